	.target	sm_90a

	.elftype	@"ET_EXEC"


//--------------------- .note.nv.tkinfo           --------------------------
	.section	.note.nv.tkinfo,"",@"SHT_NOTE"
	.sectionflags	@"SHF_NOTE_NV_TKINFO"
	.tkinfo
        /*0018*/ 	.word	0x00000002
        /*0030*/ 	.string	""
        /*0030*/ 	.string	"ptxas"
        /*0030*/ 	.string	"Cuda compilation tools, release 13.0, V13.0.88"
        /*0030*/ 	.string	"Build cuda_13.0.r13.0/compiler.36424714_0"
        /*0030*/ 	.string	"-arch sm_90a -m 64 "



//--------------------- .note.nv.cuinfo           --------------------------
	.section	.note.nv.cuinfo,"",@"SHT_NOTE"
	.sectionflags	@"SHF_NOTE_NV_CUINFO"
        /*0018*/ 	.short	0x0002
        /*001a*/ 	.short	0x005a
        /*001c*/ 	.short	0x0082
	.zero		2


//--------------------- .nv.info                  --------------------------
	.section	.nv.info,"",@"SHT_CUDA_INFO"
	.align	4


	//----- nvinfo : EIATTR_REGCOUNT
	.align		4
        /*0000*/ 	.byte	0x04, 0x2f
        /*0002*/ 	.short	(.L_18 - .L_17)
	.align		4
.L_17:
        /*0004*/ 	.word	index@(_ZN7cutlass13device_kernelIN5flash11enable_sm90INS1_16FlashAttnFwdSm90INS1_25CollectiveMainloopFwdSm90ILi2EN4cute5tupleIJNS5_1CILi1EEES8_S8_EEENS6_IJNS7_ILi128EEESA_SA_EEELi128ENS_6half_tEfNS_4arch4Sm90ELb1ELb0ELb0ELb1ELb1ELb1ELb0ELb1ELb1ELb1ELb0ELb0EEENS1_21CollectiveEpilogueFwdISB_S9_SC_SE_Li256ELb1ELb1ELb0ELb0EEENS1_36VarlenDynamicPersistentTileSchedulerILi128ELi128ELi256ELi128ELb0ELb1ELb1ELb1ELb1ELb1EEEEEEEEEvNT_6ParamsE)
        /*0008*/ 	.word	0x000000a8


	//----- nvinfo : EIATTR_FRAME_SIZE
	.align		4
.L_18:
        /*000c*/ 	.byte	0x04, 0x11
        /*000e*/ 	.short	(.L_20 - .L_19)
	.align		4
.L_19:
        /*0010*/ 	.word	index@(_ZN7cutlass13device_kernelIN5flash11enable_sm90INS1_16FlashAttnFwdSm90INS1_25CollectiveMainloopFwdSm90ILi2EN4cute5tupleIJNS5_1CILi1EEES8_S8_EEENS6_IJNS7_ILi128EEESA_SA_EEELi128ENS_6half_tEfNS_4arch4Sm90ELb1ELb0ELb0ELb1ELb1ELb1ELb0ELb1ELb1ELb1ELb0ELb0EEENS1_21CollectiveEpilogueFwdISB_S9_SC_SE_Li256ELb1ELb1ELb0ELb0EEENS1_36VarlenDynamicPersistentTileSchedulerILi128ELi128ELi256ELi128ELb0ELb1ELb1ELb1ELb1ELb1EEEEEEEEEvNT_6ParamsE)
        /*0014*/ 	.word	0x00000028


	//----- nvinfo : EIATTR_REGCOUNT
	.align		4
.L_20:
        /*0018*/ 	.byte	0x04, 0x2f
        /*001a*/ 	.short	(.L_22 - .L_21)
	.align		4
.L_21:
        /*001c*/ 	.word	index@(_ZN7cutlass13device_kernelIN5flash11enable_sm90INS1_16FlashAttnFwdSm90INS1_25CollectiveMainloopFwdSm90ILi2EN4cute5tupleIJNS5_1CILi1EEES8_S8_EEENS6_IJNS7_ILi128EEESA_SA_EEELi128ENS_6half_tEfNS_4arch4Sm90ELb1ELb0ELb0ELb1ELb1ELb0ELb0ELb1ELb1ELb1ELb0ELb0EEENS1_21CollectiveEpilogueFwdISB_S9_SC_SE_Li256ELb1ELb1ELb0ELb0EEENS1_36VarlenDynamicPersistentTileSchedulerILi128ELi128ELi256ELi128ELb0ELb1ELb1ELb1ELb1ELb1EEEEEEEEEvNT_6ParamsE)
        /*0020*/ 	.word	0x000000a8


	//----- nvinfo : EIATTR_FRAME_SIZE
	.align		4
.L_22:
        /*0024*/ 	.byte	0x04, 0x11
        /*0026*/ 	.short	(.L_24 - .L_23)
	.align		4
.L_23:
        /*0028*/ 	.word	index@(_ZN7cutlass13device_kernelIN5flash11enable_sm90INS1_16FlashAttnFwdSm90INS1_25CollectiveMainloopFwdSm90ILi2EN4cute5tupleIJNS5_1CILi1EEES8_S8_EEENS6_IJNS7_ILi128EEESA_SA_EEELi128ENS_6half_tEfNS_4arch4Sm90ELb1ELb0ELb0ELb1ELb1ELb0ELb0ELb1ELb1ELb1ELb0ELb0EEENS1_21CollectiveEpilogueFwdISB_S9_SC_SE_Li256ELb1ELb1ELb0ELb0EEENS1_36VarlenDynamicPersistentTileSchedulerILi128ELi128ELi256ELi128ELb0ELb1ELb1ELb1ELb1ELb1EEEEEEEEEvNT_6ParamsE)
        /*002c*/ 	.word	0x00000020


	//----- nvinfo : EIATTR_REGCOUNT
	.align		4
.L_24:
        /*0030*/ 	.byte	0x04, 0x2f
        /*0032*/ 	.short	(.L_26 - .L_25)
	.align		4
.L_25:
        /*0034*/ 	.word	index@(_ZN7cutlass13device_kernelIN5flash11enable_sm90INS1_16FlashAttnFwdSm90INS1_25CollectiveMainloopFwdSm90ILi2EN4cute5tupleIJNS5_1CILi1EEES8_S8_EEENS6_IJNS7_ILi128EEESA_SA_EEELi128ENS_6half_tEfNS_4arch4Sm90ELb1ELb0ELb0ELb0ELb1ELb0ELb0ELb1ELb1ELb1ELb0ELb0EEENS1_21CollectiveEpilogueFwdISB_S9_SC_SE_Li256ELb0ELb1ELb0ELb0EEENS1_30DynamicPersistentTileSchedulerILi256ELi128ELb0ELb1ELb1EEEEEEEEEvNT_6ParamsE)
        /*0038*/ 	.word	0x000000a8


	//----- nvinfo : EIATTR_FRAME_SIZE
	.align		4
.L_26:
        /*003c*/ 	.byte	0x04, 0x11
        /*003e*/ 	.short	(.L_28 - .L_27)
	.align		4
.L_27:
        /*0040*/ 	.word	index@(_ZN7cutlass13device_kernelIN5flash11enable_sm90INS1_16FlashAttnFwdSm90INS1_25CollectiveMainloopFwdSm90ILi2EN4cute5tupleIJNS5_1CILi1EEES8_S8_EEENS6_IJNS7_ILi128EEESA_SA_EEELi128ENS_6half_tEfNS_4arch4Sm90ELb1ELb0ELb0ELb0ELb1ELb0ELb0ELb1ELb1ELb1ELb0ELb0EEENS1_21CollectiveEpilogueFwdISB_S9_SC_SE_Li256ELb0ELb1ELb0ELb0EEENS1_30DynamicPersistentTileSchedulerILi256ELi128ELb0ELb1ELb1EEEEEEEEEvNT_6ParamsE)
        /*0044*/ 	.word	0x00000000


	//----- nvinfo : EIATTR_REGCOUNT
	.align		4
.L_28:
        /*0048*/ 	.byte	0x04, 0x2f
        /*004a*/ 	.short	(.L_30 - .L_29)
	.align		4
.L_29:
        /*004c*/ 	.word	index@(_ZN7cutlass13device_kernelIN5flash11enable_sm90INS1_16FlashAttnFwdSm90INS1_25CollectiveMainloopFwdSm90ILi2EN4cute5tupleIJNS5_1CILi1EEES8_S8_EEENS6_IJNS7_ILi128EEESA_SA_EEELi128ENS_6half_tEfNS_4arch4Sm90ELb0ELb1ELb0ELb1ELb1ELb1ELb0ELb1ELb1ELb1ELb0ELb0EEENS1_21CollectiveEpilogueFwdISB_S9_SC_SE_Li256ELb1ELb1ELb0ELb0EEENS1_36VarlenDynamicPersistentTileSchedulerILi128ELi128ELi256ELi128ELb0ELb1ELb1ELb1ELb0ELb1EEEEEEEEEvNT_6ParamsE)
        /*0050*/ 	.word	0x000000a8


	//----- nvinfo : EIATTR_FRAME_SIZE
	.align		4
.L_30:
        /*0054*/ 	.byte	0x04, 0x11
        /*0056*/ 	.short	(.L_32 - .L_31)
	.align		4
.L_31:
        /*0058*/ 	.word	index@(_ZN7cutlass13device_kernelIN5flash11enable_sm90INS1_16FlashAttnFwdSm90INS1_25CollectiveMainloopFwdSm90ILi2EN4cute5tupleIJNS5_1CILi1EEES8_S8_EEENS6_IJNS7_ILi128EEESA_SA_EEELi128ENS_6half_tEfNS_4arch4Sm90ELb0ELb1ELb0ELb1ELb1ELb1ELb0ELb1ELb1ELb1ELb0ELb0EEENS1_21CollectiveEpilogueFwdISB_S9_SC_SE_Li256ELb1ELb1ELb0ELb0EEENS1_36VarlenDynamicPersistentTileSchedulerILi128ELi128ELi256ELi128ELb0ELb1ELb1ELb1ELb0ELb1EEEEEEEEEvNT_6ParamsE)
        /*005c*/ 	.word	0x00000030


	//----- nvinfo : EIATTR_REGCOUNT
	.align		4
.L_32:
        /*0060*/ 	.byte	0x04, 0x2f
        /*0062*/ 	.short	(.L_34 - .L_33)
	.align		4
.L_33:
        /*0064*/ 	.word	index@(_ZN7cutlass13device_kernelIN5flash11enable_sm90INS1_16FlashAttnFwdSm90INS1_25CollectiveMainloopFwdSm90ILi2EN4cute5tupleIJNS5_1CILi1EEES8_S8_EEENS6_IJNS7_ILi128EEESA_SA_EEELi128ENS_6half_tEfNS_4arch4Sm90ELb0ELb1ELb0ELb1ELb1ELb0ELb0ELb1ELb1ELb1ELb0ELb0EEENS1_21CollectiveEpilogueFwdISB_S9_SC_SE_Li256ELb1ELb1ELb0ELb0EEENS1_36VarlenDynamicPersistentTileSchedulerILi128ELi128ELi256ELi128ELb0ELb1ELb1ELb1ELb0ELb1EEEEEEEEEvNT_6ParamsE)
        /*0068*/ 	.word	0x000000a8


	//----- nvinfo : EIATTR_FRAME_SIZE
	.align		4
.L_34:
        /*006c*/ 	.byte	0x04, 0x11
        /*006e*/ 	.short	(.L_36 - .L_35)
	.align		4
.L_35:
        /*0070*/ 	.word	index@(_ZN7cutlass13device_kernelIN5flash11enable_sm90INS1_16FlashAttnFwdSm90INS1_25CollectiveMainloopFwdSm90ILi2EN4cute5tupleIJNS5_1CILi1EEES8_S8_EEENS6_IJNS7_ILi128EEESA_SA_EEELi128ENS_6half_tEfNS_4arch4Sm90ELb0ELb1ELb0ELb1ELb1ELb0ELb0ELb1ELb1ELb1ELb0ELb0EEENS1_21CollectiveEpilogueFwdISB_S9_SC_SE_Li256ELb1ELb1ELb0ELb0EEENS1_36VarlenDynamicPersistentTileSchedulerILi128ELi128ELi256ELi128ELb0ELb1ELb1ELb1ELb0ELb1EEEEEEEEEvNT_6ParamsE)
        /*0074*/ 	.word	0x00000020


	//----- nvinfo : EIATTR_REGCOUNT
	.align		4
.L_36:
        /*0078*/ 	.byte	0x04, 0x2f
        /*007a*/ 	.short	(.L_38 - .L_37)
	.align		4
.L_37:
        /*007c*/ 	.word	index@(_ZN7cutlass13device_kernelIN5flash11enable_sm90INS1_16FlashAttnFwdSm90INS1_25CollectiveMainloopFwdSm90ILi2EN4cute5tupleIJNS5_1CILi1EEES8_S8_EEENS6_IJNS7_ILi128EEESA_SA_EEELi128ENS_6half_tEfNS_4arch4Sm90ELb0ELb1ELb0ELb0ELb1ELb0ELb0ELb1ELb1ELb1ELb0ELb0EEENS1_21CollectiveEpilogueFwdISB_S9_SC_SE_Li256ELb0ELb1ELb0ELb0EEENS1_30DynamicPersistentTileSchedulerILi256ELi128ELb0ELb1ELb1EEEEEEEEEvNT_6ParamsE)
        /*0080*/ 	.word	0x000000a8


	//----- nvinfo : EIATTR_FRAME_SIZE
	.align		4
.L_38:
        /*0084*/ 	.byte	0x04, 0x11
        /*0086*/ 	.short	(.L_40 - .L_39)
	.align		4
.L_39:
        /*0088*/ 	.word	index@(_ZN7cutlass13device_kernelIN5flash11enable_sm90INS1_16FlashAttnFwdSm90INS1_25CollectiveMainloopFwdSm90ILi2EN4cute5tupleIJNS5_1CILi1EEES8_S8_EEENS6_IJNS7_ILi128EEESA_SA_EEELi128ENS_6half_tEfNS_4arch4Sm90ELb0ELb1ELb0ELb0ELb1ELb0ELb0ELb1ELb1ELb1ELb0ELb0EEENS1_21CollectiveEpilogueFwdISB_S9_SC_SE_Li256ELb0ELb1ELb0ELb0EEENS1_30DynamicPersistentTileSchedulerILi256ELi128ELb0ELb1ELb1EEEEEEEEEvNT_6ParamsE)
        /*008c*/ 	.word	0x00000000


	//----- nvinfo : EIATTR_REGCOUNT
	.align		4
.L_40:
        /*0090*/ 	.byte	0x04, 0x2f
        /*0092*/ 	.short	(.L_42 - .L_41)
	.align		4
.L_41:
        /*0094*/ 	.word	index@(_ZN7cutlass13device_kernelIN5flash11enable_sm90INS1_16FlashAttnFwdSm90INS1_25CollectiveMainloopFwdSm90ILi2EN4cute5tupleIJNS5_1CILi1EEES8_S8_EEENS6_IJNS7_ILi128EEESA_SA_EEELi128ENS_6half_tEfNS_4arch4Sm90ELb0ELb0ELb0ELb1ELb1ELb1ELb0ELb1ELb1ELb1ELb0ELb0EEENS1_21CollectiveEpilogueFwdISB_S9_SC_SE_Li256ELb1ELb1ELb0ELb0EEENS1_36VarlenDynamicPersistentTileSchedulerILi128ELi128ELi256ELi128ELb0ELb1ELb1ELb0ELb1ELb1EEEEEEEEEvNT_6ParamsE)
        /*0098*/ 	.word	0x000000a8


	//----- nvinfo : EIATTR_FRAME_SIZE
	.align		4
.L_42:
        /*009c*/ 	.byte	0x04, 0x11
        /*009e*/ 	.short	(.L_44 - .L_43)
	.align		4
.L_43:
        /*00a0*/ 	.word	index@(_ZN7cutlass13device_kernelIN5flash11enable_sm90INS1_16FlashAttnFwdSm90INS1_25CollectiveMainloopFwdSm90ILi2EN4cute5tupleIJNS5_1CILi1EEES8_S8_EEENS6_IJNS7_ILi128EEESA_SA_EEELi128ENS_6half_tEfNS_4arch4Sm90ELb0ELb0ELb0ELb1ELb1ELb1ELb0ELb1ELb1ELb1ELb0ELb0EEENS1_21CollectiveEpilogueFwdISB_S9_SC_SE_Li256ELb1ELb1ELb0ELb0EEENS1_36VarlenDynamicPersistentTileSchedulerILi128ELi128ELi256ELi128ELb0ELb1ELb1ELb0ELb1ELb1EEEEEEEEEvNT_6ParamsE)
        /*00a4*/ 	.word	0x00000030


	//----- nvinfo : EIATTR_REGCOUNT
	.align		4
.L_44:
        /*00a8*/ 	.byte	0x04, 0x2f
        /*00aa*/ 	.short	(.L_46 - .L_45)
	.align		4
.L_45:
        /*00ac*/ 	.word	index@(_ZN7cutlass13device_kernelIN5flash11enable_sm90INS1_16FlashAttnFwdSm90INS1_25CollectiveMainloopFwdSm90ILi2EN4cute5tupleIJNS5_1CILi1EEES8_S8_EEENS6_IJNS7_ILi128EEESA_SA_EEELi128ENS_6half_tEfNS_4arch4Sm90ELb0ELb0ELb0ELb1ELb1ELb0ELb0ELb1ELb1ELb1ELb0ELb0EEENS1_21CollectiveEpilogueFwdISB_S9_SC_SE_Li256ELb1ELb1ELb0ELb0EEENS1_36VarlenDynamicPersistentTileSchedulerILi128ELi128ELi256ELi128ELb0ELb1ELb1ELb0ELb1ELb1EEEEEEEEEvNT_6ParamsE)
        /*00b0*/ 	.word	0x000000a8


	//----- nvinfo : EIATTR_FRAME_SIZE
	.align		4
.L_46:
        /*00b4*/ 	.byte	0x04, 0x11
        /*00b6*/ 	.short	(.L_48 - .L_47)
	.align		4
.L_47:
        /*00b8*/ 	.word	index@(_ZN7cutlass13device_kernelIN5flash11enable_sm90INS1_16FlashAttnFwdSm90INS1_25CollectiveMainloopFwdSm90ILi2EN4cute5tupleIJNS5_1CILi1EEES8_S8_EEENS6_IJNS7_ILi128EEESA_SA_EEELi128ENS_6half_tEfNS_4arch4Sm90ELb0ELb0ELb0ELb1ELb1ELb0ELb0ELb1ELb1ELb1ELb0ELb0EEENS1_21CollectiveEpilogueFwdISB_S9_SC_SE_Li256ELb1ELb1ELb0ELb0EEENS1_36VarlenDynamicPersistentTileSchedulerILi128ELi128ELi256ELi128ELb0ELb1ELb1ELb0ELb1ELb1EEEEEEEEEvNT_6ParamsE)
        /*00bc*/ 	.word	0x00000020


	//----- nvinfo : EIATTR_REGCOUNT
	.align		4
.L_48:
        /*00c0*/ 	.byte	0x04, 0x2f
        /*00c2*/ 	.short	(.L_50 - .L_49)
	.align		4
.L_49:
        /*00c4*/ 	.word	index@(_ZN7cutlass13device_kernelIN5flash11enable_sm90INS1_16FlashAttnFwdSm90INS1_25CollectiveMainloopFwdSm90ILi2EN4cute5tupleIJNS5_1CILi1EEES8_S8_EEENS6_IJNS7_ILi128EEESA_SA_EEELi128ENS_6half_tEfNS_4arch4Sm90ELb0ELb0ELb0ELb0ELb1ELb0ELb0ELb1ELb1ELb1ELb0ELb0EEENS1_21CollectiveEpilogueFwdISB_S9_SC_SE_Li256ELb0ELb1ELb0ELb0EEENS1_29StaticPersistentTileSchedulerILb0EEEEEEEEEvNT_6ParamsE)
        /*00c8*/ 	.word	0x000000a8


	//----- nvinfo : EIATTR_FRAME_SIZE
	.align		4
.L_50:
        /*00cc*/ 	.byte	0x04, 0x11
        /*00ce*/ 	.short	(.L_52 - .L_51)
	.align		4
.L_51:
        /*00d0*/ 	.word	index@(_ZN7cutlass13device_kernelIN5flash11enable_sm90INS1_16FlashAttnFwdSm90INS1_25CollectiveMainloopFwdSm90ILi2EN4cute5tupleIJNS5_1CILi1EEES8_S8_EEENS6_IJNS7_ILi128EEESA_SA_EEELi128ENS_6half_tEfNS_4arch4Sm90ELb0ELb0ELb0ELb0ELb1ELb0ELb0ELb1ELb1ELb1ELb0ELb0EEENS1_21CollectiveEpilogueFwdISB_S9_SC_SE_Li256ELb0ELb1ELb0ELb0EEENS1_29StaticPersistentTileSchedulerILb0EEEEEEEEEvNT_6ParamsE)
        /*00d4*/ 	.word	0x00000000


	//----- nvinfo : EIATTR_MIN_STACK_SIZE
	.align		4
.L_52:
        /*00d8*/ 	.byte	0x04, 0x12
        /*00da*/ 	.short	(.L_54 - .L_53)
	.align		4
.L_53:
        /*00dc*/ 	.word	index@(_ZN7cutlass13device_kernelIN5flash11enable_sm90INS1_16FlashAttnFwdSm90INS1_25CollectiveMainloopFwdSm90ILi2EN4cute5tupleIJNS5_1CILi1EEES8_S8_EEENS6_IJNS7_ILi128EEESA_SA_EEELi128ENS_6half_tEfNS_4arch4Sm90ELb0ELb0ELb0ELb0ELb1ELb0ELb0ELb1ELb1ELb1ELb0ELb0EEENS1_21CollectiveEpilogueFwdISB_S9_SC_SE_Li256ELb0ELb1ELb0ELb0EEENS1_29StaticPersistentTileSchedulerILb0EEEEEEEEEvNT_6ParamsE)
        /*00e0*/ 	.word	0x00000000


	//----- nvinfo : EIATTR_MIN_STACK_SIZE
	.align		4
.L_54:
        /*00e4*/ 	.byte	0x04, 0x12
        /*00e6*/ 	.short	(.L_56 - .L_55)
	.align		4
.L_55:
        /*00e8*/ 	.word	index@(_ZN7cutlass13device_kernelIN5flash11enable_sm90INS1_16FlashAttnFwdSm90INS1_25CollectiveMainloopFwdSm90ILi2EN4cute5tupleIJNS5_1CILi1EEES8_S8_EEENS6_IJNS7_ILi128EEESA_SA_EEELi128ENS_6half_tEfNS_4arch4Sm90ELb0ELb0ELb0ELb1ELb1ELb0ELb0ELb1ELb1ELb1ELb0ELb0EEENS1_21CollectiveEpilogueFwdISB_S9_SC_SE_Li256ELb1ELb1ELb0ELb0EEENS1_36VarlenDynamicPersistentTileSchedulerILi128ELi128ELi256ELi128ELb0ELb1ELb1ELb0ELb1ELb1EEEEEEEEEvNT_6ParamsE)
        /*00ec*/ 	.word	0x00000020


	//----- nvinfo : EIATTR_MIN_STACK_SIZE
	.align		4
.L_56:
        /*00f0*/ 	.byte	0x04, 0x12
        /*00f2*/ 	.short	(.L_58 - .L_57)
	.align		4
.L_57:
        /*00f4*/ 	.word	index@(_ZN7cutlass13device_kernelIN5flash11enable_sm90INS1_16FlashAttnFwdSm90INS1_25CollectiveMainloopFwdSm90ILi2EN4cute5tupleIJNS5_1CILi1EEES8_S8_EEENS6_IJNS7_ILi128EEESA_SA_EEELi128ENS_6half_tEfNS_4arch4Sm90ELb0ELb0ELb0ELb1ELb1ELb1ELb0ELb1ELb1ELb1ELb0ELb0EEENS1_21CollectiveEpilogueFwdISB_S9_SC_SE_Li256ELb1ELb1ELb0ELb0EEENS1_36VarlenDynamicPersistentTileSchedulerILi128ELi128ELi256ELi128ELb0ELb1ELb1ELb0ELb1ELb1EEEEEEEEEvNT_6ParamsE)
        /*00f8*/ 	.word	0x00000030


	//----- nvinfo : EIATTR_MIN_STACK_SIZE
	.align		4
.L_58:
        /*00fc*/ 	.byte	0x04, 0x12
        /*00fe*/ 	.short	(.L_60 - .L_59)
	.align		4
.L_59:
        /*0100*/ 	.word	index@(_ZN7cutlass13device_kernelIN5flash11enable_sm90INS1_16FlashAttnFwdSm90INS1_25CollectiveMainloopFwdSm90ILi2EN4cute5tupleIJNS5_1CILi1EEES8_S8_EEENS6_IJNS7_ILi128EEESA_SA_EEELi128ENS_6half_tEfNS_4arch4Sm90ELb0ELb1ELb0ELb0ELb1ELb0ELb0ELb1ELb1ELb1ELb0ELb0EEENS1_21CollectiveEpilogueFwdISB_S9_SC_SE_Li256ELb0ELb1ELb0ELb0EEENS1_30DynamicPersistentTileSchedulerILi256ELi128ELb0ELb1ELb1EEEEEEEEEvNT_6ParamsE)
        /*0104*/ 	.word	0x00000000


	//----- nvinfo : EIATTR_MIN_STACK_SIZE
	.align		4
.L_60:
        /*0108*/ 	.byte	0x04, 0x12
        /*010a*/ 	.short	(.L_62 - .L_61)
	.align		4
.L_61:
        /*010c*/ 	.word	index@(_ZN7cutlass13device_kernelIN5flash11enable_sm90INS1_16FlashAttnFwdSm90INS1_25CollectiveMainloopFwdSm90ILi2EN4cute5tupleIJNS5_1CILi1EEES8_S8_EEENS6_IJNS7_ILi128EEESA_SA_EEELi128ENS_6half_tEfNS_4arch4Sm90ELb0ELb1ELb0ELb1ELb1ELb0ELb0ELb1ELb1ELb1ELb0ELb0EEENS1_21CollectiveEpilogueFwdISB_S9_SC_SE_Li256ELb1ELb1ELb0ELb0EEENS1_36VarlenDynamicPersistentTileSchedulerILi128ELi128ELi256ELi128ELb0ELb1ELb1ELb1ELb0ELb1EEEEEEEEEvNT_6ParamsE)
        /*0110*/ 	.word	0x00000020


	//----- nvinfo : EIATTR_MIN_STACK_SIZE
	.align		4
.L_62:
        /*0114*/ 	.byte	0x04, 0x12
        /*0116*/ 	.short	(.L_64 - .L_63)
	.align		4
.L_63:
        /*0118*/ 	.word	index@(_ZN7cutlass13device_kernelIN5flash11enable_sm90INS1_16FlashAttnFwdSm90INS1_25CollectiveMainloopFwdSm90ILi2EN4cute5tupleIJNS5_1CILi1EEES8_S8_EEENS6_IJNS7_ILi128EEESA_SA_EEELi128ENS_6half_tEfNS_4arch4Sm90ELb0ELb1ELb0ELb1ELb1ELb1ELb0ELb1ELb1ELb1ELb0ELb0EEENS1_21CollectiveEpilogueFwdISB_S9_SC_SE_Li256ELb1ELb1ELb0ELb0EEENS1_36VarlenDynamicPersistentTileSchedulerILi128ELi128ELi256ELi128ELb0ELb1ELb1ELb1ELb0ELb1EEEEEEEEEvNT_6ParamsE)
        /*011c*/ 	.word	0x00000030


	//----- nvinfo : EIATTR_MIN_STACK_SIZE
	.align		4
.L_64:
        /*0120*/ 	.byte	0x04, 0x12
        /*0122*/ 	.short	(.L_66 - .L_65)
	.align		4
.L_65:
        /*0124*/ 	.word	index@(_ZN7cutlass13device_kernelIN5flash11enable_sm90INS1_16FlashAttnFwdSm90INS1_25CollectiveMainloopFwdSm90ILi2EN4cute5tupleIJNS5_1CILi1EEES8_S8_EEENS6_IJNS7_ILi128EEESA_SA_EEELi128ENS_6half_tEfNS_4arch4Sm90ELb1ELb0ELb0ELb0ELb1ELb0ELb0ELb1ELb1ELb1ELb0ELb0EEENS1_21CollectiveEpilogueFwdISB_S9_SC_SE_Li256ELb0ELb1ELb0ELb0EEENS1_30DynamicPersistentTileSchedulerILi256ELi128ELb0ELb1ELb1EEEEEEEEEvNT_6ParamsE)
        /*0128*/ 	.word	0x00000000


	//----- nvinfo : EIATTR_MIN_STACK_SIZE
	.align		4
.L_66:
        /*012c*/ 	.byte	0x04, 0x12
        /*012e*/ 	.short	(.L_68 - .L_67)
	.align		4
.L_67:
        /*0130*/ 	.word	index@(_ZN7cutlass13device_kernelIN5flash11enable_sm90INS1_16FlashAttnFwdSm90INS1_25CollectiveMainloopFwdSm90ILi2EN4cute5tupleIJNS5_1CILi1EEES8_S8_EEENS6_IJNS7_ILi128EEESA_SA_EEELi128ENS_6half_tEfNS_4arch4Sm90ELb1ELb0ELb0ELb1ELb1ELb0ELb0ELb1ELb1ELb1ELb0ELb0EEENS1_21CollectiveEpilogueFwdISB_S9_SC_SE_Li256ELb1ELb1ELb0ELb0EEENS1_36VarlenDynamicPersistentTileSchedulerILi128ELi128ELi256ELi128ELb0ELb1ELb1ELb1ELb1ELb1EEEEEEEEEvNT_6ParamsE)
        /*0134*/ 	.word	0x00000020


	//----- nvinfo : EIATTR_MIN_STACK_SIZE
	.align		4
.L_68:
        /*0138*/ 	.byte	0x04, 0x12
        /*013a*/ 	.short	(.L_70 - .L_69)
	.align		4
.L_69:
        /*013c*/ 	.word	index@(_ZN7cutlass13device_kernelIN5flash11enable_sm90INS1_16FlashAttnFwdSm90INS1_25CollectiveMainloopFwdSm90ILi2EN4cute5tupleIJNS5_1CILi1EEES8_S8_EEENS6_IJNS7_ILi128EEESA_SA_EEELi128ENS_6half_tEfNS_4arch4Sm90ELb1ELb0ELb0ELb1ELb1ELb1ELb0ELb1ELb1ELb1ELb0ELb0EEENS1_21CollectiveEpilogueFwdISB_S9_SC_SE_Li256ELb1ELb1ELb0ELb0EEENS1_36VarlenDynamicPersistentTileSchedulerILi128ELi128ELi256ELi128ELb0ELb1ELb1ELb1ELb1ELb1EEEEEEEEEvNT_6ParamsE)
        /*0140*/ 	.word	0x00000028
.L_70:


//--------------------- .nv.compat                --------------------------
	.section	.nv.compat,"",@"SHT_CUDA_COMPAT_INFO"
	.align	4
        /*0000*/ 	.byte	0x02, 0x09, 0x01, 0x00, 0x02, 0x02, 0x04, 0x00, 0x02, 0x05, 0x05, 0x00, 0x03, 0x07, 0x01, 0x01
        /*0010*/ 	.byte	0x02, 0x03, 0x01, 0x00, 0x02, 0x06, 0x01, 0x00, 0x04, 0x0b, 0x08, 0x00, 0x00, 0x00, 0x00, 0x00
        /*0020*/ 	.byte	0x00, 0x00, 0x00, 0x00


//--------------------- .nv.info._ZN7cutlass13device_kernelIN5flash11enable_sm90INS1_16FlashAttnFwdSm90INS1_25CollectiveMainloopFwdSm90ILi2EN4cute5tupleIJNS5_1CILi1EEES8_S8_EEENS6_IJNS7_ILi128EEESA_SA_EEELi128ENS_6half_tEfNS_4arch4Sm90ELb0ELb0ELb0ELb0ELb1ELb0ELb0ELb1ELb1ELb1ELb0ELb0EEENS1_21CollectiveEpilogueFwdISB_S9_SC_SE_Li256ELb0ELb1ELb0ELb0EEENS1_29StaticPersistentTileSchedulerILb0EEEEEEEEEvNT_6ParamsE --------------------------
	.section	.nv.info._ZN7cutlass13device_kernelIN5flash11enable_sm90INS1_16FlashAttnFwdSm90INS1_25CollectiveMainloopFwdSm90ILi2EN4cute5tupleIJNS5_1CILi1EEES8_S8_EEENS6_IJNS7_ILi128EEESA_SA_EEELi128ENS_6half_tEfNS_4arch4Sm90ELb0ELb0ELb0ELb0ELb1ELb0ELb0ELb1ELb1ELb1ELb0ELb0EEENS1_21CollectiveEpilogueFwdISB_S9_SC_SE_Li256ELb0ELb1ELb0ELb0EEENS1_29StaticPersistentTileSchedulerILb0EEEEEEEEEvNT_6ParamsE,"",@"SHT_CUDA_INFO"
	.sectionflags	@""
	.align	4


	//----- nvinfo : EIATTR_CUDA_API_VERSION
	.align		4
        /*0000*/ 	.byte	0x04, 0x37
        /*0002*/ 	.short	(.L_72 - .L_71)
.L_71:
        /*0004*/ 	.word	0x00000082


	//----- nvinfo : EIATTR_KPARAM_INFO
	.align		4
.L_72:
        /*0008*/ 	.byte	0x04, 0x17
        /*000a*/ 	.short	(.L_74 - .L_73)
.L_73:
        /*000c*/ 	.word	0x00000000
        /*0010*/ 	.short	0x0000
        /*0012*/ 	.short	0x0070
        /*0014*/ 	.byte	0x00, 0xf0, 0x01, 0x28


	//----- nvinfo : EIATTR_SPARSE_MMA_MASK
	.align		4
.L_74:
        /*0018*/ 	.byte	0x03, 0x50
        /*001a*/ 	.short	0x0000


	//----- nvinfo : EIATTR_MAXREG_COUNT
	.align		4
        /*001c*/ 	.byte	0x03, 0x1b
        /*001e*/ 	.short	0x00a8


	//----- nvinfo : EIATTR_NUM_BARRIERS
	.align		4
        /*0020*/ 	.byte	0x02, 0x4c
        /*0022*/ 	.byte	0x10
	.zero		1


	//----- nvinfo : EIATTR_EXTERNS
	.align		4
        /*0024*/ 	.byte	0x04, 0x0f
        /*0026*/ 	.short	(.L_76 - .L_75)


	//   ....[0]....
	.align		4
.L_75:
        /*0028*/ 	.word	index@(__assertfail)


	//----- nvinfo : EIATTR_MERCURY_ISA_VERSION
	.align		4
.L_76:
        /*002c*/ 	.byte	0x03, 0x5f
        /*002e*/ 	.short	0x0101


	//----- nvinfo : EIATTR_INT_WARP_WIDE_INSTR_OFFSETS
	.align		4
        /*0030*/ 	.byte	0x04, 0x31
        /*0032*/ 	.short	(.L_78 - .L_77)


	//   ....[0]....
.L_77:
        /*0034*/ 	.word	0x000000b0


	//   ....[1]....
        /*0038*/ 	.word	0x000000c0


	//   ....[2]....
        /*003c*/ 	.word	0x00000160


	//----- nvinfo : EIATTR_COOP_GROUP_MASK_REGIDS
	.align		4
.L_78:
        /*0040*/ 	.byte	0x04, 0x29
        /*0042*/ 	.short	(.L_80 - .L_79)


	//   ....[0]....
.L_79:
        /*0044*/ 	.word	0xffffffff


	//   ....[1]....
        /*0048*/ 	.word	0xffffffff


	//   ....[2]....
        /*004c*/ 	.word	0xffffffff


	//   ....[3]....
        /*0050*/ 	.word	0xffffffff


	//   ....[4]....
        /*0054*/ 	.word	0xffffffff


	//   ....[5]....
        /*0058*/ 	.word	0xffffffff


	//   ....[6]....
        /*005c*/ 	.word	0xffffffff


	//   ....[7]....
        /*0060*/ 	.word	0xffffffff


	//   ....[8]....
        /*0064*/ 	.word	0xffffffff


	//   ....[9]....
        /*0068*/ 	.word	0xffffffff


	//   ....[10]....
        /*006c*/ 	.word	0xffffffff


	//   ....[11]....
        /*0070*/ 	.word	0xffffffff


	//   ....[12]....
        /*0074*/ 	.word	0xffffffff


	//   ....[13]....
        /*0078*/ 	.word	0xffffffff


	//   ....[14]....
        /*007c*/ 	.word	0xffffffff


	//   ....[15]....
        /*0080*/ 	.word	0xffffffff


	//   ....[16]....
        /*0084*/ 	.word	0xffffffff


	//   ....[17]....
        /*0088*/ 	.word	0xffffffff


	//   ....[18]....
        /*008c*/ 	.word	0xffffffff


	//   ....[19]....
        /*0090*/ 	.word	0xffffffff


	//   ....[20]....
        /*0094*/ 	.word	0xffffffff


	//   ....[21]....
        /*0098*/ 	.word	0xffffffff


	//   ....[22]....
        /*009c*/ 	.word	0xffffffff


	//   ....[23]....
        /*00a0*/ 	.word	0xffffffff


	//   ....[24]....
        /*00a4*/ 	.word	0xffffffff


	//   ....[25]....
        /*00a8*/ 	.word	0xffffffff


	//   ....[26]....
        /*00ac*/ 	.word	0xffffffff


	//   ....[27]....
        /*00b0*/ 	.word	0xffffffff


	//   ....[28]....
        /*00b4*/ 	.word	0xffffffff


	//   ....[29]....
        /*00b8*/ 	.word	0xffffffff


	//   ....[30]....
        /*00bc*/ 	.word	0xffffffff


	//   ....[31]....
        /*00c0*/ 	.word	0xffffffff


	//   ....[32]....
        /*00c4*/ 	.word	0xffffffff


	//   ....[33]....
        /*00c8*/ 	.word	0xffffffff


	//   ....[34]....
        /*00cc*/ 	.word	0xffffffff


	//   ....[35]....
        /*00d0*/ 	.word	0xffffffff


	//   ....[36]....
        /*00d4*/ 	.word	0xffffffff


	//   ....[37]....
        /*00d8*/ 	.word	0xffffffff


	//   ....[38]....
        /*00dc*/ 	.word	0xffffffff


	//   ....[39]....
        /*00e0*/ 	.word	0xffffffff


	//   ....[40]....
        /*00e4*/ 	.word	0xffffffff


	//   ....[41]....
        /*00e8*/ 	.word	0xffffffff


	//   ....[42]....
        /*00ec*/ 	.word	0xffffffff


	//   ....[43]....
        /*00f0*/ 	.word	0xffffffff


	//   ....[44]....
        /*00f4*/ 	.word	0xffffffff


	//   ....[45]....
        /*00f8*/ 	.word	0xffffffff


	//   ....[46]....
        /*00fc*/ 	.word	0xffffffff


	//   ....[47]....
        /*0100*/ 	.word	0xffffffff


	//   ....[48]....
        /*0104*/ 	.word	0xffffffff


	//   ....[49]....
        /*0108*/ 	.word	0xffffffff


	//   ....[50]....
        /*010c*/ 	.word	0xffffffff


	//   ....[51]....
        /*0110*/ 	.word	0xffffffff


	//   ....[52]....
        /*0114*/ 	.word	0xffffffff


	//   ....[53]....
        /*0118*/ 	.word	0xffffffff


	//   ....[54]....
        /*011c*/ 	.word	0xffffffff


	//   ....[55]....
        /*0120*/ 	.word	0xffffffff


	//   ....[56]....
        /*0124*/ 	.word	0xffffffff


	//   ....[57]....
        /*0128*/ 	.word	0xffffffff


	//   ....[58]....
        /*012c*/ 	.word	0xffffffff


	//   ....[59]....
        /*0130*/ 	.word	0xffffffff


	//   ....[60]....
        /*0134*/ 	.word	0xffffffff


	//   ....[61]....
        /*0138*/ 	.word	0xffffffff


	//   ....[62]....
        /*013c*/ 	.word	0xffffffff


	//   ....[63]....
        /*0140*/ 	.word	0xffffffff


	//   ....[64]....
        /*0144*/ 	.word	0xffffffff


	//   ....[65]....
        /*0148*/ 	.word	0xffffffff


	//   ....[66]....
        /*014c*/ 	.word	0xffffffff


	//   ....[67]....
        /*0150*/ 	.word	0xffffffff


	//   ....[68]....
        /*0154*/ 	.word	0xffffffff


	//   ....[69]....
        /*0158*/ 	.word	0xffffffff


	//   ....[70]....
        /*015c*/ 	.word	0xffffffff


	//   ....[71]....
        /*0160*/ 	.word	0xffffffff


	//   ....[72]....
        /*0164*/ 	.word	0xffffffff


	//   ....[73]....
        /*0168*/ 	.word	0xffffffff


	//   ....[74]....
        /*016c*/ 	.word	0xffffffff


	//   ....[75]....
        /*0170*/ 	.word	0xffffffff


	//   ....[76]....
        /*0174*/ 	.word	0xffffffff


	//   ....[77]....
        /*0178*/ 	.word	0xffffffff


	//   ....[78]....
        /*017c*/ 	.word	0xffffffff


	//   ....[79]....
        /*0180*/ 	.word	0xffffffff


	//   ....[80]....
        /*0184*/ 	.word	0xffffffff


	//   ....[81]....
        /*0188*/ 	.word	0xffffffff


	//   ....[82]....
        /*018c*/ 	.word	0xffffffff


	//   ....[83]....
        /*0190*/ 	.word	0xffffffff


	//   ....[84]....
        /*0194*/ 	.word	0xffffffff


	//   ....[85]....
        /*0198*/ 	.word	0xffffffff


	//   ....[86]....
        /*019c*/ 	.word	0xffffffff


	//   ....[87]....
        /*01a0*/ 	.word	0xffffffff


	//   ....[88]....
        /*01a4*/ 	.word	0xffffffff


	//   ....[89]....
        /*01a8*/ 	.word	0xffffffff


	//   ....[90]....
        /*01ac*/ 	.word	0xffffffff


	//   ....[91]....
        /*01b0*/ 	.word	0xffffffff


	//   ....[92]....
        /*01b4*/ 	.word	0xffffffff


	//   ....[93]....
        /*01b8*/ 	.word	0xffffffff


	//   ....[94]....
        /*01bc*/ 	.word	0xffffffff


	//   ....[95]....
        /*01c0*/ 	.word	0xffffffff


	//   ....[96]....
        /*01c4*/ 	.word	0xffffffff


	//   ....[97]....
        /*01c8*/ 	.word	0xffffffff


	//   ....[98]....
        /*01cc*/ 	.word	0xffffffff


	//   ....[99]....
        /*01d0*/ 	.word	0xffffffff


	//   ....[100]....
        /*01d4*/ 	.word	0xffffffff


	//   ....[101]....
        /*01d8*/ 	.word	0xffffffff


	//   ....[102]....
        /*01dc*/ 	.word	0xffffffff


	//   ....[103]....
        /*01e0*/ 	.word	0xffffffff


	//   ....[104]....
        /*01e4*/ 	.word	0xffffffff


	//   ....[105]....
        /*01e8*/ 	.word	0xffffffff


	//   ....[106]....
        /*01ec*/ 	.word	0xffffffff


	//   ....[107]....
        /*01f0*/ 	.word	0xffffffff


	//   ....[108]....
        /*01f4*/ 	.word	0xffffffff


	//   ....[109]....
        /*01f8*/ 	.word	0xffffffff


	//   ....[110]....
        /*01fc*/ 	.word	0xffffffff


	//   ....[111]....
        /*0200*/ 	.word	0xffffffff


	//   ....[112]....
        /*0204*/ 	.word	0x0500000f


	//   ....[113]....
        /*0208*/ 	.word	0x0500000f


	//   ....[114]....
        /*020c*/ 	.word	0x0500000f


	//   ....[115]....
        /*0210*/ 	.word	0x0500000f


	//   ....[116]....
        /*0214*/ 	.word	0x0500000f


	//   ....[117]....
        /*0218*/ 	.word	0x0500000f


	//   ....[118]....
        /*021c*/ 	.word	0x0500000f


	//   ....[119]....
        /*0220*/ 	.word	0x0500000f


	//   ....[120]....
        /*0224*/ 	.word	0x0500000f


	//   ....[121]....
        /*0228*/ 	.word	0x0500000f


	//   ....[122]....
        /*022c*/ 	.word	0x0500000f


	//   ....[123]....
        /*0230*/ 	.word	0x0500000f


	//   ....[124]....
        /*0234*/ 	.word	0x0500000f


	//   ....[125]....
        /*0238*/ 	.word	0x0500000f


	//   ....[126]....
        /*023c*/ 	.word	0x0500000f


	//   ....[127]....
        /*0240*/ 	.word	0x0500000f


	//   ....[128]....
        /*0244*/ 	.word	0x0500000f


	//   ....[129]....
        /*0248*/ 	.word	0x0500000f


	//   ....[130]....
        /*024c*/ 	.word	0x0500000f


	//   ....[131]....
        /*0250*/ 	.word	0x0500000f


	//   ....[132]....
        /*0254*/ 	.word	0x0500000f


	//   ....[133]....
        /*0258*/ 	.word	0x0500000f


	//   ....[134]....
        /*025c*/ 	.word	0x0500000f


	//   ....[135]....
        /*0260*/ 	.word	0x0500000f


	//   ....[136]....
        /*0264*/ 	.word	0x0500000f


	//   ....[137]....
        /*0268*/ 	.word	0x0500000f


	//   ....[138]....
        /*026c*/ 	.word	0x0500000f


	//   ....[139]....
        /*0270*/ 	.word	0x0500000f


	//   ....[140]....
        /*0274*/ 	.word	0x0500000f


	//   ....[141]....
        /*0278*/ 	.word	0x0500000f


	//   ....[142]....
        /*027c*/ 	.word	0x0500000f


	//   ....[143]....
        /*0280*/ 	.word	0x0500000f


	//   ....[144]....
        /*0284*/ 	.word	0x0500000f


	//   ....[145]....
        /*0288*/ 	.word	0x0500000f


	//   ....[146]....
        /*028c*/ 	.word	0x0500000f


	//   ....[147]....
        /*0290*/ 	.word	0x0500000f


	//   ....[148]....
        /*0294*/ 	.word	0x0500000f


	//   ....[149]....
        /*0298*/ 	.word	0x0500000f


	//   ....[150]....
        /*029c*/ 	.word	0x0500000f


	//   ....[151]....
        /*02a0*/ 	.word	0x0500000f


	//   ....[152]....
        /*02a4*/ 	.word	0x0500000f


	//   ....[153]....
        /*02a8*/ 	.word	0x0500000f


	//   ....[154]....
        /*02ac*/ 	.word	0x0500000f


	//   ....[155]....
        /*02b0*/ 	.word	0x0500000f


	//   ....[156]....
        /*02b4*/ 	.word	0x0500000f


	//   ....[157]....
        /*02b8*/ 	.word	0x0500000f


	//   ....[158]....
        /*02bc*/ 	.word	0x0500000f


	//   ....[159]....
        /*02c0*/ 	.word	0x0500000f


	//   ....[160]....
        /*02c4*/ 	.word	0x0500000f


	//   ....[161]....
        /*02c8*/ 	.word	0x0500000f


	//   ....[162]....
        /*02cc*/ 	.word	0x0500000f


	//   ....[163]....
        /*02d0*/ 	.word	0x0500000f


	//   ....[164]....
        /*02d4*/ 	.word	0x0500000f


	//   ....[165]....
        /*02d8*/ 	.word	0x0500000f


	//   ....[166]....
        /*02dc*/ 	.word	0x0500000f


	//   ....[167]....
        /*02e0*/ 	.word	0x0500000f


	//   ....[168]....
        /*02e4*/ 	.word	0x0500000f


	//   ....[169]....
        /*02e8*/ 	.word	0x0500000f


	//   ....[170]....
        /*02ec*/ 	.word	0x0500000f


	//   ....[171]....
        /*02f0*/ 	.word	0x0500000f


	//   ....[172]....
        /*02f4*/ 	.word	0x0500000f


	//   ....[173]....
        /*02f8*/ 	.word	0x0500000f


	//   ....[174]....
        /*02fc*/ 	.word	0x0500000f


	//   ....[175]....
        /*0300*/ 	.word	0x0500000f


	//   ....[176]....
        /*0304*/ 	.word	0x0500000f


	//   ....[177]....
        /*0308*/ 	.word	0x0500000f


	//   ....[178]....
        /*030c*/ 	.word	0x0500000f


	//   ....[179]....
        /*0310*/ 	.word	0x0500000f


	//   ....[180]....
        /*0314*/ 	.word	0x0500000f


	//   ....[181]....
        /*0318*/ 	.word	0x0500000f


	//   ....[182]....
        /*031c*/ 	.word	0x0500000f


	//   ....[183]....
        /*0320*/ 	.word	0x0500000f


	//   ....[184]....
        /*0324*/ 	.word	0x0500000f


	//   ....[185]....
        /*0328*/ 	.word	0x0500000f


	//   ....[186]....
        /*032c*/ 	.word	0x0500000f


	//   ....[187]....
        /*0330*/ 	.word	0x0500000f


	//   ....[188]....
        /*0334*/ 	.word	0x0500000f


	//   ....[189]....
        /*0338*/ 	.word	0x0500000f


	//   ....[190]....
        /*033c*/ 	.word	0x0500000f


	//   ....[191]....
        /*0340*/ 	.word	0x0500000f


	//   ....[192]....
        /*0344*/ 	.word	0x0500000f


	//   ....[193]....
        /*0348*/ 	.word	0x0500000f


	//----- nvinfo : EIATTR_COOP_GROUP_INSTR_OFFSETS
	.align		4
.L_80:
        /*034c*/ 	.byte	0x04, 0x28
        /*034e*/ 	.short	(.L_82 - .L_81)


	//   ....[0]....
.L_81:
        /*0350*/ 	.word	0x00000060


	//   ....[1]....
        /*0354*/ 	.word	0x000000a0


	//   ....[2]....
        /*0358*/ 	.word	0x000002c0


	//   ....[3]....
        /*035c*/ 	.word	0x00000420


	//   ....[4]....
        /*0360*/ 	.word	0x00000540


	//   ....[5]....
        /*0364*/ 	.word	0x000006a0


	//   ....[6]....
        /*0368*/ 	.word	0x00000cb0


	//   ....[7]....
        /*036c*/ 	.word	0x00001f50


	//   ....[8]....
        /*0370*/ 	.word	0x00002050


	//   ....[9]....
        /*0374*/ 	.word	0x00002770


	//   ....[10]....
        /*0378*/ 	.word	0x00002800


	//   ....[11]....
        /*037c*/ 	.word	0x000041d0


	//   ....[12]....
        /*0380*/ 	.word	0x000041e0


	//   ....[13]....
        /*0384*/ 	.word	0x00004220


	//   ....[14]....
        /*0388*/ 	.word	0x00004230


	//   ....[15]....
        /*038c*/ 	.word	0x000056b0


	//   ....[16]....
        /*0390*/ 	.word	0x000056f0


	//   ....[17]....
        /*0394*/ 	.word	0x000057a0


	//   ....[18]....
        /*0398*/ 	.word	0x000057b0


	//   ....[19]....
        /*039c*/ 	.word	0x00006810


	//   ....[20]....
        /*03a0*/ 	.word	0x00006870


	//   ....[21]....
        /*03a4*/ 	.word	0x000068a0


	//   ....[22]....
        /*03a8*/ 	.word	0x00006900


	//   ....[23]....
        /*03ac*/ 	.word	0x00006ec0


	//   ....[24]....
        /*03b0*/ 	.word	0x00006f00


	//   ....[25]....
        /*03b4*/ 	.word	0x00006fd0


	//   ....[26]....
        /*03b8*/ 	.word	0x00006ff0


	//   ....[27]....
        /*03bc*/ 	.word	0x000070a0


	//   ....[28]....
        /*03c0*/ 	.word	0x000070c0


	//   ....[29]....
        /*03c4*/ 	.word	0x00007180


	//   ....[30]....
        /*03c8*/ 	.word	0x000071c0


	//   ....[31]....
        /*03cc*/ 	.word	0x00008180


	//   ....[32]....
        /*03d0*/ 	.word	0x000081a0


	//   ....[33]....
        /*03d4*/ 	.word	0x000081b0


	//   ....[34]....
        /*03d8*/ 	.word	0x00008200


	//   ....[35]....
        /*03dc*/ 	.word	0x00008240


	//   ....[36]....
        /*03e0*/ 	.word	0x00008290


	//   ....[37]....
        /*03e4*/ 	.word	0x00008320


	//   ....[38]....
        /*03e8*/ 	.word	0x00008340


	//   ....[39]....
        /*03ec*/ 	.word	0x000083c0


	//   ....[40]....
        /*03f0*/ 	.word	0x000083e0


	//   ....[41]....
        /*03f4*/ 	.word	0x00008460


	//   ....[42]....
        /*03f8*/ 	.word	0x00008480


	//   ....[43]....
        /*03fc*/ 	.word	0x00008500


	//   ....[44]....
        /*0400*/ 	.word	0x00008520


	//   ....[45]....
        /*0404*/ 	.word	0x000085a0


	//   ....[46]....
        /*0408*/ 	.word	0x000085c0


	//   ....[47]....
        /*040c*/ 	.word	0x00008bc0


	//   ....[48]....
        /*0410*/ 	.word	0x00008be0


	//   ....[49]....
        /*0414*/ 	.word	0x00008c10


	//   ....[50]....
        /*0418*/ 	.word	0x00008c50


	//   ....[51]....
        /*041c*/ 	.word	0x00008cc0


	//   ....[52]....
        /*0420*/ 	.word	0x00008ce0


	//   ....[53]....
        /*0424*/ 	.word	0x00008d60


	//   ....[54]....
        /*0428*/ 	.word	0x00008d80


	//   ....[55]....
        /*042c*/ 	.word	0x00008e00


	//   ....[56]....
        /*0430*/ 	.word	0x00008e20


	//   ....[57]....
        /*0434*/ 	.word	0x00008ea0


	//   ....[58]....
        /*0438*/ 	.word	0x00008ec0


	//   ....[59]....
        /*043c*/ 	.word	0x00008f40


	//   ....[60]....
        /*0440*/ 	.word	0x00008f60


	//   ....[61]....
        /*0444*/ 	.word	0x00008fe0


	//   ....[62]....
        /*0448*/ 	.word	0x00009000


	//   ....[63]....
        /*044c*/ 	.word	0x00009630


	//   ....[64]....
        /*0450*/ 	.word	0x00009660


	//   ....[65]....
        /*0454*/ 	.word	0x00009680


	//   ....[66]....
        /*0458*/ 	.word	0x000096c0


	//   ....[67]....
        /*045c*/ 	.word	0x000096e0


	//   ....[68]....
        /*0460*/ 	.word	0x00009720


	//   ....[69]....
        /*0464*/ 	.word	0x00009740


	//   ....[70]....
        /*0468*/ 	.word	0x00009780


	//   ....[71]....
        /*046c*/ 	.word	0x000097a0


	//   ....[72]....
        /*0470*/ 	.word	0x000097e0


	//   ....[73]....
        /*0474*/ 	.word	0x00009800


	//   ....[74]....
        /*0478*/ 	.word	0x00009840


	//   ....[75]....
        /*047c*/ 	.word	0x00009860


	//   ....[76]....
        /*0480*/ 	.word	0x000098a0


	//   ....[77]....
        /*0484*/ 	.word	0x000098c0


	//   ....[78]....
        /*0488*/ 	.word	0x000098d0


	//   ....[79]....
        /*048c*/ 	.word	0x00009b60


	//   ....[80]....
        /*0490*/ 	.word	0x00009b80


	//   ....[81]....
        /*0494*/ 	.word	0x00009ba0


	//   ....[82]....
        /*0498*/ 	.word	0x00009c00


	//   ....[83]....
        /*049c*/ 	.word	0x00009c20


	//   ....[84]....
        /*04a0*/ 	.word	0x00009c80


	//   ....[85]....
        /*04a4*/ 	.word	0x00009ca0


	//   ....[86]....
        /*04a8*/ 	.word	0x00009d00


	//   ....[87]....
        /*04ac*/ 	.word	0x00009d20


	//   ....[88]....
        /*04b0*/ 	.word	0x00009d80


	//   ....[89]....
        /*04b4*/ 	.word	0x00009da0


	//   ....[90]....
        /*04b8*/ 	.word	0x00009e00


	//   ....[91]....
        /*04bc*/ 	.word	0x00009e20


	//   ....[92]....
        /*04c0*/ 	.word	0x00009e80


	//   ....[93]....
        /*04c4*/ 	.word	0x00009ea0


	//   ....[94]....
        /*04c8*/ 	.word	0x00009eb0


	//   ....[95]....
        /*04cc*/ 	.word	0x0000a330


	//   ....[96]....
        /*04d0*/ 	.word	0x0000a350


	//   ....[97]....
        /*04d4*/ 	.word	0x0000a370


	//   ....[98]....
        /*04d8*/ 	.word	0x0000a3b0


	//   ....[99]....
        /*04dc*/ 	.word	0x0000a400


	//   ....[100]....
        /*04e0*/ 	.word	0x0000a430


	//   ....[101]....
        /*04e4*/ 	.word	0x0000a480


	//   ....[102]....
        /*04e8*/ 	.word	0x0000a4b0


	//   ....[103]....
        /*04ec*/ 	.word	0x0000a500


	//   ....[104]....
        /*04f0*/ 	.word	0x0000a530


	//   ....[105]....
        /*04f4*/ 	.word	0x0000a580


	//   ....[106]....
        /*04f8*/ 	.word	0x0000a5b0


	//   ....[107]....
        /*04fc*/ 	.word	0x0000a600


	//   ....[108]....
        /*0500*/ 	.word	0x0000a630


	//   ....[109]....
        /*0504*/ 	.word	0x0000a680


	//   ....[110]....
        /*0508*/ 	.word	0x0000a6b0


	//   ....[111]....
        /*050c*/ 	.word	0x0000a9e0


	//   ....[112]....
        /*0510*/ 	.word	0x0000aec0


	//   ....[113]....
        /*0514*/ 	.word	0x0000afb0


	//   ....[114]....
        /*0518*/ 	.word	0x0000b050


	//   ....[115]....
        /*051c*/ 	.word	0x0000b0e0


	//   ....[116]....
        /*0520*/ 	.word	0x0000b1a0


	//   ....[117]....
        /*0524*/ 	.word	0x0000b220


	//   ....[118]....
        /*0528*/ 	.word	0x0000b2e0


	//   ....[119]....
        /*052c*/ 	.word	0x0000b370


	//   ....[120]....
        /*0530*/ 	.word	0x0000b440


	//   ....[121]....
        /*0534*/ 	.word	0x0000b4b0


	//   ....[122]....
        /*0538*/ 	.word	0x0000b580


	//   ....[123]....
        /*053c*/ 	.word	0x0000b600


	//   ....[124]....
        /*0540*/ 	.word	0x0000b6d0


	//   ....[125]....
        /*0544*/ 	.word	0x0000b750


	//   ....[126]....
        /*0548*/ 	.word	0x0000b820


	//   ....[127]....
        /*054c*/ 	.word	0x0000b8a0


	//   ....[128]....
        /*0550*/ 	.word	0x0000b960


	//   ....[129]....
        /*0554*/ 	.word	0x0000b9f0


	//   ....[130]....
        /*0558*/ 	.word	0x0000ba60


	//   ....[131]....
        /*055c*/ 	.word	0x0000bae0


	//   ....[132]....
        /*0560*/ 	.word	0x0000bb90


	//   ....[133]....
        /*0564*/ 	.word	0x0000bc00


	//   ....[134]....
        /*0568*/ 	.word	0x0000bce0


	//   ....[135]....
        /*056c*/ 	.word	0x0000bd50


	//   ....[136]....
        /*0570*/ 	.word	0x0000be30


	//   ....[137]....
        /*0574*/ 	.word	0x0000beb0


	//   ....[138]....
        /*0578*/ 	.word	0x0000bf80


	//   ....[139]....
        /*057c*/ 	.word	0x0000bff0


	//   ....[140]....
        /*0580*/ 	.word	0x0000c0d0


	//   ....[141]....
        /*0584*/ 	.word	0x0000c140


	//   ....[142]....
        /*0588*/ 	.word	0x0000c220


	//   ....[143]....
        /*058c*/ 	.word	0x0000c2a0


	//   ....[144]....
        /*0590*/ 	.word	0x0000c350


	//   ....[145]....
        /*0594*/ 	.word	0x0000c490


	//   ....[146]....
        /*0598*/ 	.word	0x0000c540


	//   ....[147]....
        /*059c*/ 	.word	0x0000c5a0


	//   ....[148]....
        /*05a0*/ 	.word	0x0000c650


	//   ....[149]....
        /*05a4*/ 	.word	0x0000c6b0


	//   ....[150]....
        /*05a8*/ 	.word	0x0000c760


	//   ....[151]....
        /*05ac*/ 	.word	0x0000c7c0


	//   ....[152]....
        /*05b0*/ 	.word	0x0000c870


	//   ....[153]....
        /*05b4*/ 	.word	0x0000c8d0


	//   ....[154]....
        /*05b8*/ 	.word	0x0000c980


	//   ....[155]....
        /*05bc*/ 	.word	0x0000c9e0


	//   ....[156]....
        /*05c0*/ 	.word	0x0000ca90


	//   ....[157]....
        /*05c4*/ 	.word	0x0000caf0


	//   ....[158]....
        /*05c8*/ 	.word	0x0000cba0


	//   ....[159]....
        /*05cc*/ 	.word	0x0000cc00


	//   ....[160]....
        /*05d0*/ 	.word	0x0000ccb0


	//   ....[161]....
        /*05d4*/ 	.word	0x0000cd90


	//   ....[162]....
        /*05d8*/ 	.word	0x0000ce30


	//   ....[163]....
        /*05dc*/ 	.word	0x0000ce90


	//   ....[164]....
        /*05e0*/ 	.word	0x0000cf60


	//   ....[165]....
        /*05e4*/ 	.word	0x0000cfc0


	//   ....[166]....
        /*05e8*/ 	.word	0x0000d090


	//   ....[167]....
        /*05ec*/ 	.word	0x0000d0f0


	//   ....[168]....
        /*05f0*/ 	.word	0x0000d1c0


	//   ....[169]....
        /*05f4*/ 	.word	0x0000d220


	//   ....[170]....
        /*05f8*/ 	.word	0x0000d2f0


	//   ....[171]....
        /*05fc*/ 	.word	0x0000d350


	//   ....[172]....
        /*0600*/ 	.word	0x0000d420


	//   ....[173]....
        /*0604*/ 	.word	0x0000d480


	//   ....[174]....
        /*0608*/ 	.word	0x0000d550


	//   ....[175]....
        /*060c*/ 	.word	0x0000d5b0


	//   ....[176]....
        /*0610*/ 	.word	0x0000d670


	//   ....[177]....
        /*0614*/ 	.word	0x0000d790


	//   ....[178]....
        /*0618*/ 	.word	0x0000d830


	//   ....[179]....
        /*061c*/ 	.word	0x0000d890


	//   ....[180]....
        /*0620*/ 	.word	0x0000d960


	//   ....[181]....
        /*0624*/ 	.word	0x0000da00


	//   ....[182]....
        /*0628*/ 	.word	0x0000dac0


	//   ....[183]....
        /*062c*/ 	.word	0x0000db60


	//   ....[184]....
        /*0630*/ 	.word	0x0000dc20


	//   ....[185]....
        /*0634*/ 	.word	0x0000dcc0


	//   ....[186]....
        /*0638*/ 	.word	0x0000dd80


	//   ....[187]....
        /*063c*/ 	.word	0x0000de20


	//   ....[188]....
        /*0640*/ 	.word	0x0000dee0


	//   ....[189]....
        /*0644*/ 	.word	0x0000df80


	//   ....[190]....
        /*0648*/ 	.word	0x0000e040


	//   ....[191]....
        /*064c*/ 	.word	0x0000e0e0


	//   ....[192]....
        /*0650*/ 	.word	0x0000e1a0


	//   ....[193]....
        /*0654*/ 	.word	0x0000e2f0


	//----- nvinfo : EIATTR_REG_RECONFIG
	.align		4
.L_82:
        /*0658*/ 	.byte	0x01, 0x54
	.zero		2


	//----- nvinfo : EIATTR_SYSCALL_OFFSETS
	.align		4
        /*065c*/ 	.byte	0x04, 0x46
        /*065e*/ 	.short	(.L_84 - .L_83)


	//   ....[0]....
.L_83:
        /*0660*/ 	.word	0x00001010


	//   ....[1]....
        /*0664*/ 	.word	0x00007960


	//   ....[2]....
        /*0668*/ 	.word	0x00007aa0


	//   ....[3]....
        /*066c*/ 	.word	0x00007b90


	//   ....[4]....
        /*0670*/ 	.word	0x000088b0


	//----- nvinfo : EIATTR_MBARRIER_INSTR_OFFSETS
	.align		4
.L_84:
        /*0674*/ 	.byte	0x04, 0x39
        /*0676*/ 	.short	(.L_86 - .L_85)


	//   ....[0]....
.L_85:
        /*0678*/ 	.word	0x00000170
        /*067c*/ 	.word	0x000000ff
        /*0680*/ 	.word	0x00028800
        /*0684*/ 	.short	0x0100
        /*0686*/ 	.byte	0x08
	.zero		1


	//   ....[1]....
        /*0688*/ 	.word	0x00000180
        /*068c*/ 	.word	0x000000ff
        /*0690*/ 	.word	0x00028820
        /*0694*/ 	.short	0x0100
        /*0696*/ 	.byte	0x08
	.zero		1


	//   ....[2]....
        /*0698*/ 	.word	0x00000270
        /*069c*/ 	.word	0x000000ff
        /*06a0*/ 	.word	0x00028830
        /*06a4*/ 	.short	0x0100
        /*06a6*/ 	.byte	0x08
	.zero		1


	//   ....[3]....
        /*06a8*/ 	.word	0x00000280
        /*06ac*/ 	.word	0x000000ff
        /*06b0*/ 	.word	0x00028840
        /*06b4*/ 	.short	0x0100
        /*06b6*/ 	.byte	0x08
	.zero		1


	//   ....[4]....
        /*06b8*/ 	.word	0x00000290
        /*06bc*/ 	.word	0x000000ff
        /*06c0*/ 	.word	0x00028838
        /*06c4*/ 	.short	0x0100
        /*06c6*/ 	.byte	0x08
	.zero		1


	//   ....[5]....
        /*06c8*/ 	.word	0x000002a0
        /*06cc*/ 	.word	0x000000ff
        /*06d0*/ 	.word	0x00028848
        /*06d4*/ 	.short	0x0100
        /*06d6*/ 	.byte	0x08
	.zero		1


	//   ....[6]....
        /*06d8*/ 	.word	0x000003d0
        /*06dc*/ 	.word	0x000000ff
        /*06e0*/ 	.word	0x00028850
        /*06e4*/ 	.short	0x0100
        /*06e6*/ 	.byte	0x08
	.zero		1


	//   ....[7]....
        /*06e8*/ 	.word	0x000003e0
        /*06ec*/ 	.word	0x000000ff
        /*06f0*/ 	.word	0x00028860
        /*06f4*/ 	.short	0x0100
        /*06f6*/ 	.byte	0x08
	.zero		1


	//   ....[8]....
        /*06f8*/ 	.word	0x000003f0
        /*06fc*/ 	.word	0x000000ff
        /*0700*/ 	.word	0x00028858
        /*0704*/ 	.short	0x0100
        /*0706*/ 	.byte	0x08
	.zero		1


	//   ....[9]....
        /*0708*/ 	.word	0x00000400
        /*070c*/ 	.word	0x000000ff
        /*0710*/ 	.word	0x00028868
        /*0714*/ 	.short	0x0100
        /*0716*/ 	.byte	0x08
	.zero		1


	//   ....[10]....
        /*0718*/ 	.word	0x000004f0
        /*071c*/ 	.word	0x000000ff
        /*0720*/ 	.word	0x00028870
        /*0724*/ 	.short	0x0100
        /*0726*/ 	.byte	0x06
	.zero		1


	//   ....[11]....
        /*0728*/ 	.word	0x00000500
        /*072c*/ 	.word	0x000000ff
        /*0730*/ 	.word	0x00028880
        /*0734*/ 	.short	0x0100
        /*0736*/ 	.byte	0x06
	.zero		1


	//   ....[12]....
        /*0738*/ 	.word	0x00000510
        /*073c*/ 	.word	0x000000ff
        /*0740*/ 	.word	0x00028878
        /*0744*/ 	.short	0x0100
        /*0746*/ 	.byte	0x06
	.zero		1


	//   ....[13]....
        /*0748*/ 	.word	0x00000520
        /*074c*/ 	.word	0x000000ff
        /*0750*/ 	.word	0x00028888
        /*0754*/ 	.short	0x0100
        /*0756*/ 	.byte	0x06
	.zero		1


	//   ....[14]....
        /*0758*/ 	.word	0x00000650
        /*075c*/ 	.word	0x000000ff
        /*0760*/ 	.word	0x00028890
        /*0764*/ 	.short	0x0100
        /*0766*/ 	.byte	0x08
	.zero		1


	//   ....[15]....
        /*0768*/ 	.word	0x00000660
        /*076c*/ 	.word	0x000000ff
        /*0770*/ 	.word	0x000288a0
        /*0774*/ 	.short	0x0100
        /*0776*/ 	.byte	0x08
	.zero		1


	//   ....[16]....
        /*0778*/ 	.word	0x00000670
        /*077c*/ 	.word	0x000000ff
        /*0780*/ 	.word	0x00028898
        /*0784*/ 	.short	0x0100
        /*0786*/ 	.byte	0x08
	.zero		1


	//   ....[17]....
        /*0788*/ 	.word	0x00000680
        /*078c*/ 	.word	0x000000ff
        /*0790*/ 	.word	0x000288a8
        /*0794*/ 	.short	0x0100
        /*0796*/ 	.byte	0x08
	.zero		1


	//   ....[18]....
        /*0798*/ 	.word	0x000007c0
        /*079c*/ 	.word	0x000000ff
        /*07a0*/ 	.word	0x000288b0
        /*07a4*/ 	.short	0x0100
        /*07a6*/ 	.byte	0x08
	.zero		1


	//   ....[19]....
        /*07a8*/ 	.word	0x000007d0
        /*07ac*/ 	.word	0x000000ff
        /*07b0*/ 	.word	0x000288c0
        /*07b4*/ 	.short	0x0100
        /*07b6*/ 	.byte	0x08
	.zero		1


	//   ....[20]....
        /*07b8*/ 	.word	0x000007e0
        /*07bc*/ 	.word	0x000000ff
        /*07c0*/ 	.word	0x000288b8
        /*07c4*/ 	.short	0x0100
        /*07c6*/ 	.byte	0x08
	.zero		1


	//   ....[21]....
        /*07c8*/ 	.word	0x000007f0
        /*07cc*/ 	.word	0x000000ff
        /*07d0*/ 	.word	0x000288c8
        /*07d4*/ 	.short	0x0100
        /*07d6*/ 	.byte	0x08
	.zero		1


	//   ....[22]....
        /*07d8*/ 	.word	0x00001070
        /*07dc*/ 	.word	0x000000ff
        /*07e0*/ 	.word	0x00028800
        /*07e4*/ 	.short	0x010a
        /*07e6*/ 	.byte	0x27
	.zero		1


	//   ....[23]....
        /*07e8*/ 	.word	0x000010f0
        /*07ec*/ 	.word	0x00000005
        /*07f0*/ 	.word	0x00028830
        /*07f4*/ 	.short	0x010a
        /*07f6*/ 	.byte	0x3f
	.zero		1


	//   ....[24]....
        /*07f8*/ 	.word	0x00001140
        /*07fc*/ 	.word	0x00000005
        /*0800*/ 	.word	0x00028830
        /*0804*/ 	.short	0x010a
        /*0806*/ 	.byte	0x3f
	.zero		1


	//   ....[25]....
        /*0808*/ 	.word	0x00002130
        /*080c*/ 	.word	0x000000ff
        /*0810*/ 	.word	0x00000000
        /*0814*/ 	.short	0x0101
        /*0816*/ 	.byte	0x06
	.zero		1


	//   ....[26]....
        /*0818*/ 	.word	0x00003690
        /*081c*/ 	.word	0x000000ff
        /*0820*/ 	.word	0x00028830
        /*0824*/ 	.short	0x010a
        /*0826*/ 	.byte	0x06
	.zero		1


	//   ....[27]....
        /*0828*/ 	.word	0x000036d0
        /*082c*/ 	.word	0x000000ff
        /*0830*/ 	.word	0x00028830
        /*0834*/ 	.short	0x010a
        /*0836*/ 	.byte	0x06
	.zero		1


	//   ....[28]....
        /*0838*/ 	.word	0x00003a20
        /*083c*/ 	.word	0x000000ff
        /*0840*/ 	.word	0x00028850
        /*0844*/ 	.short	0x010a
        /*0846*/ 	.byte	0x06
	.zero		1


	//   ....[29]....
        /*0848*/ 	.word	0x00003a60
        /*084c*/ 	.word	0x000000ff
        /*0850*/ 	.word	0x00028850
        /*0854*/ 	.short	0x010a
        /*0856*/ 	.byte	0x06
	.zero		1


	//   ....[30]....
        /*0858*/ 	.word	0x00003e60
        /*085c*/ 	.word	0x000000ff
        /*0860*/ 	.word	0x00000000
        /*0864*/ 	.short	0x0101
        /*0866*/ 	.byte	0x06
	.zero		1


	//   ....[31]....
        /*0868*/ 	.word	0x00005010
        /*086c*/ 	.word	0x000000ff
        /*0870*/ 	.word	0x00000000
        /*0874*/ 	.short	0x0101
        /*0876*/ 	.byte	0x06
	.zero		1


	//   ....[32]....
        /*0878*/ 	.word	0x00005620
        /*087c*/ 	.word	0x000000ff
        /*0880*/ 	.word	0x00028850
        /*0884*/ 	.short	0x010a
        /*0886*/ 	.byte	0x0a
	.zero		1


	//   ....[33]....
        /*0888*/ 	.word	0x00005660
        /*088c*/ 	.word	0x000000ff
        /*0890*/ 	.word	0x00028850
        /*0894*/ 	.short	0x010a
        /*0896*/ 	.byte	0x0a
	.zero		1


	//   ....[34]....
        /*0898*/ 	.word	0x00005ff0
        /*089c*/ 	.word	0x000000ff
        /*08a0*/ 	.word	0x00000000
        /*08a4*/ 	.short	0x0101
        /*08a6*/ 	.byte	0x04
	.zero		1


	//   ....[35]....
        /*08a8*/ 	.word	0x00006ee0
        /*08ac*/ 	.word	0x000000ff
        /*08b0*/ 	.word	0x00000000
        /*08b4*/ 	.short	0x0101
        /*08b6*/ 	.byte	0x27
	.zero		1


	//   ....[36]....
        /*08b8*/ 	.word	0x00007fe0
        /*08bc*/ 	.word	0x00000000
        /*08c0*/ 	.word	0x00028840
        /*08c4*/ 	.short	0x010a
        /*08c6*/ 	.byte	0x3f
	.zero		1


	//   ....[37]....
        /*08c8*/ 	.word	0x00008690
        /*08cc*/ 	.word	0x00000000
        /*08d0*/ 	.word	0x00028830
        /*08d4*/ 	.short	0x0107
        /*08d6*/ 	.byte	0x3f
	.zero		1


	//   ....[38]....
        /*08d8*/ 	.word	0x00008750
        /*08dc*/ 	.word	0x00000000
        /*08e0*/ 	.word	0x00028830
        /*08e4*/ 	.short	0x0101
        /*08e6*/ 	.byte	0x3f
	.zero		1


	//   ....[39]....
        /*08e8*/ 	.word	0x000090e0
        /*08ec*/ 	.word	0x000000ff
        /*08f0*/ 	.word	0x00028800
        /*08f4*/ 	.short	0x0107
        /*08f6*/ 	.byte	0x27
	.zero		1


	//   ....[40]....
        /*08f8*/ 	.word	0x00009120
        /*08fc*/ 	.word	0x000000ff
        /*0900*/ 	.word	0x00028800
        /*0904*/ 	.short	0x0101
        /*0906*/ 	.byte	0x27
	.zero		1


	//   ....[41]....
        /*0908*/ 	.word	0x00009140
        /*090c*/ 	.word	0x000000ff
        /*0910*/ 	.word	0x00028820
        /*0914*/ 	.short	0x010a
        /*0916*/ 	.byte	0x27
	.zero		1


	//   ....[42]....
        /*0918*/ 	.word	0x00009480
        /*091c*/ 	.word	0x00000006
        /*0920*/ 	.word	0x00028840
        /*0924*/ 	.short	0x010a
        /*0926*/ 	.byte	0x3f
	.zero		1


	//   ....[43]....
        /*0928*/ 	.word	0x00009990
        /*092c*/ 	.word	0x00000006
        /*0930*/ 	.word	0x00028830
        /*0934*/ 	.short	0x0107
        /*0936*/ 	.byte	0x3f
	.zero		1


	//   ....[44]....
        /*0938*/ 	.word	0x00009a50
        /*093c*/ 	.word	0x00000006
        /*0940*/ 	.word	0x00028830
        /*0944*/ 	.short	0x0101
        /*0946*/ 	.byte	0x3f
	.zero		1


	//   ....[45]....
        /*0948*/ 	.word	0x00009ad0
        /*094c*/ 	.word	0x00000006
        /*0950*/ 	.word	0x00028860
        /*0954*/ 	.short	0x010a
        /*0956*/ 	.byte	0x3f
	.zero		1


	//   ....[46]....
        /*0958*/ 	.word	0x0000a070
        /*095c*/ 	.word	0x00000006
        /*0960*/ 	.word	0x00028850
        /*0964*/ 	.short	0x0107
        /*0966*/ 	.byte	0x3f
	.zero		1


	//   ....[47]....
        /*0968*/ 	.word	0x0000a1a0
        /*096c*/ 	.word	0x00000006
        /*0970*/ 	.word	0x00028850
        /*0974*/ 	.short	0x0101
        /*0976*/ 	.byte	0x3f
	.zero		1


	//   ....[48]....
        /*0978*/ 	.word	0x0000a2a0
        /*097c*/ 	.word	0x00000004
        /*0980*/ 	.word	0x00028860
        /*0984*/ 	.short	0x010a
        /*0986*/ 	.byte	0x3f
	.zero		1


	//   ....[49]....
        /*0988*/ 	.word	0x0000a790
        /*098c*/ 	.word	0x00000004
        /*0990*/ 	.word	0x00028850
        /*0994*/ 	.short	0x0107
        /*0996*/ 	.byte	0x3f
	.zero		1


	//   ....[50]....
        /*0998*/ 	.word	0x0000a880
        /*099c*/ 	.word	0x00000004
        /*09a0*/ 	.word	0x00028850
        /*09a4*/ 	.short	0x0101
        /*09a6*/ 	.byte	0x3f
	.zero		1


	//   ....[51]....
        /*09a8*/ 	.word	0x0000a960
        /*09ac*/ 	.word	0x00000005
        /*09b0*/ 	.word	0x00028820
        /*09b4*/ 	.short	0x010a
        /*09b6*/ 	.byte	0x3f
	.zero		1


	//   ....[52]....
        /*09b8*/ 	.word	0x0000aae0
        /*09bc*/ 	.word	0x00000003
        /*09c0*/ 	.word	0x00028840
        /*09c4*/ 	.short	0x010a
        /*09c6*/ 	.byte	0x3f
	.zero		1


	//   ....[53]....
        /*09c8*/ 	.word	0x0000ab80
        /*09cc*/ 	.word	0x00000005
        /*09d0*/ 	.word	0x00028840
        /*09d4*/ 	.short	0x010a
        /*09d6*/ 	.byte	0x3f
	.zero		1


	//   ....[54]....
        /*09d8*/ 	.word	0x0000abc0
        /*09dc*/ 	.word	0x00000003
        /*09e0*/ 	.word	0x00028860
        /*09e4*/ 	.short	0x010a
        /*09e6*/ 	.byte	0x3f
	.zero		1


	//   ....[55]....
        /*09e8*/ 	.word	0x0000ac00
        /*09ec*/ 	.word	0x00000005
        /*09f0*/ 	.word	0x00028860
        /*09f4*/ 	.short	0x010a
        /*09f6*/ 	.byte	0x3f
	.zero		1


	//   ....[56]....
        /*09f8*/ 	.word	0x0000ac70
        /*09fc*/ 	.word	0x00000003
        /*0a00*/ 	.word	0x00028800
        /*0a04*/ 	.short	0x010a
        /*0a06*/ 	.byte	0x3f
	.zero		1


	//   ....[57]....
        /*0a08*/ 	.word	0x0000acc0
        /*0a0c*/ 	.word	0x00000005
        /*0a10*/ 	.word	0x00028830
        /*0a14*/ 	.short	0x010a
        /*0a16*/ 	.byte	0x3f
	.zero		1


	//   ....[58]....
        /*0a18*/ 	.word	0x0000ad20
        /*0a1c*/ 	.word	0x00000003
        /*0a20*/ 	.word	0x00028830
        /*0a24*/ 	.short	0x010a
        /*0a26*/ 	.byte	0x3f
	.zero		1


	//   ....[59]....
        /*0a28*/ 	.word	0x0000ad80
        /*0a2c*/ 	.word	0x00000003
        /*0a30*/ 	.word	0x00028850
        /*0a34*/ 	.short	0x010a
        /*0a36*/ 	.byte	0x3f
	.zero		1


	//   ....[60]....
        /*0a38*/ 	.word	0x0000ade0
        /*0a3c*/ 	.word	0x00000008
        /*0a40*/ 	.word	0x00028850
        /*0a44*/ 	.short	0x010a
        /*0a46*/ 	.byte	0x3f
	.zero		1


	//   ....[61]....
        /*0a48*/ 	.word	0x0000af00
        /*0a4c*/ 	.word	0x00000000
        /*0a50*/ 	.word	0x00028840
        /*0a54*/ 	.short	0x010a
        /*0a56*/ 	.byte	0x3f
	.zero		1


	//   ....[62]....
        /*0a58*/ 	.word	0x0000c390
        /*0a5c*/ 	.word	0x00000003
        /*0a60*/ 	.word	0x00028820
        /*0a64*/ 	.short	0x010a
        /*0a66*/ 	.byte	0x3f
	.zero		1


	//   ....[63]....
        /*0a68*/ 	.word	0x0000c3e0
        /*0a6c*/ 	.word	0x00000006
        /*0a70*/ 	.word	0x00028840
        /*0a74*/ 	.short	0x010a
        /*0a76*/ 	.byte	0x3f
	.zero		1


	//   ....[64]....
        /*0a78*/ 	.word	0x0000cce0
        /*0a7c*/ 	.word	0x00000006
        /*0a80*/ 	.word	0x00028860
        /*0a84*/ 	.short	0x010a
        /*0a86*/ 	.byte	0x3f
	.zero		1


	//   ....[65]....
        /*0a88*/ 	.word	0x0000d6e0
        /*0a8c*/ 	.word	0x00000004
        /*0a90*/ 	.word	0x00028860
        /*0a94*/ 	.short	0x010a
        /*0a96*/ 	.byte	0x3f
	.zero		1


	//   ....[66]....
        /*0a98*/ 	.word	0x0000e210
        /*0a9c*/ 	.word	0x00000005
        /*0aa0*/ 	.word	0x00028820
        /*0aa4*/ 	.short	0x010a
        /*0aa6*/ 	.byte	0x3f
	.zero		1


	//   ....[67]....
        /*0aa8*/ 	.word	0x0000e3b0
        /*0aac*/ 	.word	0x00000003
        /*0ab0*/ 	.word	0x00028840
        /*0ab4*/ 	.short	0x010a
        /*0ab6*/ 	.byte	0x3f
	.zero		1


	//   ....[68]....
        /*0ab8*/ 	.word	0x0000e400
        /*0abc*/ 	.word	0x00000005
        /*0ac0*/ 	.word	0x00028840
        /*0ac4*/ 	.short	0x010a
        /*0ac6*/ 	.byte	0x3f
	.zero		1


	//   ....[69]....
        /*0ac8*/ 	.word	0x0000e450
        /*0acc*/ 	.word	0x00000003
        /*0ad0*/ 	.word	0x00028860
        /*0ad4*/ 	.short	0x010a
        /*0ad6*/ 	.byte	0x3f
	.zero		1


	//----- nvinfo : EIATTR_NUM_MBARRIERS
	.align		4
.L_86:
        /*0ad8*/ 	.byte	0x03, 0x38
        /*0ada*/ 	.short	0x0016


	//----- nvinfo : EIATTR_EXIT_INSTR_OFFSETS
	.align		4
        /*0adc*/ 	.byte	0x04, 0x1c
        /*0ade*/ 	.short	(.L_88 - .L_87)


	//   ....[0]....
.L_87:
        /*0ae0*/ 	.word	0x00000940


	//   ....[1]....
        /*0ae4*/ 	.word	0x000072a0


	//   ....[2]....
        /*0ae8*/ 	.word	0x0000ac50


	//----- nvinfo : EIATTR_MAX_THREADS
	.align		4
.L_88:
        /*0aec*/ 	.byte	0x04, 0x05
        /*0aee*/ 	.short	(.L_90 - .L_89)
.L_89:
        /*0af0*/ 	.word	0x00000180
        /*0af4*/ 	.word	0x00000001
        /*0af8*/ 	.word	0x00000001


	//----- nvinfo : EIATTR_CRS_STACK_SIZE
	.align		4
.L_90:
        /*0afc*/ 	.byte	0x04, 0x1e
        /*0afe*/ 	.short	(.L_92 - .L_91)
.L_91:
        /*0b00*/ 	.word	0x00000000


	//----- nvinfo : EIATTR_CBANK_PARAM_SIZE
	.align		4
.L_92:
        /*0b04*/ 	.byte	0x03, 0x19
        /*0b06*/ 	.short	0x0a70


	//----- nvinfo : EIATTR_PARAM_CBANK
	.align		4
        /*0b08*/ 	.byte	0x04, 0x0a
        /*0b0a*/ 	.short	(.L_94 - .L_93)
	.align		4
.L_93:
        /*0b0c*/ 	.word	index@(.nv.constant0._ZN7cutlass13device_kernelIN5flash11enable_sm90INS1_16FlashAttnFwdSm90INS1_25CollectiveMainloopFwdSm90ILi2EN4cute5tupleIJNS5_1CILi1EEES8_S8_EEENS6_IJNS7_ILi128EEESA_SA_EEELi128ENS_6half_tEfNS_4arch4Sm90ELb0ELb0ELb0ELb0ELb1ELb0ELb0ELb1ELb1ELb1ELb0ELb0EEENS1_21CollectiveEpilogueFwdISB_S9_SC_SE_Li256ELb0ELb1ELb0ELb0EEENS1_29StaticPersistentTileSchedulerILb0EEEEEEEEEvNT_6ParamsE)
        /*0b10*/ 	.short	0x0210
        /*0b12*/ 	.short	0x0a70


	//----- nvinfo : EIATTR_SW_WAR
	.align		4
.L_94:
        /*0b14*/ 	.byte	0x04, 0x36
        /*0b16*/ 	.short	(.L_96 - .L_95)
.L_95:
        /*0b18*/ 	.word	0x00000008
.L_96:


//--------------------- .nv.info._ZN7cutlass13device_kernelIN5flash11enable_sm90INS1_16FlashAttnFwdSm90INS1_25CollectiveMainloopFwdSm90ILi2EN4cute5tupleIJNS5_1CILi1EEES8_S8_EEENS6_IJNS7_ILi128EEESA_SA_EEELi128ENS_6half_tEfNS_4arch4Sm90ELb0ELb0ELb0ELb1ELb1ELb0ELb0ELb1ELb1ELb1ELb0ELb0EEENS1_21CollectiveEpilogueFwdISB_S9_SC_SE_Li256ELb1ELb1ELb0ELb0EEENS1_36VarlenDynamicPersistentTileSchedulerILi128ELi128ELi256ELi128ELb0ELb1ELb1ELb0ELb1ELb1EEEEEEEEEvNT_6ParamsE --------------------------
	.section	.nv.info._ZN7cutlass13device_kernelIN5flash11enable_sm90INS1_16FlashAttnFwdSm90INS1_25CollectiveMainloopFwdSm90ILi2EN4cute5tupleIJNS5_1CILi1EEES8_S8_EEENS6_IJNS7_ILi128EEESA_SA_EEELi128ENS_6half_tEfNS_4arch4Sm90ELb0ELb0ELb0ELb1ELb1ELb0ELb0ELb1ELb1ELb1ELb0ELb0EEENS1_21CollectiveEpilogueFwdISB_S9_SC_SE_Li256ELb1ELb1ELb0ELb0EEENS1_36VarlenDynamicPersistentTileSchedulerILi128ELi128ELi256ELi128ELb0ELb1ELb1ELb0ELb1ELb1EEEEEEEEEvNT_6ParamsE,"",@"SHT_CUDA_INFO"
	.sectionflags	@""
	.align	4


	//----- nvinfo : EIATTR_CUDA_API_VERSION
	.align		4
        /*0000*/ 	.byte	0x04, 0x37
        /*0002*/ 	.short	(.L_98 - .L_97)
.L_97:
        /*0004*/ 	.word	0x00000082


	//----- nvinfo : EIATTR_KPARAM_INFO
	.align		4
.L_98:
        /*0008*/ 	.byte	0x04, 0x17
        /*000a*/ 	.short	(.L_100 - .L_99)
.L_99:
        /*000c*/ 	.word	0x00000000
        /*0010*/ 	.short	0x0000
        /*0012*/ 	.short	0x0070
        /*0014*/ 	.byte	0x00, 0xf0, 0x01, 0x2a


	//----- nvinfo : EIATTR_SPARSE_MMA_MASK
	.align		4
.L_100:
        /*0018*/ 	.byte	0x03, 0x50
        /*001a*/ 	.short	0x0000


	//----- nvinfo : EIATTR_MAXREG_COUNT
	.align		4
        /*001c*/ 	.byte	0x03, 0x1b
        /*001e*/ 	.short	0x00a8


	//----- nvinfo : EIATTR_NUM_BARRIERS
	.align		4
        /*0020*/ 	.byte	0x02, 0x4c
        /*0022*/ 	.byte	0x10
	.zero		1


	//----- nvinfo : EIATTR_EXTERNS
	.align		4
        /*0024*/ 	.byte	0x04, 0x0f
        /*0026*/ 	.short	(.L_102 - .L_101)


	//   ....[0]....
	.align		4
.L_101:
        /*0028*/ 	.word	index@(__assertfail)


	//----- nvinfo : EIATTR_ANNOTATIONS
	.align		4
.L_102:
        /*002c*/ 	.byte	0x04, 0x55
        /*002e*/ 	.short	(.L_104 - .L_103)


	//   ....[0]....
.L_103:
        /*0030*/ 	.word	0x00000001
        /*0034*/ 	.byte	0x90, 0x90, 0x00, 0x00, 0x01, 0x00, 0x00, 0x00, 0x30, 0x91, 0x00, 0x00, 0x01, 0x00, 0x00, 0x00
        /* <DEDUP_REMOVED lines=10> */
        /*00e4*/ 	.byte	0xd0, 0xd7, 0x00, 0x00


	//----- nvinfo : EIATTR_MERCURY_ISA_VERSION
	.align		4
.L_104:
        /*00e8*/ 	.byte	0x03, 0x5f
        /*00ea*/ 	.short	0x0101


	//----- nvinfo : EIATTR_UNUSED_LOAD_BYTE_OFFSET
	.align		4
        /*00ec*/ 	.byte	0x04, 0x44
        /*00ee*/ 	.short	(.L_106 - .L_105)


	//   ....[0]....
.L_105:
        /*00f0*/ 	.word	0x00000970
        /*00f4*/ 	.word	0x0000fff0


	//   ....[1]....
        /*00f8*/ 	.word	0x00006640
        /*00fc*/ 	.word	0x0000fff0


	//----- nvinfo : EIATTR_INT_WARP_WIDE_INSTR_OFFSETS
	.align		4
.L_106:
        /*0100*/ 	.byte	0x04, 0x31
        /*0102*/ 	.short	(.L_108 - .L_107)


	//   ....[0]....
.L_107:
        /*0104*/ 	.word	0x000000c0


	//   ....[1]....
        /*0108*/ 	.word	0x000000d0


	//   ....[2]....
        /*010c*/ 	.word	0x00000170


	//   ....[3]....
        /*0110*/ 	.word	0x00009720


	//   ....[4]....
        /*0114*/ 	.word	0x000097b0


	//   ....[5]....
        /*0118*/ 	.word	0x0000c640


	//   ....[6]....
        /*011c*/ 	.word	0x0000c6d0


	//----- nvinfo : EIATTR_COOP_GROUP_MASK_REGIDS
	.align		4
.L_108:
        /*0120*/ 	.byte	0x04, 0x29
        /*0122*/ 	.short	(.L_110 - .L_109)


	//   ....[0]....
.L_109:
        /*0124*/ 	.word	0xffffffff


	//   ....[1]....
        /*0128*/ 	.word	0xffffffff


	//   ....[2]....
        /*012c*/ 	.word	0xffffffff


	//   ....[3]....
        /*0130*/ 	.word	0xffffffff


	//   ....[4]....
        /*0134*/ 	.word	0xffffffff


	//   ....[5]....
        /*0138*/ 	.word	0xffffffff


	//   ....[6]....
        /*013c*/ 	.word	0xffffffff


	//   ....[7]....
        /*0140*/ 	.word	0xffffffff


	//   ....[8]....
        /*0144*/ 	.word	0xffffffff


	//   ....[9]....
        /*0148*/ 	.word	0xffffffff


	//   ....[10]....
        /*014c*/ 	.word	0xffffffff


	//   ....[11]....
        /*0150*/ 	.word	0xffffffff


	//   ....[12]....
        /*0154*/ 	.word	0xffffffff


	//   ....[13]....
        /*0158*/ 	.word	0xffffffff


	//   ....[14]....
        /*015c*/ 	.word	0xffffffff


	//   ....[15]....
        /*0160*/ 	.word	0xffffffff


	//   ....[16]....
        /*0164*/ 	.word	0xffffffff


	//   ....[17]....
        /*0168*/ 	.word	0xffffffff


	//   ....[18]....
        /*016c*/ 	.word	0xffffffff


	//   ....[19]....
        /*0170*/ 	.word	0xffffffff


	//   ....[20]....
        /*0174*/ 	.word	0xffffffff


	//   ....[21]....
        /*0178*/ 	.word	0xffffffff


	//   ....[22]....
        /*017c*/ 	.word	0xffffffff


	//   ....[23]....
        /*0180*/ 	.word	0xffffffff


	//   ....[24]....
        /*0184*/ 	.word	0xffffffff


	//   ....[25]....
        /*0188*/ 	.word	0xffffffff


	//   ....[26]....
        /*018c*/ 	.word	0xffffffff


	//   ....[27]....
        /*0190*/ 	.word	0xffffffff


	//   ....[28]....
        /*0194*/ 	.word	0xffffffff


	//   ....[29]....
        /*0198*/ 	.word	0xffffffff


	//   ....[30]....
        /*019c*/ 	.word	0xffffffff


	//   ....[31]....
        /*01a0*/ 	.word	0xffffffff


	//   ....[32]....
        /*01a4*/ 	.word	0xffffffff


	//   ....[33]....
        /*01a8*/ 	.word	0xffffffff


	//   ....[34]....
        /*01ac*/ 	.word	0xffffffff


	//   ....[35]....
        /*01b0*/ 	.word	0xffffffff


	//   ....[36]....
        /*01b4*/ 	.word	0xffffffff


	//   ....[37]....
        /*01b8*/ 	.word	0xffffffff


	//   ....[38]....
        /*01bc*/ 	.word	0xffffffff


	//   ....[39]....
        /*01c0*/ 	.word	0xffffffff


	//   ....[40]....
        /*01c4*/ 	.word	0xffffffff


	//   ....[41]....
        /*01c8*/ 	.word	0xffffffff


	//   ....[42]....
        /*01cc*/ 	.word	0xffffffff


	//   ....[43]....
        /*01d0*/ 	.word	0xffffffff


	//   ....[44]....
        /*01d4*/ 	.word	0xffffffff


	//   ....[45]....
        /*01d8*/ 	.word	0xffffffff


	//   ....[46]....
        /*01dc*/ 	.word	0xffffffff


	//   ....[47]....
        /*01e0*/ 	.word	0xffffffff


	//   ....[48]....
        /*01e4*/ 	.word	0xffffffff


	//   ....[49]....
        /*01e8*/ 	.word	0xffffffff


	//   ....[50]....
        /*01ec*/ 	.word	0xffffffff


	//   ....[51]....
        /*01f0*/ 	.word	0xffffffff


	//   ....[52]....
        /*01f4*/ 	.word	0xffffffff


	//   ....[53]....
        /*01f8*/ 	.word	0xffffffff


	//   ....[54]....
        /*01fc*/ 	.word	0xffffffff


	//   ....[55]....
        /*0200*/ 	.word	0xffffffff


	//   ....[56]....
        /*0204*/ 	.word	0xffffffff


	//   ....[57]....
        /*0208*/ 	.word	0xffffffff


	//   ....[58]....
        /*020c*/ 	.word	0xffffffff


	//   ....[59]....
        /*0210*/ 	.word	0xffffffff


	//   ....[60]....
        /*0214*/ 	.word	0xffffffff


	//   ....[61]....
        /*0218*/ 	.word	0xffffffff


	//   ....[62]....
        /*021c*/ 	.word	0xffffffff


	//   ....[63]....
        /*0220*/ 	.word	0xffffffff


	//   ....[64]....
        /*0224*/ 	.word	0xffffffff


	//   ....[65]....
        /*0228*/ 	.word	0xffffffff


	//   ....[66]....
        /*022c*/ 	.word	0xffffffff


	//   ....[67]....
        /*0230*/ 	.word	0xffffffff


	//   ....[68]....
        /*0234*/ 	.word	0xffffffff


	//   ....[69]....
        /*0238*/ 	.word	0xffffffff


	//   ....[70]....
        /*023c*/ 	.word	0xffffffff


	//   ....[71]....
        /*0240*/ 	.word	0xffffffff


	//   ....[72]....
        /*0244*/ 	.word	0xffffffff


	//   ....[73]....
        /*0248*/ 	.word	0xffffffff


	//   ....[74]....
        /*024c*/ 	.word	0xffffffff


	//   ....[75]....
        /*0250*/ 	.word	0xffffffff


	//   ....[76]....
        /*0254*/ 	.word	0xffffffff


	//   ....[77]....
        /*0258*/ 	.word	0xffffffff


	//   ....[78]....
        /*025c*/ 	.word	0xffffffff


	//   ....[79]....
        /*0260*/ 	.word	0xffffffff


	//   ....[80]....
        /*0264*/ 	.word	0xffffffff


	//   ....[81]....
        /*0268*/ 	.word	0xffffffff


	//   ....[82]....
        /*026c*/ 	.word	0xffffffff


	//   ....[83]....
        /*0270*/ 	.word	0xffffffff


	//   ....[84]....
        /*0274*/ 	.word	0xffffffff


	//   ....[85]....
        /*0278*/ 	.word	0xffffffff


	//   ....[86]....
        /*027c*/ 	.word	0xffffffff


	//   ....[87]....
        /*0280*/ 	.word	0xffffffff


	//   ....[88]....
        /*0284*/ 	.word	0xffffffff


	//   ....[89]....
        /*0288*/ 	.word	0xffffffff


	//   ....[90]....
        /*028c*/ 	.word	0xffffffff


	//   ....[91]....
        /*0290*/ 	.word	0xffffffff


	//   ....[92]....
        /*0294*/ 	.word	0xffffffff


	//   ....[93]....
        /*0298*/ 	.word	0xffffffff


	//   ....[94]....
        /*029c*/ 	.word	0xffffffff


	//   ....[95]....
        /*02a0*/ 	.word	0xffffffff


	//   ....[96]....
        /*02a4*/ 	.word	0xffffffff


	//   ....[97]....
        /*02a8*/ 	.word	0xffffffff


	//   ....[98]....
        /*02ac*/ 	.word	0xffffffff


	//   ....[99]....
        /*02b0*/ 	.word	0xffffffff


	//   ....[100]....
        /*02b4*/ 	.word	0xffffffff


	//   ....[101]....
        /*02b8*/ 	.word	0xffffffff


	//   ....[102]....
        /*02bc*/ 	.word	0xffffffff


	//   ....[103]....
        /*02c0*/ 	.word	0xffffffff


	//   ....[104]....
        /*02c4*/ 	.word	0xffffffff


	//   ....[105]....
        /*02c8*/ 	.word	0xffffffff


	//   ....[106]....
        /*02cc*/ 	.word	0xffffffff


	//   ....[107]....
        /*02d0*/ 	.word	0xffffffff


	//   ....[108]....
        /*02d4*/ 	.word	0xffffffff


	//   ....[109]....
        /*02d8*/ 	.word	0xffffffff


	//   ....[110]....
        /*02dc*/ 	.word	0xffffffff


	//   ....[111]....
        /*02e0*/ 	.word	0xffffffff


	//   ....[112]....
        /*02e4*/ 	.word	0xffffffff


	//   ....[113]....
        /*02e8*/ 	.word	0xffffffff


	//   ....[114]....
        /*02ec*/ 	.word	0xffffffff


	//   ....[115]....
        /*02f0*/ 	.word	0xffffffff


	//   ....[116]....
        /*02f4*/ 	.word	0xffffffff


	//   ....[117]....
        /*02f8*/ 	.word	0xffffffff


	//   ....[118]....
        /*02fc*/ 	.word	0xffffffff


	//   ....[119]....
        /*0300*/ 	.word	0xffffffff


	//   ....[120]....
        /*0304*/ 	.word	0xffffffff


	//   ....[121]....
        /*0308*/ 	.word	0xffffffff


	//   ....[122]....
        /*030c*/ 	.word	0xffffffff


	//   ....[123]....
        /*0310*/ 	.word	0xffffffff


	//   ....[124]....
        /*0314*/ 	.word	0xffffffff


	//   ....[125]....
        /*0318*/ 	.word	0xffffffff


	//   ....[126]....
        /*031c*/ 	.word	0xffffffff


	//   ....[127]....
        /*0320*/ 	.word	0xffffffff


	//   ....[128]....
        /*0324*/ 	.word	0xffffffff


	//   ....[129]....
        /*0328*/ 	.word	0xffffffff


	//   ....[130]....
        /*032c*/ 	.word	0xffffffff


	//   ....[131]....
        /*0330*/ 	.word	0xffffffff


	//   ....[132]....
        /*0334*/ 	.word	0xffffffff


	//   ....[133]....
        /*0338*/ 	.word	0xffffffff


	//   ....[134]....
        /*033c*/ 	.word	0xffffffff


	//   ....[135]....
        /*0340*/ 	.word	0xffffffff


	//   ....[136]....
        /*0344*/ 	.word	0xffffffff


	//   ....[137]....
        /*0348*/ 	.word	0xffffffff


	//   ....[138]....
        /*034c*/ 	.word	0xffffffff


	//   ....[139]....
        /*0350*/ 	.word	0xffffffff


	//   ....[140]....
        /*0354*/ 	.word	0xffffffff


	//   ....[141]....
        /*0358*/ 	.word	0xffffffff


	//   ....[142]....
        /*035c*/ 	.word	0xffffffff


	//   ....[143]....
        /*0360*/ 	.word	0xffffffff


	//   ....[144]....
        /*0364*/ 	.word	0xffffffff


	//   ....[145]....
        /*0368*/ 	.word	0xffffffff


	//   ....[146]....
        /*036c*/ 	.word	0xffffffff


	//   ....[147]....
        /*0370*/ 	.word	0xffffffff


	//   ....[148]....
        /*0374*/ 	.word	0xffffffff


	//   ....[149]....
        /*0378*/ 	.word	0xffffffff


	//   ....[150]....
        /*037c*/ 	.word	0xffffffff


	//   ....[151]....
        /*0380*/ 	.word	0xffffffff


	//   ....[152]....
        /*0384*/ 	.word	0xffffffff


	//   ....[153]....
        /*0388*/ 	.word	0x0500000f


	//   ....[154]....
        /*038c*/ 	.word	0x0500000f


	//   ....[155]....
        /*0390*/ 	.word	0x0500000f


	//   ....[156]....
        /*0394*/ 	.word	0x0500000f


	//   ....[157]....
        /*0398*/ 	.word	0x0500000f


	//   ....[158]....
        /*039c*/ 	.word	0x0500000f


	//   ....[159]....
        /*03a0*/ 	.word	0x0500000f


	//   ....[160]....
        /*03a4*/ 	.word	0x0500000f


	//   ....[161]....
        /*03a8*/ 	.word	0x0500000f


	//   ....[162]....
        /*03ac*/ 	.word	0x0500000f


	//   ....[163]....
        /*03b0*/ 	.word	0x0500000f


	//   ....[164]....
        /*03b4*/ 	.word	0x0500000f


	//   ....[165]....
        /*03b8*/ 	.word	0x0500000f


	//   ....[166]....
        /*03bc*/ 	.word	0x0500000f


	//   ....[167]....
        /*03c0*/ 	.word	0x0500000f


	//   ....[168]....
        /*03c4*/ 	.word	0x0500000f


	//   ....[169]....
        /*03c8*/ 	.word	0x0500000f


	//   ....[170]....
        /*03cc*/ 	.word	0x0500000f


	//   ....[171]....
        /*03d0*/ 	.word	0x0500000f


	//   ....[172]....
        /*03d4*/ 	.word	0x0500000f


	//   ....[173]....
        /*03d8*/ 	.word	0x0500000f


	//   ....[174]....
        /*03dc*/ 	.word	0x0500000f


	//   ....[175]....
        /*03e0*/ 	.word	0x0500000f


	//   ....[176]....
        /*03e4*/ 	.word	0x0500000f


	//   ....[177]....
        /*03e8*/ 	.word	0x0500000f


	//   ....[178]....
        /*03ec*/ 	.word	0x0500000f


	//   ....[179]....
        /*03f0*/ 	.word	0x0500000f


	//   ....[180]....
        /*03f4*/ 	.word	0x0500000f


	//   ....[181]....
        /*03f8*/ 	.word	0x0500000f


	//   ....[182]....
        /*03fc*/ 	.word	0x0500000f


	//   ....[183]....
        /*0400*/ 	.word	0x0500000f


	//   ....[184]....
        /*0404*/ 	.word	0x0500000f


	//   ....[185]....
        /*0408*/ 	.word	0x0500000f


	//   ....[186]....
        /*040c*/ 	.word	0x0500000f


	//   ....[187]....
        /*0410*/ 	.word	0x0500000f


	//   ....[188]....
        /*0414*/ 	.word	0x0500000f


	//   ....[189]....
        /*0418*/ 	.word	0x0500000f


	//   ....[190]....
        /*041c*/ 	.word	0x0500000f


	//   ....[191]....
        /*0420*/ 	.word	0x0500000f


	//   ....[192]....
        /*0424*/ 	.word	0x0500000f


	//   ....[193]....
        /*0428*/ 	.word	0x0500000f


	//   ....[194]....
        /*042c*/ 	.word	0x0500000f


	//   ....[195]....
        /*0430*/ 	.word	0x0500000f


	//   ....[196]....
        /*0434*/ 	.word	0x0500000f


	//   ....[197]....
        /*0438*/ 	.word	0x0500000f


	//   ....[198]....
        /*043c*/ 	.word	0x0500000f


	//   ....[199]....
        /*0440*/ 	.word	0x0500000f


	//   ....[200]....
        /*0444*/ 	.word	0x0500000f


	//   ....[201]....
        /*0448*/ 	.word	0x0500000f


	//   ....[202]....
        /*044c*/ 	.word	0x0500000f


	//   ....[203]....
        /*0450*/ 	.word	0x0500000f


	//   ....[204]....
        /*0454*/ 	.word	0x0500000f


	//   ....[205]....
        /*0458*/ 	.word	0x0500000f


	//   ....[206]....
        /*045c*/ 	.word	0x0500000f


	//   ....[207]....
        /*0460*/ 	.word	0x0500000f


	//   ....[208]....
        /*0464*/ 	.word	0x0500000f


	//   ....[209]....
        /*0468*/ 	.word	0x0500000f


	//   ....[210]....
        /*046c*/ 	.word	0x0500000f


	//   ....[211]....
        /*0470*/ 	.word	0x0500000f


	//   ....[212]....
        /*0474*/ 	.word	0x0500000f


	//   ....[213]....
        /*0478*/ 	.word	0x0500000f


	//   ....[214]....
        /*047c*/ 	.word	0x0500000f


	//   ....[215]....
        /*0480*/ 	.word	0x0500000f


	//   ....[216]....
        /*0484*/ 	.word	0x0500000f


	//   ....[217]....
        /*0488*/ 	.word	0x0500000f


	//   ....[218]....
        /*048c*/ 	.word	0x0500000f


	//   ....[219]....
        /*0490*/ 	.word	0x0500000f


	//   ....[220]....
        /*0494*/ 	.word	0x0500000f


	//   ....[221]....
        /*0498*/ 	.word	0x0500000f


	//   ....[222]....
        /*049c*/ 	.word	0x0500000f


	//   ....[223]....
        /*04a0*/ 	.word	0x0500000f


	//   ....[224]....
        /*04a4*/ 	.word	0x0500000f


	//   ....[225]....
        /*04a8*/ 	.word	0x0500000f


	//   ....[226]....
        /*04ac*/ 	.word	0x0500000f


	//   ....[227]....
        /*04b0*/ 	.word	0x0500000f


	//   ....[228]....
        /*04b4*/ 	.word	0x0500000f


	//   ....[229]....
        /*04b8*/ 	.word	0x0500000f


	//   ....[230]....
        /*04bc*/ 	.word	0x0500000f


	//   ....[231]....
        /*04c0*/ 	.word	0x0500000f


	//   ....[232]....
        /*04c4*/ 	.word	0x0500000f


	//   ....[233]....
        /*04c8*/ 	.word	0x0500000f


	//   ....[234]....
        /*04cc*/ 	.word	0x0500000f


	//   ....[235]....
        /*04d0*/ 	.word	0x0500000f


	//   ....[236]....
        /*04d4*/ 	.word	0x0500000f


	//   ....[237]....
        /*04d8*/ 	.word	0x0500000f


	//   ....[238]....
        /*04dc*/ 	.word	0x0500000f


	//   ....[239]....
        /*04e0*/ 	.word	0x0500000f


	//   ....[240]....
        /*04e4*/ 	.word	0x0500000f


	//   ....[241]....
        /*04e8*/ 	.word	0x0500000f


	//   ....[242]....
        /*04ec*/ 	.word	0x0500000f


	//   ....[243]....
        /*04f0*/ 	.word	0x0500000f


	//   ....[244]....
        /*04f4*/ 	.word	0x0500000f


	//   ....[245]....
        /*04f8*/ 	.word	0x0500000f


	//   ....[246]....
        /*04fc*/ 	.word	0x0500000f


	//   ....[247]....
        /*0500*/ 	.word	0x0500000f


	//   ....[248]....
        /*0504*/ 	.word	0x0500000f


	//   ....[249]....
        /*0508*/ 	.word	0x0500000f


	//   ....[250]....
        /*050c*/ 	.word	0x0500000f


	//   ....[251]....
        /*0510*/ 	.word	0x0500000f


	//----- nvinfo : EIATTR_COOP_GROUP_INSTR_OFFSETS
	.align		4
.L_110:
        /*0514*/ 	.byte	0x04, 0x28
        /*0516*/ 	.short	(.L_112 - .L_111)


	//   ....[0]....
.L_111:
        /*0518*/ 	.word	0x00000070


	//   ....[1]....
        /*051c*/ 	.word	0x000000b0


	//   ....[2]....
        /*0520*/ 	.word	0x000002d0


	//   ....[3]....
        /*0524*/ 	.word	0x00000430


	//   ....[4]....
        /*0528*/ 	.word	0x00000550


	//   ....[5]....
        /*052c*/ 	.word	0x000006b0


	//   ....[6]....
        /*0530*/ 	.word	0x00001330


	//   ....[7]....
        /*0534*/ 	.word	0x000024e0


	//   ....[8]....
        /*0538*/ 	.word	0x000025e0


	//   ....[9]....
        /*053c*/ 	.word	0x00002cb0


	//   ....[10]....
        /*0540*/ 	.word	0x00002d40


	//   ....[11]....
        /*0544*/ 	.word	0x00004790


	//   ....[12]....
        /*0548*/ 	.word	0x000047a0


	//   ....[13]....
        /*054c*/ 	.word	0x000047e0


	//   ....[14]....
        /*0550*/ 	.word	0x000047f0


	//   ....[15]....
        /*0554*/ 	.word	0x00005ca0


	//   ....[16]....
        /*0558*/ 	.word	0x00005ce0


	//   ....[17]....
        /*055c*/ 	.word	0x00005dc0


	//   ....[18]....
        /*0560*/ 	.word	0x00005dd0


	//   ....[19]....
        /*0564*/ 	.word	0x00007190


	//   ....[20]....
        /*0568*/ 	.word	0x000071c0


	//   ....[21]....
        /*056c*/ 	.word	0x00007200


	//   ....[22]....
        /*0570*/ 	.word	0x00007230


	//   ....[23]....
        /*0574*/ 	.word	0x000077f0


	//   ....[24]....
        /*0578*/ 	.word	0x00007820


	//   ....[25]....
        /*057c*/ 	.word	0x000078e0


	//   ....[26]....
        /*0580*/ 	.word	0x00007900


	//   ....[27]....
        /*0584*/ 	.word	0x000079c0


	//   ....[28]....
        /*0588*/ 	.word	0x000079e0


	//   ....[29]....
        /*058c*/ 	.word	0x00007ab0


	//   ....[30]....
        /*0590*/ 	.word	0x00007ad0


	//   ....[31]....
        /*0594*/ 	.word	0x000083c0


	//   ....[32]....
        /*0598*/ 	.word	0x000083e0


	//   ....[33]....
        /*059c*/ 	.word	0x000084a0


	//   ....[34]....
        /*05a0*/ 	.word	0x000084c0


	//   ....[35]....
        /*05a4*/ 	.word	0x00008580


	//   ....[36]....
        /*05a8*/ 	.word	0x000085a0


	//   ....[37]....
        /*05ac*/ 	.word	0x00008670


	//   ....[38]....
        /*05b0*/ 	.word	0x00008690


	//   ....[39]....
        /*05b4*/ 	.word	0x000087d0


	//   ....[40]....
        /*05b8*/ 	.word	0x000089a0


	//   ....[41]....
        /*05bc*/ 	.word	0x000089d0


	//   ....[42]....
        /*05c0*/ 	.word	0x00008a00


	//   ....[43]....
        /*05c4*/ 	.word	0x00008a30


	//   ....[44]....
        /*05c8*/ 	.word	0x00008a60


	//   ....[45]....
        /*05cc*/ 	.word	0x00008a90


	//   ....[46]....
        /*05d0*/ 	.word	0x00008be0


	//   ....[47]....
        /*05d4*/ 	.word	0x00008c10


	//   ....[48]....
        /*05d8*/ 	.word	0x00008c40


	//   ....[49]....
        /*05dc*/ 	.word	0x00008c70


	//   ....[50]....
        /*05e0*/ 	.word	0x00008ca0


	//   ....[51]....
        /*05e4*/ 	.word	0x00008cd0


	//   ....[52]....
        /*05e8*/ 	.word	0x00008d60


	//   ....[53]....
        /*05ec*/ 	.word	0x00008d90


	//   ....[54]....
        /*05f0*/ 	.word	0x00008e10


	//   ....[55]....
        /*05f4*/ 	.word	0x0000a250


	//   ....[56]....
        /*05f8*/ 	.word	0x0000a270


	//   ....[57]....
        /*05fc*/ 	.word	0x0000a310


	//   ....[58]....
        /*0600*/ 	.word	0x0000a330


	//   ....[59]....
        /*0604*/ 	.word	0x0000a3c0


	//   ....[60]....
        /*0608*/ 	.word	0x0000a3e0


	//   ....[61]....
        /*060c*/ 	.word	0x0000a470


	//   ....[62]....
        /*0610*/ 	.word	0x0000a490


	//   ....[63]....
        /*0614*/ 	.word	0x0000a520


	//   ....[64]....
        /*0618*/ 	.word	0x0000a540


	//   ....[65]....
        /*061c*/ 	.word	0x0000a5d0


	//   ....[66]....
        /*0620*/ 	.word	0x0000a5f0


	//   ....[67]....
        /*0624*/ 	.word	0x0000a680


	//   ....[68]....
        /*0628*/ 	.word	0x0000a6a0


	//   ....[69]....
        /*062c*/ 	.word	0x0000a6b0


	//   ....[70]....
        /*0630*/ 	.word	0x0000a730


	//   ....[71]....
        /*0634*/ 	.word	0x0000ae50


	//   ....[72]....
        /*0638*/ 	.word	0x0000ae80


	//   ....[73]....
        /*063c*/ 	.word	0x0000aee0


	//   ....[74]....
        /*0640*/ 	.word	0x0000af20


	//   ....[75]....
        /*0644*/ 	.word	0x0000af60


	//   ....[76]....
        /*0648*/ 	.word	0x0000afc0


	//   ....[77]....
        /*064c*/ 	.word	0x0000b010


	//   ....[78]....
        /*0650*/ 	.word	0x0000b060


	//   ....[79]....
        /*0654*/ 	.word	0x0000b0a0


	//   ....[80]....
        /*0658*/ 	.word	0x0000b100


	//   ....[81]....
        /*065c*/ 	.word	0x0000b150


	//   ....[82]....
        /*0660*/ 	.word	0x0000b1a0


	//   ....[83]....
        /*0664*/ 	.word	0x0000b1e0


	//   ....[84]....
        /*0668*/ 	.word	0x0000b240


	//   ....[85]....
        /*066c*/ 	.word	0x0000b260


	//   ....[86]....
        /*0670*/ 	.word	0x0000b2a0


	//   ....[87]....
        /*0674*/ 	.word	0x0000b9f0


	//   ....[88]....
        /*0678*/ 	.word	0x0000ba20


	//   ....[89]....
        /*067c*/ 	.word	0x0000ba80


	//   ....[90]....
        /*0680*/ 	.word	0x0000ba90


	//   ....[91]....
        /*0684*/ 	.word	0x0000bae0


	//   ....[92]....
        /*0688*/ 	.word	0x0000baf0


	//   ....[93]....
        /*068c*/ 	.word	0x0000bb40


	//   ....[94]....
        /*0690*/ 	.word	0x0000bb50


	//   ....[95]....
        /*0694*/ 	.word	0x0000bba0


	//   ....[96]....
        /*0698*/ 	.word	0x0000bbb0


	//   ....[97]....
        /*069c*/ 	.word	0x0000bc00


	//   ....[98]....
        /*06a0*/ 	.word	0x0000bc10


	//   ....[99]....
        /*06a4*/ 	.word	0x0000bc60


	//   ....[100]....
        /*06a8*/ 	.word	0x0000bc70


	//   ....[101]....
        /*06ac*/ 	.word	0x0000bc80


	//   ....[102]....
        /*06b0*/ 	.word	0x0000bcd0


	//   ....[103]....
        /*06b4*/ 	.word	0x0000bf30


	//   ....[104]....
        /*06b8*/ 	.word	0x0000bf50


	//   ....[105]....
        /*06bc*/ 	.word	0x0000bf70


	//   ....[106]....
        /*06c0*/ 	.word	0x0000bfd0


	//   ....[107]....
        /*06c4*/ 	.word	0x0000bff0


	//   ....[108]....
        /*06c8*/ 	.word	0x0000c050


	//   ....[109]....
        /*06cc*/ 	.word	0x0000c070


	//   ....[110]....
        /*06d0*/ 	.word	0x0000c0d0


	//   ....[111]....
        /*06d4*/ 	.word	0x0000c0f0


	//   ....[112]....
        /*06d8*/ 	.word	0x0000c150


	//   ....[113]....
        /*06dc*/ 	.word	0x0000c170


	//   ....[114]....
        /*06e0*/ 	.word	0x0000c1d0


	//   ....[115]....
        /*06e4*/ 	.word	0x0000c1f0


	//   ....[116]....
        /*06e8*/ 	.word	0x0000c250


	//   ....[117]....
        /*06ec*/ 	.word	0x0000c270


	//   ....[118]....
        /*06f0*/ 	.word	0x0000c280


	//   ....[119]....
        /*06f4*/ 	.word	0x0000c820


	//   ....[120]....
        /*06f8*/ 	.word	0x0000c860


	//   ....[121]....
        /*06fc*/ 	.word	0x0000c8a0


	//   ....[122]....
        /*0700*/ 	.word	0x0000c8c0


	//   ....[123]....
        /*0704*/ 	.word	0x0000c8d0


	//   ....[124]....
        /*0708*/ 	.word	0x0000c8f0


	//   ....[125]....
        /*070c*/ 	.word	0x0000c960


	//   ....[126]....
        /*0710*/ 	.word	0x0000c980


	//   ....[127]....
        /*0714*/ 	.word	0x0000c9e0


	//   ....[128]....
        /*0718*/ 	.word	0x0000ca00


	//   ....[129]....
        /*071c*/ 	.word	0x0000ca60


	//   ....[130]....
        /*0720*/ 	.word	0x0000ca80


	//   ....[131]....
        /*0724*/ 	.word	0x0000cae0


	//   ....[132]....
        /*0728*/ 	.word	0x0000cb00


	//   ....[133]....
        /*072c*/ 	.word	0x0000cb50


	//   ....[134]....
        /*0730*/ 	.word	0x0000cb70


	//   ....[135]....
        /*0734*/ 	.word	0x0000cf70


	//   ....[136]....
        /*0738*/ 	.word	0x0000cfc0


	//   ....[137]....
        /*073c*/ 	.word	0x0000cff0


	//   ....[138]....
        /*0740*/ 	.word	0x0000d000


	//   ....[139]....
        /*0744*/ 	.word	0x0000d030


	//   ....[140]....
        /*0748*/ 	.word	0x0000d060


	//   ....[141]....
        /*074c*/ 	.word	0x0000d090


	//   ....[142]....
        /*0750*/ 	.word	0x0000d0c0


	//   ....[143]....
        /*0754*/ 	.word	0x0000d240


	//   ....[144]....
        /*0758*/ 	.word	0x0000d270


	//   ....[145]....
        /*075c*/ 	.word	0x0000d2a0


	//   ....[146]....
        /*0760*/ 	.word	0x0000d2d0


	//   ....[147]....
        /*0764*/ 	.word	0x0000d300


	//   ....[148]....
        /*0768*/ 	.word	0x0000d330


	//   ....[149]....
        /*076c*/ 	.word	0x0000d3f0


	//   ....[150]....
        /*0770*/ 	.word	0x0000d410


	//   ....[151]....
        /*0774*/ 	.word	0x0000d480


	//   ....[152]....
        /*0778*/ 	.word	0x0000d8f0


	//   ....[153]....
        /*077c*/ 	.word	0x0000ddd0


	//   ....[154]....
        /*0780*/ 	.word	0x0000dec0


	//   ....[155]....
        /*0784*/ 	.word	0x0000df60


	//   ....[156]....
        /*0788*/ 	.word	0x0000dfc0


	//   ....[157]....
        /*078c*/ 	.word	0x0000e0c0


	//   ....[158]....
        /*0790*/ 	.word	0x0000e130


	//   ....[159]....
        /*0794*/ 	.word	0x0000e230


	//   ....[160]....
        /*0798*/ 	.word	0x0000e2a0


	//   ....[161]....
        /*079c*/ 	.word	0x0000e3a0


	//   ....[162]....
        /*07a0*/ 	.word	0x0000e410


	//   ....[163]....
        /*07a4*/ 	.word	0x0000e510


	//   ....[164]....
        /*07a8*/ 	.word	0x0000e580


	//   ....[165]....
        /*07ac*/ 	.word	0x0000e680


	//   ....[166]....
        /*07b0*/ 	.word	0x0000e6f0


	//   ....[167]....
        /*07b4*/ 	.word	0x0000e7f0


	//   ....[168]....
        /*07b8*/ 	.word	0x0000e860


	//   ....[169]....
        /*07bc*/ 	.word	0x0000e900


	//   ....[170]....
        /*07c0*/ 	.word	0x0000ea00


	//   ....[171]....
        /*07c4*/ 	.word	0x0000ea70


	//   ....[172]....
        /*07c8*/ 	.word	0x0000eaf0


	//   ....[173]....
        /*07cc*/ 	.word	0x0000eba0


	//   ....[174]....
        /*07d0*/ 	.word	0x0000ec20


	//   ....[175]....
        /*07d4*/ 	.word	0x0000ecf0


	//   ....[176]....
        /*07d8*/ 	.word	0x0000ed70


	//   ....[177]....
        /*07dc*/ 	.word	0x0000ee40


	//   ....[178]....
        /*07e0*/ 	.word	0x0000eec0


	//   ....[179]....
        /*07e4*/ 	.word	0x0000ef90


	//   ....[180]....
        /*07e8*/ 	.word	0x0000f010


	//   ....[181]....
        /*07ec*/ 	.word	0x0000f0e0


	//   ....[182]....
        /*07f0*/ 	.word	0x0000f160


	//   ....[183]....
        /*07f4*/ 	.word	0x0000f230


	//   ....[184]....
        /*07f8*/ 	.word	0x0000f2b0


	//   ....[185]....
        /*07fc*/ 	.word	0x0000f360


	//   ....[186]....
        /*0800*/ 	.word	0x0000f490


	//   ....[187]....
        /*0804*/ 	.word	0x0000f530


	//   ....[188]....
        /*0808*/ 	.word	0x0000f5a0


	//   ....[189]....
        /*080c*/ 	.word	0x0000f660


	//   ....[190]....
        /*0810*/ 	.word	0x0000f6c0


	//   ....[191]....
        /*0814*/ 	.word	0x0000f780


	//   ....[192]....
        /*0818*/ 	.word	0x0000f7e0


	//   ....[193]....
        /*081c*/ 	.word	0x0000f8a0


	//   ....[194]....
        /*0820*/ 	.word	0x0000f900


	//   ....[195]....
        /*0824*/ 	.word	0x0000f9c0


	//   ....[196]....
        /*0828*/ 	.word	0x0000fa20


	//   ....[197]....
        /*082c*/ 	.word	0x0000fae0


	//   ....[198]....
        /*0830*/ 	.word	0x0000fb40


	//   ....[199]....
        /*0834*/ 	.word	0x0000fc00


	//   ....[200]....
        /*0838*/ 	.word	0x0000fc60


	//   ....[201]....
        /*083c*/ 	.word	0x0000fd20


	//   ....[202]....
        /*0840*/ 	.word	0x0000fe10


	//   ....[203]....
        /*0844*/ 	.word	0x0000feb0


	//   ....[204]....
        /*0848*/ 	.word	0x0000ff10


	//   ....[205]....
        /*084c*/ 	.word	0x0000ffe0


	//   ....[206]....
        /*0850*/ 	.word	0x00010040


	//   ....[207]....
        /*0854*/ 	.word	0x00010110


	//   ....[208]....
        /*0858*/ 	.word	0x00010170


	//   ....[209]....
        /*085c*/ 	.word	0x00010240


	//   ....[210]....
        /*0860*/ 	.word	0x000102a0


	//   ....[211]....
        /*0864*/ 	.word	0x00010370


	//   ....[212]....
        /*0868*/ 	.word	0x000103d0


	//   ....[213]....
        /*086c*/ 	.word	0x000104a0


	//   ....[214]....
        /*0870*/ 	.word	0x00010500


	//   ....[215]....
        /*0874*/ 	.word	0x000105d0


	//   ....[216]....
        /*0878*/ 	.word	0x00010630


	//   ....[217]....
        /*087c*/ 	.word	0x000106f0


	//   ....[218]....
        /*0880*/ 	.word	0x00010810


	//   ....[219]....
        /*0884*/ 	.word	0x000108b0


	//   ....[220]....
        /*0888*/ 	.word	0x00010970


	//   ....[221]....
        /*088c*/ 	.word	0x00010a40


	//   ....[222]....
        /*0890*/ 	.word	0x00010aa0


	//   ....[223]....
        /*0894*/ 	.word	0x00010b80


	//   ....[224]....
        /*0898*/ 	.word	0x00010be0


	//   ....[225]....
        /*089c*/ 	.word	0x00010cb0


	//   ....[226]....
        /*08a0*/ 	.word	0x00010d10


	//   ....[227]....
        /*08a4*/ 	.word	0x00010de0


	//   ....[228]....
        /*08a8*/ 	.word	0x00010e40


	//   ....[229]....
        /*08ac*/ 	.word	0x00010f20


	//   ....[230]....
        /*08b0*/ 	.word	0x00010f80


	//   ....[231]....
        /*08b4*/ 	.word	0x00011050


	//   ....[232]....
        /*08b8*/ 	.word	0x000110b0


	//   ....[233]....
        /*08bc*/ 	.word	0x00011170


	//   ....[234]....
        /*08c0*/ 	.word	0x00011200


	//   ....[235]....
        /*08c4*/ 	.word	0x000112a0


	//   ....[236]....
        /*08c8*/ 	.word	0x000113c0


	//   ....[237]....
        /*08cc*/ 	.word	0x00011430


	//   ....[238]....
        /*08d0*/ 	.word	0x000114a0


	//   ....[239]....
        /*08d4*/ 	.word	0x00011510


	//   ....[240]....
        /*08d8*/ 	.word	0x00011580


	//   ....[241]....
        /*08dc*/ 	.word	0x00011600


	//   ....[242]....
        /*08e0*/ 	.word	0x00011690


	//   ....[243]....
        /*08e4*/ 	.word	0x00011720


	//   ....[244]....
        /*08e8*/ 	.word	0x00011790


	//   ....[245]....
        /*08ec*/ 	.word	0x00011800


	//   ....[246]....
        /*08f0*/ 	.word	0x00011870


	//   ....[247]....
        /*08f4*/ 	.word	0x000118f0


	//   ....[248]....
        /*08f8*/ 	.word	0x00011960


	//   ....[249]....
        /*08fc*/ 	.word	0x00011a00


	//   ....[250]....
        /*0900*/ 	.word	0x00011a90


	//   ....[251]....
        /*0904*/ 	.word	0x00011bb0


	//----- nvinfo : EIATTR_REG_RECONFIG
	.align		4
.L_112:
        /*0908*/ 	.byte	0x01, 0x54
	.zero		2


	//----- nvinfo : EIATTR_SYSCALL_OFFSETS
	.align		4
        /*090c*/ 	.byte	0x04, 0x46
        /*090e*/ 	.short	(.L_114 - .L_113)


	//   ....[0]....
.L_113:
        /*0910*/ 	.word	0x00001520


	//   ....[1]....
        /*0914*/ 	.word	0x00009910


	//   ....[2]....
        /*0918*/ 	.word	0x00009a60


	//   ....[3]....
        /*091c*/ 	.word	0x00009b50


	//   ....[4]....
        /*0920*/ 	.word	0x0000aae0


	//----- nvinfo : EIATTR_MBARRIER_INSTR_OFFSETS
	.align		4
.L_114:
        /*0924*/ 	.byte	0x04, 0x39
        /*0926*/ 	.short	(.L_116 - .L_115)


	//   ....[0]....
.L_115:
        /*0928*/ 	.word	0x00000180
        /*092c*/ 	.word	0x000000ff
        /*0930*/ 	.word	0x00028800
        /*0934*/ 	.short	0x0100
        /*0936*/ 	.byte	0x08
	.zero		1


	//   ....[1]....
        /*0938*/ 	.word	0x00000190
        /*093c*/ 	.word	0x000000ff
        /*0940*/ 	.word	0x00028820
        /*0944*/ 	.short	0x0100
        /*0946*/ 	.byte	0x08
	.zero		1


	//   ....[2]....
        /*0948*/ 	.word	0x00000280
        /*094c*/ 	.word	0x000000ff
        /*0950*/ 	.word	0x00028830
        /*0954*/ 	.short	0x0100
        /*0956*/ 	.byte	0x08
	.zero		1


	//   ....[3]....
        /*0958*/ 	.word	0x00000290
        /*095c*/ 	.word	0x000000ff
        /*0960*/ 	.word	0x00028840
        /*0964*/ 	.short	0x0100
        /*0966*/ 	.byte	0x08
	.zero		1


	//   ....[4]....
        /*0968*/ 	.word	0x000002a0
        /*096c*/ 	.word	0x000000ff
        /*0970*/ 	.word	0x00028838
        /*0974*/ 	.short	0x0100
        /*0976*/ 	.byte	0x08
	.zero		1


	//   ....[5]....
        /*0978*/ 	.word	0x000002b0
        /*097c*/ 	.word	0x000000ff
        /*0980*/ 	.word	0x00028848
        /*0984*/ 	.short	0x0100
        /*0986*/ 	.byte	0x08
	.zero		1


	//   ....[6]....
        /*0988*/ 	.word	0x000003e0
        /*098c*/ 	.word	0x000000ff
        /*0990*/ 	.word	0x00028850
        /*0994*/ 	.short	0x0100
        /*0996*/ 	.byte	0x08
	.zero		1


	//   ....[7]....
        /*0998*/ 	.word	0x000003f0
        /*099c*/ 	.word	0x000000ff
        /*09a0*/ 	.word	0x00028860
        /*09a4*/ 	.short	0x0100
        /*09a6*/ 	.byte	0x08
	.zero		1


	//   ....[8]....
        /*09a8*/ 	.word	0x00000400
        /*09ac*/ 	.word	0x000000ff
        /*09b0*/ 	.word	0x00028858
        /*09b4*/ 	.short	0x0100
        /*09b6*/ 	.byte	0x08
	.zero		1


	//   ....[9]....
        /*09b8*/ 	.word	0x00000410
        /*09bc*/ 	.word	0x000000ff
        /*09c0*/ 	.word	0x00028868
        /*09c4*/ 	.short	0x0100
        /*09c6*/ 	.byte	0x08
	.zero		1


	//   ....[10]....
        /*09c8*/ 	.word	0x00000500
        /*09cc*/ 	.word	0x000000ff
        /*09d0*/ 	.word	0x00028870
        /*09d4*/ 	.short	0x0100
        /*09d6*/ 	.byte	0x06
	.zero		1


	//   ....[11]....
        /*09d8*/ 	.word	0x00000510
        /*09dc*/ 	.word	0x000000ff
        /*09e0*/ 	.word	0x00028880
        /*09e4*/ 	.short	0x0100
        /*09e6*/ 	.byte	0x06
	.zero		1


	//   ....[12]....
        /*09e8*/ 	.word	0x00000520
        /*09ec*/ 	.word	0x000000ff
        /*09f0*/ 	.word	0x00028878
        /*09f4*/ 	.short	0x0100
        /*09f6*/ 	.byte	0x06
	.zero		1


	//   ....[13]....
        /*09f8*/ 	.word	0x00000530
        /*09fc*/ 	.word	0x000000ff
        /*0a00*/ 	.word	0x00028888
        /*0a04*/ 	.short	0x0100
        /*0a06*/ 	.byte	0x06
	.zero		1


	//   ....[14]....
        /*0a08*/ 	.word	0x00000660
        /*0a0c*/ 	.word	0x000000ff
        /*0a10*/ 	.word	0x00028890
        /*0a14*/ 	.short	0x0100
        /*0a16*/ 	.byte	0x08
	.zero		1


	//   ....[15]....
        /*0a18*/ 	.word	0x00000670
        /*0a1c*/ 	.word	0x000000ff
        /*0a20*/ 	.word	0x000288a0
        /*0a24*/ 	.short	0x0100
        /*0a26*/ 	.byte	0x08
	.zero		1


	//   ....[16]....
        /*0a28*/ 	.word	0x00000680
        /*0a2c*/ 	.word	0x000000ff
        /*0a30*/ 	.word	0x00028898
        /*0a34*/ 	.short	0x0100
        /*0a36*/ 	.byte	0x08
	.zero		1


	//   ....[17]....
        /*0a38*/ 	.word	0x00000690
        /*0a3c*/ 	.word	0x000000ff
        /*0a40*/ 	.word	0x000288a8
        /*0a44*/ 	.short	0x0100
        /*0a46*/ 	.byte	0x08
	.zero		1


	//   ....[18]....
        /*0a48*/ 	.word	0x000007d0
        /*0a4c*/ 	.word	0x000000ff
        /*0a50*/ 	.word	0x000288b0
        /*0a54*/ 	.short	0x0100
        /*0a56*/ 	.byte	0x08
	.zero		1


	//   ....[19]....
        /*0a58*/ 	.word	0x000007e0
        /*0a5c*/ 	.word	0x000000ff
        /*0a60*/ 	.word	0x000288c0
        /*0a64*/ 	.short	0x0100
        /*0a66*/ 	.byte	0x08
	.zero		1


	//   ....[20]....
        /*0a68*/ 	.word	0x000007f0
        /*0a6c*/ 	.word	0x000000ff
        /*0a70*/ 	.word	0x000288b8
        /*0a74*/ 	.short	0x0100
        /*0a76*/ 	.byte	0x08
	.zero		1


	//   ....[21]....
        /*0a78*/ 	.word	0x00000800
        /*0a7c*/ 	.word	0x000000ff
        /*0a80*/ 	.word	0x000288c8
        /*0a84*/ 	.short	0x0100
        /*0a86*/ 	.byte	0x08
	.zero		1


	//   ....[22]....
        /*0a88*/ 	.word	0x000015a0
        /*0a8c*/ 	.word	0x000000ff
        /*0a90*/ 	.word	0x00028800
        /*0a94*/ 	.short	0x010a
        /*0a96*/ 	.byte	0x31
	.zero		1


	//   ....[23]....
        /*0a98*/ 	.word	0x00001620
        /*0a9c*/ 	.word	0x00000005
        /*0aa0*/ 	.word	0x00028830
        /*0aa4*/ 	.short	0x010a
        /*0aa6*/ 	.byte	0x3f
	.zero		1


	//   ....[24]....
        /*0aa8*/ 	.word	0x00001670
        /*0aac*/ 	.word	0x00000005
        /*0ab0*/ 	.word	0x00028830
        /*0ab4*/ 	.short	0x010a
        /*0ab6*/ 	.byte	0x3f
	.zero		1


	//   ....[25]....
        /*0ab8*/ 	.word	0x00002660
        /*0abc*/ 	.word	0x000000ff
        /*0ac0*/ 	.word	0x00000000
        /*0ac4*/ 	.short	0x0101
        /*0ac6*/ 	.byte	0x06
	.zero		1


	//   ....[26]....
        /*0ac8*/ 	.word	0x00003bf0
        /*0acc*/ 	.word	0x000000ff
        /*0ad0*/ 	.word	0x00028830
        /*0ad4*/ 	.short	0x010a
        /*0ad6*/ 	.byte	0x06
	.zero		1


	//   ....[27]....
        /*0ad8*/ 	.word	0x00003c30
        /*0adc*/ 	.word	0x000000ff
        /*0ae0*/ 	.word	0x00028830
        /*0ae4*/ 	.short	0x010a
        /*0ae6*/ 	.byte	0x06
	.zero		1


	//   ....[28]....
        /*0ae8*/ 	.word	0x00003fb0
        /*0aec*/ 	.word	0x000000ff
        /*0af0*/ 	.word	0x00028850
        /*0af4*/ 	.short	0x010a
        /*0af6*/ 	.byte	0x06
	.zero		1


	//   ....[29]....
        /*0af8*/ 	.word	0x00003ff0
        /*0afc*/ 	.word	0x000000ff
        /*0b00*/ 	.word	0x00028850
        /*0b04*/ 	.short	0x010a
        /*0b06*/ 	.byte	0x06
	.zero		1


	//   ....[30]....
        /*0b08*/ 	.word	0x00004420
        /*0b0c*/ 	.word	0x000000ff
        /*0b10*/ 	.word	0x00000000
        /*0b14*/ 	.short	0x0101
        /*0b16*/ 	.byte	0x06
	.zero		1


	//   ....[31]....
        /*0b18*/ 	.word	0x000055d0
        /*0b1c*/ 	.word	0x000000ff
        /*0b20*/ 	.word	0x00000000
        /*0b24*/ 	.short	0x0101
        /*0b26*/ 	.byte	0x06
	.zero		1


	//   ....[32]....
        /*0b28*/ 	.word	0x00005c10
        /*0b2c*/ 	.word	0x000000ff
        /*0b30*/ 	.word	0x00028850
        /*0b34*/ 	.short	0x010a
        /*0b36*/ 	.byte	0x05
	.zero		1


	//   ....[33]....
        /*0b38*/ 	.word	0x00005c50
        /*0b3c*/ 	.word	0x000000ff
        /*0b40*/ 	.word	0x00028850
        /*0b44*/ 	.short	0x010a
        /*0b46*/ 	.byte	0x05
	.zero		1


	//   ....[34]....
        /*0b48*/ 	.word	0x00006220
        /*0b4c*/ 	.word	0x000000ff
        /*0b50*/ 	.word	0x00000000
        /*0b54*/ 	.short	0x0101
        /*0b56*/ 	.byte	0x04
	.zero		1


	//   ....[35]....
        /*0b58*/ 	.word	0x00007810
        /*0b5c*/ 	.word	0x00000000
        /*0b60*/ 	.word	0x00000000
        /*0b64*/ 	.short	0x0101
        /*0b66*/ 	.byte	0x3f
	.zero		1


	//   ....[36]....
        /*0b68*/ 	.word	0x0000a060
        /*0b6c*/ 	.word	0x00000007
        /*0b70*/ 	.word	0x00028840
        /*0b74*/ 	.short	0x010a
        /*0b76*/ 	.byte	0x3f
	.zero		1


	//   ....[37]....
        /*0b78*/ 	.word	0x0000a7e0
        /*0b7c*/ 	.word	0x00000007
        /*0b80*/ 	.word	0x00028830
        /*0b84*/ 	.short	0x0107
        /*0b86*/ 	.byte	0x3f
	.zero		1


	//   ....[38]....
        /*0b88*/ 	.word	0x0000a8b0
        /*0b8c*/ 	.word	0x00000007
        /*0b90*/ 	.word	0x00028830
        /*0b94*/ 	.short	0x0101
        /*0b96*/ 	.byte	0x3f
	.zero		1


	//   ....[39]....
        /*0b98*/ 	.word	0x0000b390
        /*0b9c*/ 	.word	0x00000016
        /*0ba0*/ 	.word	0x00028800
        /*0ba4*/ 	.short	0x0107
        /*0ba6*/ 	.byte	0x3f
	.zero		1


	//   ....[40]....
        /*0ba8*/ 	.word	0x0000b490
        /*0bac*/ 	.word	0x00000016
        /*0bb0*/ 	.word	0x00028800
        /*0bb4*/ 	.short	0x0101
        /*0bb6*/ 	.byte	0x3f
	.zero		1


	//   ....[41]....
        /*0bb8*/ 	.word	0x0000b4c0
        /*0bbc*/ 	.word	0x00000016
        /*0bc0*/ 	.word	0x00028820
        /*0bc4*/ 	.short	0x010a
        /*0bc6*/ 	.byte	0x3f
	.zero		1


	//   ....[42]....
        /*0bc8*/ 	.word	0x0000b840
        /*0bcc*/ 	.word	0x00000006
        /*0bd0*/ 	.word	0x00028840
        /*0bd4*/ 	.short	0x010a
        /*0bd6*/ 	.byte	0x3f
	.zero		1


	//   ....[43]....
        /*0bd8*/ 	.word	0x0000bd60
        /*0bdc*/ 	.word	0x00000006
        /*0be0*/ 	.word	0x00028830
        /*0be4*/ 	.short	0x0107
        /*0be6*/ 	.byte	0x3f
	.zero		1


	//   ....[44]....
        /*0be8*/ 	.word	0x0000be20
        /*0bec*/ 	.word	0x00000006
        /*0bf0*/ 	.word	0x00028830
        /*0bf4*/ 	.short	0x0101
        /*0bf6*/ 	.byte	0x3f
	.zero		1


	//   ....[45]....
        /*0bf8*/ 	.word	0x0000be90
        /*0bfc*/ 	.word	0x00000006
        /*0c00*/ 	.word	0x00028860
        /*0c04*/ 	.short	0x010a
        /*0c06*/ 	.byte	0x3f
	.zero		1


	//   ....[46]....
        /*0c08*/ 	.word	0x0000c410
        /*0c0c*/ 	.word	0x00000006
        /*0c10*/ 	.word	0x00028850
        /*0c14*/ 	.short	0x0107
        /*0c16*/ 	.byte	0x3f
	.zero		1


	//   ....[47]....
        /*0c18*/ 	.word	0x0000c570
        /*0c1c*/ 	.word	0x00000006
        /*0c20*/ 	.word	0x00028850
        /*0c24*/ 	.short	0x0101
        /*0c26*/ 	.byte	0x3f
	.zero		1


	//   ....[48]....
        /*0c28*/ 	.word	0x0000c780
        /*0c2c*/ 	.word	0x00000000
        /*0c30*/ 	.word	0x00028860
        /*0c34*/ 	.short	0x010a
        /*0c36*/ 	.byte	0x3f
	.zero		1


	//   ....[49]....
        /*0c38*/ 	.word	0x0000ccb0
        /*0c3c*/ 	.word	0x00000000
        /*0c40*/ 	.word	0x00028850
        /*0c44*/ 	.short	0x0107
        /*0c46*/ 	.byte	0x3f
	.zero		1


	//   ....[50]....
        /*0c48*/ 	.word	0x0000cd70
        /*0c4c*/ 	.word	0x00000000
        /*0c50*/ 	.word	0x00028850
        /*0c54*/ 	.short	0x0101
        /*0c56*/ 	.byte	0x3f
	.zero		1


	//   ....[51]....
        /*0c58*/ 	.word	0x0000d870
        /*0c5c*/ 	.word	0x00000004
        /*0c60*/ 	.word	0x00028820
        /*0c64*/ 	.short	0x010a
        /*0c66*/ 	.byte	0x3f
	.zero		1


	//   ....[52]....
        /*0c68*/ 	.word	0x0000d9f0
        /*0c6c*/ 	.word	0x00000005
        /*0c70*/ 	.word	0x00028840
        /*0c74*/ 	.short	0x010a
        /*0c76*/ 	.byte	0x3f
	.zero		1


	//   ....[53]....
        /*0c78*/ 	.word	0x0000da90
        /*0c7c*/ 	.word	0x00000019
        /*0c80*/ 	.word	0x00028840
        /*0c84*/ 	.short	0x010a
        /*0c86*/ 	.byte	0x3f
	.zero		1


	//   ....[54]....
        /*0c88*/ 	.word	0x0000dad0
        /*0c8c*/ 	.word	0x00000005
        /*0c90*/ 	.word	0x00028860
        /*0c94*/ 	.short	0x010a
        /*0c96*/ 	.byte	0x3f
	.zero		1


	//   ....[55]....
        /*0c98*/ 	.word	0x0000db10
        /*0c9c*/ 	.word	0x00000019
        /*0ca0*/ 	.word	0x00028860
        /*0ca4*/ 	.short	0x010a
        /*0ca6*/ 	.byte	0x3f
	.zero		1


	//   ....[56]....
        /*0ca8*/ 	.word	0x0000db80
        /*0cac*/ 	.word	0x00000003
        /*0cb0*/ 	.word	0x00028800
        /*0cb4*/ 	.short	0x010a
        /*0cb6*/ 	.byte	0x3f
	.zero		1


	//   ....[57]....
        /*0cb8*/ 	.word	0x0000dbd0
        /*0cbc*/ 	.word	0x00000005
        /*0cc0*/ 	.word	0x00028830
        /*0cc4*/ 	.short	0x010a
        /*0cc6*/ 	.byte	0x3f
	.zero		1


	//   ....[58]....
        /*0cc8*/ 	.word	0x0000dc30
        /*0ccc*/ 	.word	0x00000003
        /*0cd0*/ 	.word	0x00028830
        /*0cd4*/ 	.short	0x010a
        /*0cd6*/ 	.byte	0x3f
	.zero		1


	//   ....[59]....
        /*0cd8*/ 	.word	0x0000dc90
        /*0cdc*/ 	.word	0x00000003
        /*0ce0*/ 	.word	0x00028850
        /*0ce4*/ 	.short	0x010a
        /*0ce6*/ 	.byte	0x3f
	.zero		1


	//   ....[60]....
        /*0ce8*/ 	.word	0x0000dcf0
        /*0cec*/ 	.word	0x00000008
        /*0cf0*/ 	.word	0x00028850
        /*0cf4*/ 	.short	0x010a
        /*0cf6*/ 	.byte	0x3f
	.zero		1


	//   ....[61]....
        /*0cf8*/ 	.word	0x0000de10
        /*0cfc*/ 	.word	0x00000007
        /*0d00*/ 	.word	0x00028840
        /*0d04*/ 	.short	0x010a
        /*0d06*/ 	.byte	0x3f
	.zero		1


	//   ....[62]....
        /*0d08*/ 	.word	0x0000f390
        /*0d0c*/ 	.word	0x00000016
        /*0d10*/ 	.word	0x00028820
        /*0d14*/ 	.short	0x010a
        /*0d16*/ 	.byte	0x3f
	.zero		1


	//   ....[63]....
        /*0d18*/ 	.word	0x0000f3e0
        /*0d1c*/ 	.word	0x00000006
        /*0d20*/ 	.word	0x00028840
        /*0d24*/ 	.short	0x010a
        /*0d26*/ 	.byte	0x3f
	.zero		1


	//   ....[64]....
        /*0d28*/ 	.word	0x0000fd60
        /*0d2c*/ 	.word	0x00000006
        /*0d30*/ 	.word	0x00028860
        /*0d34*/ 	.short	0x010a
        /*0d36*/ 	.byte	0x3f
	.zero		1


	//   ....[65]....
        /*0d38*/ 	.word	0x00010760
        /*0d3c*/ 	.word	0x00000000
        /*0d40*/ 	.word	0x00028860
        /*0d44*/ 	.short	0x010a
        /*0d46*/ 	.byte	0x3f
	.zero		1


	//   ....[66]....
        /*0d48*/ 	.word	0x00011ad0
        /*0d4c*/ 	.word	0x00000004
        /*0d50*/ 	.word	0x00028820
        /*0d54*/ 	.short	0x010a
        /*0d56*/ 	.byte	0x3f
	.zero		1


	//   ....[67]....
        /*0d58*/ 	.word	0x00011c70
        /*0d5c*/ 	.word	0x00000005
        /*0d60*/ 	.word	0x00028840
        /*0d64*/ 	.short	0x010a
        /*0d66*/ 	.byte	0x3f
	.zero		1


	//   ....[68]....
        /*0d68*/ 	.word	0x00011cc0
        /*0d6c*/ 	.word	0x00000019
        /*0d70*/ 	.word	0x00028840
        /*0d74*/ 	.short	0x010a
        /*0d76*/ 	.byte	0x3f
	.zero		1


	//   ....[69]....
        /*0d78*/ 	.word	0x00011d10
        /*0d7c*/ 	.word	0x00000005
        /*0d80*/ 	.word	0x00028860
        /*0d84*/ 	.short	0x010a
        /*0d86*/ 	.byte	0x3f
	.zero		1


	//----- nvinfo : EIATTR_NUM_MBARRIERS
	.align		4
.L_116:
        /*0d88*/ 	.byte	0x03, 0x38
        /*0d8a*/ 	.short	0x0016


	//----- nvinfo : EIATTR_EXIT_INSTR_OFFSETS
	.align		4
        /*0d8c*/ 	.byte	0x04, 0x1c
        /*0d8e*/ 	.short	(.L_118 - .L_117)


	//   ....[0]....
.L_117:
        /*0d90*/ 	.word	0x000009b0


	//   ....[1]....
        /*0d94*/ 	.word	0x00008780


	//   ....[2]....
        /*0d98*/ 	.word	0x0000db60


	//----- nvinfo : EIATTR_MAX_THREADS
	.align		4
.L_118:
        /*0d9c*/ 	.byte	0x04, 0x05
        /*0d9e*/ 	.short	(.L_120 - .L_119)
.L_119:
        /*0da0*/ 	.word	0x00000180
        /*0da4*/ 	.word	0x00000001
        /*0da8*/ 	.word	0x00000001


	//----- nvinfo : EIATTR_CRS_STACK_SIZE
	.align		4
.L_120:
        /*0dac*/ 	.byte	0x04, 0x1e
        /*0dae*/ 	.short	(.L_122 - .L_121)
.L_121:
        /*0db0*/ 	.word	0x00000000


	//----- nvinfo : EIATTR_CBANK_PARAM_SIZE
	.align		4
.L_122:
        /*0db4*/ 	.byte	0x03, 0x19
        /*0db6*/ 	.short	0x0af0


	//----- nvinfo : EIATTR_PARAM_CBANK
	.align		4
        /*0db8*/ 	.byte	0x04, 0x0a
        /*0dba*/ 	.short	(.L_124 - .L_123)
	.align		4
.L_123:
        /*0dbc*/ 	.word	index@(.nv.constant0._ZN7cutlass13device_kernelIN5flash11enable_sm90INS1_16FlashAttnFwdSm90INS1_25CollectiveMainloopFwdSm90ILi2EN4cute5tupleIJNS5_1CILi1EEES8_S8_EEENS6_IJNS7_ILi128EEESA_SA_EEELi128ENS_6half_tEfNS_4arch4Sm90ELb0ELb0ELb0ELb1ELb1ELb0ELb0ELb1ELb1ELb1ELb0ELb0EEENS1_21CollectiveEpilogueFwdISB_S9_SC_SE_Li256ELb1ELb1ELb0ELb0EEENS1_36VarlenDynamicPersistentTileSchedulerILi128ELi128ELi256ELi128ELb0ELb1ELb1ELb0ELb1ELb1EEEEEEEEEvNT_6ParamsE)
        /*0dc0*/ 	.short	0x0210
        /*0dc2*/ 	.short	0x0af0


	//----- nvinfo : EIATTR_SW_WAR
	.align		4
.L_124:
        /*0dc4*/ 	.byte	0x04, 0x36
        /*0dc6*/ 	.short	(.L_126 - .L_125)
.L_125:
        /*0dc8*/ 	.word	0x00000008
.L_126:


//--------------------- .nv.info._ZN7cutlass13device_kernelIN5flash11enable_sm90INS1_16FlashAttnFwdSm90INS1_25CollectiveMainloopFwdSm90ILi2EN4cute5tupleIJNS5_1CILi1EEES8_S8_EEENS6_IJNS7_ILi128EEESA_SA_EEELi128ENS_6half_tEfNS_4arch4Sm90ELb0ELb0ELb0ELb1ELb1ELb1ELb0ELb1ELb1ELb1ELb0ELb0EEENS1_21CollectiveEpilogueFwdISB_S9_SC_SE_Li256ELb1ELb1ELb0ELb0EEENS1_36VarlenDynamicPersistentTileSchedulerILi128ELi128ELi256ELi128ELb0ELb1ELb1ELb0ELb1ELb1EEEEEEEEEvNT_6ParamsE --------------------------
	.section	.nv.info._ZN7cutlass13device_kernelIN5flash11enable_sm90INS1_16FlashAttnFwdSm90INS1_25CollectiveMainloopFwdSm90ILi2EN4cute5tupleIJNS5_1CILi1EEES8_S8_EEENS6_IJNS7_ILi128EEESA_SA_EEELi128ENS_6half_tEfNS_4arch4Sm90ELb0ELb0ELb0ELb1ELb1ELb1ELb0ELb1ELb1ELb1ELb0ELb0EEENS1_21CollectiveEpilogueFwdISB_S9_SC_SE_Li256ELb1ELb1ELb0ELb0EEENS1_36VarlenDynamicPersistentTileSchedulerILi128ELi128ELi256ELi128ELb0ELb1ELb1ELb0ELb1ELb1EEEEEEEEEvNT_6ParamsE,"",@"SHT_CUDA_INFO"
	.sectionflags	@""
	.align	4


	//----- nvinfo : EIATTR_CUDA_API_VERSION
	.align		4
        /*0000*/ 	.byte	0x04, 0x37
        /*0002*/ 	.short	(.L_128 - .L_127)
.L_127:
        /*0004*/ 	.word	0x00000082


	//----- nvinfo : EIATTR_KPARAM_INFO
	.align		4
.L_128:
        /*0008*/ 	.byte	0x04, 0x17
        /*000a*/ 	.short	(.L_130 - .L_129)
.L_129:
        /*000c*/ 	.word	0x00000000
        /*0010*/ 	.short	0x0000
        /*0012*/ 	.short	0x0070
        /*0014*/ 	.byte	0x00, 0xf0, 0x01, 0x2a


	//----- nvinfo : EIATTR_SPARSE_MMA_MASK
	.align		4
.L_130:
        /*0018*/ 	.byte	0x03, 0x50
        /*001a*/ 	.short	0x0000


	//----- nvinfo : EIATTR_MAXREG_COUNT
	.align		4
        /*001c*/ 	.byte	0x03, 0x1b
        /*001e*/ 	.short	0x00a8


	//----- nvinfo : EIATTR_NUM_BARRIERS
	.align		4
        /*0020*/ 	.byte	0x02, 0x4c
        /*0022*/ 	.byte	0x10
	.zero		1


	//----- nvinfo : EIATTR_EXTERNS
	.align		4
        /*0024*/ 	.byte	0x04, 0x0f
        /*0026*/ 	.short	(.L_132 - .L_131)


	//   ....[0]....
	.align		4
.L_131:
        /*0028*/ 	.word	index@(__assertfail)


	//----- nvinfo : EIATTR_ANNOTATIONS
	.align		4
.L_132:
        /*002c*/ 	.byte	0x04, 0x55
        /*002e*/ 	.short	(.L_134 - .L_133)


	//   ....[0]....
.L_133:
        /* <DEDUP_REMOVED lines=22> */


	//----- nvinfo : EIATTR_MERCURY_ISA_VERSION
	.align		4
.L_134:
        /*0178*/ 	.byte	0x03, 0x5f
        /*017a*/ 	.short	0x0101


	//----- nvinfo : EIATTR_UNUSED_LOAD_BYTE_OFFSET
	.align		4
        /*017c*/ 	.byte	0x04, 0x44
        /*017e*/ 	.short	(.L_136 - .L_135)


	//   ....[0]....
.L_135:
        /*0180*/ 	.word	0x00000a40
        /*0184*/ 	.word	0x0000fff0


	//   ....[1]....
        /*0188*/ 	.word	0x000110e0
        /*018c*/ 	.word	0x0000fff0


	//----- nvinfo : EIATTR_INT_WARP_WIDE_INSTR_OFFSETS
	.align		4
.L_136:
        /*0190*/ 	.byte	0x04, 0x31
        /*0192*/ 	.short	(.L_138 - .L_137)


	//   ....[0]....
.L_137:
        /*0194*/ 	.word	0x00000120


	//   ....[1]....
        /*0198*/ 	.word	0x000001c0


	//   ....[2]....
        /*019c*/ 	.word	0x00000230


	//   ....[3]....
        /*01a0*/ 	.word	0x000152b0


	//   ....[4]....
        /*01a4*/ 	.word	0x00015340


	//   ....[5]....
        /*01a8*/ 	.word	0x00018210


	//   ....[6]....
        /*01ac*/ 	.word	0x000182a0


	//----- nvinfo : EIATTR_COOP_GROUP_MASK_REGIDS
	.align		4
.L_138:
        /*01b0*/ 	.byte	0x04, 0x29
        /*01b2*/ 	.short	(.L_140 - .L_139)


	//   ....[0]....
.L_139:
        /*01b4*/ 	.word	0xffffffff


	//   ....[1]....
        /*01b8*/ 	.word	0xffffffff


	//   ....[2]....
        /*01bc*/ 	.word	0xffffffff


	//   ....[3]....
        /*01c0*/ 	.word	0xffffffff


	//   ....[4]....
        /*01c4*/ 	.word	0xffffffff


	//   ....[5]....
        /*01c8*/ 	.word	0xffffffff


	//   ....[6]....
        /*01cc*/ 	.word	0xffffffff


	//   ....[7]....
        /*01d0*/ 	.word	0xffffffff


	//   ....[8]....
        /*01d4*/ 	.word	0xffffffff


	//   ....[9]....
        /*01d8*/ 	.word	0xffffffff


	//   ....[10]....
        /*01dc*/ 	.word	0xffffffff


	//   ....[11]....
        /*01e0*/ 	.word	0xffffffff


	//   ....[12]....
        /*01e4*/ 	.word	0xffffffff


	//   ....[13]....
        /*01e8*/ 	.word	0xffffffff


	//   ....[14]....
        /*01ec*/ 	.word	0xffffffff


	//   ....[15]....
        /*01f0*/ 	.word	0xffffffff


	//   ....[16]....
        /*01f4*/ 	.word	0xffffffff


	//   ....[17]....
        /*01f8*/ 	.word	0xffffffff


	//   ....[18]....
        /*01fc*/ 	.word	0xffffffff


	//   ....[19]....
        /*0200*/ 	.word	0xffffffff


	//   ....[20]....
        /*0204*/ 	.word	0xffffffff


	//   ....[21]....
        /*0208*/ 	.word	0xffffffff


	//   ....[22]....
        /*020c*/ 	.word	0xffffffff


	//   ....[23]....
        /*0210*/ 	.word	0xffffffff


	//   ....[24]....
        /*0214*/ 	.word	0xffffffff


	//   ....[25]....
        /*0218*/ 	.word	0xffffffff


	//   ....[26]....
        /*021c*/ 	.word	0xffffffff


	//   ....[27]....
        /*0220*/ 	.word	0xffffffff


	//   ....[28]....
        /*0224*/ 	.word	0xffffffff


	//   ....[29]....
        /*0228*/ 	.word	0xffffffff


	//   ....[30]....
        /*022c*/ 	.word	0xffffffff


	//   ....[31]....
        /*0230*/ 	.word	0xffffffff


	//   ....[32]....
        /*0234*/ 	.word	0xffffffff


	//   ....[33]....
        /*0238*/ 	.word	0xffffffff


	//   ....[34]....
        /*023c*/ 	.word	0xffffffff


	//   ....[35]....
        /*0240*/ 	.word	0xffffffff


	//   ....[36]....
        /*0244*/ 	.word	0xffffffff


	//   ....[37]....
        /*0248*/ 	.word	0xffffffff


	//   ....[38]....
        /*024c*/ 	.word	0xffffffff


	//   ....[39]....
        /*0250*/ 	.word	0xffffffff


	//   ....[40]....
        /*0254*/ 	.word	0xffffffff


	//   ....[41]....
        /*0258*/ 	.word	0xffffffff


	//   ....[42]....
        /*025c*/ 	.word	0xffffffff


	//   ....[43]....
        /*0260*/ 	.word	0xffffffff


	//   ....[44]....
        /*0264*/ 	.word	0xffffffff


	//   ....[45]....
        /*0268*/ 	.word	0xffffffff


	//   ....[46]....
        /*026c*/ 	.word	0xffffffff


	//   ....[47]....
        /*0270*/ 	.word	0xffffffff


	//   ....[48]....
        /*0274*/ 	.word	0xffffffff


	//   ....[49]....
        /*0278*/ 	.word	0xffffffff


	//   ....[50]....
        /*027c*/ 	.word	0xffffffff


	//   ....[51]....
        /*0280*/ 	.word	0xffffffff


	//   ....[52]....
        /*0284*/ 	.word	0xffffffff


	//   ....[53]....
        /*0288*/ 	.word	0xffffffff


	//   ....[54]....
        /*028c*/ 	.word	0xffffffff


	//   ....[55]....
        /*0290*/ 	.word	0xffffffff


	//   ....[56]....
        /*0294*/ 	.word	0xffffffff


	//   ....[57]....
        /*0298*/ 	.word	0xffffffff


	//   ....[58]....
        /*029c*/ 	.word	0xffffffff


	//   ....[59]....
        /*02a0*/ 	.word	0xffffffff


	//   ....[60]....
        /*02a4*/ 	.word	0xffffffff


	//   ....[61]....
        /*02a8*/ 	.word	0xffffffff


	//   ....[62]....
        /*02ac*/ 	.word	0xffffffff


	//   ....[63]....
        /*02b0*/ 	.word	0xffffffff


	//   ....[64]....
        /*02b4*/ 	.word	0xffffffff


	//   ....[65]....
        /*02b8*/ 	.word	0xffffffff


	//   ....[66]....
        /*02bc*/ 	.word	0xffffffff


	//   ....[67]....
        /*02c0*/ 	.word	0xffffffff


	//   ....[68]....
        /*02c4*/ 	.word	0xffffffff


	//   ....[69]....
        /*02c8*/ 	.word	0xffffffff


	//   ....[70]....
        /*02cc*/ 	.word	0xffffffff


	//   ....[71]....
        /*02d0*/ 	.word	0xffffffff


	//   ....[72]....
        /*02d4*/ 	.word	0xffffffff


	//   ....[73]....
        /*02d8*/ 	.word	0xffffffff


	//   ....[74]....
        /*02dc*/ 	.word	0xffffffff


	//   ....[75]....
        /*02e0*/ 	.word	0xffffffff


	//   ....[76]....
        /*02e4*/ 	.word	0xffffffff


	//   ....[77]....
        /*02e8*/ 	.word	0xffffffff


	//   ....[78]....
        /*02ec*/ 	.word	0xffffffff


	//   ....[79]....
        /*02f0*/ 	.word	0xffffffff


	//   ....[80]....
        /*02f4*/ 	.word	0xffffffff


	//   ....[81]....
        /*02f8*/ 	.word	0xffffffff


	//   ....[82]....
        /*02fc*/ 	.word	0xffffffff


	//   ....[83]....
        /*0300*/ 	.word	0xffffffff


	//   ....[84]....
        /*0304*/ 	.word	0xffffffff


	//   ....[85]....
        /*0308*/ 	.word	0xffffffff


	//   ....[86]....
        /*030c*/ 	.word	0xffffffff


	//   ....[87]....
        /*0310*/ 	.word	0xffffffff


	//   ....[88]....
        /*0314*/ 	.word	0xffffffff


	//   ....[89]....
        /*0318*/ 	.word	0xffffffff


	//   ....[90]....
        /*031c*/ 	.word	0xffffffff


	//   ....[91]....
        /*0320*/ 	.word	0xffffffff


	//   ....[92]....
        /*0324*/ 	.word	0xffffffff


	//   ....[93]....
        /*0328*/ 	.word	0xffffffff


	//   ....[94]....
        /*032c*/ 	.word	0xffffffff


	//   ....[95]....
        /*0330*/ 	.word	0xffffffff


	//   ....[96]....
        /*0334*/ 	.word	0xffffffff


	//   ....[97]....
        /*0338*/ 	.word	0xffffffff


	//   ....[98]....
        /*033c*/ 	.word	0xffffffff


	//   ....[99]....
        /*0340*/ 	.word	0xffffffff


	//   ....[100]....
        /*0344*/ 	.word	0xffffffff


	//   ....[101]....
        /*0348*/ 	.word	0xffffffff


	//   ....[102]....
        /*034c*/ 	.word	0xffffffff


	//   ....[103]....
        /*0350*/ 	.word	0xffffffff


	//   ....[104]....
        /*0354*/ 	.word	0xffffffff


	//   ....[105]....
        /*0358*/ 	.word	0xffffffff


	//   ....[106]....
        /*035c*/ 	.word	0xffffffff


	//   ....[107]....
        /*0360*/ 	.word	0xffffffff


	//   ....[108]....
        /*0364*/ 	.word	0xffffffff


	//   ....[109]....
        /*0368*/ 	.word	0xffffffff


	//   ....[110]....
        /*036c*/ 	.word	0xffffffff


	//   ....[111]....
        /*0370*/ 	.word	0xffffffff


	//   ....[112]....
        /*0374*/ 	.word	0xffffffff


	//   ....[113]....
        /*0378*/ 	.word	0xffffffff


	//   ....[114]....
        /*037c*/ 	.word	0xffffffff


	//   ....[115]....
        /*0380*/ 	.word	0xffffffff


	//   ....[116]....
        /*0384*/ 	.word	0xffffffff


	//   ....[117]....
        /*0388*/ 	.word	0xffffffff


	//   ....[118]....
        /*038c*/ 	.word	0xffffffff


	//   ....[119]....
        /*0390*/ 	.word	0xffffffff


	//   ....[120]....
        /*0394*/ 	.word	0xffffffff


	//   ....[121]....
        /*0398*/ 	.word	0xffffffff


	//   ....[122]....
        /*039c*/ 	.word	0xffffffff


	//   ....[123]....
        /*03a0*/ 	.word	0xffffffff


	//   ....[124]....
        /*03a4*/ 	.word	0xffffffff


	//   ....[125]....
        /*03a8*/ 	.word	0xffffffff


	//   ....[126]....
        /*03ac*/ 	.word	0xffffffff


	//   ....[127]....
        /*03b0*/ 	.word	0xffffffff


	//   ....[128]....
        /*03b4*/ 	.word	0xffffffff


	//   ....[129]....
        /*03b8*/ 	.word	0xffffffff


	//   ....[130]....
        /*03bc*/ 	.word	0xffffffff


	//   ....[131]....
        /*03c0*/ 	.word	0xffffffff


	//   ....[132]....
        /*03c4*/ 	.word	0xffffffff


	//   ....[133]....
        /*03c8*/ 	.word	0xffffffff


	//   ....[134]....
        /*03cc*/ 	.word	0xffffffff


	//   ....[135]....
        /*03d0*/ 	.word	0xffffffff


	//   ....[136]....
        /*03d4*/ 	.word	0xffffffff


	//   ....[137]....
        /*03d8*/ 	.word	0xffffffff


	//   ....[138]....
        /*03dc*/ 	.word	0xffffffff


	//   ....[139]....
        /*03e0*/ 	.word	0xffffffff


	//   ....[140]....
        /*03e4*/ 	.word	0xffffffff


	//   ....[141]....
        /*03e8*/ 	.word	0xffffffff


	//   ....[142]....
        /*03ec*/ 	.word	0xffffffff


	//   ....[143]....
        /*03f0*/ 	.word	0xffffffff


	//   ....[144]....
        /*03f4*/ 	.word	0xffffffff


	//   ....[145]....
        /*03f8*/ 	.word	0xffffffff


	//   ....[146]....
        /*03fc*/ 	.word	0xffffffff


	//   ....[147]....
        /*0400*/ 	.word	0xffffffff


	//   ....[148]....
        /*0404*/ 	.word	0xffffffff


	//   ....[149]....
        /*0408*/ 	.word	0xffffffff


	//   ....[150]....
        /*040c*/ 	.word	0xffffffff


	//   ....[151]....
        /*0410*/ 	.word	0xffffffff


	//   ....[152]....
        /*0414*/ 	.word	0xffffffff


	//   ....[153]....
        /*0418*/ 	.word	0xffffffff


	//   ....[154]....
        /*041c*/ 	.word	0xffffffff


	//   ....[155]....
        /*0420*/ 	.word	0xffffffff


	//   ....[156]....
        /*0424*/ 	.word	0xffffffff


	//   ....[157]....
        /*0428*/ 	.word	0xffffffff


	//   ....[158]....
        /*042c*/ 	.word	0xffffffff


	//   ....[159]....
        /*0430*/ 	.word	0xffffffff


	//   ....[160]....
        /*0434*/ 	.word	0xffffffff


	//   ....[161]....
        /*0438*/ 	.word	0xffffffff


	//   ....[162]....
        /*043c*/ 	.word	0xffffffff


	//   ....[163]....
        /*0440*/ 	.word	0xffffffff


	//   ....[164]....
        /*0444*/ 	.word	0xffffffff


	//   ....[165]....
        /*0448*/ 	.word	0xffffffff


	//   ....[166]....
        /*044c*/ 	.word	0xffffffff


	//   ....[167]....
        /*0450*/ 	.word	0xffffffff


	//   ....[168]....
        /*0454*/ 	.word	0xffffffff


	//   ....[169]....
        /*0458*/ 	.word	0xffffffff


	//   ....[170]....
        /*045c*/ 	.word	0xffffffff


	//   ....[171]....
        /*0460*/ 	.word	0xffffffff


	//   ....[172]....
        /*0464*/ 	.word	0xffffffff


	//   ....[173]....
        /*0468*/ 	.word	0xffffffff


	//   ....[174]....
        /*046c*/ 	.word	0xffffffff


	//   ....[175]....
        /*0470*/ 	.word	0xffffffff


	//   ....[176]....
        /*0474*/ 	.word	0xffffffff


	//   ....[177]....
        /*0478*/ 	.word	0xffffffff


	//   ....[178]....
        /*047c*/ 	.word	0xffffffff


	//   ....[179]....
        /*0480*/ 	.word	0xffffffff


	//   ....[180]....
        /*0484*/ 	.word	0xffffffff


	//   ....[181]....
        /*0488*/ 	.word	0xffffffff


	//   ....[182]....
        /*048c*/ 	.word	0xffffffff


	//   ....[183]....
        /*0490*/ 	.word	0xffffffff


	//   ....[184]....
        /*0494*/ 	.word	0xffffffff


	//   ....[185]....
        /*0498*/ 	.word	0xffffffff


	//   ....[186]....
        /*049c*/ 	.word	0xffffffff


	//   ....[187]....
        /*04a0*/ 	.word	0xffffffff


	//   ....[188]....
        /*04a4*/ 	.word	0xffffffff


	//   ....[189]....
        /*04a8*/ 	.word	0xffffffff


	//   ....[190]....
        /*04ac*/ 	.word	0xffffffff


	//   ....[191]....
        /*04b0*/ 	.word	0xffffffff


	//   ....[192]....
        /*04b4*/ 	.word	0xffffffff


	//   ....[193]....
        /*04b8*/ 	.word	0xffffffff


	//   ....[194]....
        /*04bc*/ 	.word	0xffffffff


	//   ....[195]....
        /*04c0*/ 	.word	0x0500000f


	//   ....[196]....
        /*04c4*/ 	.word	0x0500000f


	//   ....[197]....
        /*04c8*/ 	.word	0x0500000f


	//   ....[198]....
        /*04cc*/ 	.word	0x0500000f


	//   ....[199]....
        /*04d0*/ 	.word	0x0500000f


	//   ....[200]....
        /*04d4*/ 	.word	0x0500000f


	//   ....[201]....
        /*04d8*/ 	.word	0x0500000f


	//   ....[202]....
        /*04dc*/ 	.word	0x0500000f


	//   ....[203]....
        /*04e0*/ 	.word	0x0500000f


	//   ....[204]....
        /*04e4*/ 	.word	0x0500000f


	//   ....[205]....
        /*04e8*/ 	.word	0x0500000f


	//   ....[206]....
        /*04ec*/ 	.word	0x0500000f


	//   ....[207]....
        /*04f0*/ 	.word	0x0500000f


	//   ....[208]....
        /*04f4*/ 	.word	0x0500000f


	//   ....[209]....
        /*04f8*/ 	.word	0x0500000f


	//   ....[210]....
        /*04fc*/ 	.word	0x0500000f


	//   ....[211]....
        /*0500*/ 	.word	0x0500000f


	//   ....[212]....
        /*0504*/ 	.word	0x0500000f


	//   ....[213]....
        /*0508*/ 	.word	0x0500000f


	//   ....[214]....
        /*050c*/ 	.word	0x0500000f


	//   ....[215]....
        /*0510*/ 	.word	0x0500000f


	//   ....[216]....
        /*0514*/ 	.word	0x0500000f


	//   ....[217]....
        /*0518*/ 	.word	0x0500000f


	//   ....[218]....
        /*051c*/ 	.word	0x0500000f


	//   ....[219]....
        /*0520*/ 	.word	0x0500000f


	//   ....[220]....
        /*0524*/ 	.word	0x0500000f


	//   ....[221]....
        /*0528*/ 	.word	0x0500000f


	//   ....[222]....
        /*052c*/ 	.word	0x0500000f


	//   ....[223]....
        /*0530*/ 	.word	0x0500000f


	//   ....[224]....
        /*0534*/ 	.word	0x0500000f


	//   ....[225]....
        /*0538*/ 	.word	0x0500000f


	//   ....[226]....
        /*053c*/ 	.word	0x0500000f


	//   ....[227]....
        /*0540*/ 	.word	0x0500000f


	//   ....[228]....
        /*0544*/ 	.word	0x0500000f


	//   ....[229]....
        /*0548*/ 	.word	0x0500000f


	//   ....[230]....
        /*054c*/ 	.word	0x0500000f


	//   ....[231]....
        /*0550*/ 	.word	0x0500000f


	//   ....[232]....
        /*0554*/ 	.word	0x0500000f


	//   ....[233]....
        /*0558*/ 	.word	0x0500000f


	//   ....[234]....
        /*055c*/ 	.word	0x0500000f


	//   ....[235]....
        /*0560*/ 	.word	0x0500000f


	//   ....[236]....
        /*0564*/ 	.word	0x0500000f


	//   ....[237]....
        /*0568*/ 	.word	0x0500000f


	//   ....[238]....
        /*056c*/ 	.word	0x0500000f


	//   ....[239]....
        /*0570*/ 	.word	0x0500000f


	//   ....[240]....
        /*0574*/ 	.word	0x0500000f


	//   ....[241]....
        /*0578*/ 	.word	0x0500000f


	//   ....[242]....
        /*057c*/ 	.word	0x0500000f


	//   ....[243]....
        /*0580*/ 	.word	0x0500000f


	//   ....[244]....
        /*0584*/ 	.word	0x0500000f


	//   ....[245]....
        /*0588*/ 	.word	0x0500000f


	//   ....[246]....
        /*058c*/ 	.word	0x0500000f


	//   ....[247]....
        /*0590*/ 	.word	0x0500000f


	//   ....[248]....
        /*0594*/ 	.word	0x0500000f


	//   ....[249]....
        /*0598*/ 	.word	0x0500000f


	//   ....[250]....
        /*059c*/ 	.word	0x0500000f


	//   ....[251]....
        /*05a0*/ 	.word	0x0500000f


	//   ....[252]....
        /*05a4*/ 	.word	0x0500000f


	//   ....[253]....
        /*05a8*/ 	.word	0x0500000f


	//   ....[254]....
        /*05ac*/ 	.word	0x0500000f


	//   ....[255]....
        /*05b0*/ 	.word	0x0500000f


	//   ....[0]....
        /*05b4*/ 	.word	0x0500000f


	//   ....[1]....
        /*05b8*/ 	.word	0x0500000f


	//   ....[2]....
        /*05bc*/ 	.word	0x0500000f


	//   ....[3]....
        /*05c0*/ 	.word	0x0500000f


	//   ....[4]....
        /*05c4*/ 	.word	0x0500000f


	//   ....[5]....
        /*05c8*/ 	.word	0x0500000f


	//   ....[6]....
        /*05cc*/ 	.word	0x0500000f


	//   ....[7]....
        /*05d0*/ 	.word	0x0500000f


	//   ....[8]....
        /*05d4*/ 	.word	0x0500000f


	//   ....[9]....
        /*05d8*/ 	.word	0x0500000f


	//   ....[10]....
        /*05dc*/ 	.word	0x0500000f


	//   ....[11]....
        /*05e0*/ 	.word	0x0500000f


	//   ....[12]....
        /*05e4*/ 	.word	0x0500000f


	//   ....[13]....
        /*05e8*/ 	.word	0x0500000f


	//   ....[14]....
        /*05ec*/ 	.word	0x0500000f


	//   ....[15]....
        /*05f0*/ 	.word	0x0500000f


	//   ....[16]....
        /*05f4*/ 	.word	0x0500000f


	//   ....[17]....
        /*05f8*/ 	.word	0x0500000f


	//   ....[18]....
        /*05fc*/ 	.word	0x0500000f


	//   ....[19]....
        /*0600*/ 	.word	0x0500000f


	//   ....[20]....
        /*0604*/ 	.word	0x0500000f


	//   ....[21]....
        /*0608*/ 	.word	0x0500000f


	//   ....[22]....
        /*060c*/ 	.word	0x0500000f


	//   ....[23]....
        /*0610*/ 	.word	0x0500000f


	//   ....[24]....
        /*0614*/ 	.word	0x0500000f


	//   ....[25]....
        /*0618*/ 	.word	0x0500000f


	//   ....[26]....
        /*061c*/ 	.word	0x0500000f


	//   ....[27]....
        /*0620*/ 	.word	0x0500000f


	//   ....[28]....
        /*0624*/ 	.word	0x0500000f


	//   ....[29]....
        /*0628*/ 	.word	0x0500000f


	//   ....[30]....
        /*062c*/ 	.word	0x0500000f


	//   ....[31]....
        /*0630*/ 	.word	0x0500000f


	//   ....[32]....
        /*0634*/ 	.word	0x0500000f


	//   ....[33]....
        /*0638*/ 	.word	0x0500000f


	//   ....[34]....
        /*063c*/ 	.word	0x0500000f


	//   ....[35]....
        /*0640*/ 	.word	0x0500000f


	//   ....[36]....
        /*0644*/ 	.word	0x0500000f


	//   ....[37]....
        /*0648*/ 	.word	0x0500000f


	//   ....[38]....
        /*064c*/ 	.word	0x0500000f


	//   ....[39]....
        /*0650*/ 	.word	0x0500000f


	//   ....[40]....
        /*0654*/ 	.word	0x0500000f


	//   ....[41]....
        /*0658*/ 	.word	0x0500000f


	//   ....[42]....
        /*065c*/ 	.word	0x0500000f


	//   ....[43]....
        /*0660*/ 	.word	0x0500000f


	//   ....[44]....
        /*0664*/ 	.word	0x0500000f


	//   ....[45]....
        /*0668*/ 	.word	0x0500000f


	//   ....[46]....
        /*066c*/ 	.word	0x0500000f


	//   ....[47]....
        /*0670*/ 	.word	0x0500000f


	//   ....[48]....
        /*0674*/ 	.word	0x0500000f


	//   ....[49]....
        /*0678*/ 	.word	0x0500000f


	//   ....[50]....
        /*067c*/ 	.word	0x0500000f


	//   ....[51]....
        /*0680*/ 	.word	0x0500000f


	//   ....[52]....
        /*0684*/ 	.word	0x0500000f


	//   ....[53]....
        /*0688*/ 	.word	0x0500000f


	//   ....[54]....
        /*068c*/ 	.word	0x0500000f


	//   ....[55]....
        /*0690*/ 	.word	0x0500000f


	//   ....[56]....
        /*0694*/ 	.word	0x0500000f


	//   ....[57]....
        /*0698*/ 	.word	0x0500000f


	//   ....[58]....
        /*069c*/ 	.word	0x0500000f


	//   ....[59]....
        /*06a0*/ 	.word	0x0500000f


	//   ....[60]....
        /*06a4*/ 	.word	0x0500000f


	//   ....[61]....
        /*06a8*/ 	.word	0x0500000f


	//   ....[62]....
        /*06ac*/ 	.word	0x0500000f


	//   ....[63]....
        /*06b0*/ 	.word	0x0500000f


	//   ....[64]....
        /*06b4*/ 	.word	0x0500000f


	//   ....[65]....
        /*06b8*/ 	.word	0x0500000f


	//   ....[66]....
        /*06bc*/ 	.word	0x0500000f


	//   ....[67]....
        /*06c0*/ 	.word	0x0500000f


	//   ....[68]....
        /*06c4*/ 	.word	0x0500000f


	//   ....[69]....
        /*06c8*/ 	.word	0x0500000f


	//   ....[70]....
        /*06cc*/ 	.word	0x0500000f


	//   ....[71]....
        /*06d0*/ 	.word	0x0500000f


	//   ....[72]....
        /*06d4*/ 	.word	0x0500000f


	//   ....[73]....
        /*06d8*/ 	.word	0x0500000f


	//   ....[74]....
        /*06dc*/ 	.word	0x0500000f


	//   ....[75]....
        /*06e0*/ 	.word	0x0500000f


	//   ....[76]....
        /*06e4*/ 	.word	0x0500000f


	//   ....[77]....
        /*06e8*/ 	.word	0x0500000f


	//   ....[78]....
        /*06ec*/ 	.word	0x0500000f


	//   ....[79]....
        /*06f0*/ 	.word	0x0500000f


	//----- nvinfo : EIATTR_COOP_GROUP_INSTR_OFFSETS
	.align		4
.L_140:
        /*06f4*/ 	.byte	0x04, 0x28
        /*06f6*/ 	.short	(.L_142 - .L_141)


	//   ....[0]....
.L_141:
        /*06f8*/ 	.word	0x00000060


	//   ....[1]....
        /*06fc*/ 	.word	0x00000130


	//   ....[2]....
        /*0700*/ 	.word	0x000001e0


	//   ....[3]....
        /*0704*/ 	.word	0x000003a0


	//   ....[4]....
        /*0708*/ 	.word	0x00000500


	//   ....[5]....
        /*070c*/ 	.word	0x00000620


	//   ....[6]....
        /*0710*/ 	.word	0x00000780


	//   ....[7]....
        /*0714*/ 	.word	0x00002f60


	//   ....[8]....
        /*0718*/ 	.word	0x00002f70


	//   ....[9]....
        /*071c*/ 	.word	0x00003620


	//   ....[10]....
        /*0720*/ 	.word	0x00003630


	//   ....[11]....
        /*0724*/ 	.word	0x00003ce0


	//   ....[12]....
        /*0728*/ 	.word	0x00003cf0


	//   ....[13]....
        /*072c*/ 	.word	0x00004390


	//   ....[14]....
        /*0730*/ 	.word	0x000043a0


	//   ....[15]....
        /*0734*/ 	.word	0x00005380


	//   ....[16]....
        /*0738*/ 	.word	0x00005390


	//   ....[17]....
        /*073c*/ 	.word	0x00005b20


	//   ....[18]....
        /*0740*/ 	.word	0x00005b30


	//   ....[19]....
        /*0744*/ 	.word	0x000062c0


	//   ....[20]....
        /*0748*/ 	.word	0x000062d0


	//   ....[21]....
        /*074c*/ 	.word	0x00006a60


	//   ....[22]....
        /*0750*/ 	.word	0x00006a70


	//   ....[23]....
        /*0754*/ 	.word	0x00007410


	//   ....[24]....
        /*0758*/ 	.word	0x00007420


	//   ....[25]....
        /*075c*/ 	.word	0x00007530


	//   ....[26]....
        /*0760*/ 	.word	0x00007540


	//   ....[27]....
        /*0764*/ 	.word	0x00007660


	//   ....[28]....
        /*0768*/ 	.word	0x00007670


	//   ....[29]....
        /*076c*/ 	.word	0x00007790


	//   ....[30]....
        /*0770*/ 	.word	0x000077a0


	//   ....[31]....
        /*0774*/ 	.word	0x00007b40


	//   ....[32]....
        /*0778*/ 	.word	0x00007b60


	//   ....[33]....
        /*077c*/ 	.word	0x00007c40


	//   ....[34]....
        /*0780*/ 	.word	0x00007c60


	//   ....[35]....
        /*0784*/ 	.word	0x00007d40


	//   ....[36]....
        /*0788*/ 	.word	0x00007d60


	//   ....[37]....
        /*078c*/ 	.word	0x00007e40


	//   ....[38]....
        /*0790*/ 	.word	0x00007e60


	//   ....[39]....
        /*0794*/ 	.word	0x00008350


	//   ....[40]....
        /*0798*/ 	.word	0x000088b0


	//   ....[41]....
        /*079c*/ 	.word	0x000088c0


	//   ....[42]....
        /*07a0*/ 	.word	0x000088d0


	//   ....[43]....
        /*07a4*/ 	.word	0x000088e0


	//   ....[44]....
        /*07a8*/ 	.word	0x0000a2d0


	//   ....[45]....
        /*07ac*/ 	.word	0x0000a2e0


	//   ....[46]....
        /*07b0*/ 	.word	0x0000a2f0


	//   ....[47]....
        /*07b4*/ 	.word	0x0000a300


	//   ....[48]....
        /*07b8*/ 	.word	0x0000cd60


	//   ....[49]....
        /*07bc*/ 	.word	0x0000ce70


	//   ....[50]....
        /*07c0*/ 	.word	0x0000d4c0


	//   ....[51]....
        /*07c4*/ 	.word	0x0000d560


	//   ....[52]....
        /*07c8*/ 	.word	0x0000f190


	//   ....[53]....
        /*07cc*/ 	.word	0x0000f1a0


	//   ....[54]....
        /*07d0*/ 	.word	0x0000f1d0


	//   ....[55]....
        /*07d4*/ 	.word	0x0000f1f0


	//   ....[56]....
        /*07d8*/ 	.word	0x00010720


	//   ....[57]....
        /*07dc*/ 	.word	0x00010760


	//   ....[58]....
        /*07e0*/ 	.word	0x00010800


	//   ....[59]....
        /*07e4*/ 	.word	0x00010a80


	//   ....[60]....
        /*07e8*/ 	.word	0x00011af0


	//   ....[61]....
        /*07ec*/ 	.word	0x00011b30


	//   ....[62]....
        /*07f0*/ 	.word	0x00011b60


	//   ....[63]....
        /*07f4*/ 	.word	0x00011b90


	//   ....[64]....
        /*07f8*/ 	.word	0x00012160


	//   ....[65]....
        /*07fc*/ 	.word	0x00012190


	//   ....[66]....
        /*0800*/ 	.word	0x00012250


	//   ....[67]....
        /*0804*/ 	.word	0x00012270


	//   ....[68]....
        /*0808*/ 	.word	0x00012330


	//   ....[69]....
        /*080c*/ 	.word	0x00012350


	//   ....[70]....
        /*0810*/ 	.word	0x00012420


	//   ....[71]....
        /*0814*/ 	.word	0x00012440


	//   ....[72]....
        /*0818*/ 	.word	0x00012c30


	//   ....[73]....
        /*081c*/ 	.word	0x00012c40


	//   ....[74]....
        /*0820*/ 	.word	0x00012d50


	//   ....[75]....
        /*0824*/ 	.word	0x00012d60


	//   ....[76]....
        /*0828*/ 	.word	0x00012e70


	//   ....[77]....
        /*082c*/ 	.word	0x00012e80


	//   ....[78]....
        /*0830*/ 	.word	0x00012f90


	//   ....[79]....
        /*0834*/ 	.word	0x00012fa0


	//   ....[80]....
        /*0838*/ 	.word	0x00013110


	//   ....[81]....
        /*083c*/ 	.word	0x000132c0


	//   ....[82]....
        /*0840*/ 	.word	0x000132f0


	//   ....[83]....
        /*0844*/ 	.word	0x00013320


	//   ....[84]....
        /*0848*/ 	.word	0x00013350


	//   ....[85]....
        /*084c*/ 	.word	0x00013380


	//   ....[86]....
        /*0850*/ 	.word	0x000133b0


	//   ....[87]....
        /*0854*/ 	.word	0x00013520


	//   ....[88]....
        /*0858*/ 	.word	0x00013550


	//   ....[89]....
        /*085c*/ 	.word	0x00013580


	//   ....[90]....
        /*0860*/ 	.word	0x000135b0


	//   ....[91]....
        /*0864*/ 	.word	0x000135e0


	//   ....[92]....
        /*0868*/ 	.word	0x00013610


	//   ....[93]....
        /*086c*/ 	.word	0x000136a0


	//   ....[94]....
        /*0870*/ 	.word	0x000136d0


	//   ....[95]....
        /*0874*/ 	.word	0x00013750


	//   ....[96]....
        /*0878*/ 	.word	0x00014220


	//   ....[97]....
        /*087c*/ 	.word	0x00015df0


	//   ....[98]....
        /*0880*/ 	.word	0x00015e10


	//   ....[99]....
        /*0884*/ 	.word	0x00015eb0


	//   ....[100]....
        /*0888*/ 	.word	0x00015ed0


	//   ....[101]....
        /*088c*/ 	.word	0x00015f60


	//   ....[102]....
        /*0890*/ 	.word	0x00015f80


	//   ....[103]....
        /*0894*/ 	.word	0x00016010


	//   ....[104]....
        /*0898*/ 	.word	0x00016030


	//   ....[105]....
        /*089c*/ 	.word	0x000160c0


	//   ....[106]....
        /*08a0*/ 	.word	0x000160e0


	//   ....[107]....
        /*08a4*/ 	.word	0x00016170


	//   ....[108]....
        /*08a8*/ 	.word	0x00016190


	//   ....[109]....
        /*08ac*/ 	.word	0x00016220


	//   ....[110]....
        /*08b0*/ 	.word	0x00016240


	//   ....[111]....
        /*08b4*/ 	.word	0x00016250


	//   ....[112]....
        /*08b8*/ 	.word	0x000162d0


	//   ....[113]....
        /*08bc*/ 	.word	0x00016a10


	//   ....[114]....
        /*08c0*/ 	.word	0x00016a40


	//   ....[115]....
        /*08c4*/ 	.word	0x00016aa0


	//   ....[116]....
        /*08c8*/ 	.word	0x00016ae0


	//   ....[117]....
        /*08cc*/ 	.word	0x00016b20


	//   ....[118]....
        /*08d0*/ 	.word	0x00016b80


	//   ....[119]....
        /*08d4*/ 	.word	0x00016bc0


	//   ....[120]....
        /*08d8*/ 	.word	0x00016c20


	//   ....[121]....
        /*08dc*/ 	.word	0x00016c60


	//   ....[122]....
        /*08e0*/ 	.word	0x00016cc0


	//   ....[123]....
        /*08e4*/ 	.word	0x00016d00


	//   ....[124]....
        /*08e8*/ 	.word	0x00016d60


	//   ....[125]....
        /*08ec*/ 	.word	0x00016da0


	//   ....[126]....
        /*08f0*/ 	.word	0x00016e00


	//   ....[127]....
        /*08f4*/ 	.word	0x00016e20


	//   ....[128]....
        /*08f8*/ 	.word	0x00016e50


	//   ....[129]....
        /*08fc*/ 	.word	0x000175c0


	//   ....[130]....
        /*0900*/ 	.word	0x000175f0


	//   ....[131]....
        /*0904*/ 	.word	0x00017650


	//   ....[132]....
        /*0908*/ 	.word	0x00017660


	//   ....[133]....
        /*090c*/ 	.word	0x000176b0


	//   ....[134]....
        /*0910*/ 	.word	0x000176c0


	//   ....[135]....
        /*0914*/ 	.word	0x00017710


	//   ....[136]....
        /*0918*/ 	.word	0x00017720


	//   ....[137]....
        /*091c*/ 	.word	0x00017770


	//   ....[138]....
        /*0920*/ 	.word	0x00017780


	//   ....[139]....
        /*0924*/ 	.word	0x000177d0


	//   ....[140]....
        /*0928*/ 	.word	0x000177e0


	//   ....[141]....
        /*092c*/ 	.word	0x00017830


	//   ....[142]....
        /*0930*/ 	.word	0x00017840


	//   ....[143]....
        /*0934*/ 	.word	0x00017850


	//   ....[144]....
        /*0938*/ 	.word	0x000178a0


	//   ....[145]....
        /*093c*/ 	.word	0x00017b00


	//   ....[146]....
        /*0940*/ 	.word	0x00017b20


	//   ....[147]....
        /*0944*/ 	.word	0x00017b30


	//   ....[148]....
        /*0948*/ 	.word	0x00017ba0


	//   ....[149]....
        /*094c*/ 	.word	0x00017bb0


	//   ....[150]....
        /*0950*/ 	.word	0x00017c20


	//   ....[151]....
        /*0954*/ 	.word	0x00017c30


	//   ....[152]....
        /*0958*/ 	.word	0x00017ca0


	//   ....[153]....
        /*095c*/ 	.word	0x00017cb0


	//   ....[154]....
        /*0960*/ 	.word	0x00017d20


	//   ....[155]....
        /*0964*/ 	.word	0x00017d30


	//   ....[156]....
        /*0968*/ 	.word	0x00017da0


	//   ....[157]....
        /*096c*/ 	.word	0x00017db0


	//   ....[158]....
        /*0970*/ 	.word	0x00017e20


	//   ....[159]....
        /*0974*/ 	.word	0x00017e30


	//   ....[160]....
        /*0978*/ 	.word	0x00017e40


	//   ....[161]....
        /*097c*/ 	.word	0x000183f0


	//   ....[162]....
        /*0980*/ 	.word	0x00018430


	//   ....[163]....
        /*0984*/ 	.word	0x00018460


	//   ....[164]....
        /*0988*/ 	.word	0x00018490


	//   ....[165]....
        /*098c*/ 	.word	0x000184a0


	//   ....[166]....
        /*0990*/ 	.word	0x000184c0


	//   ....[167]....
        /*0994*/ 	.word	0x00018530


	//   ....[168]....
        /*0998*/ 	.word	0x00018550


	//   ....[169]....
        /*099c*/ 	.word	0x000185b0


	//   ....[170]....
        /*09a0*/ 	.word	0x000185d0


	//   ....[171]....
        /*09a4*/ 	.word	0x00018630


	//   ....[172]....
        /*09a8*/ 	.word	0x00018650


	//   ....[173]....
        /*09ac*/ 	.word	0x000186b0


	//   ....[174]....
        /*09b0*/ 	.word	0x000186d0


	//   ....[175]....
        /*09b4*/ 	.word	0x00018720


	//   ....[176]....
        /*09b8*/ 	.word	0x00018740


	//   ....[177]....
        /*09bc*/ 	.word	0x00018b40


	//   ....[178]....
        /*09c0*/ 	.word	0x00018b90


	//   ....[179]....
        /*09c4*/ 	.word	0x00018bc0


	//   ....[180]....
        /*09c8*/ 	.word	0x00018bd0


	//   ....[181]....
        /*09cc*/ 	.word	0x00018c00


	//   ....[182]....
        /*09d0*/ 	.word	0x00018c30


	//   ....[183]....
        /*09d4*/ 	.word	0x00018c60


	//   ....[184]....
        /*09d8*/ 	.word	0x00018c90


	//   ....[185]....
        /*09dc*/ 	.word	0x00018e10


	//   ....[186]....
        /*09e0*/ 	.word	0x00018e40


	//   ....[187]....
        /*09e4*/ 	.word	0x00018e70


	//   ....[188]....
        /*09e8*/ 	.word	0x00018ea0


	//   ....[189]....
        /*09ec*/ 	.word	0x00018ed0


	//   ....[190]....
        /*09f0*/ 	.word	0x00018f00


	//   ....[191]....
        /*09f4*/ 	.word	0x00018fc0


	//   ....[192]....
        /*09f8*/ 	.word	0x00018fe0


	//   ....[193]....
        /*09fc*/ 	.word	0x00019050


	//   ....[194]....
        /*0a00*/ 	.word	0x000194c0


	//   ....[195]....
        /*0a04*/ 	.word	0x000197e0


	//   ....[196]....
        /*0a08*/ 	.word	0x00019870


	//   ....[197]....
        /*0a0c*/ 	.word	0x00019910


	//   ....[198]....
        /*0a10*/ 	.word	0x000199a0


	//   ....[199]....
        /*0a14*/ 	.word	0x00019a40


	//   ....[200]....
        /*0a18*/ 	.word	0x00019ad0


	//   ....[201]....
        /*0a1c*/ 	.word	0x00019b70


	//   ....[202]....
        /*0a20*/ 	.word	0x00019c00


	//   ....[203]....
        /*0a24*/ 	.word	0x00019cf0


	//   ....[204]....
        /*0a28*/ 	.word	0x00019d80


	//   ....[205]....
        /*0a2c*/ 	.word	0x00019e20


	//   ....[206]....
        /*0a30*/ 	.word	0x00019eb0


	//   ....[207]....
        /*0a34*/ 	.word	0x00019f50


	//   ....[208]....
        /*0a38*/ 	.word	0x00019fe0


	//   ....[209]....
        /*0a3c*/ 	.word	0x0001a080


	//   ....[210]....
        /*0a40*/ 	.word	0x0001a110


	//   ....[211]....
        /*0a44*/ 	.word	0x0001a200


	//   ....[212]....
        /*0a48*/ 	.word	0x0001a290


	//   ....[213]....
        /*0a4c*/ 	.word	0x0001a320


	//   ....[214]....
        /*0a50*/ 	.word	0x0001a3b0


	//   ....[215]....
        /*0a54*/ 	.word	0x0001a440


	//   ....[216]....
        /*0a58*/ 	.word	0x0001a4d0


	//   ....[217]....
        /*0a5c*/ 	.word	0x0001a560


	//   ....[218]....
        /*0a60*/ 	.word	0x0001a5f0


	//   ....[219]....
        /*0a64*/ 	.word	0x0001a6d0


	//   ....[220]....
        /*0a68*/ 	.word	0x0001a780


	//   ....[221]....
        /*0a6c*/ 	.word	0x0001a810


	//   ....[222]....
        /*0a70*/ 	.word	0x0001a860


	//   ....[223]....
        /*0a74*/ 	.word	0x0001a8b0


	//   ....[224]....
        /*0a78*/ 	.word	0x0001a990


	//   ....[225]....
        /*0a7c*/ 	.word	0x0001aa20


	//   ....[226]....
        /*0a80*/ 	.word	0x0001aa70


	//   ....[227]....
        /*0a84*/ 	.word	0x0001aac0


	//   ....[228]....
        /*0a88*/ 	.word	0x0001acd0


	//   ....[229]....
        /*0a8c*/ 	.word	0x0001ad20


	//   ....[230]....
        /*0a90*/ 	.word	0x0001adb0


	//   ....[231]....
        /*0a94*/ 	.word	0x0001ae40


	//   ....[232]....
        /*0a98*/ 	.word	0x0001aed0


	//   ....[233]....
        /*0a9c*/ 	.word	0x0001af60


	//   ....[234]....
        /*0aa0*/ 	.word	0x0001aff0


	//   ....[235]....
        /*0aa4*/ 	.word	0x0001b080


	//   ....[236]....
        /*0aa8*/ 	.word	0x0001b140


	//   ....[237]....
        /*0aac*/ 	.word	0x0001b420


	//   ....[238]....
        /*0ab0*/ 	.word	0x0001b510


	//   ....[239]....
        /*0ab4*/ 	.word	0x0001b5b0


	//   ....[240]....
        /*0ab8*/ 	.word	0x0001b610


	//   ....[241]....
        /*0abc*/ 	.word	0x0001b710


	//   ....[242]....
        /*0ac0*/ 	.word	0x0001b780


	//   ....[243]....
        /*0ac4*/ 	.word	0x0001b880


	//   ....[244]....
        /*0ac8*/ 	.word	0x0001b8f0


	//   ....[245]....
        /*0acc*/ 	.word	0x0001b9f0


	//   ....[246]....
        /*0ad0*/ 	.word	0x0001ba60


	//   ....[247]....
        /*0ad4*/ 	.word	0x0001bb60


	//   ....[248]....
        /*0ad8*/ 	.word	0x0001bbd0


	//   ....[249]....
        /*0adc*/ 	.word	0x0001bcd0


	//   ....[250]....
        /*0ae0*/ 	.word	0x0001bd40


	//   ....[251]....
        /*0ae4*/ 	.word	0x0001be40


	//   ....[252]....
        /*0ae8*/ 	.word	0x0001beb0


	//   ....[253]....
        /*0aec*/ 	.word	0x0001bf90


	//   ....[254]....
        /*0af0*/ 	.word	0x0001c080


	//   ....[255]....
        /*0af4*/ 	.word	0x0001c0f0


	//   ....[0]....
        /*0af8*/ 	.word	0x0001c170


	//   ....[1]....
        /*0afc*/ 	.word	0x0001c220


	//   ....[2]....
        /*0b00*/ 	.word	0x0001c2a0


	//   ....[3]....
        /*0b04*/ 	.word	0x0001c370


	//   ....[4]....
        /*0b08*/ 	.word	0x0001c3f0


	//   ....[5]....
        /*0b0c*/ 	.word	0x0001c4c0


	//   ....[6]....
        /*0b10*/ 	.word	0x0001c540


	//   ....[7]....
        /*0b14*/ 	.word	0x0001c610


	//   ....[8]....
        /*0b18*/ 	.word	0x0001c690


	//   ....[9]....
        /*0b1c*/ 	.word	0x0001c760


	//   ....[10]....
        /*0b20*/ 	.word	0x0001c7e0


	//   ....[11]....
        /*0b24*/ 	.word	0x0001c8a0


	//   ....[12]....
        /*0b28*/ 	.word	0x0001c930


	//   ....[13]....
        /*0b2c*/ 	.word	0x0001c9e0


	//   ....[14]....
        /*0b30*/ 	.word	0x0001cb10


	//   ....[15]....
        /*0b34*/ 	.word	0x0001cbc0


	//   ....[16]....
        /*0b38*/ 	.word	0x0001cc20


	//   ....[17]....
        /*0b3c*/ 	.word	0x0001cce0


	//   ....[18]....
        /*0b40*/ 	.word	0x0001cd40


	//   ....[19]....
        /*0b44*/ 	.word	0x0001ce00


	//   ....[20]....
        /*0b48*/ 	.word	0x0001ce60


	//   ....[21]....
        /*0b4c*/ 	.word	0x0001cf20


	//   ....[22]....
        /*0b50*/ 	.word	0x0001cf80


	//   ....[23]....
        /*0b54*/ 	.word	0x0001d040


	//   ....[24]....
        /*0b58*/ 	.word	0x0001d0a0


	//   ....[25]....
        /*0b5c*/ 	.word	0x0001d160


	//   ....[26]....
        /*0b60*/ 	.word	0x0001d1c0


	//   ....[27]....
        /*0b64*/ 	.word	0x0001d280


	//   ....[28]....
        /*0b68*/ 	.word	0x0001d2e0


	//   ....[29]....
        /*0b6c*/ 	.word	0x0001d3a0


	//   ....[30]....
        /*0b70*/ 	.word	0x0001d490


	//   ....[31]....
        /*0b74*/ 	.word	0x0001d530


	//   ....[32]....
        /*0b78*/ 	.word	0x0001d590


	//   ....[33]....
        /*0b7c*/ 	.word	0x0001d670


	//   ....[34]....
        /*0b80*/ 	.word	0x0001d6d0


	//   ....[35]....
        /*0b84*/ 	.word	0x0001d7b0


	//   ....[36]....
        /*0b88*/ 	.word	0x0001d810


	//   ....[37]....
        /*0b8c*/ 	.word	0x0001d8f0


	//   ....[38]....
        /*0b90*/ 	.word	0x0001d950


	//   ....[39]....
        /*0b94*/ 	.word	0x0001da30


	//   ....[40]....
        /*0b98*/ 	.word	0x0001da90


	//   ....[41]....
        /*0b9c*/ 	.word	0x0001db70


	//   ....[42]....
        /*0ba0*/ 	.word	0x0001dbd0


	//   ....[43]....
        /*0ba4*/ 	.word	0x0001dcb0


	//   ....[44]....
        /*0ba8*/ 	.word	0x0001dd10


	//   ....[45]....
        /*0bac*/ 	.word	0x0001dde0


	//   ....[46]....
        /*0bb0*/ 	.word	0x0001df00


	//   ....[47]....
        /*0bb4*/ 	.word	0x0001dfb0


	//   ....[48]....
        /*0bb8*/ 	.word	0x0001e060


	//   ....[49]....
        /*0bbc*/ 	.word	0x0001e130


	//   ....[50]....
        /*0bc0*/ 	.word	0x0001e190


	//   ....[51]....
        /*0bc4*/ 	.word	0x0001e270


	//   ....[52]....
        /*0bc8*/ 	.word	0x0001e2d0


	//   ....[53]....
        /*0bcc*/ 	.word	0x0001e3a0


	//   ....[54]....
        /*0bd0*/ 	.word	0x0001e400


	//   ....[55]....
        /*0bd4*/ 	.word	0x0001e4d0


	//   ....[56]....
        /*0bd8*/ 	.word	0x0001e530


	//   ....[57]....
        /*0bdc*/ 	.word	0x0001e610


	//   ....[58]....
        /*0be0*/ 	.word	0x0001e670


	//   ....[59]....
        /*0be4*/ 	.word	0x0001e740


	//   ....[60]....
        /*0be8*/ 	.word	0x0001e7a0


	//   ....[61]....
        /*0bec*/ 	.word	0x0001e860


	//   ....[62]....
        /*0bf0*/ 	.word	0x0001e8f0


	//   ....[63]....
        /*0bf4*/ 	.word	0x0001e990


	//   ....[64]....
        /*0bf8*/ 	.word	0x0001eab0


	//   ....[65]....
        /*0bfc*/ 	.word	0x0001eb20


	//   ....[66]....
        /*0c00*/ 	.word	0x0001eb90


	//   ....[67]....
        /*0c04*/ 	.word	0x0001ec00


	//   ....[68]....
        /*0c08*/ 	.word	0x0001ec70


	//   ....[69]....
        /*0c0c*/ 	.word	0x0001ecf0


	//   ....[70]....
        /*0c10*/ 	.word	0x0001ed80


	//   ....[71]....
        /*0c14*/ 	.word	0x0001ee10


	//   ....[72]....
        /*0c18*/ 	.word	0x0001ee80


	//   ....[73]....
        /*0c1c*/ 	.word	0x0001eef0


	//   ....[74]....
        /*0c20*/ 	.word	0x0001ef60


	//   ....[75]....
        /*0c24*/ 	.word	0x0001efe0


	//   ....[76]....
        /*0c28*/ 	.word	0x0001f050


	//   ....[77]....
        /*0c2c*/ 	.word	0x0001f0f0


	//   ....[78]....
        /*0c30*/ 	.word	0x0001f180


	//   ....[79]....
        /*0c34*/ 	.word	0x0001f2a0


	//----- nvinfo : EIATTR_REG_RECONFIG
	.align		4
.L_142:
        /*0c38*/ 	.byte	0x01, 0x54
	.zero		2


	//----- nvinfo : EIATTR_SYSCALL_OFFSETS
	.align		4
        /*0c3c*/ 	.byte	0x04, 0x46
        /*0c3e*/ 	.short	(.L_144 - .L_143)


	//   ....[0]....
.L_143:
        /*0c40*/ 	.word	0x00001890


	//   ....[1]....
        /*0c44*/ 	.word	0x000019e0


	//   ....[2]....
        /*0c48*/ 	.word	0x000084e0


	//   ....[3]....
        /*0c4c*/ 	.word	0x00008830


	//   ....[4]....
        /*0c50*/ 	.word	0x000154a0


	//   ....[5]....
        /*0c54*/ 	.word	0x000155f0


	//   ....[6]....
        /*0c58*/ 	.word	0x000156e0


	//   ....[7]....
        /*0c5c*/ 	.word	0x000166a0


	//----- nvinfo : EIATTR_MBARRIER_INSTR_OFFSETS
	.align		4
.L_144:
        /*0c60*/ 	.byte	0x04, 0x39
        /*0c62*/ 	.short	(.L_146 - .L_145)


	//   ....[0]....
.L_145:
        /*0c64*/ 	.word	0x00000250
        /*0c68*/ 	.word	0x000000ff
        /*0c6c*/ 	.word	0x00028800
        /*0c70*/ 	.short	0x0100
        /*0c72*/ 	.byte	0x08
	.zero		1


	//   ....[1]....
        /*0c74*/ 	.word	0x00000260
        /*0c78*/ 	.word	0x000000ff
        /*0c7c*/ 	.word	0x00028820
        /*0c80*/ 	.short	0x0100
        /*0c82*/ 	.byte	0x08
	.zero		1


	//   ....[2]....
        /*0c84*/ 	.word	0x00000350
        /*0c88*/ 	.word	0x000000ff
        /*0c8c*/ 	.word	0x00028830
        /*0c90*/ 	.short	0x0100
        /*0c92*/ 	.byte	0x08
	.zero		1


	//   ....[3]....
        /*0c94*/ 	.word	0x00000360
        /*0c98*/ 	.word	0x000000ff
        /*0c9c*/ 	.word	0x00028840
        /*0ca0*/ 	.short	0x0100
        /*0ca2*/ 	.byte	0x08
	.zero		1


	//   ....[4]....
        /*0ca4*/ 	.word	0x00000370
        /*0ca8*/ 	.word	0x000000ff
        /*0cac*/ 	.word	0x00028838
        /*0cb0*/ 	.short	0x0100
        /*0cb2*/ 	.byte	0x08
	.zero		1


	//   ....[5]....
        /*0cb4*/ 	.word	0x00000380
        /*0cb8*/ 	.word	0x000000ff
        /*0cbc*/ 	.word	0x00028848
        /*0cc0*/ 	.short	0x0100
        /*0cc2*/ 	.byte	0x08
	.zero		1


	//   ....[6]....
        /*0cc4*/ 	.word	0x000004b0
        /*0cc8*/ 	.word	0x000000ff
        /*0ccc*/ 	.word	0x00028850
        /*0cd0*/ 	.short	0x0100
        /*0cd2*/ 	.byte	0x08
	.zero		1


	//   ....[7]....
        /*0cd4*/ 	.word	0x000004c0
        /*0cd8*/ 	.word	0x000000ff
        /*0cdc*/ 	.word	0x00028860
        /*0ce0*/ 	.short	0x0100
        /*0ce2*/ 	.byte	0x08
	.zero		1


	//   ....[8]....
        /*0ce4*/ 	.word	0x000004d0
        /*0ce8*/ 	.word	0x000000ff
        /*0cec*/ 	.word	0x00028858
        /*0cf0*/ 	.short	0x0100
        /*0cf2*/ 	.byte	0x08
	.zero		1


	//   ....[9]....
        /*0cf4*/ 	.word	0x000004e0
        /*0cf8*/ 	.word	0x000000ff
        /*0cfc*/ 	.word	0x00028868
        /*0d00*/ 	.short	0x0100
        /*0d02*/ 	.byte	0x08
	.zero		1


	//   ....[10]....
        /*0d04*/ 	.word	0x000005d0
        /*0d08*/ 	.word	0x000000ff
        /*0d0c*/ 	.word	0x00028870
        /*0d10*/ 	.short	0x0100
        /*0d12*/ 	.byte	0x06
	.zero		1


	//   ....[11]....
        /*0d14*/ 	.word	0x000005e0
        /*0d18*/ 	.word	0x000000ff
        /*0d1c*/ 	.word	0x00028880
        /*0d20*/ 	.short	0x0100
        /*0d22*/ 	.byte	0x06
	.zero		1


	//   ....[12]....
        /*0d24*/ 	.word	0x000005f0
        /*0d28*/ 	.word	0x000000ff
        /*0d2c*/ 	.word	0x00028878
        /*0d30*/ 	.short	0x0100
        /*0d32*/ 	.byte	0x06
	.zero		1


	//   ....[13]....
        /*0d34*/ 	.word	0x00000600
        /*0d38*/ 	.word	0x000000ff
        /*0d3c*/ 	.word	0x00028888
        /*0d40*/ 	.short	0x0100
        /*0d42*/ 	.byte	0x06
	.zero		1


	//   ....[14]....
        /*0d44*/ 	.word	0x00000730
        /*0d48*/ 	.word	0x000000ff
        /*0d4c*/ 	.word	0x00028890
        /*0d50*/ 	.short	0x0100
        /*0d52*/ 	.byte	0x08
	.zero		1


	//   ....[15]....
        /*0d54*/ 	.word	0x00000740
        /*0d58*/ 	.word	0x000000ff
        /*0d5c*/ 	.word	0x000288a0
        /*0d60*/ 	.short	0x0100
        /*0d62*/ 	.byte	0x08
	.zero		1


	//   ....[16]....
        /*0d64*/ 	.word	0x00000750
        /*0d68*/ 	.word	0x000000ff
        /*0d6c*/ 	.word	0x00028898
        /*0d70*/ 	.short	0x0100
        /*0d72*/ 	.byte	0x08
	.zero		1


	//   ....[17]....
        /*0d74*/ 	.word	0x00000760
        /*0d78*/ 	.word	0x000000ff
        /*0d7c*/ 	.word	0x000288a8
        /*0d80*/ 	.short	0x0100
        /*0d82*/ 	.byte	0x08
	.zero		1


	//   ....[18]....
        /*0d84*/ 	.word	0x00000890
        /*0d88*/ 	.word	0x000000ff
        /*0d8c*/ 	.word	0x000288b0
        /*0d90*/ 	.short	0x0100
        /*0d92*/ 	.byte	0x08
	.zero		1


	//   ....[19]....
        /*0d94*/ 	.word	0x000008a0
        /*0d98*/ 	.word	0x000000ff
        /*0d9c*/ 	.word	0x000288c0
        /*0da0*/ 	.short	0x0100
        /*0da2*/ 	.byte	0x08
	.zero		1


	//   ....[20]....
        /*0da4*/ 	.word	0x000008b0
        /*0da8*/ 	.word	0x000000ff
        /*0dac*/ 	.word	0x000288b8
        /*0db0*/ 	.short	0x0100
        /*0db2*/ 	.byte	0x08
	.zero		1


	//   ....[21]....
        /*0db4*/ 	.word	0x000008c0
        /*0db8*/ 	.word	0x000000ff
        /*0dbc*/ 	.word	0x000288c8
        /*0dc0*/ 	.short	0x0100
        /*0dc2*/ 	.byte	0x08
	.zero		1


	//   ....[22]....
        /*0dc4*/ 	.word	0x00002f10
        /*0dc8*/ 	.word	0x0000005c
        /*0dcc*/ 	.word	0x00028890
        /*0dd0*/ 	.short	0x010a
        /*0dd2*/ 	.byte	0x3f
	.zero		1


	//   ....[23]....
        /*0dd4*/ 	.word	0x00005320
        /*0dd8*/ 	.word	0x0000005c
        /*0ddc*/ 	.word	0x00028890
        /*0de0*/ 	.short	0x010a
        /*0de2*/ 	.byte	0x3f
	.zero		1


	//   ....[24]....
        /*0de4*/ 	.word	0x00007250
        /*0de8*/ 	.word	0x0000005c
        /*0dec*/ 	.word	0x00028890
        /*0df0*/ 	.short	0x010a
        /*0df2*/ 	.byte	0x3f
	.zero		1


	//   ....[25]....
        /*0df4*/ 	.word	0x00007970
        /*0df8*/ 	.word	0x0000000b
        /*0dfc*/ 	.word	0x00000000
        /*0e00*/ 	.short	0x0101
        /*0e02*/ 	.byte	0x3f
	.zero		1


	//   ....[26]....
        /*0e04*/ 	.word	0x000079b0
        /*0e08*/ 	.word	0x0000005c
        /*0e0c*/ 	.word	0x000288b0
        /*0e10*/ 	.short	0x010a
        /*0e12*/ 	.byte	0x3f
	.zero		1


	//   ....[27]....
        /*0e14*/ 	.word	0x00007fe0
        /*0e18*/ 	.word	0x0000005c
        /*0e1c*/ 	.word	0x00000000
        /*0e20*/ 	.short	0x0101
        /*0e22*/ 	.byte	0x3f
	.zero		1


	//   ....[28]....
        /*0e24*/ 	.word	0x00008560
        /*0e28*/ 	.word	0x0000009c
        /*0e2c*/ 	.word	0x00028800
        /*0e30*/ 	.short	0x010a
        /*0e32*/ 	.byte	0x3f
	.zero		1


	//   ....[29]....
        /*0e34*/ 	.word	0x000085b0
        /*0e38*/ 	.word	0x0000009c
        /*0e3c*/ 	.word	0x00028800
        /*0e40*/ 	.short	0x010a
        /*0e42*/ 	.byte	0x3f
	.zero		1


	//   ....[30]....
        /*0e44*/ 	.word	0x00008b20
        /*0e48*/ 	.word	0x0000009c
        /*0e4c*/ 	.word	0x00028800
        /*0e50*/ 	.short	0x010a
        /*0e52*/ 	.byte	0x3f
	.zero		1


	//   ....[31]....
        /*0e54*/ 	.word	0x0000a540
        /*0e58*/ 	.word	0x0000009c
        /*0e5c*/ 	.word	0x00028800
        /*0e60*/ 	.short	0x010a
        /*0e62*/ 	.byte	0x3f
	.zero		1


	//   ....[32]....
        /*0e64*/ 	.word	0x0000be20
        /*0e68*/ 	.word	0x00000003
        /*0e6c*/ 	.word	0x00028830
        /*0e70*/ 	.short	0x010a
        /*0e72*/ 	.byte	0x3f
	.zero		1


	//   ....[33]....
        /*0e74*/ 	.word	0x0000be70
        /*0e78*/ 	.word	0x00000003
        /*0e7c*/ 	.word	0x00028830
        /*0e80*/ 	.short	0x010a
        /*0e82*/ 	.byte	0x3f
	.zero		1


	//   ....[34]....
        /*0e84*/ 	.word	0x0000c460
        /*0e88*/ 	.word	0x00000003
        /*0e8c*/ 	.word	0x00000000
        /*0e90*/ 	.short	0x0101
        /*0e92*/ 	.byte	0x3f
	.zero		1


	//   ....[35]....
        /*0e94*/ 	.word	0x0000e470
        /*0e98*/ 	.word	0x00000005
        /*0e9c*/ 	.word	0x00028830
        /*0ea0*/ 	.short	0x010a
        /*0ea2*/ 	.byte	0x3f
	.zero		1


	//   ....[36]....
        /*0ea4*/ 	.word	0x0000e4c0
        /*0ea8*/ 	.word	0x00000005
        /*0eac*/ 	.word	0x00028830
        /*0eb0*/ 	.short	0x010a
        /*0eb2*/ 	.byte	0x3f
	.zero		1


	//   ....[37]....
        /*0eb4*/ 	.word	0x0000e900
        /*0eb8*/ 	.word	0x00000005
        /*0ebc*/ 	.word	0x00028850
        /*0ec0*/ 	.short	0x010a
        /*0ec2*/ 	.byte	0x3f
	.zero		1


	//   ....[38]....
        /*0ec4*/ 	.word	0x0000e940
        /*0ec8*/ 	.word	0x00000005
        /*0ecc*/ 	.word	0x00028850
        /*0ed0*/ 	.short	0x010a
        /*0ed2*/ 	.byte	0x3f
	.zero		1


	//   ....[39]....
        /*0ed4*/ 	.word	0x0000fd30
        /*0ed8*/ 	.word	0x00000003
        /*0edc*/ 	.word	0x00000000
        /*0ee0*/ 	.short	0x0101
        /*0ee2*/ 	.byte	0x3f
	.zero		1


	//   ....[40]....
        /*0ee4*/ 	.word	0x0000ffd0
        /*0ee8*/ 	.word	0x0000000b
        /*0eec*/ 	.word	0x00000000
        /*0ef0*/ 	.short	0x0101
        /*0ef2*/ 	.byte	0x3f
	.zero		1


	//   ....[41]....
        /*0ef4*/ 	.word	0x00010610
        /*0ef8*/ 	.word	0x0000000d
        /*0efc*/ 	.word	0x00028850
        /*0f00*/ 	.short	0x010a
        /*0f02*/ 	.byte	0x3f
	.zero		1


	//   ....[42]....
        /*0f04*/ 	.word	0x00010690
        /*0f08*/ 	.word	0x0000000d
        /*0f0c*/ 	.word	0x00028850
        /*0f10*/ 	.short	0x010a
        /*0f12*/ 	.byte	0x3f
	.zero		1


	//   ....[43]....
        /*0f14*/ 	.word	0x00010c70
        /*0f18*/ 	.word	0x00000005
        /*0f1c*/ 	.word	0x00000000
        /*0f20*/ 	.short	0x0101
        /*0f22*/ 	.byte	0x3f
	.zero		1


	//   ....[44]....
        /*0f24*/ 	.word	0x00012180
        /*0f28*/ 	.word	0x00000000
        /*0f2c*/ 	.word	0x00000000
        /*0f30*/ 	.short	0x0101
        /*0f32*/ 	.byte	0x3f
	.zero		1


	//   ....[45]....
        /*0f34*/ 	.word	0x00014300
        /*0f38*/ 	.word	0x00000016
        /*0f3c*/ 	.word	0x00028820
        /*0f40*/ 	.short	0x010a
        /*0f42*/ 	.byte	0x3f
	.zero		1


	//   ....[46]....
        /*0f44*/ 	.word	0x00014390
        /*0f48*/ 	.word	0x00000005
        /*0f4c*/ 	.word	0x000288a0
        /*0f50*/ 	.short	0x010a
        /*0f52*/ 	.byte	0x3f
	.zero		1


	//   ....[47]....
        /*0f54*/ 	.word	0x000146f0
        /*0f58*/ 	.word	0x00000005
        /*0f5c*/ 	.word	0x000288c0
        /*0f60*/ 	.short	0x010a
        /*0f62*/ 	.byte	0x3f
	.zero		1


	//   ....[48]....
        /*0f64*/ 	.word	0x00014b20
        /*0f68*/ 	.word	0x00000008
        /*0f6c*/ 	.word	0x000288a0
        /*0f70*/ 	.short	0x010a
        /*0f72*/ 	.byte	0x3f
	.zero		1


	//   ....[49]....
        /*0f74*/ 	.word	0x00014e60
        /*0f78*/ 	.word	0x00000008
        /*0f7c*/ 	.word	0x000288c0
        /*0f80*/ 	.short	0x010a
        /*0f82*/ 	.byte	0x3f
	.zero		1


	//   ....[50]....
        /*0f84*/ 	.word	0x00015c00
        /*0f88*/ 	.word	0x00000007
        /*0f8c*/ 	.word	0x00028840
        /*0f90*/ 	.short	0x010a
        /*0f92*/ 	.byte	0x3f
	.zero		1


	//   ....[51]....
        /*0f94*/ 	.word	0x00016380
        /*0f98*/ 	.word	0x00000007
        /*0f9c*/ 	.word	0x00028830
        /*0fa0*/ 	.short	0x0107
        /*0fa2*/ 	.byte	0x3f
	.zero		1


	//   ....[52]....
        /*0fa4*/ 	.word	0x00016450
        /*0fa8*/ 	.word	0x00000007
        /*0fac*/ 	.word	0x00028830
        /*0fb0*/ 	.short	0x0101
        /*0fb2*/ 	.byte	0x3f
	.zero		1


	//   ....[53]....
        /*0fb4*/ 	.word	0x00016f50
        /*0fb8*/ 	.word	0x00000016
        /*0fbc*/ 	.word	0x00028800
        /*0fc0*/ 	.short	0x0107
        /*0fc2*/ 	.byte	0x3f
	.zero		1


	//   ....[54]....
        /*0fc4*/ 	.word	0x00017050
        /*0fc8*/ 	.word	0x00000016
        /*0fcc*/ 	.word	0x00028800
        /*0fd0*/ 	.short	0x0101
        /*0fd2*/ 	.byte	0x3f
	.zero		1


	//   ....[55]....
        /*0fd4*/ 	.word	0x00017080
        /*0fd8*/ 	.word	0x00000016
        /*0fdc*/ 	.word	0x00028820
        /*0fe0*/ 	.short	0x010a
        /*0fe2*/ 	.byte	0x3f
	.zero		1


	//   ....[56]....
        /*0fe4*/ 	.word	0x00017410
        /*0fe8*/ 	.word	0x00000006
        /*0fec*/ 	.word	0x00028840
        /*0ff0*/ 	.short	0x010a
        /*0ff2*/ 	.byte	0x3f
	.zero		1


	//   ....[57]....
        /*0ff4*/ 	.word	0x00017930
        /*0ff8*/ 	.word	0x00000006
        /*0ffc*/ 	.word	0x00028830
        /*1000*/ 	.short	0x0107
        /*1002*/ 	.byte	0x3f
	.zero		1


	//   ....[58]....
        /*1004*/ 	.word	0x000179f0
        /*1008*/ 	.word	0x00000006
        /*100c*/ 	.word	0x00028830
        /*1010*/ 	.short	0x0101
        /*1012*/ 	.byte	0x3f
	.zero		1


	//   ....[59]....
        /*1014*/ 	.word	0x00017a50
        /*1018*/ 	.word	0x00000006
        /*101c*/ 	.word	0x00028860
        /*1020*/ 	.short	0x010a
        /*1022*/ 	.byte	0x3f
	.zero		1


	//   ....[60]....
        /*1024*/ 	.word	0x00017f90
        /*1028*/ 	.word	0x00000006
        /*102c*/ 	.word	0x00028850
        /*1030*/ 	.short	0x0107
        /*1032*/ 	.byte	0x3f
	.zero		1


	//   ....[61]....
        /*1034*/ 	.word	0x00018140
        /*1038*/ 	.word	0x00000006
        /*103c*/ 	.word	0x00028850
        /*1040*/ 	.short	0x0101
        /*1042*/ 	.byte	0x3f
	.zero		1


	//   ....[62]....
        /*1044*/ 	.word	0x00018350
        /*1048*/ 	.word	0x00000000
        /*104c*/ 	.word	0x00028860
        /*1050*/ 	.short	0x010a
        /*1052*/ 	.byte	0x3f
	.zero		1


	//   ....[63]....
        /*1054*/ 	.word	0x00018880
        /*1058*/ 	.word	0x00000000
        /*105c*/ 	.word	0x00028850
        /*1060*/ 	.short	0x0107
        /*1062*/ 	.byte	0x3f
	.zero		1


	//   ....[64]....
        /*1064*/ 	.word	0x00018940
        /*1068*/ 	.word	0x00000000
        /*106c*/ 	.word	0x00028850
        /*1070*/ 	.short	0x0101
        /*1072*/ 	.byte	0x3f
	.zero		1


	//   ....[65]....
        /*1074*/ 	.word	0x00019440
        /*1078*/ 	.word	0x00000004
        /*107c*/ 	.word	0x00028820
        /*1080*/ 	.short	0x010a
        /*1082*/ 	.byte	0x3f
	.zero		1


	//   ....[66]....
        /*1084*/ 	.word	0x000195b0
        /*1088*/ 	.word	0x00000005
        /*108c*/ 	.word	0x00028840
        /*1090*/ 	.short	0x010a
        /*1092*/ 	.byte	0x3f
	.zero		1


	//   ....[67]....
        /*1094*/ 	.word	0x00019650
        /*1098*/ 	.word	0x00000019
        /*109c*/ 	.word	0x00028840
        /*10a0*/ 	.short	0x010a
        /*10a2*/ 	.byte	0x3f
	.zero		1


	//   ....[68]....
        /*10a4*/ 	.word	0x00019690
        /*10a8*/ 	.word	0x00000005
        /*10ac*/ 	.word	0x00028860
        /*10b0*/ 	.short	0x010a
        /*10b2*/ 	.byte	0x3f
	.zero		1


	//   ....[69]....
        /*10b4*/ 	.word	0x000196d0
        /*10b8*/ 	.word	0x00000019
        /*10bc*/ 	.word	0x00028860
        /*10c0*/ 	.short	0x010a
        /*10c2*/ 	.byte	0x3f
	.zero		1


	//   ....[70]....
        /*10c4*/ 	.word	0x00019730
        /*10c8*/ 	.word	0x0000005c
        /*10cc*/ 	.word	0x00028890
        /*10d0*/ 	.short	0x010a
        /*10d2*/ 	.byte	0x3f
	.zero		1


	//   ....[71]....
        /*10d4*/ 	.word	0x00019c40
        /*10d8*/ 	.word	0x0000005c
        /*10dc*/ 	.word	0x00028890
        /*10e0*/ 	.short	0x010a
        /*10e2*/ 	.byte	0x3f
	.zero		1


	//   ....[72]....
        /*10e4*/ 	.word	0x0001a150
        /*10e8*/ 	.word	0x0000005c
        /*10ec*/ 	.word	0x00028890
        /*10f0*/ 	.short	0x010a
        /*10f2*/ 	.byte	0x3f
	.zero		1


	//   ....[73]....
        /*10f4*/ 	.word	0x0001a620
        /*10f8*/ 	.word	0x0000005c
        /*10fc*/ 	.word	0x000288b0
        /*1100*/ 	.short	0x010a
        /*1102*/ 	.byte	0x3f
	.zero		1


	//   ....[74]....
        /*1104*/ 	.word	0x0001a8e0
        /*1108*/ 	.word	0x0000009c
        /*110c*/ 	.word	0x00028800
        /*1110*/ 	.short	0x010a
        /*1112*/ 	.byte	0x3f
	.zero		1


	//   ....[75]....
        /*1114*/ 	.word	0x0001aaf0
        /*1118*/ 	.word	0x0000009c
        /*111c*/ 	.word	0x00028800
        /*1120*/ 	.short	0x010a
        /*1122*/ 	.byte	0x3f
	.zero		1


	//   ....[76]....
        /*1124*/ 	.word	0x0001ab40
        /*1128*/ 	.word	0x00000003
        /*112c*/ 	.word	0x00028830
        /*1130*/ 	.short	0x010a
        /*1132*/ 	.byte	0x3f
	.zero		1


	//   ....[77]....
        /*1134*/ 	.word	0x0001ab90
        /*1138*/ 	.word	0x00000005
        /*113c*/ 	.word	0x00028830
        /*1140*/ 	.short	0x010a
        /*1142*/ 	.byte	0x3f
	.zero		1


	//   ....[78]....
        /*1144*/ 	.word	0x0001abe0
        /*1148*/ 	.word	0x00000005
        /*114c*/ 	.word	0x00028850
        /*1150*/ 	.short	0x010a
        /*1152*/ 	.byte	0x3f
	.zero		1


	//   ....[79]....
        /*1154*/ 	.word	0x0001ac30
        /*1158*/ 	.word	0x0000000d
        /*115c*/ 	.word	0x00028850
        /*1160*/ 	.short	0x010a
        /*1162*/ 	.byte	0x3f
	.zero		1


	//   ....[80]....
        /*1164*/ 	.word	0x0001b200
        /*1168*/ 	.word	0x00000016
        /*116c*/ 	.word	0x00028820
        /*1170*/ 	.short	0x010a
        /*1172*/ 	.byte	0x3f
	.zero		1


	//   ....[81]....
        /*1174*/ 	.word	0x0001b250
        /*1178*/ 	.word	0x00000005
        /*117c*/ 	.word	0x000288a0
        /*1180*/ 	.short	0x010a
        /*1182*/ 	.byte	0x3f
	.zero		1


	//   ....[82]....
        /*1184*/ 	.word	0x0001b2a0
        /*1188*/ 	.word	0x00000005
        /*118c*/ 	.word	0x000288c0
        /*1190*/ 	.short	0x010a
        /*1192*/ 	.byte	0x3f
	.zero		1


	//   ....[83]....
        /*1194*/ 	.word	0x0001b2f0
        /*1198*/ 	.word	0x00000008
        /*119c*/ 	.word	0x000288a0
        /*11a0*/ 	.short	0x010a
        /*11a2*/ 	.byte	0x3f
	.zero		1


	//   ....[84]....
        /*11a4*/ 	.word	0x0001b340
        /*11a8*/ 	.word	0x00000008
        /*11ac*/ 	.word	0x000288c0
        /*11b0*/ 	.short	0x010a
        /*11b2*/ 	.byte	0x3f
	.zero		1


	//   ....[85]....
        /*11b4*/ 	.word	0x0001b460
        /*11b8*/ 	.word	0x00000007
        /*11bc*/ 	.word	0x00028840
        /*11c0*/ 	.short	0x010a
        /*11c2*/ 	.byte	0x3f
	.zero		1


	//   ....[86]....
        /*11c4*/ 	.word	0x0001ca10
        /*11c8*/ 	.word	0x00000016
        /*11cc*/ 	.word	0x00028820
        /*11d0*/ 	.short	0x010a
        /*11d2*/ 	.byte	0x3f
	.zero		1


	//   ....[87]....
        /*11d4*/ 	.word	0x0001ca60
        /*11d8*/ 	.word	0x00000006
        /*11dc*/ 	.word	0x00028840
        /*11e0*/ 	.short	0x010a
        /*11e2*/ 	.byte	0x3f
	.zero		1


	//   ....[88]....
        /*11e4*/ 	.word	0x0001d3e0
        /*11e8*/ 	.word	0x00000006
        /*11ec*/ 	.word	0x00028860
        /*11f0*/ 	.short	0x010a
        /*11f2*/ 	.byte	0x3f
	.zero		1


	//   ....[89]....
        /*11f4*/ 	.word	0x0001de50
        /*11f8*/ 	.word	0x00000000
        /*11fc*/ 	.word	0x00028860
        /*1200*/ 	.short	0x010a
        /*1202*/ 	.byte	0x3f
	.zero		1


	//   ....[90]....
        /*1204*/ 	.word	0x0001f1c0
        /*1208*/ 	.word	0x00000004
        /*120c*/ 	.word	0x00028820
        /*1210*/ 	.short	0x010a
        /*1212*/ 	.byte	0x3f
	.zero		1


	//   ....[91]....
        /*1214*/ 	.word	0x0001f360
        /*1218*/ 	.word	0x00000005
        /*121c*/ 	.word	0x00028840
        /*1220*/ 	.short	0x010a
        /*1222*/ 	.byte	0x3f
	.zero		1


	//   ....[92]....
        /*1224*/ 	.word	0x0001f3b0
        /*1228*/ 	.word	0x00000019
        /*122c*/ 	.word	0x00028840
        /*1230*/ 	.short	0x010a
        /*1232*/ 	.byte	0x3f
	.zero		1


	//   ....[93]....
        /*1234*/ 	.word	0x0001f400
        /*1238*/ 	.word	0x00000005
        /*123c*/ 	.word	0x00028860
        /*1240*/ 	.short	0x010a
        /*1242*/ 	.byte	0x3f
	.zero		1


	//----- nvinfo : EIATTR_NUM_MBARRIERS
	.align		4
.L_146:
        /*1244*/ 	.byte	0x03, 0x38
        /*1246*/ 	.short	0x0016


	//----- nvinfo : EIATTR_EXIT_INSTR_OFFSETS
	.align		4
        /*1248*/ 	.byte	0x04, 0x1c
        /*124a*/ 	.short	(.L_148 - .L_147)


	//   ....[0]....
.L_147:
        /*124c*/ 	.word	0x00019720


	//----- nvinfo : EIATTR_MAX_THREADS
	.align		4
.L_148:
        /*1250*/ 	.byte	0x04, 0x05
        /*1252*/ 	.short	(.L_150 - .L_149)
.L_149:
        /*1254*/ 	.word	0x00000180
        /*1258*/ 	.word	0x00000001
        /*125c*/ 	.word	0x00000001


	//----- nvinfo : EIATTR_CRS_STACK_SIZE
	.align		4
.L_150:
        /*1260*/ 	.byte	0x04, 0x1e
        /*1262*/ 	.short	(.L_152 - .L_151)
.L_151:
        /*1264*/ 	.word	0x00000000


	//----- nvinfo : EIATTR_CBANK_PARAM_SIZE
	.align		4
.L_152:
        /*1268*/ 	.byte	0x03, 0x19
        /*126a*/ 	.short	0x0af0


	//----- nvinfo : EIATTR_PARAM_CBANK
	.align		4
        /*126c*/ 	.byte	0x04, 0x0a
        /*126e*/ 	.short	(.L_154 - .L_153)
	.align		4
.L_153:
        /*1270*/ 	.word	index@(.nv.constant0._ZN7cutlass13device_kernelIN5flash11enable_sm90INS1_16FlashAttnFwdSm90INS1_25CollectiveMainloopFwdSm90ILi2EN4cute5tupleIJNS5_1CILi1EEES8_S8_EEENS6_IJNS7_ILi128EEESA_SA_EEELi128ENS_6half_tEfNS_4arch4Sm90ELb0ELb0ELb0ELb1ELb1ELb1ELb0ELb1ELb1ELb1ELb0ELb0EEENS1_21CollectiveEpilogueFwdISB_S9_SC_SE_Li256ELb1ELb1ELb0ELb0EEENS1_36VarlenDynamicPersistentTileSchedulerILi128ELi128ELi256ELi128ELb0ELb1ELb1ELb0ELb1ELb1EEEEEEEEEvNT_6ParamsE)
        /*1274*/ 	.short	0x0210
        /*1276*/ 	.short	0x0af0


	//----- nvinfo : EIATTR_SW_WAR
	.align		4
.L_154:
        /*1278*/ 	.byte	0x04, 0x36
        /*127a*/ 	.short	(.L_156 - .L_155)
.L_155:
        /*127c*/ 	.word	0x00000008
.L_156:


//--------------------- .nv.info._ZN7cutlass13device_kernelIN5flash11enable_sm90INS1_16FlashAttnFwdSm90INS1_25CollectiveMainloopFwdSm90ILi2EN4cute5tupleIJNS5_1CILi1EEES8_S8_EEENS6_IJNS7_ILi128EEESA_SA_EEELi128ENS_6half_tEfNS_4arch4Sm90ELb0ELb1ELb0ELb0ELb1ELb0ELb0ELb1ELb1ELb1ELb0ELb0EEENS1_21CollectiveEpilogueFwdISB_S9_SC_SE_Li256ELb0ELb1ELb0ELb0EEENS1_30DynamicPersistentTileSchedulerILi256ELi128ELb0ELb1ELb1EEEEEEEEEvNT_6ParamsE --------------------------
	.section	.nv.info._ZN7cutlass13device_kernelIN5flash11enable_sm90INS1_16FlashAttnFwdSm90INS1_25CollectiveMainloopFwdSm90ILi2EN4cute5tupleIJNS5_1CILi1EEES8_S8_EEENS6_IJNS7_ILi128EEESA_SA_EEELi128ENS_6half_tEfNS_4arch4Sm90ELb0ELb1ELb0ELb0ELb1ELb0ELb0ELb1ELb1ELb1ELb0ELb0EEENS1_21CollectiveEpilogueFwdISB_S9_SC_SE_Li256ELb0ELb1ELb0ELb0EEENS1_30DynamicPersistentTileSchedulerILi256ELi128ELb0ELb1ELb1EEEEEEEEEvNT_6ParamsE,"",@"SHT_CUDA_INFO"
	.sectionflags	@""
	.align	4


	//----- nvinfo : EIATTR_CUDA_API_VERSION
	.align		4
        /*0000*/ 	.byte	0x04, 0x37
        /*0002*/ 	.short	(.L_158 - .L_157)
.L_157:
        /*0004*/ 	.word	0x00000082


	//----- nvinfo : EIATTR_KPARAM_INFO
	.align		4
.L_158:
        /*0008*/ 	.byte	0x04, 0x17
        /*000a*/ 	.short	(.L_160 - .L_159)
.L_159:
        /*000c*/ 	.word	0x00000000
        /*0010*/ 	.short	0x0000
        /*0012*/ 	.short	0x0070
        /*0014*/ 	.byte	0x00, 0xf0, 0x01, 0x2a


	//----- nvinfo : EIATTR_SPARSE_MMA_MASK
	.align		4
.L_160:
        /*0018*/ 	.byte	0x03, 0x50
        /*001a*/ 	.short	0x0000


	//----- nvinfo : EIATTR_MAXREG_COUNT
	.align		4
        /*001c*/ 	.byte	0x03, 0x1b
        /*001e*/ 	.short	0x00a8


	//----- nvinfo : EIATTR_NUM_BARRIERS
	.align		4
        /*0020*/ 	.byte	0x02, 0x4c
        /*0022*/ 	.byte	0x10
	.zero		1


	//----- nvinfo : EIATTR_EXTERNS
	.align		4
        /*0024*/ 	.byte	0x04, 0x0f
        /*0026*/ 	.short	(.L_162 - .L_161)


	//   ....[0]....
	.align		4
.L_161:
        /*0028*/ 	.word	index@(__assertfail)


	//----- nvinfo : EIATTR_MERCURY_ISA_VERSION
	.align		4
.L_162:
        /*002c*/ 	.byte	0x03, 0x5f
        /*002e*/ 	.short	0x0101


	//----- nvinfo : EIATTR_INT_WARP_WIDE_INSTR_OFFSETS
	.align		4
        /*0030*/ 	.byte	0x04, 0x31
        /*0032*/ 	.short	(.L_164 - .L_163)


	//   ....[0]....
.L_163:
        /*0034*/ 	.word	0x000000b0


	//   ....[1]....
        /*0038*/ 	.word	0x000000c0


	//   ....[2]....
        /*003c*/ 	.word	0x00000160


	//   ....[3]....
        /*0040*/ 	.word	0x000105a0


	//   ....[4]....
        /*0044*/ 	.word	0x00010630


	//   ....[5]....
        /*0048*/ 	.word	0x00013250


	//   ....[6]....
        /*004c*/ 	.word	0x000132e0


	//----- nvinfo : EIATTR_COOP_GROUP_MASK_REGIDS
	.align		4
.L_164:
        /*0050*/ 	.byte	0x04, 0x29
        /*0052*/ 	.short	(.L_166 - .L_165)


	//   ....[0]....
.L_165:
        /*0054*/ 	.word	0xffffffff


	//   ....[1]....
        /*0058*/ 	.word	0xffffffff


	//   ....[2]....
        /*005c*/ 	.word	0xffffffff


	//   ....[3]....
        /*0060*/ 	.word	0xffffffff


	//   ....[4]....
        /*0064*/ 	.word	0xffffffff


	//   ....[5]....
        /*0068*/ 	.word	0xffffffff


	//   ....[6]....
        /*006c*/ 	.word	0xffffffff


	//   ....[7]....
        /*0070*/ 	.word	0xffffffff


	//   ....[8]....
        /*0074*/ 	.word	0xffffffff


	//   ....[9]....
        /*0078*/ 	.word	0xffffffff


	//   ....[10]....
        /*007c*/ 	.word	0xffffffff


	//   ....[11]....
        /*0080*/ 	.word	0xffffffff


	//   ....[12]....
        /*0084*/ 	.word	0xffffffff


	//   ....[13]....
        /*0088*/ 	.word	0xffffffff


	//   ....[14]....
        /*008c*/ 	.word	0xffffffff


	//   ....[15]....
        /*0090*/ 	.word	0xffffffff


	//   ....[16]....
        /*0094*/ 	.word	0xffffffff


	//   ....[17]....
        /*0098*/ 	.word	0xffffffff


	//   ....[18]....
        /*009c*/ 	.word	0xffffffff


	//   ....[19]....
        /*00a0*/ 	.word	0xffffffff


	//   ....[20]....
        /*00a4*/ 	.word	0xffffffff


	//   ....[21]....
        /*00a8*/ 	.word	0xffffffff


	//   ....[22]....
        /*00ac*/ 	.word	0xffffffff


	//   ....[23]....
        /*00b0*/ 	.word	0xffffffff


	//   ....[24]....
        /*00b4*/ 	.word	0xffffffff


	//   ....[25]....
        /*00b8*/ 	.word	0xffffffff


	//   ....[26]....
        /*00bc*/ 	.word	0xffffffff


	//   ....[27]....
        /*00c0*/ 	.word	0xffffffff


	//   ....[28]....
        /*00c4*/ 	.word	0xffffffff


	//   ....[29]....
        /*00c8*/ 	.word	0xffffffff


	//   ....[30]....
        /*00cc*/ 	.word	0xffffffff


	//   ....[31]....
        /*00d0*/ 	.word	0xffffffff


	//   ....[32]....
        /*00d4*/ 	.word	0xffffffff


	//   ....[33]....
        /*00d8*/ 	.word	0xffffffff


	//   ....[34]....
        /*00dc*/ 	.word	0xffffffff


	//   ....[35]....
        /*00e0*/ 	.word	0xffffffff


	//   ....[36]....
        /*00e4*/ 	.word	0xffffffff


	//   ....[37]....
        /*00e8*/ 	.word	0xffffffff


	//   ....[38]....
        /*00ec*/ 	.word	0xffffffff


	//   ....[39]....
        /*00f0*/ 	.word	0xffffffff


	//   ....[40]....
        /*00f4*/ 	.word	0xffffffff


	//   ....[41]....
        /*00f8*/ 	.word	0xffffffff


	//   ....[42]....
        /*00fc*/ 	.word	0xffffffff


	//   ....[43]....
        /*0100*/ 	.word	0xffffffff


	//   ....[44]....
        /*0104*/ 	.word	0xffffffff


	//   ....[45]....
        /*0108*/ 	.word	0xffffffff


	//   ....[46]....
        /*010c*/ 	.word	0xffffffff


	//   ....[47]....
        /*0110*/ 	.word	0xffffffff


	//   ....[48]....
        /*0114*/ 	.word	0xffffffff


	//   ....[49]....
        /*0118*/ 	.word	0xffffffff


	//   ....[50]....
        /*011c*/ 	.word	0xffffffff


	//   ....[51]....
        /*0120*/ 	.word	0xffffffff


	//   ....[52]....
        /*0124*/ 	.word	0xffffffff


	//   ....[53]....
        /*0128*/ 	.word	0xffffffff


	//   ....[54]....
        /*012c*/ 	.word	0xffffffff


	//   ....[55]....
        /*0130*/ 	.word	0xffffffff


	//   ....[56]....
        /*0134*/ 	.word	0xffffffff


	//   ....[57]....
        /*0138*/ 	.word	0xffffffff


	//   ....[58]....
        /*013c*/ 	.word	0xffffffff


	//   ....[59]....
        /*0140*/ 	.word	0xffffffff


	//   ....[60]....
        /*0144*/ 	.word	0xffffffff


	//   ....[61]....
        /*0148*/ 	.word	0xffffffff


	//   ....[62]....
        /*014c*/ 	.word	0xffffffff


	//   ....[63]....
        /*0150*/ 	.word	0xffffffff


	//   ....[64]....
        /*0154*/ 	.word	0xffffffff


	//   ....[65]....
        /*0158*/ 	.word	0xffffffff


	//   ....[66]....
        /*015c*/ 	.word	0xffffffff


	//   ....[67]....
        /*0160*/ 	.word	0xffffffff


	//   ....[68]....
        /*0164*/ 	.word	0xffffffff


	//   ....[69]....
        /*0168*/ 	.word	0xffffffff


	//   ....[70]....
        /*016c*/ 	.word	0xffffffff


	//   ....[71]....
        /*0170*/ 	.word	0xffffffff


	//   ....[72]....
        /*0174*/ 	.word	0xffffffff


	//   ....[73]....
        /*0178*/ 	.word	0xffffffff


	//   ....[74]....
        /*017c*/ 	.word	0xffffffff


	//   ....[75]....
        /*0180*/ 	.word	0xffffffff


	//   ....[76]....
        /*0184*/ 	.word	0xffffffff


	//   ....[77]....
        /*0188*/ 	.word	0xffffffff


	//   ....[78]....
        /*018c*/ 	.word	0xffffffff


	//   ....[79]....
        /*0190*/ 	.word	0xffffffff


	//   ....[80]....
        /*0194*/ 	.word	0xffffffff


	//   ....[81]....
        /*0198*/ 	.word	0xffffffff


	//   ....[82]....
        /*019c*/ 	.word	0xffffffff


	//   ....[83]....
        /*01a0*/ 	.word	0xffffffff


	//   ....[84]....
        /*01a4*/ 	.word	0xffffffff


	//   ....[85]....
        /*01a8*/ 	.word	0xffffffff


	//   ....[86]....
        /*01ac*/ 	.word	0xffffffff


	//   ....[87]....
        /*01b0*/ 	.word	0xffffffff


	//   ....[88]....
        /*01b4*/ 	.word	0xffffffff


	//   ....[89]....
        /*01b8*/ 	.word	0xffffffff


	//   ....[90]....
        /*01bc*/ 	.word	0xffffffff


	//   ....[91]....
        /*01c0*/ 	.word	0xffffffff


	//   ....[92]....
        /*01c4*/ 	.word	0xffffffff


	//   ....[93]....
        /*01c8*/ 	.word	0xffffffff


	//   ....[94]....
        /*01cc*/ 	.word	0xffffffff


	//   ....[95]....
        /*01d0*/ 	.word	0xffffffff


	//   ....[96]....
        /*01d4*/ 	.word	0xffffffff


	//   ....[97]....
        /*01d8*/ 	.word	0xffffffff


	//   ....[98]....
        /*01dc*/ 	.word	0xffffffff


	//   ....[99]....
        /*01e0*/ 	.word	0xffffffff


	//   ....[100]....
        /*01e4*/ 	.word	0xffffffff


	//   ....[101]....
        /*01e8*/ 	.word	0xffffffff


	//   ....[102]....
        /*01ec*/ 	.word	0xffffffff


	//   ....[103]....
        /*01f0*/ 	.word	0xffffffff


	//   ....[104]....
        /*01f4*/ 	.word	0xffffffff


	//   ....[105]....
        /*01f8*/ 	.word	0xffffffff


	//   ....[106]....
        /*01fc*/ 	.word	0xffffffff


	//   ....[107]....
        /*0200*/ 	.word	0xffffffff


	//   ....[108]....
        /*0204*/ 	.word	0xffffffff


	//   ....[109]....
        /*0208*/ 	.word	0xffffffff


	//   ....[110]....
        /*020c*/ 	.word	0xffffffff


	//   ....[111]....
        /*0210*/ 	.word	0xffffffff


	//   ....[112]....
        /*0214*/ 	.word	0xffffffff


	//   ....[113]....
        /*0218*/ 	.word	0xffffffff


	//   ....[114]....
        /*021c*/ 	.word	0xffffffff


	//   ....[115]....
        /*0220*/ 	.word	0xffffffff


	//   ....[116]....
        /*0224*/ 	.word	0xffffffff


	//   ....[117]....
        /*0228*/ 	.word	0xffffffff


	//   ....[118]....
        /*022c*/ 	.word	0xffffffff


	//   ....[119]....
        /*0230*/ 	.word	0xffffffff


	//   ....[120]....
        /*0234*/ 	.word	0xffffffff


	//   ....[121]....
        /*0238*/ 	.word	0xffffffff


	//   ....[122]....
        /*023c*/ 	.word	0xffffffff


	//   ....[123]....
        /*0240*/ 	.word	0xffffffff


	//   ....[124]....
        /*0244*/ 	.word	0xffffffff


	//   ....[125]....
        /*0248*/ 	.word	0xffffffff


	//   ....[126]....
        /*024c*/ 	.word	0xffffffff


	//   ....[127]....
        /*0250*/ 	.word	0xffffffff


	//   ....[128]....
        /*0254*/ 	.word	0xffffffff


	//   ....[129]....
        /*0258*/ 	.word	0xffffffff


	//   ....[130]....
        /*025c*/ 	.word	0xffffffff


	//   ....[131]....
        /*0260*/ 	.word	0xffffffff


	//   ....[132]....
        /*0264*/ 	.word	0xffffffff


	//   ....[133]....
        /*0268*/ 	.word	0xffffffff


	//   ....[134]....
        /*026c*/ 	.word	0xffffffff


	//   ....[135]....
        /*0270*/ 	.word	0xffffffff


	//   ....[136]....
        /*0274*/ 	.word	0x0500000f


	//   ....[137]....
        /*0278*/ 	.word	0x0500000f


	//   ....[138]....
        /*027c*/ 	.word	0x0500000f


	//   ....[139]....
        /*0280*/ 	.word	0x0500000f


	//   ....[140]....
        /*0284*/ 	.word	0x0500000f


	//   ....[141]....
        /*0288*/ 	.word	0x0500000f


	//   ....[142]....
        /*028c*/ 	.word	0x0500000f


	//   ....[143]....
        /*0290*/ 	.word	0x0500000f


	//   ....[144]....
        /*0294*/ 	.word	0x0500000f


	//   ....[145]....
        /*0298*/ 	.word	0x0500000f


	//   ....[146]....
        /*029c*/ 	.word	0x0500000f


	//   ....[147]....
        /*02a0*/ 	.word	0x0500000f


	//   ....[148]....
        /*02a4*/ 	.word	0x0500000f


	//   ....[149]....
        /*02a8*/ 	.word	0x0500000f


	//   ....[150]....
        /*02ac*/ 	.word	0x0500000f


	//   ....[151]....
        /*02b0*/ 	.word	0x0500000f


	//   ....[152]....
        /*02b4*/ 	.word	0x0500000f


	//   ....[153]....
        /*02b8*/ 	.word	0x0500000f


	//   ....[154]....
        /*02bc*/ 	.word	0x0500000f


	//   ....[155]....
        /*02c0*/ 	.word	0x0500000f


	//   ....[156]....
        /*02c4*/ 	.word	0x0500000f


	//   ....[157]....
        /*02c8*/ 	.word	0x0500000f


	//   ....[158]....
        /*02cc*/ 	.word	0x0500000f


	//   ....[159]....
        /*02d0*/ 	.word	0x0500000f


	//   ....[160]....
        /*02d4*/ 	.word	0x0500000f


	//   ....[161]....
        /*02d8*/ 	.word	0x0500000f


	//   ....[162]....
        /*02dc*/ 	.word	0x0500000f


	//   ....[163]....
        /*02e0*/ 	.word	0x0500000f


	//   ....[164]....
        /*02e4*/ 	.word	0x0500000f


	//   ....[165]....
        /*02e8*/ 	.word	0x0500000f


	//   ....[166]....
        /*02ec*/ 	.word	0x0500000f


	//   ....[167]....
        /*02f0*/ 	.word	0x0500000f


	//   ....[168]....
        /*02f4*/ 	.word	0x0500000f


	//   ....[169]....
        /*02f8*/ 	.word	0x0500000f


	//   ....[170]....
        /*02fc*/ 	.word	0x0500000f


	//   ....[171]....
        /*0300*/ 	.word	0x0500000f


	//   ....[172]....
        /*0304*/ 	.word	0x0500000f


	//   ....[173]....
        /*0308*/ 	.word	0x0500000f


	//   ....[174]....
        /*030c*/ 	.word	0x0500000f


	//   ....[175]....
        /*0310*/ 	.word	0x0500000f


	//   ....[176]....
        /*0314*/ 	.word	0x0500000f


	//   ....[177]....
        /*0318*/ 	.word	0x0500000f


	//   ....[178]....
        /*031c*/ 	.word	0x0500000f


	//   ....[179]....
        /*0320*/ 	.word	0x0500000f


	//   ....[180]....
        /*0324*/ 	.word	0x0500000f


	//   ....[181]....
        /*0328*/ 	.word	0x0500000f


	//   ....[182]....
        /*032c*/ 	.word	0x0500000f


	//   ....[183]....
        /*0330*/ 	.word	0x0500000f


	//   ....[184]....
        /*0334*/ 	.word	0x0500000f


	//   ....[185]....
        /*0338*/ 	.word	0x0500000f


	//   ....[186]....
        /*033c*/ 	.word	0x0500000f


	//   ....[187]....
        /*0340*/ 	.word	0x0500000f


	//   ....[188]....
        /*0344*/ 	.word	0x0500000f


	//   ....[189]....
        /*0348*/ 	.word	0x0500000f


	//   ....[190]....
        /*034c*/ 	.word	0x0500000f


	//   ....[191]....
        /*0350*/ 	.word	0x0500000f


	//   ....[192]....
        /*0354*/ 	.word	0x0500000f


	//   ....[193]....
        /*0358*/ 	.word	0x0500000f


	//   ....[194]....
        /*035c*/ 	.word	0x0500000f


	//   ....[195]....
        /*0360*/ 	.word	0x0500000f


	//   ....[196]....
        /*0364*/ 	.word	0x0500000f


	//   ....[197]....
        /*0368*/ 	.word	0x0500000f


	//   ....[198]....
        /*036c*/ 	.word	0x0500000f


	//   ....[199]....
        /*0370*/ 	.word	0x0500000f


	//   ....[200]....
        /*0374*/ 	.word	0x0500000f


	//   ....[201]....
        /*0378*/ 	.word	0x0500000f


	//   ....[202]....
        /*037c*/ 	.word	0x0500000f


	//   ....[203]....
        /*0380*/ 	.word	0x0500000f


	//   ....[204]....
        /*0384*/ 	.word	0x0500000f


	//   ....[205]....
        /*0388*/ 	.word	0x0500000f


	//   ....[206]....
        /*038c*/ 	.word	0x0500000f


	//   ....[207]....
        /*0390*/ 	.word	0x0500000f


	//   ....[208]....
        /*0394*/ 	.word	0x0500000f


	//   ....[209]....
        /*0398*/ 	.word	0x0500000f


	//   ....[210]....
        /*039c*/ 	.word	0x0500000f


	//   ....[211]....
        /*03a0*/ 	.word	0x0500000f


	//   ....[212]....
        /*03a4*/ 	.word	0x0500000f


	//   ....[213]....
        /*03a8*/ 	.word	0x0500000f


	//   ....[214]....
        /*03ac*/ 	.word	0x0500000f


	//   ....[215]....
        /*03b0*/ 	.word	0x0500000f


	//   ....[216]....
        /*03b4*/ 	.word	0x0500000f


	//   ....[217]....
        /*03b8*/ 	.word	0x0500000f


	//   ....[218]....
        /*03bc*/ 	.word	0x0500000f


	//----- nvinfo : EIATTR_COOP_GROUP_INSTR_OFFSETS
	.align		4
.L_166:
        /*03c0*/ 	.byte	0x04, 0x28
        /*03c2*/ 	.short	(.L_168 - .L_167)


	//   ....[0]....
.L_167:
        /*03c4*/ 	.word	0x00000070


	//   ....[1]....
        /*03c8*/ 	.word	0x00000080


	//   ....[2]....
        /*03cc*/ 	.word	0x000002c0


	//   ....[3]....
        /*03d0*/ 	.word	0x00000420


	//   ....[4]....
        /*03d4*/ 	.word	0x00000540


	//   ....[5]....
        /*03d8*/ 	.word	0x000006a0


	//   ....[6]....
        /*03dc*/ 	.word	0x00001720


	//   ....[7]....
        /*03e0*/ 	.word	0x00001fc0


	//   ....[8]....
        /*03e4*/ 	.word	0x00002210


	//   ....[9]....
        /*03e8*/ 	.word	0x00003600


	//   ....[10]....
        /*03ec*/ 	.word	0x000036a0


	//   ....[11]....
        /*03f0*/ 	.word	0x00003d40


	//   ....[12]....
        /*03f4*/ 	.word	0x00003da0


	//   ....[13]....
        /*03f8*/ 	.word	0x00005600


	//   ....[14]....
        /*03fc*/ 	.word	0x00005800


	//   ....[15]....
        /*0400*/ 	.word	0x000063e0


	//   ....[16]....
        /*0404*/ 	.word	0x00006400


	//   ....[17]....
        /*0408*/ 	.word	0x00006d80


	//   ....[18]....
        /*040c*/ 	.word	0x00006e00


	//   ....[19]....
        /*0410*/ 	.word	0x00008cc0


	//   ....[20]....
        /*0414*/ 	.word	0x00008cd0


	//   ....[21]....
        /*0418*/ 	.word	0x00008d00


	//   ....[22]....
        /*041c*/ 	.word	0x00008d20


	//   ....[23]....
        /*0420*/ 	.word	0x0000aa20


	//   ....[24]....
        /*0424*/ 	.word	0x0000ac10


	//   ....[25]....
        /*0428*/ 	.word	0x0000b7f0


	//   ....[26]....
        /*042c*/ 	.word	0x0000b860


	//   ....[27]....
        /*0430*/ 	.word	0x0000c170


	//   ....[28]....
        /*0434*/ 	.word	0x0000c1e0


	//   ....[29]....
        /*0438*/ 	.word	0x0000d310


	//   ....[30]....
        /*043c*/ 	.word	0x0000d340


	//   ....[31]....
        /*0440*/ 	.word	0x0000d400


	//   ....[32]....
        /*0444*/ 	.word	0x0000d410


	//   ....[33]....
        /*0448*/ 	.word	0x0000e5a0


	//   ....[34]....
        /*044c*/ 	.word	0x0000e600


	//   ....[35]....
        /*0450*/ 	.word	0x0000e650


	//   ....[36]....
        /*0454*/ 	.word	0x0000e6b0


	//   ....[37]....
        /*0458*/ 	.word	0x0000eb90


	//   ....[38]....
        /*045c*/ 	.word	0x0000eba0


	//   ....[39]....
        /*0460*/ 	.word	0x0000ec60


	//   ....[40]....
        /*0464*/ 	.word	0x0000ec80


	//   ....[41]....
        /*0468*/ 	.word	0x0000ed40


	//   ....[42]....
        /*046c*/ 	.word	0x0000ed60


	//   ....[43]....
        /*0470*/ 	.word	0x0000ee30


	//   ....[44]....
        /*0474*/ 	.word	0x0000ee50


	//   ....[45]....
        /*0478*/ 	.word	0x0000f4f0


	//   ....[46]....
        /*047c*/ 	.word	0x0000f510


	//   ....[47]....
        /*0480*/ 	.word	0x0000f5d0


	//   ....[48]....
        /*0484*/ 	.word	0x0000f5f0


	//   ....[49]....
        /*0488*/ 	.word	0x0000f6b0


	//   ....[50]....
        /*048c*/ 	.word	0x0000f6d0


	//   ....[51]....
        /*0490*/ 	.word	0x0000f7a0


	//   ....[52]....
        /*0494*/ 	.word	0x0000f7c0


	//   ....[53]....
        /*0498*/ 	.word	0x0000f930


	//   ....[54]....
        /*049c*/ 	.word	0x000110b0


	//   ....[55]....
        /*04a0*/ 	.word	0x000110d0


	//   ....[56]....
        /*04a4*/ 	.word	0x000110e0


	//   ....[57]....
        /*04a8*/ 	.word	0x00011120


	//   ....[58]....
        /*04ac*/ 	.word	0x000111a0


	//   ....[59]....
        /*04b0*/ 	.word	0x000111c0


	//   ....[60]....
        /*04b4*/ 	.word	0x00011240


	//   ....[61]....
        /*04b8*/ 	.word	0x00011260


	//   ....[62]....
        /*04bc*/ 	.word	0x000112e0


	//   ....[63]....
        /*04c0*/ 	.word	0x00011300


	//   ....[64]....
        /*04c4*/ 	.word	0x00011380


	//   ....[65]....
        /*04c8*/ 	.word	0x000113a0


	//   ....[66]....
        /*04cc*/ 	.word	0x00011420


	//   ....[67]....
        /*04d0*/ 	.word	0x00011440


	//   ....[68]....
        /*04d4*/ 	.word	0x000114c0


	//   ....[69]....
        /*04d8*/ 	.word	0x000114e0


	//   ....[70]....
        /*04dc*/ 	.word	0x00011b10


	//   ....[71]....
        /*04e0*/ 	.word	0x00011b30


	//   ....[72]....
        /*04e4*/ 	.word	0x00011b60


	//   ....[73]....
        /*04e8*/ 	.word	0x00011ba0


	//   ....[74]....
        /*04ec*/ 	.word	0x00011c10


	//   ....[75]....
        /*04f0*/ 	.word	0x00011c30


	//   ....[76]....
        /*04f4*/ 	.word	0x00011cb0


	//   ....[77]....
        /*04f8*/ 	.word	0x00011cd0


	//   ....[78]....
        /*04fc*/ 	.word	0x00011d50


	//   ....[79]....
        /*0500*/ 	.word	0x00011d70


	//   ....[80]....
        /*0504*/ 	.word	0x00011df0


	//   ....[81]....
        /*0508*/ 	.word	0x00011e10


	//   ....[82]....
        /*050c*/ 	.word	0x00011e90


	//   ....[83]....
        /*0510*/ 	.word	0x00011eb0


	//   ....[84]....
        /*0514*/ 	.word	0x00011f30


	//   ....[85]....
        /*0518*/ 	.word	0x00011f50


	//   ....[86]....
        /*051c*/ 	.word	0x00012610


	//   ....[87]....
        /*0520*/ 	.word	0x00012640


	//   ....[88]....
        /*0524*/ 	.word	0x00012650


	//   ....[89]....
        /*0528*/ 	.word	0x000126a0


	//   ....[90]....
        /*052c*/ 	.word	0x000126b0


	//   ....[91]....
        /*0530*/ 	.word	0x00012700


	//   ....[92]....
        /*0534*/ 	.word	0x00012710


	//   ....[93]....
        /*0538*/ 	.word	0x00012760


	//   ....[94]....
        /*053c*/ 	.word	0x00012770


	//   ....[95]....
        /*0540*/ 	.word	0x000127c0


	//   ....[96]....
        /*0544*/ 	.word	0x000127d0


	//   ....[97]....
        /*0548*/ 	.word	0x00012820


	//   ....[98]....
        /*054c*/ 	.word	0x00012830


	//   ....[99]....
        /*0550*/ 	.word	0x00012880


	//   ....[100]....
        /*0554*/ 	.word	0x00012890


	//   ....[101]....
        /*0558*/ 	.word	0x000128a0


	//   ....[102]....
        /*055c*/ 	.word	0x00012b40


	//   ....[103]....
        /*0560*/ 	.word	0x00012b60


	//   ....[104]....
        /*0564*/ 	.word	0x00012b80


	//   ....[105]....
        /*0568*/ 	.word	0x00012be0


	//   ....[106]....
        /*056c*/ 	.word	0x00012c00


	//   ....[107]....
        /*0570*/ 	.word	0x00012c60


	//   ....[108]....
        /*0574*/ 	.word	0x00012c80


	//   ....[109]....
        /*0578*/ 	.word	0x00012ce0


	//   ....[110]....
        /*057c*/ 	.word	0x00012d00


	//   ....[111]....
        /*0580*/ 	.word	0x00012d60


	//   ....[112]....
        /*0584*/ 	.word	0x00012d80


	//   ....[113]....
        /*0588*/ 	.word	0x00012de0


	//   ....[114]....
        /*058c*/ 	.word	0x00012e00


	//   ....[115]....
        /*0590*/ 	.word	0x00012e60


	//   ....[116]....
        /*0594*/ 	.word	0x00012e80


	//   ....[117]....
        /*0598*/ 	.word	0x00012e90


	//   ....[118]....
        /*059c*/ 	.word	0x00013430


	//   ....[119]....
        /*05a0*/ 	.word	0x00013450


	//   ....[120]....
        /*05a4*/ 	.word	0x00013470


	//   ....[121]....
        /*05a8*/ 	.word	0x000134b0


	//   ....[122]....
        /*05ac*/ 	.word	0x00013500


	//   ....[123]....
        /*05b0*/ 	.word	0x00013530


	//   ....[124]....
        /*05b4*/ 	.word	0x00013580


	//   ....[125]....
        /*05b8*/ 	.word	0x000135b0


	//   ....[126]....
        /*05bc*/ 	.word	0x00013600


	//   ....[127]....
        /*05c0*/ 	.word	0x00013630


	//   ....[128]....
        /*05c4*/ 	.word	0x00013680


	//   ....[129]....
        /*05c8*/ 	.word	0x000136b0


	//   ....[130]....
        /*05cc*/ 	.word	0x00013700


	//   ....[131]....
        /*05d0*/ 	.word	0x00013730


	//   ....[132]....
        /*05d4*/ 	.word	0x00013780


	//   ....[133]....
        /*05d8*/ 	.word	0x000137b0


	//   ....[134]....
        /*05dc*/ 	.word	0x00013a90


	//   ....[135]....
        /*05e0*/ 	.word	0x00013c60


	//   ....[136]....
        /*05e4*/ 	.word	0x000142b0


	//   ....[137]....
        /*05e8*/ 	.word	0x00014390


	//   ....[138]....
        /*05ec*/ 	.word	0x00014430


	//   ....[139]....
        /*05f0*/ 	.word	0x000144b0


	//   ....[140]....
        /*05f4*/ 	.word	0x00014570


	//   ....[141]....
        /*05f8*/ 	.word	0x000145e0


	//   ....[142]....
        /*05fc*/ 	.word	0x000146b0


	//   ....[143]....
        /*0600*/ 	.word	0x00014730


	//   ....[144]....
        /*0604*/ 	.word	0x00014800


	//   ....[145]....
        /*0608*/ 	.word	0x00014880


	//   ....[146]....
        /*060c*/ 	.word	0x00014950


	//   ....[147]....
        /*0610*/ 	.word	0x000149d0


	//   ....[148]....
        /*0614*/ 	.word	0x00014aa0


	//   ....[149]....
        /*0618*/ 	.word	0x00014b20


	//   ....[150]....
        /*061c*/ 	.word	0x00014bf0


	//   ....[151]....
        /*0620*/ 	.word	0x00014c70


	//   ....[152]....
        /*0624*/ 	.word	0x00014d30


	//   ....[153]....
        /*0628*/ 	.word	0x00014dc0


	//   ....[154]....
        /*062c*/ 	.word	0x00014e30


	//   ....[155]....
        /*0630*/ 	.word	0x00014eb0


	//   ....[156]....
        /*0634*/ 	.word	0x00014f60


	//   ....[157]....
        /*0638*/ 	.word	0x00014fd0


	//   ....[158]....
        /*063c*/ 	.word	0x000150b0


	//   ....[159]....
        /*0640*/ 	.word	0x00015120


	//   ....[160]....
        /*0644*/ 	.word	0x00015200


	//   ....[161]....
        /*0648*/ 	.word	0x00015270


	//   ....[162]....
        /*064c*/ 	.word	0x00015350


	//   ....[163]....
        /*0650*/ 	.word	0x000153c0


	//   ....[164]....
        /*0654*/ 	.word	0x000154a0


	//   ....[165]....
        /*0658*/ 	.word	0x00015510


	//   ....[166]....
        /*065c*/ 	.word	0x000155f0


	//   ....[167]....
        /*0660*/ 	.word	0x00015660


	//   ....[168]....
        /*0664*/ 	.word	0x00015720


	//   ....[169]....
        /*0668*/ 	.word	0x00015850


	//   ....[170]....
        /*066c*/ 	.word	0x000158f0


	//   ....[171]....
        /*0670*/ 	.word	0x00015960


	//   ....[172]....
        /*0674*/ 	.word	0x00015a20


	//   ....[173]....
        /*0678*/ 	.word	0x00015a80


	//   ....[174]....
        /*067c*/ 	.word	0x00015b40


	//   ....[175]....
        /*0680*/ 	.word	0x00015ba0


	//   ....[176]....
        /*0684*/ 	.word	0x00015c60


	//   ....[177]....
        /*0688*/ 	.word	0x00015cc0


	//   ....[178]....
        /*068c*/ 	.word	0x00015d80


	//   ....[179]....
        /*0690*/ 	.word	0x00015de0


	//   ....[180]....
        /*0694*/ 	.word	0x00015ea0


	//   ....[181]....
        /*0698*/ 	.word	0x00015f00


	//   ....[182]....
        /*069c*/ 	.word	0x00015fc0


	//   ....[183]....
        /*06a0*/ 	.word	0x00016020


	//   ....[184]....
        /*06a4*/ 	.word	0x000160e0


	//   ....[185]....
        /*06a8*/ 	.word	0x000161c0


	//   ....[186]....
        /*06ac*/ 	.word	0x00016260


	//   ....[187]....
        /*06b0*/ 	.word	0x000162c0


	//   ....[188]....
        /*06b4*/ 	.word	0x00016390


	//   ....[189]....
        /*06b8*/ 	.word	0x000163f0


	//   ....[190]....
        /*06bc*/ 	.word	0x000164c0


	//   ....[191]....
        /*06c0*/ 	.word	0x00016520


	//   ....[192]....
        /*06c4*/ 	.word	0x000165f0


	//   ....[193]....
        /*06c8*/ 	.word	0x00016650


	//   ....[194]....
        /*06cc*/ 	.word	0x00016720


	//   ....[195]....
        /*06d0*/ 	.word	0x00016780


	//   ....[196]....
        /*06d4*/ 	.word	0x00016850


	//   ....[197]....
        /*06d8*/ 	.word	0x000168b0


	//   ....[198]....
        /*06dc*/ 	.word	0x00016980


	//   ....[199]....
        /*06e0*/ 	.word	0x000169e0


	//   ....[200]....
        /*06e4*/ 	.word	0x00016aa0


	//   ....[201]....
        /*06e8*/ 	.word	0x00016bc0


	//   ....[202]....
        /*06ec*/ 	.word	0x00016c60


	//   ....[203]....
        /*06f0*/ 	.word	0x00016cc0


	//   ....[204]....
        /*06f4*/ 	.word	0x00016d90


	//   ....[205]....
        /*06f8*/ 	.word	0x00016e30


	//   ....[206]....
        /*06fc*/ 	.word	0x00016ef0


	//   ....[207]....
        /*0700*/ 	.word	0x00016f90


	//   ....[208]....
        /*0704*/ 	.word	0x00017050


	//   ....[209]....
        /*0708*/ 	.word	0x000170f0


	//   ....[210]....
        /*070c*/ 	.word	0x000171b0


	//   ....[211]....
        /*0710*/ 	.word	0x00017250


	//   ....[212]....
        /*0714*/ 	.word	0x00017310


	//   ....[213]....
        /*0718*/ 	.word	0x000173b0


	//   ....[214]....
        /*071c*/ 	.word	0x00017470


	//   ....[215]....
        /*0720*/ 	.word	0x00017510


	//   ....[216]....
        /*0724*/ 	.word	0x000175d0


	//   ....[217]....
        /*0728*/ 	.word	0x000176a0


	//   ....[218]....
        /*072c*/ 	.word	0x000177c0


	//----- nvinfo : EIATTR_REG_RECONFIG
	.align		4
.L_168:
        /*0730*/ 	.byte	0x01, 0x54
	.zero		2


	//----- nvinfo : EIATTR_SYSCALL_OFFSETS
	.align		4
        /*0734*/ 	.byte	0x04, 0x46
        /*0736*/ 	.short	(.L_170 - .L_169)


	//   ....[0]....
.L_169:
        /*0738*/ 	.word	0x00001900


	//   ....[1]....
        /*073c*/ 	.word	0x00010790


	//   ....[2]....
        /*0740*/ 	.word	0x000108e0


	//   ....[3]....
        /*0744*/ 	.word	0x000109d0


	//   ....[4]....
        /*0748*/ 	.word	0x000117d0


	//----- nvinfo : EIATTR_MBARRIER_INSTR_OFFSETS
	.align		4
.L_170:
        /*074c*/ 	.byte	0x04, 0x39
        /*074e*/ 	.short	(.L_172 - .L_171)


	//   ....[0]....
.L_171:
        /*0750*/ 	.word	0x00000170
        /*0754*/ 	.word	0x000000ff
        /*0758*/ 	.word	0x00028800
        /*075c*/ 	.short	0x0100
        /*075e*/ 	.byte	0x08
	.zero		1


	//   ....[1]....
        /*0760*/ 	.word	0x00000180
        /*0764*/ 	.word	0x000000ff
        /*0768*/ 	.word	0x00028820
        /*076c*/ 	.short	0x0100
        /*076e*/ 	.byte	0x08
	.zero		1


	//   ....[2]....
        /*0770*/ 	.word	0x00000270
        /*0774*/ 	.word	0x000000ff
        /*0778*/ 	.word	0x00028830
        /*077c*/ 	.short	0x0100
        /*077e*/ 	.byte	0x08
	.zero		1


	//   ....[3]....
        /*0780*/ 	.word	0x00000280
        /*0784*/ 	.word	0x000000ff
        /*0788*/ 	.word	0x00028840
        /*078c*/ 	.short	0x0100
        /*078e*/ 	.byte	0x08
	.zero		1


	//   ....[4]....
        /*0790*/ 	.word	0x00000290
        /*0794*/ 	.word	0x000000ff
        /*0798*/ 	.word	0x00028838
        /*079c*/ 	.short	0x0100
        /*079e*/ 	.byte	0x08
	.zero		1


	//   ....[5]....
        /*07a0*/ 	.word	0x000002a0
        /*07a4*/ 	.word	0x000000ff
        /*07a8*/ 	.word	0x00028848
        /*07ac*/ 	.short	0x0100
        /*07ae*/ 	.byte	0x08
	.zero		1


	//   ....[6]....
        /*07b0*/ 	.word	0x000003d0
        /*07b4*/ 	.word	0x000000ff
        /*07b8*/ 	.word	0x00028850
        /*07bc*/ 	.short	0x0100
        /*07be*/ 	.byte	0x08
	.zero		1


	//   ....[7]....
        /*07c0*/ 	.word	0x000003e0
        /*07c4*/ 	.word	0x000000ff
        /*07c8*/ 	.word	0x00028860
        /*07cc*/ 	.short	0x0100
        /*07ce*/ 	.byte	0x08
	.zero		1


	//   ....[8]....
        /*07d0*/ 	.word	0x000003f0
        /*07d4*/ 	.word	0x000000ff
        /*07d8*/ 	.word	0x00028858
        /*07dc*/ 	.short	0x0100
        /*07de*/ 	.byte	0x08
	.zero		1


	//   ....[9]....
        /*07e0*/ 	.word	0x00000400
        /*07e4*/ 	.word	0x000000ff
        /*07e8*/ 	.word	0x00028868
        /*07ec*/ 	.short	0x0100
        /*07ee*/ 	.byte	0x08
	.zero		1


	//   ....[10]....
        /*07f0*/ 	.word	0x000004f0
        /*07f4*/ 	.word	0x000000ff
        /*07f8*/ 	.word	0x00028870
        /*07fc*/ 	.short	0x0100
        /*07fe*/ 	.byte	0x06
	.zero		1


	//   ....[11]....
        /*0800*/ 	.word	0x00000500
        /*0804*/ 	.word	0x000000ff
        /*0808*/ 	.word	0x00028880
        /*080c*/ 	.short	0x0100
        /*080e*/ 	.byte	0x06
	.zero		1


	//   ....[12]....
        /*0810*/ 	.word	0x00000510
        /*0814*/ 	.word	0x000000ff
        /*0818*/ 	.word	0x00028878
        /*081c*/ 	.short	0x0100
        /*081e*/ 	.byte	0x06
	.zero		1


	//   ....[13]....
        /*0820*/ 	.word	0x00000520
        /*0824*/ 	.word	0x000000ff
        /*0828*/ 	.word	0x00028888
        /*082c*/ 	.short	0x0100
        /*082e*/ 	.byte	0x06
	.zero		1


	//   ....[14]....
        /*0830*/ 	.word	0x00000650
        /*0834*/ 	.word	0x000000ff
        /*0838*/ 	.word	0x00028890
        /*083c*/ 	.short	0x0100
        /*083e*/ 	.byte	0x08
	.zero		1


	//   ....[15]....
        /*0840*/ 	.word	0x00000660
        /*0844*/ 	.word	0x000000ff
        /*0848*/ 	.word	0x000288a0
        /*084c*/ 	.short	0x0100
        /*084e*/ 	.byte	0x08
	.zero		1


	//   ....[16]....
        /*0850*/ 	.word	0x00000670
        /*0854*/ 	.word	0x000000ff
        /*0858*/ 	.word	0x00028898
        /*085c*/ 	.short	0x0100
        /*085e*/ 	.byte	0x08
	.zero		1


	//   ....[17]....
        /*0860*/ 	.word	0x00000680
        /*0864*/ 	.word	0x000000ff
        /*0868*/ 	.word	0x000288a8
        /*086c*/ 	.short	0x0100
        /*086e*/ 	.byte	0x08
	.zero		1


	//   ....[18]....
        /*0870*/ 	.word	0x000007c0
        /*0874*/ 	.word	0x000000ff
        /*0878*/ 	.word	0x000288b0
        /*087c*/ 	.short	0x0100
        /*087e*/ 	.byte	0x08
	.zero		1


	//   ....[19]....
        /*0880*/ 	.word	0x000007d0
        /*0884*/ 	.word	0x000000ff
        /*0888*/ 	.word	0x000288c0
        /*088c*/ 	.short	0x0100
        /*088e*/ 	.byte	0x08
	.zero		1


	//   ....[20]....
        /*0890*/ 	.word	0x000007e0
        /*0894*/ 	.word	0x000000ff
        /*0898*/ 	.word	0x000288b8
        /*089c*/ 	.short	0x0100
        /*089e*/ 	.byte	0x08
	.zero		1


	//   ....[21]....
        /*08a0*/ 	.word	0x000007f0
        /*08a4*/ 	.word	0x000000ff
        /*08a8*/ 	.word	0x000288c8
        /*08ac*/ 	.short	0x0100
        /*08ae*/ 	.byte	0x08
	.zero		1


	//   ....[22]....
        /*08b0*/ 	.word	0x00001980
        /*08b4*/ 	.word	0x000000ff
        /*08b8*/ 	.word	0x00028800
        /*08bc*/ 	.short	0x010a
        /*08be*/ 	.byte	0x29
	.zero		1


	//   ....[23]....
        /*08c0*/ 	.word	0x00001a00
        /*08c4*/ 	.word	0x00000003
        /*08c8*/ 	.word	0x00028830
        /*08cc*/ 	.short	0x010a
        /*08ce*/ 	.byte	0x3f
	.zero		1


	//   ....[24]....
        /*08d0*/ 	.word	0x00001a40
        /*08d4*/ 	.word	0x00000003
        /*08d8*/ 	.word	0x00028830
        /*08dc*/ 	.short	0x010a
        /*08de*/ 	.byte	0x3f
	.zero		1


	//   ....[25]....
        /*08e0*/ 	.word	0x00001fe0
        /*08e4*/ 	.word	0x000000ff
        /*08e8*/ 	.word	0x00000000
        /*08ec*/ 	.short	0x0101
        /*08ee*/ 	.byte	0x06
	.zero		1


	//   ....[26]....
        /*08f0*/ 	.word	0x00004dc0
        /*08f4*/ 	.word	0x000000ff
        /*08f8*/ 	.word	0x00028830
        /*08fc*/ 	.short	0x010a
        /*08fe*/ 	.byte	0x06
	.zero		1


	//   ....[27]....
        /*0900*/ 	.word	0x00004e00
        /*0904*/ 	.word	0x000000ff
        /*0908*/ 	.word	0x00028830
        /*090c*/ 	.short	0x010a
        /*090e*/ 	.byte	0x06
	.zero		1


	//   ....[28]....
        /*0910*/ 	.word	0x00005150
        /*0914*/ 	.word	0x000000ff
        /*0918*/ 	.word	0x00028850
        /*091c*/ 	.short	0x010a
        /*091e*/ 	.byte	0x06
	.zero		1


	//   ....[29]....
        /*0920*/ 	.word	0x00005190
        /*0924*/ 	.word	0x000000ff
        /*0928*/ 	.word	0x00028850
        /*092c*/ 	.short	0x010a
        /*092e*/ 	.byte	0x06
	.zero		1


	//   ....[30]....
        /*0930*/ 	.word	0x000055c0
        /*0934*/ 	.word	0x000000ff
        /*0938*/ 	.word	0x00000000
        /*093c*/ 	.short	0x0101
        /*093e*/ 	.byte	0x06
	.zero		1


	//   ....[31]....
        /*0940*/ 	.word	0x00007870
        /*0944*/ 	.word	0x000000ff
        /*0948*/ 	.word	0x00000000
        /*094c*/ 	.short	0x0101
        /*094e*/ 	.byte	0x06
	.zero		1


	//   ....[32]....
        /*0950*/ 	.word	0x00008180
        /*0954*/ 	.word	0x000000ff
        /*0958*/ 	.word	0x00028830
        /*095c*/ 	.short	0x010a
        /*095e*/ 	.byte	0x06
	.zero		1


	//   ....[33]....
        /*0960*/ 	.word	0x000081c0
        /*0964*/ 	.word	0x000000ff
        /*0968*/ 	.word	0x00028830
        /*096c*/ 	.short	0x010a
        /*096e*/ 	.byte	0x06
	.zero		1


	//   ....[34]....
        /*0970*/ 	.word	0x00008510
        /*0974*/ 	.word	0x000000ff
        /*0978*/ 	.word	0x00028850
        /*097c*/ 	.short	0x010a
        /*097e*/ 	.byte	0x06
	.zero		1


	//   ....[35]....
        /*0980*/ 	.word	0x00008550
        /*0984*/ 	.word	0x000000ff
        /*0988*/ 	.word	0x00028850
        /*098c*/ 	.short	0x010a
        /*098e*/ 	.byte	0x06
	.zero		1


	//   ....[36]....
        /*0990*/ 	.word	0x00008950
        /*0994*/ 	.word	0x000000ff
        /*0998*/ 	.word	0x00000000
        /*099c*/ 	.short	0x0101
        /*099e*/ 	.byte	0x06
	.zero		1


	//   ....[37]....
        /*09a0*/ 	.word	0x00009b00
        /*09a4*/ 	.word	0x000000ff
        /*09a8*/ 	.word	0x00000000
        /*09ac*/ 	.short	0x0101
        /*09ae*/ 	.byte	0x06
	.zero		1


	//   ....[38]....
        /*09b0*/ 	.word	0x0000a210
        /*09b4*/ 	.word	0x000000ff
        /*09b8*/ 	.word	0x00028830
        /*09bc*/ 	.short	0x010a
        /*09be*/ 	.byte	0x06
	.zero		1


	//   ....[39]....
        /*09c0*/ 	.word	0x0000a250
        /*09c4*/ 	.word	0x000000ff
        /*09c8*/ 	.word	0x00028830
        /*09cc*/ 	.short	0x010a
        /*09ce*/ 	.byte	0x06
	.zero		1


	//   ....[40]....
        /*09d0*/ 	.word	0x0000a570
        /*09d4*/ 	.word	0x000000ff
        /*09d8*/ 	.word	0x00028850
        /*09dc*/ 	.short	0x010a
        /*09de*/ 	.byte	0x06
	.zero		1


	//   ....[41]....
        /*09e0*/ 	.word	0x0000a5b0
        /*09e4*/ 	.word	0x000000ff
        /*09e8*/ 	.word	0x00028850
        /*09ec*/ 	.short	0x010a
        /*09ee*/ 	.byte	0x06
	.zero		1


	//   ....[42]....
        /*09f0*/ 	.word	0x0000a9e0
        /*09f4*/ 	.word	0x000000ff
        /*09f8*/ 	.word	0x00000000
        /*09fc*/ 	.short	0x0101
        /*09fe*/ 	.byte	0x06
	.zero		1


	//   ....[43]....
        /*0a00*/ 	.word	0x0000cc80
        /*0a04*/ 	.word	0x000000ff
        /*0a08*/ 	.word	0x00000000
        /*0a0c*/ 	.short	0x0101
        /*0a0e*/ 	.byte	0x06
	.zero		1


	//   ....[44]....
        /*0a10*/ 	.word	0x0000d280
        /*0a14*/ 	.word	0x000000ff
        /*0a18*/ 	.word	0x00028850
        /*0a1c*/ 	.short	0x010a
        /*0a1e*/ 	.byte	0x05
	.zero		1


	//   ....[45]....
        /*0a20*/ 	.word	0x0000d2c0
        /*0a24*/ 	.word	0x000000ff
        /*0a28*/ 	.word	0x00028850
        /*0a2c*/ 	.short	0x010a
        /*0a2e*/ 	.byte	0x05
	.zero		1


	//   ....[46]....
        /*0a30*/ 	.word	0x0000d830
        /*0a34*/ 	.word	0x000000ff
        /*0a38*/ 	.word	0x00000000
        /*0a3c*/ 	.short	0x0101
        /*0a3e*/ 	.byte	0x04
	.zero		1


	//   ....[47]....
        /*0a40*/ 	.word	0x0000eb80
        /*0a44*/ 	.word	0x00000000
        /*0a48*/ 	.word	0x00000000
        /*0a4c*/ 	.short	0x0101
        /*0a4e*/ 	.byte	0x3f
	.zero		1


	//   ....[48]....
        /*0a50*/ 	.word	0x00010ef0
        /*0a54*/ 	.word	0x00000007
        /*0a58*/ 	.word	0x00028840
        /*0a5c*/ 	.short	0x010a
        /*0a5e*/ 	.byte	0x3f
	.zero		1


	//   ....[49]....
        /*0a60*/ 	.word	0x000115b0
        /*0a64*/ 	.word	0x00000007
        /*0a68*/ 	.word	0x00028830
        /*0a6c*/ 	.short	0x0107
        /*0a6e*/ 	.byte	0x3f
	.zero		1


	//   ....[50]....
        /*0a70*/ 	.word	0x00011680
        /*0a74*/ 	.word	0x00000007
        /*0a78*/ 	.word	0x00028830
        /*0a7c*/ 	.short	0x0101
        /*0a7e*/ 	.byte	0x3f
	.zero		1


	//   ....[51]....
        /*0a80*/ 	.word	0x00012020
        /*0a84*/ 	.word	0x00000010
        /*0a88*/ 	.word	0x00028800
        /*0a8c*/ 	.short	0x0107
        /*0a8e*/ 	.byte	0x3f
	.zero		1


	//   ....[52]....
        /*0a90*/ 	.word	0x000120f0
        /*0a94*/ 	.word	0x00000010
        /*0a98*/ 	.word	0x00028800
        /*0a9c*/ 	.short	0x0101
        /*0a9e*/ 	.byte	0x3f
	.zero		1


	//   ....[53]....
        /*0aa0*/ 	.word	0x00012110
        /*0aa4*/ 	.word	0x00000010
        /*0aa8*/ 	.word	0x00028820
        /*0aac*/ 	.short	0x010a
        /*0aae*/ 	.byte	0x3f
	.zero		1


	//   ....[54]....
        /*0ab0*/ 	.word	0x00012460
        /*0ab4*/ 	.word	0x00000006
        /*0ab8*/ 	.word	0x00028840
        /*0abc*/ 	.short	0x010a
        /*0abe*/ 	.byte	0x3f
	.zero		1


	//   ....[55]....
        /*0ac0*/ 	.word	0x00012970
        /*0ac4*/ 	.word	0x00000006
        /*0ac8*/ 	.word	0x00028830
        /*0acc*/ 	.short	0x0107
        /*0ace*/ 	.byte	0x3f
	.zero		1


	//   ....[56]....
        /*0ad0*/ 	.word	0x00012a30
        /*0ad4*/ 	.word	0x00000006
        /*0ad8*/ 	.word	0x00028830
        /*0adc*/ 	.short	0x0101
        /*0ade*/ 	.byte	0x3f
	.zero		1


	//   ....[57]....
        /*0ae0*/ 	.word	0x00012a90
        /*0ae4*/ 	.word	0x00000006
        /*0ae8*/ 	.word	0x00028860
        /*0aec*/ 	.short	0x010a
        /*0aee*/ 	.byte	0x3f
	.zero		1


	//   ....[58]....
        /*0af0*/ 	.word	0x00013020
        /*0af4*/ 	.word	0x00000006
        /*0af8*/ 	.word	0x00028850
        /*0afc*/ 	.short	0x0107
        /*0afe*/ 	.byte	0x3f
	.zero		1


	//   ....[59]....
        /*0b00*/ 	.word	0x00013180
        /*0b04*/ 	.word	0x00000006
        /*0b08*/ 	.word	0x00028850
        /*0b0c*/ 	.short	0x0101
        /*0b0e*/ 	.byte	0x3f
	.zero		1


	//   ....[60]....
        /*0b10*/ 	.word	0x00013390
        /*0b14*/ 	.word	0x00000004
        /*0b18*/ 	.word	0x00028860
        /*0b1c*/ 	.short	0x010a
        /*0b1e*/ 	.byte	0x3f
	.zero		1


	//   ....[61]....
        /*0b20*/ 	.word	0x00013890
        /*0b24*/ 	.word	0x00000004
        /*0b28*/ 	.word	0x00028850
        /*0b2c*/ 	.short	0x0107
        /*0b2e*/ 	.byte	0x3f
	.zero		1


	//   ....[62]....
        /*0b30*/ 	.word	0x00013950
        /*0b34*/ 	.word	0x00000004
        /*0b38*/ 	.word	0x00028850
        /*0b3c*/ 	.short	0x0101
        /*0b3e*/ 	.byte	0x3f
	.zero		1


	//   ....[63]....
        /*0b40*/ 	.word	0x00013be0
        /*0b44*/ 	.word	0x00000004
        /*0b48*/ 	.word	0x00028820
        /*0b4c*/ 	.short	0x010a
        /*0b4e*/ 	.byte	0x3f
	.zero		1


	//   ....[64]....
        /*0b50*/ 	.word	0x00013d60
        /*0b54*/ 	.word	0x00000005
        /*0b58*/ 	.word	0x00028840
        /*0b5c*/ 	.short	0x010a
        /*0b5e*/ 	.byte	0x3f
	.zero		1


	//   ....[65]....
        /*0b60*/ 	.word	0x00013e00
        /*0b64*/ 	.word	0x00000017
        /*0b68*/ 	.word	0x00028840
        /*0b6c*/ 	.short	0x010a
        /*0b6e*/ 	.byte	0x3f
	.zero		1


	//   ....[66]....
        /*0b70*/ 	.word	0x00013e40
        /*0b74*/ 	.word	0x00000005
        /*0b78*/ 	.word	0x00028860
        /*0b7c*/ 	.short	0x010a
        /*0b7e*/ 	.byte	0x3f
	.zero		1


	//   ....[67]....
        /*0b80*/ 	.word	0x00013e80
        /*0b84*/ 	.word	0x00000017
        /*0b88*/ 	.word	0x00028860
        /*0b8c*/ 	.short	0x010a
        /*0b8e*/ 	.byte	0x3f
	.zero		1


	//   ....[68]....
        /*0b90*/ 	.word	0x00013ef0
        /*0b94*/ 	.word	0x00000003
        /*0b98*/ 	.word	0x00028800
        /*0b9c*/ 	.short	0x010a
        /*0b9e*/ 	.byte	0x3f
	.zero		1


	//   ....[69]....
        /*0ba0*/ 	.word	0x00013f40
        /*0ba4*/ 	.word	0x00000003
        /*0ba8*/ 	.word	0x00028830
        /*0bac*/ 	.short	0x010a
        /*0bae*/ 	.byte	0x3f
	.zero		1


	//   ....[70]....
        /*0bb0*/ 	.word	0x00013fa0
        /*0bb4*/ 	.word	0x00000005
        /*0bb8*/ 	.word	0x00028830
        /*0bbc*/ 	.short	0x010a
        /*0bbe*/ 	.byte	0x3f
	.zero		1


	//   ....[71]....
        /*0bc0*/ 	.word	0x00014000
        /*0bc4*/ 	.word	0x00000005
        /*0bc8*/ 	.word	0x00028850
        /*0bcc*/ 	.short	0x010a
        /*0bce*/ 	.byte	0x3f
	.zero		1


	//   ....[72]....
        /*0bd0*/ 	.word	0x00014060
        /*0bd4*/ 	.word	0x00000007
        /*0bd8*/ 	.word	0x00028830
        /*0bdc*/ 	.short	0x010a
        /*0bde*/ 	.byte	0x3f
	.zero		1


	//   ....[73]....
        /*0be0*/ 	.word	0x000140c0
        /*0be4*/ 	.word	0x00000007
        /*0be8*/ 	.word	0x00028850
        /*0bec*/ 	.short	0x010a
        /*0bee*/ 	.byte	0x3f
	.zero		1


	//   ....[74]....
        /*0bf0*/ 	.word	0x00014120
        /*0bf4*/ 	.word	0x00000007
        /*0bf8*/ 	.word	0x00028830
        /*0bfc*/ 	.short	0x010a
        /*0bfe*/ 	.byte	0x3f
	.zero		1


	//   ....[75]....
        /*0c00*/ 	.word	0x00014180
        /*0c04*/ 	.word	0x00000007
        /*0c08*/ 	.word	0x00028850
        /*0c0c*/ 	.short	0x010a
        /*0c0e*/ 	.byte	0x3f
	.zero		1


	//   ....[76]....
        /*0c10*/ 	.word	0x000141e0
        /*0c14*/ 	.word	0x00000006
        /*0c18*/ 	.word	0x00028850
        /*0c1c*/ 	.short	0x010a
        /*0c1e*/ 	.byte	0x3f
	.zero		1


	//   ....[77]....
        /*0c20*/ 	.word	0x000142e0
        /*0c24*/ 	.word	0x00000007
        /*0c28*/ 	.word	0x00028840
        /*0c2c*/ 	.short	0x010a
        /*0c2e*/ 	.byte	0x3f
	.zero		1


	//   ....[78]....
        /*0c30*/ 	.word	0x00015750
        /*0c34*/ 	.word	0x00000010
        /*0c38*/ 	.word	0x00028820
        /*0c3c*/ 	.short	0x010a
        /*0c3e*/ 	.byte	0x3f
	.zero		1


	//   ....[79]....
        /*0c40*/ 	.word	0x000157a0
        /*0c44*/ 	.word	0x00000006
        /*0c48*/ 	.word	0x00028840
        /*0c4c*/ 	.short	0x010a
        /*0c4e*/ 	.byte	0x3f
	.zero		1


	//   ....[80]....
        /*0c50*/ 	.word	0x00016110
        /*0c54*/ 	.word	0x00000006
        /*0c58*/ 	.word	0x00028860
        /*0c5c*/ 	.short	0x010a
        /*0c5e*/ 	.byte	0x3f
	.zero		1


	//   ....[81]....
        /*0c60*/ 	.word	0x00016b10
        /*0c64*/ 	.word	0x00000004
        /*0c68*/ 	.word	0x00028860
        /*0c6c*/ 	.short	0x010a
        /*0c6e*/ 	.byte	0x3f
	.zero		1


	//   ....[82]....
        /*0c70*/ 	.word	0x000176e0
        /*0c74*/ 	.word	0x00000004
        /*0c78*/ 	.word	0x00028820
        /*0c7c*/ 	.short	0x010a
        /*0c7e*/ 	.byte	0x3f
	.zero		1


	//   ....[83]....
        /*0c80*/ 	.word	0x00017880
        /*0c84*/ 	.word	0x00000005
        /*0c88*/ 	.word	0x00028840
        /*0c8c*/ 	.short	0x010a
        /*0c8e*/ 	.byte	0x3f
	.zero		1


	//   ....[84]....
        /*0c90*/ 	.word	0x000178d0
        /*0c94*/ 	.word	0x00000017
        /*0c98*/ 	.word	0x00028840
        /*0c9c*/ 	.short	0x010a
        /*0c9e*/ 	.byte	0x3f
	.zero		1


	//   ....[85]....
        /*0ca0*/ 	.word	0x00017920
        /*0ca4*/ 	.word	0x00000005
        /*0ca8*/ 	.word	0x00028860
        /*0cac*/ 	.short	0x010a
        /*0cae*/ 	.byte	0x3f
	.zero		1


	//----- nvinfo : EIATTR_NUM_MBARRIERS
	.align		4
.L_172:
        /*0cb0*/ 	.byte	0x03, 0x38
        /*0cb2*/ 	.short	0x0016


	//----- nvinfo : EIATTR_EXIT_INSTR_OFFSETS
	.align		4
        /*0cb4*/ 	.byte	0x04, 0x1c
        /*0cb6*/ 	.short	(.L_174 - .L_173)


	//   ....[0]....
.L_173:
        /*0cb8*/ 	.word	0x00000960


	//   ....[1]....
        /*0cbc*/ 	.word	0x0000f8c0


	//   ....[2]....
        /*0cc0*/ 	.word	0x00013ed0


	//----- nvinfo : EIATTR_MAX_THREADS
	.align		4
.L_174:
        /*0cc4*/ 	.byte	0x04, 0x05
        /*0cc6*/ 	.short	(.L_176 - .L_175)
.L_175:
        /*0cc8*/ 	.word	0x00000180
        /*0ccc*/ 	.word	0x00000001
        /*0cd0*/ 	.word	0x00000001


	//----- nvinfo : EIATTR_CRS_STACK_SIZE
	.align		4
.L_176:
        /*0cd4*/ 	.byte	0x04, 0x1e
        /*0cd6*/ 	.short	(.L_178 - .L_177)
.L_177:
        /*0cd8*/ 	.word	0x00000000


	//----- nvinfo : EIATTR_CBANK_PARAM_SIZE
	.align		4
.L_178:
        /*0cdc*/ 	.byte	0x03, 0x19
        /*0cde*/ 	.short	0x0af0


	//----- nvinfo : EIATTR_PARAM_CBANK
	.align		4
        /*0ce0*/ 	.byte	0x04, 0x0a
        /*0ce2*/ 	.short	(.L_180 - .L_179)
	.align		4
.L_179:
        /*0ce4*/ 	.word	index@(.nv.constant0._ZN7cutlass13device_kernelIN5flash11enable_sm90INS1_16FlashAttnFwdSm90INS1_25CollectiveMainloopFwdSm90ILi2EN4cute5tupleIJNS5_1CILi1EEES8_S8_EEENS6_IJNS7_ILi128EEESA_SA_EEELi128ENS_6half_tEfNS_4arch4Sm90ELb0ELb1ELb0ELb0ELb1ELb0ELb0ELb1ELb1ELb1ELb0ELb0EEENS1_21CollectiveEpilogueFwdISB_S9_SC_SE_Li256ELb0ELb1ELb0ELb0EEENS1_30DynamicPersistentTileSchedulerILi256ELi128ELb0ELb1ELb1EEEEEEEEEvNT_6ParamsE)
        /*0ce8*/ 	.short	0x0210
        /*0cea*/ 	.short	0x0af0


	//----- nvinfo : EIATTR_SW_WAR
	.align		4
.L_180:
        /*0cec*/ 	.byte	0x04, 0x36
        /*0cee*/ 	.short	(.L_182 - .L_181)
.L_181:
        /*0cf0*/ 	.word	0x00000008
.L_182:


//--------------------- .nv.info._ZN7cutlass13device_kernelIN5flash11enable_sm90INS1_16FlashAttnFwdSm90INS1_25CollectiveMainloopFwdSm90ILi2EN4cute5tupleIJNS5_1CILi1EEES8_S8_EEENS6_IJNS7_ILi128EEESA_SA_EEELi128ENS_6half_tEfNS_4arch4Sm90ELb0ELb1ELb0ELb1ELb1ELb0ELb0ELb1ELb1ELb1ELb0ELb0EEENS1_21CollectiveEpilogueFwdISB_S9_SC_SE_Li256ELb1ELb1ELb0ELb0EEENS1_36VarlenDynamicPersistentTileSchedulerILi128ELi128ELi256ELi128ELb0ELb1ELb1ELb1ELb0ELb1EEEEEEEEEvNT_6ParamsE --------------------------
	.section	.nv.info._ZN7cutlass13device_kernelIN5flash11enable_sm90INS1_16FlashAttnFwdSm90INS1_25CollectiveMainloopFwdSm90ILi2EN4cute5tupleIJNS5_1CILi1EEES8_S8_EEENS6_IJNS7_ILi128EEESA_SA_EEELi128ENS_6half_tEfNS_4arch4Sm90ELb0ELb1ELb0ELb1ELb1ELb0ELb0ELb1ELb1ELb1ELb0ELb0EEENS1_21CollectiveEpilogueFwdISB_S9_SC_SE_Li256ELb1ELb1ELb0ELb0EEENS1_36VarlenDynamicPersistentTileSchedulerILi128ELi128ELi256ELi128ELb0ELb1ELb1ELb1ELb0ELb1EEEEEEEEEvNT_6ParamsE,"",@"SHT_CUDA_INFO"
	.sectionflags	@""
	.align	4


	//----- nvinfo : EIATTR_CUDA_API_VERSION
	.align		4
        /*0000*/ 	.byte	0x04, 0x37
        /*0002*/ 	.short	(.L_184 - .L_183)
.L_183:
        /*0004*/ 	.word	0x00000082


	//----- nvinfo : EIATTR_KPARAM_INFO
	.align		4
.L_184:
        /*0008*/ 	.byte	0x04, 0x17
        /*000a*/ 	.short	(.L_186 - .L_185)
.L_185:
        /*000c*/ 	.word	0x00000000
        /*0010*/ 	.short	0x0000
        /*0012*/ 	.short	0x0070
        /*0014*/ 	.byte	0x00, 0xf0, 0x01, 0x2a


	//----- nvinfo : EIATTR_SPARSE_MMA_MASK
	.align		4
.L_186:
        /*0018*/ 	.byte	0x03, 0x50
        /*001a*/ 	.short	0x0000


	//----- nvinfo : EIATTR_MAXREG_COUNT
	.align		4
        /*001c*/ 	.byte	0x03, 0x1b
        /*001e*/ 	.short	0x00a8


	//----- nvinfo : EIATTR_NUM_BARRIERS
	.align		4
        /*0020*/ 	.byte	0x02, 0x4c
        /*0022*/ 	.byte	0x10
	.zero		1


	//----- nvinfo : EIATTR_EXTERNS
	.align		4
        /*0024*/ 	.byte	0x04, 0x0f
        /*0026*/ 	.short	(.L_188 - .L_187)


	//   ....[0]....
	.align		4
.L_187:
        /*0028*/ 	.word	index@(__assertfail)


	//----- nvinfo : EIATTR_ANNOTATIONS
	.align		4
.L_188:
        /*002c*/ 	.byte	0x04, 0x55
        /*002e*/ 	.short	(.L_190 - .L_189)


	//   ....[0]....
.L_189:
        /* <DEDUP_REMOVED lines=10> */


	//----- nvinfo : EIATTR_MERCURY_ISA_VERSION
	.align		4
.L_190:
        /*00b8*/ 	.byte	0x03, 0x5f
        /*00ba*/ 	.short	0x0101


	//----- nvinfo : EIATTR_UNUSED_LOAD_BYTE_OFFSET
	.align		4
        /*00bc*/ 	.byte	0x04, 0x44
        /*00be*/ 	.short	(.L_192 - .L_191)


	//   ....[0]....
.L_191:
        /*00c0*/ 	.word	0x00000970
        /*00c4*/ 	.word	0x0000fff0


	//   ....[1]....
        /*00c8*/ 	.word	0x0000ddd0
        /*00cc*/ 	.word	0x0000fff0


	//----- nvinfo : EIATTR_INT_WARP_WIDE_INSTR_OFFSETS
	.align		4
.L_192:
        /*00d0*/ 	.byte	0x04, 0x31
        /*00d2*/ 	.short	(.L_194 - .L_193)


	//   ....[0]....
.L_193:
        /*00d4*/ 	.word	0x000000c0


	//   ....[1]....
        /*00d8*/ 	.word	0x000000d0


	//   ....[2]....
        /*00dc*/ 	.word	0x00000170


	//   ....[3]....
        /*00e0*/ 	.word	0x00011490


	//   ....[4]....
        /*00e4*/ 	.word	0x00011520


	//   ....[5]....
        /*00e8*/ 	.word	0x00014400


	//   ....[6]....
        /*00ec*/ 	.word	0x00014490


	//----- nvinfo : EIATTR_COOP_GROUP_MASK_REGIDS
	.align		4
.L_194:
        /*00f0*/ 	.byte	0x04, 0x29
        /*00f2*/ 	.short	(.L_196 - .L_195)


	//   ....[0]....
.L_195:
        /*00f4*/ 	.word	0xffffffff


	//   ....[1]....
        /*00f8*/ 	.word	0xffffffff


	//   ....[2]....
        /*00fc*/ 	.word	0xffffffff


	//   ....[3]....
        /*0100*/ 	.word	0xffffffff


	//   ....[4]....
        /*0104*/ 	.word	0xffffffff


	//   ....[5]....
        /*0108*/ 	.word	0xffffffff


	//   ....[6]....
        /*010c*/ 	.word	0xffffffff


	//   ....[7]....
        /*0110*/ 	.word	0xffffffff


	//   ....[8]....
        /*0114*/ 	.word	0xffffffff


	//   ....[9]....
        /*0118*/ 	.word	0xffffffff


	//   ....[10]....
        /*011c*/ 	.word	0xffffffff


	//   ....[11]....
        /*0120*/ 	.word	0xffffffff


	//   ....[12]....
        /*0124*/ 	.word	0xffffffff


	//   ....[13]....
        /*0128*/ 	.word	0xffffffff


	//   ....[14]....
        /*012c*/ 	.word	0xffffffff


	//   ....[15]....
        /*0130*/ 	.word	0xffffffff


	//   ....[16]....
        /*0134*/ 	.word	0xffffffff


	//   ....[17]....
        /*0138*/ 	.word	0xffffffff


	//   ....[18]....
        /*013c*/ 	.word	0xffffffff


	//   ....[19]....
        /*0140*/ 	.word	0xffffffff


	//   ....[20]....
        /*0144*/ 	.word	0xffffffff


	//   ....[21]....
        /*0148*/ 	.word	0xffffffff


	//   ....[22]....
        /*014c*/ 	.word	0xffffffff


	//   ....[23]....
        /*0150*/ 	.word	0xffffffff


	//   ....[24]....
        /*0154*/ 	.word	0xffffffff


	//   ....[25]....
        /*0158*/ 	.word	0xffffffff


	//   ....[26]....
        /*015c*/ 	.word	0xffffffff


	//   ....[27]....
        /*0160*/ 	.word	0xffffffff


	//   ....[28]....
        /*0164*/ 	.word	0xffffffff


	//   ....[29]....
        /*0168*/ 	.word	0xffffffff


	//   ....[30]....
        /*016c*/ 	.word	0xffffffff


	//   ....[31]....
        /*0170*/ 	.word	0xffffffff


	//   ....[32]....
        /*0174*/ 	.word	0xffffffff


	//   ....[33]....
        /*0178*/ 	.word	0xffffffff


	//   ....[34]....
        /*017c*/ 	.word	0xffffffff


	//   ....[35]....
        /*0180*/ 	.word	0xffffffff


	//   ....[36]....
        /*0184*/ 	.word	0xffffffff


	//   ....[37]....
        /*0188*/ 	.word	0xffffffff


	//   ....[38]....
        /*018c*/ 	.word	0xffffffff


	//   ....[39]....
        /*0190*/ 	.word	0xffffffff


	//   ....[40]....
        /*0194*/ 	.word	0xffffffff


	//   ....[41]....
        /*0198*/ 	.word	0xffffffff


	//   ....[42]....
        /*019c*/ 	.word	0xffffffff


	//   ....[43]....
        /*01a0*/ 	.word	0xffffffff


	//   ....[44]....
        /*01a4*/ 	.word	0xffffffff


	//   ....[45]....
        /*01a8*/ 	.word	0xffffffff


	//   ....[46]....
        /*01ac*/ 	.word	0xffffffff


	//   ....[47]....
        /*01b0*/ 	.word	0xffffffff


	//   ....[48]....
        /*01b4*/ 	.word	0xffffffff


	//   ....[49]....
        /*01b8*/ 	.word	0xffffffff


	//   ....[50]....
        /*01bc*/ 	.word	0xffffffff


	//   ....[51]....
        /*01c0*/ 	.word	0xffffffff


	//   ....[52]....
        /*01c4*/ 	.word	0xffffffff


	//   ....[53]....
        /*01c8*/ 	.word	0xffffffff


	//   ....[54]....
        /*01cc*/ 	.word	0xffffffff


	//   ....[55]....
        /*01d0*/ 	.word	0xffffffff


	//   ....[56]....
        /*01d4*/ 	.word	0xffffffff


	//   ....[57]....
        /*01d8*/ 	.word	0xffffffff


	//   ....[58]....
        /*01dc*/ 	.word	0xffffffff


	//   ....[59]....
        /*01e0*/ 	.word	0xffffffff


	//   ....[60]....
        /*01e4*/ 	.word	0xffffffff


	//   ....[61]....
        /*01e8*/ 	.word	0xffffffff


	//   ....[62]....
        /*01ec*/ 	.word	0xffffffff


	//   ....[63]....
        /*01f0*/ 	.word	0xffffffff


	//   ....[64]....
        /*01f4*/ 	.word	0xffffffff


	//   ....[65]....
        /*01f8*/ 	.word	0xffffffff


	//   ....[66]....
        /*01fc*/ 	.word	0xffffffff


	//   ....[67]....
        /*0200*/ 	.word	0xffffffff


	//   ....[68]....
        /*0204*/ 	.word	0xffffffff


	//   ....[69]....
        /*0208*/ 	.word	0xffffffff


	//   ....[70]....
        /*020c*/ 	.word	0xffffffff


	//   ....[71]....
        /*0210*/ 	.word	0xffffffff


	//   ....[72]....
        /*0214*/ 	.word	0xffffffff


	//   ....[73]....
        /*0218*/ 	.word	0xffffffff


	//   ....[74]....
        /*021c*/ 	.word	0xffffffff


	//   ....[75]....
        /*0220*/ 	.word	0xffffffff


	//   ....[76]....
        /*0224*/ 	.word	0xffffffff


	//   ....[77]....
        /*0228*/ 	.word	0xffffffff


	//   ....[78]....
        /*022c*/ 	.word	0xffffffff


	//   ....[79]....
        /*0230*/ 	.word	0xffffffff


	//   ....[80]....
        /*0234*/ 	.word	0xffffffff


	//   ....[81]....
        /*0238*/ 	.word	0xffffffff


	//   ....[82]....
        /*023c*/ 	.word	0xffffffff


	//   ....[83]....
        /*0240*/ 	.word	0xffffffff


	//   ....[84]....
        /*0244*/ 	.word	0xffffffff


	//   ....[85]....
        /*0248*/ 	.word	0xffffffff


	//   ....[86]....
        /*024c*/ 	.word	0xffffffff


	//   ....[87]....
        /*0250*/ 	.word	0xffffffff


	//   ....[88]....
        /*0254*/ 	.word	0xffffffff


	//   ....[89]....
        /*0258*/ 	.word	0xffffffff


	//   ....[90]....
        /*025c*/ 	.word	0xffffffff


	//   ....[91]....
        /*0260*/ 	.word	0xffffffff


	//   ....[92]....
        /*0264*/ 	.word	0xffffffff


	//   ....[93]....
        /*0268*/ 	.word	0xffffffff


	//   ....[94]....
        /*026c*/ 	.word	0xffffffff


	//   ....[95]....
        /*0270*/ 	.word	0xffffffff


	//   ....[96]....
        /*0274*/ 	.word	0xffffffff


	//   ....[97]....
        /*0278*/ 	.word	0xffffffff


	//   ....[98]....
        /*027c*/ 	.word	0xffffffff


	//   ....[99]....
        /*0280*/ 	.word	0xffffffff


	//   ....[100]....
        /*0284*/ 	.word	0xffffffff


	//   ....[101]....
        /*0288*/ 	.word	0xffffffff


	//   ....[102]....
        /*028c*/ 	.word	0xffffffff


	//   ....[103]....
        /*0290*/ 	.word	0xffffffff


	//   ....[104]....
        /*0294*/ 	.word	0xffffffff


	//   ....[105]....
        /*0298*/ 	.word	0xffffffff


	//   ....[106]....
        /*029c*/ 	.word	0xffffffff


	//   ....[107]....
        /*02a0*/ 	.word	0xffffffff


	//   ....[108]....
        /*02a4*/ 	.word	0xffffffff


	//   ....[109]....
        /*02a8*/ 	.word	0xffffffff


	//   ....[110]....
        /*02ac*/ 	.word	0xffffffff


	//   ....[111]....
        /*02b0*/ 	.word	0xffffffff


	//   ....[112]....
        /*02b4*/ 	.word	0xffffffff


	//   ....[113]....
        /*02b8*/ 	.word	0xffffffff


	//   ....[114]....
        /*02bc*/ 	.word	0xffffffff


	//   ....[115]....
        /*02c0*/ 	.word	0xffffffff


	//   ....[116]....
        /*02c4*/ 	.word	0xffffffff


	//   ....[117]....
        /*02c8*/ 	.word	0xffffffff


	//   ....[118]....
        /*02cc*/ 	.word	0xffffffff


	//   ....[119]....
        /*02d0*/ 	.word	0xffffffff


	//   ....[120]....
        /*02d4*/ 	.word	0xffffffff


	//   ....[121]....
        /*02d8*/ 	.word	0xffffffff


	//   ....[122]....
        /*02dc*/ 	.word	0xffffffff


	//   ....[123]....
        /*02e0*/ 	.word	0xffffffff


	//   ....[124]....
        /*02e4*/ 	.word	0xffffffff


	//   ....[125]....
        /*02e8*/ 	.word	0xffffffff


	//   ....[126]....
        /*02ec*/ 	.word	0xffffffff


	//   ....[127]....
        /*02f0*/ 	.word	0xffffffff


	//   ....[128]....
        /*02f4*/ 	.word	0xffffffff


	//   ....[129]....
        /*02f8*/ 	.word	0xffffffff


	//   ....[130]....
        /*02fc*/ 	.word	0xffffffff


	//   ....[131]....
        /*0300*/ 	.word	0xffffffff


	//   ....[132]....
        /*0304*/ 	.word	0xffffffff


	//   ....[133]....
        /*0308*/ 	.word	0xffffffff


	//   ....[134]....
        /*030c*/ 	.word	0xffffffff


	//   ....[135]....
        /*0310*/ 	.word	0xffffffff


	//   ....[136]....
        /*0314*/ 	.word	0xffffffff


	//   ....[137]....
        /*0318*/ 	.word	0xffffffff


	//   ....[138]....
        /*031c*/ 	.word	0xffffffff


	//   ....[139]....
        /*0320*/ 	.word	0xffffffff


	//   ....[140]....
        /*0324*/ 	.word	0xffffffff


	//   ....[141]....
        /*0328*/ 	.word	0xffffffff


	//   ....[142]....
        /*032c*/ 	.word	0xffffffff


	//   ....[143]....
        /*0330*/ 	.word	0xffffffff


	//   ....[144]....
        /*0334*/ 	.word	0xffffffff


	//   ....[145]....
        /*0338*/ 	.word	0xffffffff


	//   ....[146]....
        /*033c*/ 	.word	0xffffffff


	//   ....[147]....
        /*0340*/ 	.word	0xffffffff


	//   ....[148]....
        /*0344*/ 	.word	0xffffffff


	//   ....[149]....
        /*0348*/ 	.word	0xffffffff


	//   ....[150]....
        /*034c*/ 	.word	0xffffffff


	//   ....[151]....
        /*0350*/ 	.word	0xffffffff


	//   ....[152]....
        /*0354*/ 	.word	0xffffffff


	//   ....[153]....
        /*0358*/ 	.word	0xffffffff


	//   ....[154]....
        /*035c*/ 	.word	0xffffffff


	//   ....[155]....
        /*0360*/ 	.word	0xffffffff


	//   ....[156]....
        /*0364*/ 	.word	0xffffffff


	//   ....[157]....
        /*0368*/ 	.word	0xffffffff


	//   ....[158]....
        /*036c*/ 	.word	0xffffffff


	//   ....[159]....
        /*0370*/ 	.word	0xffffffff


	//   ....[160]....
        /*0374*/ 	.word	0xffffffff


	//   ....[161]....
        /*0378*/ 	.word	0xffffffff


	//   ....[162]....
        /*037c*/ 	.word	0xffffffff


	//   ....[163]....
        /*0380*/ 	.word	0xffffffff


	//   ....[164]....
        /*0384*/ 	.word	0xffffffff


	//   ....[165]....
        /*0388*/ 	.word	0xffffffff


	//   ....[166]....
        /*038c*/ 	.word	0xffffffff


	//   ....[167]....
        /*0390*/ 	.word	0x0500000f


	//   ....[168]....
        /*0394*/ 	.word	0x0500000f


	//   ....[169]....
        /*0398*/ 	.word	0x0500000f


	//   ....[170]....
        /*039c*/ 	.word	0x0500000f


	//   ....[171]....
        /*03a0*/ 	.word	0x0500000f


	//   ....[172]....
        /*03a4*/ 	.word	0x0500000f


	//   ....[173]....
        /*03a8*/ 	.word	0x0500000f


	//   ....[174]....
        /*03ac*/ 	.word	0x0500000f


	//   ....[175]....
        /*03b0*/ 	.word	0x0500000f


	//   ....[176]....
        /*03b4*/ 	.word	0x0500000f


	//   ....[177]....
        /*03b8*/ 	.word	0x0500000f


	//   ....[178]....
        /*03bc*/ 	.word	0x0500000f


	//   ....[179]....
        /*03c0*/ 	.word	0x0500000f


	//   ....[180]....
        /*03c4*/ 	.word	0x0500000f


	//   ....[181]....
        /*03c8*/ 	.word	0x0500000f


	//   ....[182]....
        /*03cc*/ 	.word	0x0500000f


	//   ....[183]....
        /*03d0*/ 	.word	0x0500000f


	//   ....[184]....
        /*03d4*/ 	.word	0x0500000f


	//   ....[185]....
        /*03d8*/ 	.word	0x0500000f


	//   ....[186]....
        /*03dc*/ 	.word	0x0500000f


	//   ....[187]....
        /*03e0*/ 	.word	0x0500000f


	//   ....[188]....
        /*03e4*/ 	.word	0x0500000f


	//   ....[189]....
        /*03e8*/ 	.word	0x0500000f


	//   ....[190]....
        /*03ec*/ 	.word	0x0500000f


	//   ....[191]....
        /*03f0*/ 	.word	0x0500000f


	//   ....[192]....
        /*03f4*/ 	.word	0x0500000f


	//   ....[193]....
        /*03f8*/ 	.word	0x0500000f


	//   ....[194]....
        /*03fc*/ 	.word	0x0500000f


	//   ....[195]....
        /*0400*/ 	.word	0x0500000f


	//   ....[196]....
        /*0404*/ 	.word	0x0500000f


	//   ....[197]....
        /*0408*/ 	.word	0x0500000f


	//   ....[198]....
        /*040c*/ 	.word	0x0500000f


	//   ....[199]....
        /*0410*/ 	.word	0x0500000f


	//   ....[200]....
        /*0414*/ 	.word	0x0500000f


	//   ....[201]....
        /*0418*/ 	.word	0x0500000f


	//   ....[202]....
        /*041c*/ 	.word	0x0500000f


	//   ....[203]....
        /*0420*/ 	.word	0x0500000f


	//   ....[204]....
        /*0424*/ 	.word	0x0500000f


	//   ....[205]....
        /*0428*/ 	.word	0x0500000f


	//   ....[206]....
        /*042c*/ 	.word	0x0500000f


	//   ....[207]....
        /*0430*/ 	.word	0x0500000f


	//   ....[208]....
        /*0434*/ 	.word	0x0500000f


	//   ....[209]....
        /*0438*/ 	.word	0x0500000f


	//   ....[210]....
        /*043c*/ 	.word	0x0500000f


	//   ....[211]....
        /*0440*/ 	.word	0x0500000f


	//   ....[212]....
        /*0444*/ 	.word	0x0500000f


	//   ....[213]....
        /*0448*/ 	.word	0x0500000f


	//   ....[214]....
        /*044c*/ 	.word	0x0500000f


	//   ....[215]....
        /*0450*/ 	.word	0x0500000f


	//   ....[216]....
        /*0454*/ 	.word	0x0500000f


	//   ....[217]....
        /*0458*/ 	.word	0x0500000f


	//   ....[218]....
        /*045c*/ 	.word	0x0500000f


	//   ....[219]....
        /*0460*/ 	.word	0x0500000f


	//   ....[220]....
        /*0464*/ 	.word	0x0500000f


	//   ....[221]....
        /*0468*/ 	.word	0x0500000f


	//   ....[222]....
        /*046c*/ 	.word	0x0500000f


	//   ....[223]....
        /*0470*/ 	.word	0x0500000f


	//   ....[224]....
        /*0474*/ 	.word	0x0500000f


	//   ....[225]....
        /*0478*/ 	.word	0x0500000f


	//   ....[226]....
        /*047c*/ 	.word	0x0500000f


	//   ....[227]....
        /*0480*/ 	.word	0x0500000f


	//   ....[228]....
        /*0484*/ 	.word	0x0500000f


	//   ....[229]....
        /*0488*/ 	.word	0x0500000f


	//   ....[230]....
        /*048c*/ 	.word	0x0500000f


	//   ....[231]....
        /*0490*/ 	.word	0x0500000f


	//   ....[232]....
        /*0494*/ 	.word	0x0500000f


	//   ....[233]....
        /*0498*/ 	.word	0x0500000f


	//   ....[234]....
        /*049c*/ 	.word	0x0500000f


	//   ....[235]....
        /*04a0*/ 	.word	0x0500000f


	//   ....[236]....
        /*04a4*/ 	.word	0x0500000f


	//   ....[237]....
        /*04a8*/ 	.word	0x0500000f


	//   ....[238]....
        /*04ac*/ 	.word	0x0500000f


	//   ....[239]....
        /*04b0*/ 	.word	0x0500000f


	//   ....[240]....
        /*04b4*/ 	.word	0x0500000f


	//   ....[241]....
        /*04b8*/ 	.word	0x0500000f


	//   ....[242]....
        /*04bc*/ 	.word	0x0500000f


	//   ....[243]....
        /*04c0*/ 	.word	0x0500000f


	//   ....[244]....
        /*04c4*/ 	.word	0x0500000f


	//   ....[245]....
        /*04c8*/ 	.word	0x0500000f


	//   ....[246]....
        /*04cc*/ 	.word	0x0500000f


	//   ....[247]....
        /*04d0*/ 	.word	0x0500000f


	//   ....[248]....
        /*04d4*/ 	.word	0x0500000f


	//   ....[249]....
        /*04d8*/ 	.word	0x0500000f


	//   ....[250]....
        /*04dc*/ 	.word	0x0500000f


	//   ....[251]....
        /*04e0*/ 	.word	0x0500000f


	//   ....[252]....
        /*04e4*/ 	.word	0x0500000f


	//   ....[253]....
        /*04e8*/ 	.word	0x0500000f


	//   ....[254]....
        /*04ec*/ 	.word	0x0500000f


	//   ....[255]....
        /*04f0*/ 	.word	0x0500000f


	//   ....[0]....
        /*04f4*/ 	.word	0x0500000f


	//   ....[1]....
        /*04f8*/ 	.word	0x0500000f


	//   ....[2]....
        /*04fc*/ 	.word	0x0500000f


	//   ....[3]....
        /*0500*/ 	.word	0x0500000f


	//   ....[4]....
        /*0504*/ 	.word	0x0500000f


	//   ....[5]....
        /*0508*/ 	.word	0x0500000f


	//   ....[6]....
        /*050c*/ 	.word	0x0500000f


	//   ....[7]....
        /*0510*/ 	.word	0x0500000f


	//   ....[8]....
        /*0514*/ 	.word	0x0500000f


	//   ....[9]....
        /*0518*/ 	.word	0x0500000f


	//----- nvinfo : EIATTR_COOP_GROUP_INSTR_OFFSETS
	.align		4
.L_196:
        /*051c*/ 	.byte	0x04, 0x28
        /*051e*/ 	.short	(.L_198 - .L_197)


	//   ....[0]....
.L_197:
        /*0520*/ 	.word	0x00000080


	//   ....[1]....
        /*0524*/ 	.word	0x00000090


	//   ....[2]....
        /*0528*/ 	.word	0x000002d0


	//   ....[3]....
        /*052c*/ 	.word	0x00000430


	//   ....[4]....
        /*0530*/ 	.word	0x00000550


	//   ....[5]....
        /*0534*/ 	.word	0x000006b0


	//   ....[6]....
        /*0538*/ 	.word	0x000018d0


	//   ....[7]....
        /*053c*/ 	.word	0x00002160


	//   ....[8]....
        /*0540*/ 	.word	0x00002460


	//   ....[9]....
        /*0544*/ 	.word	0x00003530


	//   ....[10]....
        /*0548*/ 	.word	0x00003680


	//   ....[11]....
        /*054c*/ 	.word	0x00003ed0


	//   ....[12]....
        /*0550*/ 	.word	0x00003f30


	//   ....[13]....
        /*0554*/ 	.word	0x00005780


	//   ....[14]....
        /*0558*/ 	.word	0x00005970


	//   ....[15]....
        /*055c*/ 	.word	0x00006550


	//   ....[16]....
        /*0560*/ 	.word	0x000065c0


	//   ....[17]....
        /*0564*/ 	.word	0x00006ee0


	//   ....[18]....
        /*0568*/ 	.word	0x00006f50


	//   ....[19]....
        /*056c*/ 	.word	0x00008e70


	//   ....[20]....
        /*0570*/ 	.word	0x00008e80


	//   ....[21]....
        /*0574*/ 	.word	0x00008eb0


	//   ....[22]....
        /*0578*/ 	.word	0x00008ec0


	//   ....[23]....
        /*057c*/ 	.word	0x0000aba0


	//   ....[24]....
        /*0580*/ 	.word	0x0000ad90


	//   ....[25]....
        /*0584*/ 	.word	0x0000b970


	//   ....[26]....
        /*0588*/ 	.word	0x0000b9e0


	//   ....[27]....
        /*058c*/ 	.word	0x0000c300


	//   ....[28]....
        /*0590*/ 	.word	0x0000c370


	//   ....[29]....
        /*0594*/ 	.word	0x0000d490


	//   ....[30]....
        /*0598*/ 	.word	0x0000d4c0


	//   ....[31]....
        /*059c*/ 	.word	0x0000d580


	//   ....[32]....
        /*05a0*/ 	.word	0x0000d590


	//   ....[33]....
        /*05a4*/ 	.word	0x0000e910


	//   ....[34]....
        /*05a8*/ 	.word	0x0000e950


	//   ....[35]....
        /*05ac*/ 	.word	0x0000e980


	//   ....[36]....
        /*05b0*/ 	.word	0x0000e9b0


	//   ....[37]....
        /*05b4*/ 	.word	0x0000ef60


	//   ....[38]....
        /*05b8*/ 	.word	0x0000ef70


	//   ....[39]....
        /*05bc*/ 	.word	0x0000f030


	//   ....[40]....
        /*05c0*/ 	.word	0x0000f050


	//   ....[41]....
        /*05c4*/ 	.word	0x0000f110


	//   ....[42]....
        /*05c8*/ 	.word	0x0000f130


	//   ....[43]....
        /*05cc*/ 	.word	0x0000f200


	//   ....[44]....
        /*05d0*/ 	.word	0x0000f220


	//   ....[45]....
        /*05d4*/ 	.word	0x0000faf0


	//   ....[46]....
        /*05d8*/ 	.word	0x0000fb10


	//   ....[47]....
        /*05dc*/ 	.word	0x0000fbd0


	//   ....[48]....
        /*05e0*/ 	.word	0x0000fbf0


	//   ....[49]....
        /*05e4*/ 	.word	0x0000fcb0


	//   ....[50]....
        /*05e8*/ 	.word	0x0000fcd0


	//   ....[51]....
        /*05ec*/ 	.word	0x0000fda0


	//   ....[52]....
        /*05f0*/ 	.word	0x0000fdc0


	//   ....[53]....
        /*05f4*/ 	.word	0x0000ff10


	//   ....[54]....
        /*05f8*/ 	.word	0x000100e0


	//   ....[55]....
        /*05fc*/ 	.word	0x00010110


	//   ....[56]....
        /*0600*/ 	.word	0x00010140


	//   ....[57]....
        /*0604*/ 	.word	0x00010170


	//   ....[58]....
        /*0608*/ 	.word	0x000101a0


	//   ....[59]....
        /*060c*/ 	.word	0x000101d0


	//   ....[60]....
        /*0610*/ 	.word	0x00010320


	//   ....[61]....
        /*0614*/ 	.word	0x00010350


	//   ....[62]....
        /*0618*/ 	.word	0x00010380


	//   ....[63]....
        /*061c*/ 	.word	0x000103b0


	//   ....[64]....
        /*0620*/ 	.word	0x000103e0


	//   ....[65]....
        /*0624*/ 	.word	0x00010410


	//   ....[66]....
        /*0628*/ 	.word	0x000104a0


	//   ....[67]....
        /*062c*/ 	.word	0x00010500


	//   ....[68]....
        /*0630*/ 	.word	0x00010590


	//   ....[69]....
        /*0634*/ 	.word	0x00011fe0


	//   ....[70]....
        /*0638*/ 	.word	0x00012000


	//   ....[71]....
        /*063c*/ 	.word	0x000120a0


	//   ....[72]....
        /*0640*/ 	.word	0x000120c0


	//   ....[73]....
        /*0644*/ 	.word	0x00012150


	//   ....[74]....
        /*0648*/ 	.word	0x00012170


	//   ....[75]....
        /*064c*/ 	.word	0x00012200


	//   ....[76]....
        /*0650*/ 	.word	0x00012220


	//   ....[77]....
        /*0654*/ 	.word	0x000122b0


	//   ....[78]....
        /*0658*/ 	.word	0x000122d0


	//   ....[79]....
        /*065c*/ 	.word	0x00012360


	//   ....[80]....
        /*0660*/ 	.word	0x00012380


	//   ....[81]....
        /*0664*/ 	.word	0x00012410


	//   ....[82]....
        /*0668*/ 	.word	0x00012430


	//   ....[83]....
        /*066c*/ 	.word	0x00012440


	//   ....[84]....
        /*0670*/ 	.word	0x000124c0


	//   ....[85]....
        /*0674*/ 	.word	0x00012c00


	//   ....[86]....
        /*0678*/ 	.word	0x00012c30


	//   ....[87]....
        /*067c*/ 	.word	0x00012c90


	//   ....[88]....
        /*0680*/ 	.word	0x00012ce0


	//   ....[89]....
        /*0684*/ 	.word	0x00012d30


	//   ....[90]....
        /*0688*/ 	.word	0x00012d80


	//   ....[91]....
        /*068c*/ 	.word	0x00012dd0


	//   ....[92]....
        /*0690*/ 	.word	0x00012e20


	//   ....[93]....
        /*0694*/ 	.word	0x00012e70


	//   ....[94]....
        /*0698*/ 	.word	0x00012ec0


	//   ....[95]....
        /*069c*/ 	.word	0x00012f10


	//   ....[96]....
        /*06a0*/ 	.word	0x00012f60


	//   ....[97]....
        /*06a4*/ 	.word	0x00012fb0


	//   ....[98]....
        /*06a8*/ 	.word	0x00012ff0


	//   ....[99]....
        /*06ac*/ 	.word	0x00013010


	//   ....[100]....
        /*06b0*/ 	.word	0x00013050


	//   ....[101]....
        /*06b4*/ 	.word	0x000137b0


	//   ....[102]....
        /*06b8*/ 	.word	0x000137e0


	//   ....[103]....
        /*06bc*/ 	.word	0x00013840


	//   ....[104]....
        /*06c0*/ 	.word	0x00013850


	//   ....[105]....
        /*06c4*/ 	.word	0x000138a0


	//   ....[106]....
        /*06c8*/ 	.word	0x000138b0


	//   ....[107]....
        /*06cc*/ 	.word	0x00013900


	//   ....[108]....
        /*06d0*/ 	.word	0x00013910


	//   ....[109]....
        /*06d4*/ 	.word	0x00013960


	//   ....[110]....
        /*06d8*/ 	.word	0x00013970


	//   ....[111]....
        /*06dc*/ 	.word	0x000139c0


	//   ....[112]....
        /*06e0*/ 	.word	0x000139d0


	//   ....[113]....
        /*06e4*/ 	.word	0x00013a20


	//   ....[114]....
        /*06e8*/ 	.word	0x00013a30


	//   ....[115]....
        /*06ec*/ 	.word	0x00013a40


	//   ....[116]....
        /*06f0*/ 	.word	0x00013a90


	//   ....[117]....
        /*06f4*/ 	.word	0x00013cf0


	//   ....[118]....
        /*06f8*/ 	.word	0x00013d10


	//   ....[119]....
        /*06fc*/ 	.word	0x00013d20


	//   ....[120]....
        /*0700*/ 	.word	0x00013d90


	//   ....[121]....
        /*0704*/ 	.word	0x00013da0


	//   ....[122]....
        /*0708*/ 	.word	0x00013e10


	//   ....[123]....
        /*070c*/ 	.word	0x00013e20


	//   ....[124]....
        /*0710*/ 	.word	0x00013e90


	//   ....[125]....
        /*0714*/ 	.word	0x00013ea0


	//   ....[126]....
        /*0718*/ 	.word	0x00013f10


	//   ....[127]....
        /*071c*/ 	.word	0x00013f20


	//   ....[128]....
        /*0720*/ 	.word	0x00013f90


	//   ....[129]....
        /*0724*/ 	.word	0x00013fa0


	//   ....[130]....
        /*0728*/ 	.word	0x00014010


	//   ....[131]....
        /*072c*/ 	.word	0x00014020


	//   ....[132]....
        /*0730*/ 	.word	0x00014030


	//   ....[133]....
        /*0734*/ 	.word	0x000145e0


	//   ....[134]....
        /*0738*/ 	.word	0x00014620


	//   ....[135]....
        /*073c*/ 	.word	0x00014660


	//   ....[136]....
        /*0740*/ 	.word	0x00014680


	//   ....[137]....
        /*0744*/ 	.word	0x00014690


	//   ....[138]....
        /*0748*/ 	.word	0x000146b0


	//   ....[139]....
        /*074c*/ 	.word	0x00014720


	//   ....[140]....
        /*0750*/ 	.word	0x00014740


	//   ....[141]....
        /*0754*/ 	.word	0x000147a0


	//   ....[142]....
        /*0758*/ 	.word	0x000147c0


	//   ....[143]....
        /*075c*/ 	.word	0x00014820


	//   ....[144]....
        /*0760*/ 	.word	0x00014840


	//   ....[145]....
        /*0764*/ 	.word	0x000148a0


	//   ....[146]....
        /*0768*/ 	.word	0x000148c0


	//   ....[147]....
        /*076c*/ 	.word	0x00014910


	//   ....[148]....
        /*0770*/ 	.word	0x00014930


	//   ....[149]....
        /*0774*/ 	.word	0x00014d30


	//   ....[150]....
        /*0778*/ 	.word	0x00014d80


	//   ....[151]....
        /*077c*/ 	.word	0x00014db0


	//   ....[152]....
        /*0780*/ 	.word	0x00014dc0


	//   ....[153]....
        /*0784*/ 	.word	0x00014df0


	//   ....[154]....
        /*0788*/ 	.word	0x00014e20


	//   ....[155]....
        /*078c*/ 	.word	0x00014e50


	//   ....[156]....
        /*0790*/ 	.word	0x00014e80


	//   ....[157]....
        /*0794*/ 	.word	0x00015000


	//   ....[158]....
        /*0798*/ 	.word	0x00015030


	//   ....[159]....
        /*079c*/ 	.word	0x00015060


	//   ....[160]....
        /*07a0*/ 	.word	0x00015090


	//   ....[161]....
        /*07a4*/ 	.word	0x000150c0


	//   ....[162]....
        /*07a8*/ 	.word	0x000150f0


	//   ....[163]....
        /*07ac*/ 	.word	0x000151b0


	//   ....[164]....
        /*07b0*/ 	.word	0x000151d0


	//   ....[165]....
        /*07b4*/ 	.word	0x00015240


	//   ....[166]....
        /*07b8*/ 	.word	0x000158e0


	//   ....[167]....
        /*07bc*/ 	.word	0x00015f40


	//   ....[168]....
        /*07c0*/ 	.word	0x00016030


	//   ....[169]....
        /*07c4*/ 	.word	0x000160d0


	//   ....[170]....
        /*07c8*/ 	.word	0x00016130


	//   ....[171]....
        /*07cc*/ 	.word	0x00016230


	//   ....[172]....
        /*07d0*/ 	.word	0x000162a0


	//   ....[173]....
        /*07d4*/ 	.word	0x000163a0


	//   ....[174]....
        /*07d8*/ 	.word	0x00016410


	//   ....[175]....
        /*07dc*/ 	.word	0x00016510


	//   ....[176]....
        /*07e0*/ 	.word	0x00016580


	//   ....[177]....
        /*07e4*/ 	.word	0x00016680


	//   ....[178]....
        /*07e8*/ 	.word	0x000166f0


	//   ....[179]....
        /*07ec*/ 	.word	0x000167f0


	//   ....[180]....
        /*07f0*/ 	.word	0x00016860


	//   ....[181]....
        /*07f4*/ 	.word	0x00016960


	//   ....[182]....
        /*07f8*/ 	.word	0x000169d0


	//   ....[183]....
        /*07fc*/ 	.word	0x00016a70


	//   ....[184]....
        /*0800*/ 	.word	0x00016b70


	//   ....[185]....
        /*0804*/ 	.word	0x00016be0


	//   ....[186]....
        /*0808*/ 	.word	0x00016c60


	//   ....[187]....
        /*080c*/ 	.word	0x00016d20


	//   ....[188]....
        /*0810*/ 	.word	0x00016da0


	//   ....[189]....
        /*0814*/ 	.word	0x00016e70


	//   ....[190]....
        /*0818*/ 	.word	0x00016ef0


	//   ....[191]....
        /*081c*/ 	.word	0x00016fc0


	//   ....[192]....
        /*0820*/ 	.word	0x00017040


	//   ....[193]....
        /*0824*/ 	.word	0x00017110


	//   ....[194]....
        /*0828*/ 	.word	0x00017190


	//   ....[195]....
        /*082c*/ 	.word	0x00017260


	//   ....[196]....
        /*0830*/ 	.word	0x000172e0


	//   ....[197]....
        /*0834*/ 	.word	0x000173a0


	//   ....[198]....
        /*0838*/ 	.word	0x00017420


	//   ....[199]....
        /*083c*/ 	.word	0x000174d0


	//   ....[200]....
        /*0840*/ 	.word	0x00017600


	//   ....[201]....
        /*0844*/ 	.word	0x000176a0


	//   ....[202]....
        /*0848*/ 	.word	0x00017710


	//   ....[203]....
        /*084c*/ 	.word	0x000177d0


	//   ....[204]....
        /*0850*/ 	.word	0x00017830


	//   ....[205]....
        /*0854*/ 	.word	0x000178f0


	//   ....[206]....
        /*0858*/ 	.word	0x00017950


	//   ....[207]....
        /*085c*/ 	.word	0x00017a10


	//   ....[208]....
        /*0860*/ 	.word	0x00017a70


	//   ....[209]....
        /*0864*/ 	.word	0x00017b30


	//   ....[210]....
        /*0868*/ 	.word	0x00017b90


	//   ....[211]....
        /*086c*/ 	.word	0x00017c50


	//   ....[212]....
        /*0870*/ 	.word	0x00017cb0


	//   ....[213]....
        /*0874*/ 	.word	0x00017d70


	//   ....[214]....
        /*0878*/ 	.word	0x00017dd0


	//   ....[215]....
        /*087c*/ 	.word	0x00017e90


	//   ....[216]....
        /*0880*/ 	.word	0x00017f80


	//   ....[217]....
        /*0884*/ 	.word	0x00018020


	//   ....[218]....
        /*0888*/ 	.word	0x00018080


	//   ....[219]....
        /*088c*/ 	.word	0x00018160


	//   ....[220]....
        /*0890*/ 	.word	0x000181c0


	//   ....[221]....
        /*0894*/ 	.word	0x000182a0


	//   ....[222]....
        /*0898*/ 	.word	0x00018300


	//   ....[223]....
        /*089c*/ 	.word	0x000183e0


	//   ....[224]....
        /*08a0*/ 	.word	0x00018440


	//   ....[225]....
        /*08a4*/ 	.word	0x00018520


	//   ....[226]....
        /*08a8*/ 	.word	0x00018580


	//   ....[227]....
        /*08ac*/ 	.word	0x00018660


	//   ....[228]....
        /*08b0*/ 	.word	0x000186c0


	//   ....[229]....
        /*08b4*/ 	.word	0x000187a0


	//   ....[230]....
        /*08b8*/ 	.word	0x00018800


	//   ....[231]....
        /*08bc*/ 	.word	0x000188d0


	//   ....[232]....
        /*08c0*/ 	.word	0x000189f0


	//   ....[233]....
        /*08c4*/ 	.word	0x00018a90


	//   ....[234]....
        /*08c8*/ 	.word	0x00018b50


	//   ....[235]....
        /*08cc*/ 	.word	0x00018c20


	//   ....[236]....
        /*08d0*/ 	.word	0x00018c80


	//   ....[237]....
        /*08d4*/ 	.word	0x00018d60


	//   ....[238]....
        /*08d8*/ 	.word	0x00018dc0


	//   ....[239]....
        /*08dc*/ 	.word	0x00018e90


	//   ....[240]....
        /*08e0*/ 	.word	0x00018ef0


	//   ....[241]....
        /*08e4*/ 	.word	0x00018fc0


	//   ....[242]....
        /*08e8*/ 	.word	0x00019020


	//   ....[243]....
        /*08ec*/ 	.word	0x00019100


	//   ....[244]....
        /*08f0*/ 	.word	0x00019160


	//   ....[245]....
        /*08f4*/ 	.word	0x00019230


	//   ....[246]....
        /*08f8*/ 	.word	0x00019290


	//   ....[247]....
        /*08fc*/ 	.word	0x00019350


	//   ....[248]....
        /*0900*/ 	.word	0x000193e0


	//   ....[249]....
        /*0904*/ 	.word	0x00019480


	//   ....[250]....
        /*0908*/ 	.word	0x000195a0


	//   ....[251]....
        /*090c*/ 	.word	0x00019610


	//   ....[252]....
        /*0910*/ 	.word	0x00019680


	//   ....[253]....
        /*0914*/ 	.word	0x000196f0


	//   ....[254]....
        /*0918*/ 	.word	0x00019760


	//   ....[255]....
        /*091c*/ 	.word	0x000197e0


	//   ....[0]....
        /*0920*/ 	.word	0x00019870


	//   ....[1]....
        /*0924*/ 	.word	0x00019900


	//   ....[2]....
        /*0928*/ 	.word	0x00019970


	//   ....[3]....
        /*092c*/ 	.word	0x000199e0


	//   ....[4]....
        /*0930*/ 	.word	0x00019a50


	//   ....[5]....
        /*0934*/ 	.word	0x00019ad0


	//   ....[6]....
        /*0938*/ 	.word	0x00019b40


	//   ....[7]....
        /*093c*/ 	.word	0x00019be0


	//   ....[8]....
        /*0940*/ 	.word	0x00019c70


	//   ....[9]....
        /*0944*/ 	.word	0x00019d90


	//----- nvinfo : EIATTR_REG_RECONFIG
	.align		4
.L_198:
        /*0948*/ 	.byte	0x01, 0x54
	.zero		2


	//----- nvinfo : EIATTR_SYSCALL_OFFSETS
	.align		4
        /*094c*/ 	.byte	0x04, 0x46
        /*094e*/ 	.short	(.L_200 - .L_199)


	//   ....[0]....
.L_199:
        /*0950*/ 	.word	0x00001ab0


	//   ....[1]....
        /*0954*/ 	.word	0x00011680


	//   ....[2]....
        /*0958*/ 	.word	0x000117d0


	//   ....[3]....
        /*095c*/ 	.word	0x000118c0


	//   ....[4]....
        /*0960*/ 	.word	0x00012820


	//----- nvinfo : EIATTR_MBARRIER_INSTR_OFFSETS
	.align		4
.L_200:
        /*0964*/ 	.byte	0x04, 0x39
        /*0966*/ 	.short	(.L_202 - .L_201)


	//   ....[0]....
.L_201:
        /*0968*/ 	.word	0x00000180
        /*096c*/ 	.word	0x000000ff
        /*0970*/ 	.word	0x00028800
        /*0974*/ 	.short	0x0100
        /*0976*/ 	.byte	0x08
	.zero		1


	//   ....[1]....
        /*0978*/ 	.word	0x00000190
        /*097c*/ 	.word	0x000000ff
        /*0980*/ 	.word	0x00028820
        /*0984*/ 	.short	0x0100
        /*0986*/ 	.byte	0x08
	.zero		1


	//   ....[2]....
        /*0988*/ 	.word	0x00000280
        /*098c*/ 	.word	0x000000ff
        /*0990*/ 	.word	0x00028830
        /*0994*/ 	.short	0x0100
        /*0996*/ 	.byte	0x08
	.zero		1


	//   ....[3]....
        /*0998*/ 	.word	0x00000290
        /*099c*/ 	.word	0x000000ff
        /*09a0*/ 	.word	0x00028840
        /*09a4*/ 	.short	0x0100
        /*09a6*/ 	.byte	0x08
	.zero		1


	//   ....[4]....
        /*09a8*/ 	.word	0x000002a0
        /*09ac*/ 	.word	0x000000ff
        /*09b0*/ 	.word	0x00028838
        /*09b4*/ 	.short	0x0100
        /*09b6*/ 	.byte	0x08
	.zero		1


	//   ....[5]....
        /*09b8*/ 	.word	0x000002b0
        /*09bc*/ 	.word	0x000000ff
        /*09c0*/ 	.word	0x00028848
        /*09c4*/ 	.short	0x0100
        /*09c6*/ 	.byte	0x08
	.zero		1


	//   ....[6]....
        /*09c8*/ 	.word	0x000003e0
        /*09cc*/ 	.word	0x000000ff
        /*09d0*/ 	.word	0x00028850
        /*09d4*/ 	.short	0x0100
        /*09d6*/ 	.byte	0x08
	.zero		1


	//   ....[7]....
        /*09d8*/ 	.word	0x000003f0
        /*09dc*/ 	.word	0x000000ff
        /*09e0*/ 	.word	0x00028860
        /*09e4*/ 	.short	0x0100
        /*09e6*/ 	.byte	0x08
	.zero		1


	//   ....[8]....
        /*09e8*/ 	.word	0x00000400
        /*09ec*/ 	.word	0x000000ff
        /*09f0*/ 	.word	0x00028858
        /*09f4*/ 	.short	0x0100
        /*09f6*/ 	.byte	0x08
	.zero		1


	//   ....[9]....
        /*09f8*/ 	.word	0x00000410
        /*09fc*/ 	.word	0x000000ff
        /*0a00*/ 	.word	0x00028868
        /*0a04*/ 	.short	0x0100
        /*0a06*/ 	.byte	0x08
	.zero		1


	//   ....[10]....
        /*0a08*/ 	.word	0x00000500
        /*0a0c*/ 	.word	0x000000ff
        /*0a10*/ 	.word	0x00028870
        /*0a14*/ 	.short	0x0100
        /*0a16*/ 	.byte	0x06
	.zero		1


	//   ....[11]....
        /*0a18*/ 	.word	0x00000510
        /*0a1c*/ 	.word	0x000000ff
        /*0a20*/ 	.word	0x00028880
        /*0a24*/ 	.short	0x0100
        /*0a26*/ 	.byte	0x06
	.zero		1


	//   ....[12]....
        /*0a28*/ 	.word	0x00000520
        /*0a2c*/ 	.word	0x000000ff
        /*0a30*/ 	.word	0x00028878
        /*0a34*/ 	.short	0x0100
        /*0a36*/ 	.byte	0x06
	.zero		1


	//   ....[13]....
        /*0a38*/ 	.word	0x00000530
        /*0a3c*/ 	.word	0x000000ff
        /*0a40*/ 	.word	0x00028888
        /*0a44*/ 	.short	0x0100
        /*0a46*/ 	.byte	0x06
	.zero		1


	//   ....[14]....
        /*0a48*/ 	.word	0x00000660
        /*0a4c*/ 	.word	0x000000ff
        /*0a50*/ 	.word	0x00028890
        /*0a54*/ 	.short	0x0100
        /*0a56*/ 	.byte	0x08
	.zero		1


	//   ....[15]....
        /*0a58*/ 	.word	0x00000670
        /*0a5c*/ 	.word	0x000000ff
        /*0a60*/ 	.word	0x000288a0
        /*0a64*/ 	.short	0x0100
        /*0a66*/ 	.byte	0x08
	.zero		1


	//   ....[16]....
        /*0a68*/ 	.word	0x00000680
        /*0a6c*/ 	.word	0x000000ff
        /*0a70*/ 	.word	0x00028898
        /*0a74*/ 	.short	0x0100
        /*0a76*/ 	.byte	0x08
	.zero		1


	//   ....[17]....
        /*0a78*/ 	.word	0x00000690
        /*0a7c*/ 	.word	0x000000ff
        /*0a80*/ 	.word	0x000288a8
        /*0a84*/ 	.short	0x0100
        /*0a86*/ 	.byte	0x08
	.zero		1


	//   ....[18]....
        /*0a88*/ 	.word	0x000007d0
        /*0a8c*/ 	.word	0x000000ff
        /*0a90*/ 	.word	0x000288b0
        /*0a94*/ 	.short	0x0100
        /*0a96*/ 	.byte	0x08
	.zero		1


	//   ....[19]....
        /*0a98*/ 	.word	0x000007e0
        /*0a9c*/ 	.word	0x000000ff
        /*0aa0*/ 	.word	0x000288c0
        /*0aa4*/ 	.short	0x0100
        /*0aa6*/ 	.byte	0x08
	.zero		1


	//   ....[20]....
        /*0aa8*/ 	.word	0x000007f0
        /*0aac*/ 	.word	0x000000ff
        /*0ab0*/ 	.word	0x000288b8
        /*0ab4*/ 	.short	0x0100
        /*0ab6*/ 	.byte	0x08
	.zero		1


	//   ....[21]....
        /*0ab8*/ 	.word	0x00000800
        /*0abc*/ 	.word	0x000000ff
        /*0ac0*/ 	.word	0x000288c8
        /*0ac4*/ 	.short	0x0100
        /*0ac6*/ 	.byte	0x08
	.zero		1


	//   ....[22]....
        /*0ac8*/ 	.word	0x00001b30
        /*0acc*/ 	.word	0x000000ff
        /*0ad0*/ 	.word	0x00028800
        /*0ad4*/ 	.short	0x010a
        /*0ad6*/ 	.byte	0x29
	.zero		1


	//   ....[23]....
        /*0ad8*/ 	.word	0x00001bb0
        /*0adc*/ 	.word	0x00000003
        /*0ae0*/ 	.word	0x00028830
        /*0ae4*/ 	.short	0x010a
        /*0ae6*/ 	.byte	0x3f
	.zero		1


	//   ....[24]....
        /*0ae8*/ 	.word	0x00001bf0
        /*0aec*/ 	.word	0x00000003
        /*0af0*/ 	.word	0x00028830
        /*0af4*/ 	.short	0x010a
        /*0af6*/ 	.byte	0x3f
	.zero		1


	//   ....[25]....
        /*0af8*/ 	.word	0x00002170
        /*0afc*/ 	.word	0x000000ff
        /*0b00*/ 	.word	0x00000000
        /*0b04*/ 	.short	0x0101
        /*0b06*/ 	.byte	0x06
	.zero		1


	//   ....[26]....
        /*0b08*/ 	.word	0x00004f50
        /*0b0c*/ 	.word	0x000000ff
        /*0b10*/ 	.word	0x00028830
        /*0b14*/ 	.short	0x010a
        /*0b16*/ 	.byte	0x06
	.zero		1


	//   ....[27]....
        /*0b18*/ 	.word	0x00004f90
        /*0b1c*/ 	.word	0x000000ff
        /*0b20*/ 	.word	0x00028830
        /*0b24*/ 	.short	0x010a
        /*0b26*/ 	.byte	0x06
	.zero		1


	//   ....[28]....
        /*0b28*/ 	.word	0x000052e0
        /*0b2c*/ 	.word	0x000000ff
        /*0b30*/ 	.word	0x00028850
        /*0b34*/ 	.short	0x010a
        /*0b36*/ 	.byte	0x06
	.zero		1


	//   ....[29]....
        /*0b38*/ 	.word	0x00005320
        /*0b3c*/ 	.word	0x000000ff
        /*0b40*/ 	.word	0x00028850
        /*0b44*/ 	.short	0x010a
        /*0b46*/ 	.byte	0x06
	.zero		1


	//   ....[30]....
        /*0b48*/ 	.word	0x00005740
        /*0b4c*/ 	.word	0x000000ff
        /*0b50*/ 	.word	0x00000000
        /*0b54*/ 	.short	0x0101
        /*0b56*/ 	.byte	0x06
	.zero		1


	//   ....[31]....
        /*0b58*/ 	.word	0x000079e0
        /*0b5c*/ 	.word	0x000000ff
        /*0b60*/ 	.word	0x00000000
        /*0b64*/ 	.short	0x0101
        /*0b66*/ 	.byte	0x06
	.zero		1


	//   ....[32]....
        /*0b68*/ 	.word	0x00008320
        /*0b6c*/ 	.word	0x000000ff
        /*0b70*/ 	.word	0x00028830
        /*0b74*/ 	.short	0x010a
        /*0b76*/ 	.byte	0x06
	.zero		1


	//   ....[33]....
        /*0b78*/ 	.word	0x00008360
        /*0b7c*/ 	.word	0x000000ff
        /*0b80*/ 	.word	0x00028830
        /*0b84*/ 	.short	0x010a
        /*0b86*/ 	.byte	0x06
	.zero		1


	//   ....[34]....
        /*0b88*/ 	.word	0x000086b0
        /*0b8c*/ 	.word	0x000000ff
        /*0b90*/ 	.word	0x00028850
        /*0b94*/ 	.short	0x010a
        /*0b96*/ 	.byte	0x06
	.zero		1


	//   ....[35]....
        /*0b98*/ 	.word	0x000086f0
        /*0b9c*/ 	.word	0x000000ff
        /*0ba0*/ 	.word	0x00028850
        /*0ba4*/ 	.short	0x010a
        /*0ba6*/ 	.byte	0x06
	.zero		1


	//   ....[36]....
        /*0ba8*/ 	.word	0x00008af0
        /*0bac*/ 	.word	0x000000ff
        /*0bb0*/ 	.word	0x00000000
        /*0bb4*/ 	.short	0x0101
        /*0bb6*/ 	.byte	0x06
	.zero		1


	//   ....[37]....
        /*0bb8*/ 	.word	0x00009ca0
        /*0bbc*/ 	.word	0x000000ff
        /*0bc0*/ 	.word	0x00000000
        /*0bc4*/ 	.short	0x0101
        /*0bc6*/ 	.byte	0x06
	.zero		1


	//   ....[38]....
        /*0bc8*/ 	.word	0x0000a3a0
        /*0bcc*/ 	.word	0x000000ff
        /*0bd0*/ 	.word	0x00028830
        /*0bd4*/ 	.short	0x010a
        /*0bd6*/ 	.byte	0x06
	.zero		1


	//   ....[39]....
        /*0bd8*/ 	.word	0x0000a3e0
        /*0bdc*/ 	.word	0x000000ff
        /*0be0*/ 	.word	0x00028830
        /*0be4*/ 	.short	0x010a
        /*0be6*/ 	.byte	0x06
	.zero		1


	//   ....[40]....
        /*0be8*/ 	.word	0x0000a700
        /*0bec*/ 	.word	0x000000ff
        /*0bf0*/ 	.word	0x00028850
        /*0bf4*/ 	.short	0x010a
        /*0bf6*/ 	.byte	0x06
	.zero		1


	//   ....[41]....
        /*0bf8*/ 	.word	0x0000a740
        /*0bfc*/ 	.word	0x000000ff
        /*0c00*/ 	.word	0x00028850
        /*0c04*/ 	.short	0x010a
        /*0c06*/ 	.byte	0x06
	.zero		1


	//   ....[42]....
        /*0c08*/ 	.word	0x0000ab60
        /*0c0c*/ 	.word	0x000000ff
        /*0c10*/ 	.word	0x00000000
        /*0c14*/ 	.short	0x0101
        /*0c16*/ 	.byte	0x06
	.zero		1


	//   ....[43]....
        /*0c18*/ 	.word	0x0000ce00
        /*0c1c*/ 	.word	0x000000ff
        /*0c20*/ 	.word	0x00000000
        /*0c24*/ 	.short	0x0101
        /*0c26*/ 	.byte	0x06
	.zero		1


	//   ....[44]....
        /*0c28*/ 	.word	0x0000d400
        /*0c2c*/ 	.word	0x000000ff
        /*0c30*/ 	.word	0x00028850
        /*0c34*/ 	.short	0x010a
        /*0c36*/ 	.byte	0x05
	.zero		1


	//   ....[45]....
        /*0c38*/ 	.word	0x0000d440
        /*0c3c*/ 	.word	0x000000ff
        /*0c40*/ 	.word	0x00028850
        /*0c44*/ 	.short	0x010a
        /*0c46*/ 	.byte	0x05
	.zero		1


	//   ....[46]....
        /*0c48*/ 	.word	0x0000d9b0
        /*0c4c*/ 	.word	0x000000ff
        /*0c50*/ 	.word	0x00000000
        /*0c54*/ 	.short	0x0101
        /*0c56*/ 	.byte	0x04
	.zero		1


	//   ....[47]....
        /*0c58*/ 	.word	0x0000ef50
        /*0c5c*/ 	.word	0x00000000
        /*0c60*/ 	.word	0x00000000
        /*0c64*/ 	.short	0x0101
        /*0c66*/ 	.byte	0x3f
	.zero		1


	//   ....[48]....
        /*0c68*/ 	.word	0x00011df0
        /*0c6c*/ 	.word	0x00000007
        /*0c70*/ 	.word	0x00028840
        /*0c74*/ 	.short	0x010a
        /*0c76*/ 	.byte	0x3f
	.zero		1


	//   ....[49]....
        /*0c78*/ 	.word	0x00012570
        /*0c7c*/ 	.word	0x00000007
        /*0c80*/ 	.word	0x00028830
        /*0c84*/ 	.short	0x0107
        /*0c86*/ 	.byte	0x3f
	.zero		1


	//   ....[50]....
        /*0c88*/ 	.word	0x00012640
        /*0c8c*/ 	.word	0x00000007
        /*0c90*/ 	.word	0x00028830
        /*0c94*/ 	.short	0x0101
        /*0c96*/ 	.byte	0x3f
	.zero		1


	//   ....[51]....
        /*0c98*/ 	.word	0x00013140
        /*0c9c*/ 	.word	0x00000016
        /*0ca0*/ 	.word	0x00028800
        /*0ca4*/ 	.short	0x0107
        /*0ca6*/ 	.byte	0x3f
	.zero		1


	//   ....[52]....
        /*0ca8*/ 	.word	0x00013250
        /*0cac*/ 	.word	0x00000016
        /*0cb0*/ 	.word	0x00028800
        /*0cb4*/ 	.short	0x0101
        /*0cb6*/ 	.byte	0x3f
	.zero		1


	//   ....[53]....
        /*0cb8*/ 	.word	0x00013270
        /*0cbc*/ 	.word	0x00000016
        /*0cc0*/ 	.word	0x00028820
        /*0cc4*/ 	.short	0x010a
        /*0cc6*/ 	.byte	0x3f
	.zero		1


	//   ....[54]....
        /*0cc8*/ 	.word	0x00013600
        /*0ccc*/ 	.word	0x00000006
        /*0cd0*/ 	.word	0x00028840
        /*0cd4*/ 	.short	0x010a
        /*0cd6*/ 	.byte	0x3f
	.zero		1


	//   ....[55]....
        /*0cd8*/ 	.word	0x00013b20
        /*0cdc*/ 	.word	0x00000006
        /*0ce0*/ 	.word	0x00028830
        /*0ce4*/ 	.short	0x0107
        /*0ce6*/ 	.byte	0x3f
	.zero		1


	//   ....[56]....
        /*0ce8*/ 	.word	0x00013be0
        /*0cec*/ 	.word	0x00000006
        /*0cf0*/ 	.word	0x00028830
        /*0cf4*/ 	.short	0x0101
        /*0cf6*/ 	.byte	0x3f
	.zero		1


	//   ....[57]....
        /*0cf8*/ 	.word	0x00013c40
        /*0cfc*/ 	.word	0x00000006
        /*0d00*/ 	.word	0x00028860
        /*0d04*/ 	.short	0x010a
        /*0d06*/ 	.byte	0x3f
	.zero		1


	//   ....[58]....
        /*0d08*/ 	.word	0x000141d0
        /*0d0c*/ 	.word	0x00000006
        /*0d10*/ 	.word	0x00028850
        /*0d14*/ 	.short	0x0107
        /*0d16*/ 	.byte	0x3f
	.zero		1


	//   ....[59]....
        /*0d18*/ 	.word	0x00014330
        /*0d1c*/ 	.word	0x00000006
        /*0d20*/ 	.word	0x00028850
        /*0d24*/ 	.short	0x0101
        /*0d26*/ 	.byte	0x3f
	.zero		1


	//   ....[60]....
        /*0d28*/ 	.word	0x00014540
        /*0d2c*/ 	.word	0x00000000
        /*0d30*/ 	.word	0x00028860
        /*0d34*/ 	.short	0x010a
        /*0d36*/ 	.byte	0x3f
	.zero		1


	//   ....[61]....
        /*0d38*/ 	.word	0x00014a70
        /*0d3c*/ 	.word	0x00000000
        /*0d40*/ 	.word	0x00028850
        /*0d44*/ 	.short	0x0107
        /*0d46*/ 	.byte	0x3f
	.zero		1


	//   ....[62]....
        /*0d48*/ 	.word	0x00014b30
        /*0d4c*/ 	.word	0x00000000
        /*0d50*/ 	.word	0x00028850
        /*0d54*/ 	.short	0x0101
        /*0d56*/ 	.byte	0x3f
	.zero		1


	//   ....[63]....
        /*0d58*/ 	.word	0x00015860
        /*0d5c*/ 	.word	0x00000007
        /*0d60*/ 	.word	0x00028820
        /*0d64*/ 	.short	0x010a
        /*0d66*/ 	.byte	0x3f
	.zero		1


	//   ....[64]....
        /*0d68*/ 	.word	0x000159e0
        /*0d6c*/ 	.word	0x00000005
        /*0d70*/ 	.word	0x00028840
        /*0d74*/ 	.short	0x010a
        /*0d76*/ 	.byte	0x3f
	.zero		1


	//   ....[65]....
        /*0d78*/ 	.word	0x00015a80
        /*0d7c*/ 	.word	0x00000003
        /*0d80*/ 	.word	0x00028840
        /*0d84*/ 	.short	0x010a
        /*0d86*/ 	.byte	0x3f
	.zero		1


	//   ....[66]....
        /*0d88*/ 	.word	0x00015ac0
        /*0d8c*/ 	.word	0x00000005
        /*0d90*/ 	.word	0x00028860
        /*0d94*/ 	.short	0x010a
        /*0d96*/ 	.byte	0x3f
	.zero		1


	//   ....[67]....
        /*0d98*/ 	.word	0x00015b00
        /*0d9c*/ 	.word	0x00000003
        /*0da0*/ 	.word	0x00028860
        /*0da4*/ 	.short	0x010a
        /*0da6*/ 	.byte	0x3f
	.zero		1


	//   ....[68]....
        /*0da8*/ 	.word	0x00015b70
        /*0dac*/ 	.word	0x00000003
        /*0db0*/ 	.word	0x00028800
        /*0db4*/ 	.short	0x010a
        /*0db6*/ 	.byte	0x3f
	.zero		1


	//   ....[69]....
        /*0db8*/ 	.word	0x00015bc0
        /*0dbc*/ 	.word	0x00000003
        /*0dc0*/ 	.word	0x00028830
        /*0dc4*/ 	.short	0x010a
        /*0dc6*/ 	.byte	0x3f
	.zero		1


	//   ....[70]....
        /*0dc8*/ 	.word	0x00015c20
        /*0dcc*/ 	.word	0x00000005
        /*0dd0*/ 	.word	0x00028830
        /*0dd4*/ 	.short	0x010a
        /*0dd6*/ 	.byte	0x3f
	.zero		1


	//   ....[71]....
        /*0dd8*/ 	.word	0x00015c80
        /*0ddc*/ 	.word	0x00000005
        /*0de0*/ 	.word	0x00028850
        /*0de4*/ 	.short	0x010a
        /*0de6*/ 	.byte	0x3f
	.zero		1


	//   ....[72]....
        /*0de8*/ 	.word	0x00015ce0
        /*0dec*/ 	.word	0x00000005
        /*0df0*/ 	.word	0x00028830
        /*0df4*/ 	.short	0x010a
        /*0df6*/ 	.byte	0x3f
	.zero		1


	//   ....[73]....
        /*0df8*/ 	.word	0x00015d40
        /*0dfc*/ 	.word	0x00000005
        /*0e00*/ 	.word	0x00028850
        /*0e04*/ 	.short	0x010a
        /*0e06*/ 	.byte	0x3f
	.zero		1


	//   ....[74]....
        /*0e08*/ 	.word	0x00015da0
        /*0e0c*/ 	.word	0x00000005
        /*0e10*/ 	.word	0x00028830
        /*0e14*/ 	.short	0x010a
        /*0e16*/ 	.byte	0x3f
	.zero		1


	//   ....[75]....
        /*0e18*/ 	.word	0x00015e00
        /*0e1c*/ 	.word	0x00000005
        /*0e20*/ 	.word	0x00028850
        /*0e24*/ 	.short	0x010a
        /*0e26*/ 	.byte	0x3f
	.zero		1


	//   ....[76]....
        /*0e28*/ 	.word	0x00015e60
        /*0e2c*/ 	.word	0x00000007
        /*0e30*/ 	.word	0x00028850
        /*0e34*/ 	.short	0x010a
        /*0e36*/ 	.byte	0x3f
	.zero		1


	//   ....[77]....
        /*0e38*/ 	.word	0x00015f80
        /*0e3c*/ 	.word	0x00000007
        /*0e40*/ 	.word	0x00028840
        /*0e44*/ 	.short	0x010a
        /*0e46*/ 	.byte	0x3f
	.zero		1


	//   ....[78]....
        /*0e48*/ 	.word	0x00017500
        /*0e4c*/ 	.word	0x00000016
        /*0e50*/ 	.word	0x00028820
        /*0e54*/ 	.short	0x010a
        /*0e56*/ 	.byte	0x3f
	.zero		1


	//   ....[79]....
        /*0e58*/ 	.word	0x00017550
        /*0e5c*/ 	.word	0x00000006
        /*0e60*/ 	.word	0x00028840
        /*0e64*/ 	.short	0x010a
        /*0e66*/ 	.byte	0x3f
	.zero		1


	//   ....[80]....
        /*0e68*/ 	.word	0x00017ed0
        /*0e6c*/ 	.word	0x00000006
        /*0e70*/ 	.word	0x00028860
        /*0e74*/ 	.short	0x010a
        /*0e76*/ 	.byte	0x3f
	.zero		1


	//   ....[81]....
        /*0e78*/ 	.word	0x00018940
        /*0e7c*/ 	.word	0x00000000
        /*0e80*/ 	.word	0x00028860
        /*0e84*/ 	.short	0x010a
        /*0e86*/ 	.byte	0x3f
	.zero		1


	//   ....[82]....
        /*0e88*/ 	.word	0x00019cb0
        /*0e8c*/ 	.word	0x00000007
        /*0e90*/ 	.word	0x00028820
        /*0e94*/ 	.short	0x010a
        /*0e96*/ 	.byte	0x3f
	.zero		1


	//   ....[83]....
        /*0e98*/ 	.word	0x00019e50
        /*0e9c*/ 	.word	0x00000005
        /*0ea0*/ 	.word	0x00028840
        /*0ea4*/ 	.short	0x010a
        /*0ea6*/ 	.byte	0x3f
	.zero		1


	//   ....[84]....
        /*0ea8*/ 	.word	0x00019ea0
        /*0eac*/ 	.word	0x00000003
        /*0eb0*/ 	.word	0x00028840
        /*0eb4*/ 	.short	0x010a
        /*0eb6*/ 	.byte	0x3f
	.zero		1


	//   ....[85]....
        /*0eb8*/ 	.word	0x00019ef0
        /*0ebc*/ 	.word	0x00000005
        /*0ec0*/ 	.word	0x00028860
        /*0ec4*/ 	.short	0x010a
        /*0ec6*/ 	.byte	0x3f
	.zero		1


	//----- nvinfo : EIATTR_NUM_MBARRIERS
	.align		4
.L_202:
        /*0ec8*/ 	.byte	0x03, 0x38
        /*0eca*/ 	.short	0x0016


	//----- nvinfo : EIATTR_EXIT_INSTR_OFFSETS
	.align		4
        /*0ecc*/ 	.byte	0x04, 0x1c
        /*0ece*/ 	.short	(.L_204 - .L_203)


	//   ....[0]....
.L_203:
        /*0ed0*/ 	.word	0x000009b0


	//   ....[1]....
        /*0ed4*/ 	.word	0x0000fec0


	//   ....[2]....
        /*0ed8*/ 	.word	0x00015b50


	//----- nvinfo : EIATTR_MAX_THREADS
	.align		4
.L_204:
        /*0edc*/ 	.byte	0x04, 0x05
        /*0ede*/ 	.short	(.L_206 - .L_205)
.L_205:
        /*0ee0*/ 	.word	0x00000180
        /*0ee4*/ 	.word	0x00000001
        /*0ee8*/ 	.word	0x00000001


	//----- nvinfo : EIATTR_CRS_STACK_SIZE
	.align		4
.L_206:
        /*0eec*/ 	.byte	0x04, 0x1e
        /*0eee*/ 	.short	(.L_208 - .L_207)
.L_207:
        /*0ef0*/ 	.word	0x00000000


	//----- nvinfo : EIATTR_CBANK_PARAM_SIZE
	.align		4
.L_208:
        /*0ef4*/ 	.byte	0x03, 0x19
        /*0ef6*/ 	.short	0x0af0


	//----- nvinfo : EIATTR_PARAM_CBANK
	.align		4
        /*0ef8*/ 	.byte	0x04, 0x0a
        /*0efa*/ 	.short	(.L_210 - .L_209)
	.align		4
.L_209:
        /*0efc*/ 	.word	index@(.nv.constant0._ZN7cutlass13device_kernelIN5flash11enable_sm90INS1_16FlashAttnFwdSm90INS1_25CollectiveMainloopFwdSm90ILi2EN4cute5tupleIJNS5_1CILi1EEES8_S8_EEENS6_IJNS7_ILi128EEESA_SA_EEELi128ENS_6half_tEfNS_4arch4Sm90ELb0ELb1ELb0ELb1ELb1ELb0ELb0ELb1ELb1ELb1ELb0ELb0EEENS1_21CollectiveEpilogueFwdISB_S9_SC_SE_Li256ELb1ELb1ELb0ELb0EEENS1_36VarlenDynamicPersistentTileSchedulerILi128ELi128ELi256ELi128ELb0ELb1ELb1ELb1ELb0ELb1EEEEEEEEEvNT_6ParamsE)
        /*0f00*/ 	.short	0x0210
        /*0f02*/ 	.short	0x0af0


	//----- nvinfo : EIATTR_SW_WAR
	.align		4
.L_210:
        /*0f04*/ 	.byte	0x04, 0x36
        /*0f06*/ 	.short	(.L_212 - .L_211)
.L_211:
        /*0f08*/ 	.word	0x00000008
.L_212:


//--------------------- .nv.info._ZN7cutlass13device_kernelIN5flash11enable_sm90INS1_16FlashAttnFwdSm90INS1_25CollectiveMainloopFwdSm90ILi2EN4cute5tupleIJNS5_1CILi1EEES8_S8_EEENS6_IJNS7_ILi128EEESA_SA_EEELi128ENS_6half_tEfNS_4arch4Sm90ELb0ELb1ELb0ELb1ELb1ELb1ELb0ELb1ELb1ELb1ELb0ELb0EEENS1_21CollectiveEpilogueFwdISB_S9_SC_SE_Li256ELb1ELb1ELb0ELb0EEENS1_36VarlenDynamicPersistentTileSchedulerILi128ELi128ELi256ELi128ELb0ELb1ELb1ELb1ELb0ELb1EEEEEEEEEvNT_6ParamsE --------------------------
	.section	.nv.info._ZN7cutlass13device_kernelIN5flash11enable_sm90INS1_16FlashAttnFwdSm90INS1_25CollectiveMainloopFwdSm90ILi2EN4cute5tupleIJNS5_1CILi1EEES8_S8_EEENS6_IJNS7_ILi128EEESA_SA_EEELi128ENS_6half_tEfNS_4arch4Sm90ELb0ELb1ELb0ELb1ELb1ELb1ELb0ELb1ELb1ELb1ELb0ELb0EEENS1_21CollectiveEpilogueFwdISB_S9_SC_SE_Li256ELb1ELb1ELb0ELb0EEENS1_36VarlenDynamicPersistentTileSchedulerILi128ELi128ELi256ELi128ELb0ELb1ELb1ELb1ELb0ELb1EEEEEEEEEvNT_6ParamsE,"",@"SHT_CUDA_INFO"
	.sectionflags	@""
	.align	4


	//----- nvinfo : EIATTR_CUDA_API_VERSION
	.align		4
        /*0000*/ 	.byte	0x04, 0x37
        /*0002*/ 	.short	(.L_214 - .L_213)
.L_213:
        /*0004*/ 	.word	0x00000082


	//----- nvinfo : EIATTR_KPARAM_INFO
	.align		4
.L_214:
        /*0008*/ 	.byte	0x04, 0x17
        /*000a*/ 	.short	(.L_216 - .L_215)
.L_215:
        /*000c*/ 	.word	0x00000000
        /*0010*/ 	.short	0x0000
        /*0012*/ 	.short	0x0070
        /*0014*/ 	.byte	0x00, 0xf0, 0x01, 0x2a


	//----- nvinfo : EIATTR_SPARSE_MMA_MASK
	.align		4
.L_216:
        /*0018*/ 	.byte	0x03, 0x50
        /*001a*/ 	.short	0x0000


	//----- nvinfo : EIATTR_MAXREG_COUNT
	.align		4
        /*001c*/ 	.byte	0x03, 0x1b
        /*001e*/ 	.short	0x00a8


	//----- nvinfo : EIATTR_NUM_BARRIERS
	.align		4
        /*0020*/ 	.byte	0x02, 0x4c
        /*0022*/ 	.byte	0x10
	.zero		1


	//----- nvinfo : EIATTR_EXTERNS
	.align		4
        /*0024*/ 	.byte	0x04, 0x0f
        /*0026*/ 	.short	(.L_218 - .L_217)


	//   ....[0]....
	.align		4
.L_217:
        /*0028*/ 	.word	index@(__assertfail)


	//----- nvinfo : EIATTR_ANNOTATIONS
	.align		4
.L_218:
        /*002c*/ 	.byte	0x04, 0x55
        /*002e*/ 	.short	(.L_220 - .L_219)


	//   ....[0]....
.L_219:
        /* <DEDUP_REMOVED lines=14> */
        /*0104*/ 	.byte	0xb0, 0x21, 0x02, 0x00, 0x01, 0x00, 0x00, 0x00, 0x60, 0x36, 0x02, 0x00


	//----- nvinfo : EIATTR_MERCURY_ISA_VERSION
	.align		4
.L_220:
        /*0110*/ 	.byte	0x03, 0x5f
        /*0112*/ 	.short	0x0101


	//----- nvinfo : EIATTR_UNUSED_LOAD_BYTE_OFFSET
	.align		4
        /*0114*/ 	.byte	0x04, 0x44
        /*0116*/ 	.short	(.L_222 - .L_221)


	//   ....[0]....
.L_221:
        /*0118*/ 	.word	0x00000a60
        /*011c*/ 	.word	0x0000fff0


	//   ....[1]....
        /*0120*/ 	.word	0x0001a6e0
        /*0124*/ 	.word	0x0000fff0


	//----- nvinfo : EIATTR_INT_WARP_WIDE_INSTR_OFFSETS
	.align		4
.L_222:
        /*0128*/ 	.byte	0x04, 0x31
        /*012a*/ 	.short	(.L_224 - .L_223)


	//   ....[0]....
.L_223:
        /*012c*/ 	.word	0x00000130


	//   ....[1]....
        /*0130*/ 	.word	0x00000170


	//   ....[2]....
        /*0134*/ 	.word	0x000001e0


	//   ....[3]....
        /*0138*/ 	.word	0x0001f2d0


	//   ....[4]....
        /*013c*/ 	.word	0x0001f360


	//   ....[5]....
        /*0140*/ 	.word	0x000222a0


	//   ....[6]....
        /*0144*/ 	.word	0x00022330


	//----- nvinfo : EIATTR_COOP_GROUP_MASK_REGIDS
	.align		4
.L_224:
        /*0148*/ 	.byte	0x04, 0x29
        /*014a*/ 	.short	(.L_226 - .L_225)


	//   ....[0]....
.L_225:
        /*014c*/ 	.word	0xffffffff


	//   ....[1]....
        /*0150*/ 	.word	0xffffffff


	//   ....[2]....
        /*0154*/ 	.word	0xffffffff


	//   ....[3]....
        /*0158*/ 	.word	0xffffffff


	//   ....[4]....
        /*015c*/ 	.word	0xffffffff


	//   ....[5]....
        /*0160*/ 	.word	0xffffffff


	//   ....[6]....
        /*0164*/ 	.word	0xffffffff


	//   ....[7]....
        /*0168*/ 	.word	0xffffffff


	//   ....[8]....
        /*016c*/ 	.word	0xffffffff


	//   ....[9]....
        /*0170*/ 	.word	0xffffffff


	//   ....[10]....
        /*0174*/ 	.word	0xffffffff


	//   ....[11]....
        /*0178*/ 	.word	0xffffffff


	//   ....[12]....
        /*017c*/ 	.word	0xffffffff


	//   ....[13]....
        /*0180*/ 	.word	0xffffffff


	//   ....[14]....
        /*0184*/ 	.word	0xffffffff


	//   ....[15]....
        /*0188*/ 	.word	0xffffffff


	//   ....[16]....
        /*018c*/ 	.word	0xffffffff


	//   ....[17]....
        /*0190*/ 	.word	0xffffffff


	//   ....[18]....
        /*0194*/ 	.word	0xffffffff


	//   ....[19]....
        /*0198*/ 	.word	0xffffffff


	//   ....[20]....
        /*019c*/ 	.word	0xffffffff


	//   ....[21]....
        /*01a0*/ 	.word	0xffffffff


	//   ....[22]....
        /*01a4*/ 	.word	0xffffffff


	//   ....[23]....
        /*01a8*/ 	.word	0xffffffff


	//   ....[24]....
        /*01ac*/ 	.word	0xffffffff


	//   ....[25]....
        /*01b0*/ 	.word	0xffffffff


	//   ....[26]....
        /*01b4*/ 	.word	0xffffffff


	//   ....[27]....
        /*01b8*/ 	.word	0xffffffff


	//   ....[28]....
        /*01bc*/ 	.word	0xffffffff


	//   ....[29]....
        /*01c0*/ 	.word	0xffffffff


	//   ....[30]....
        /*01c4*/ 	.word	0xffffffff


	//   ....[31]....
        /*01c8*/ 	.word	0xffffffff


	//   ....[32]....
        /*01cc*/ 	.word	0xffffffff


	//   ....[33]....
        /*01d0*/ 	.word	0xffffffff


	//   ....[34]....
        /*01d4*/ 	.word	0xffffffff


	//   ....[35]....
        /*01d8*/ 	.word	0xffffffff


	//   ....[36]....
        /*01dc*/ 	.word	0xffffffff


	//   ....[37]....
        /*01e0*/ 	.word	0xffffffff


	//   ....[38]....
        /*01e4*/ 	.word	0xffffffff


	//   ....[39]....
        /*01e8*/ 	.word	0xffffffff


	//   ....[40]....
        /*01ec*/ 	.word	0xffffffff


	//   ....[41]....
        /*01f0*/ 	.word	0xffffffff


	//   ....[42]....
        /*01f4*/ 	.word	0xffffffff


	//   ....[43]....
        /*01f8*/ 	.word	0xffffffff


	//   ....[44]....
        /*01fc*/ 	.word	0xffffffff


	//   ....[45]....
        /*0200*/ 	.word	0xffffffff


	//   ....[46]....
        /*0204*/ 	.word	0xffffffff


	//   ....[47]....
        /*0208*/ 	.word	0xffffffff


	//   ....[48]....
        /*020c*/ 	.word	0xffffffff


	//   ....[49]....
        /*0210*/ 	.word	0xffffffff


	//   ....[50]....
        /*0214*/ 	.word	0xffffffff


	//   ....[51]....
        /*0218*/ 	.word	0xffffffff


	//   ....[52]....
        /*021c*/ 	.word	0xffffffff


	//   ....[53]....
        /*0220*/ 	.word	0xffffffff


	//   ....[54]....
        /*0224*/ 	.word	0xffffffff


	//   ....[55]....
        /*0228*/ 	.word	0xffffffff


	//   ....[56]....
        /*022c*/ 	.word	0xffffffff


	//   ....[57]....
        /*0230*/ 	.word	0xffffffff


	//   ....[58]....
        /*0234*/ 	.word	0xffffffff


	//   ....[59]....
        /*0238*/ 	.word	0xffffffff


	//   ....[60]....
        /*023c*/ 	.word	0xffffffff


	//   ....[61]....
        /*0240*/ 	.word	0xffffffff


	//   ....[62]....
        /*0244*/ 	.word	0xffffffff


	//   ....[63]....
        /*0248*/ 	.word	0xffffffff


	//   ....[64]....
        /*024c*/ 	.word	0xffffffff


	//   ....[65]....
        /*0250*/ 	.word	0xffffffff


	//   ....[66]....
        /*0254*/ 	.word	0xffffffff


	//   ....[67]....
        /*0258*/ 	.word	0xffffffff


	//   ....[68]....
        /*025c*/ 	.word	0xffffffff


	//   ....[69]....
        /*0260*/ 	.word	0xffffffff


	//   ....[70]....
        /*0264*/ 	.word	0xffffffff


	//   ....[71]....
        /*0268*/ 	.word	0xffffffff


	//   ....[72]....
        /*026c*/ 	.word	0xffffffff


	//   ....[73]....
        /*0270*/ 	.word	0xffffffff


	//   ....[74]....
        /*0274*/ 	.word	0xffffffff


	//   ....[75]....
        /*0278*/ 	.word	0xffffffff


	//   ....[76]....
        /*027c*/ 	.word	0xffffffff


	//   ....[77]....
        /*0280*/ 	.word	0xffffffff


	//   ....[78]....
        /*0284*/ 	.word	0xffffffff


	//   ....[79]....
        /*0288*/ 	.word	0xffffffff


	//   ....[80]....
        /*028c*/ 	.word	0xffffffff


	//   ....[81]....
        /*0290*/ 	.word	0xffffffff


	//   ....[82]....
        /*0294*/ 	.word	0xffffffff


	//   ....[83]....
        /*0298*/ 	.word	0xffffffff


	//   ....[84]....
        /*029c*/ 	.word	0xffffffff


	//   ....[85]....
        /*02a0*/ 	.word	0xffffffff


	//   ....[86]....
        /*02a4*/ 	.word	0xffffffff


	//   ....[87]....
        /*02a8*/ 	.word	0xffffffff


	//   ....[88]....
        /*02ac*/ 	.word	0xffffffff


	//   ....[89]....
        /*02b0*/ 	.word	0xffffffff


	//   ....[90]....
        /*02b4*/ 	.word	0xffffffff


	//   ....[91]....
        /*02b8*/ 	.word	0xffffffff


	//   ....[92]....
        /*02bc*/ 	.word	0xffffffff


	//   ....[93]....
        /*02c0*/ 	.word	0xffffffff


	//   ....[94]....
        /*02c4*/ 	.word	0xffffffff


	//   ....[95]....
        /*02c8*/ 	.word	0xffffffff


	//   ....[96]....
        /*02cc*/ 	.word	0xffffffff


	//   ....[97]....
        /*02d0*/ 	.word	0xffffffff


	//   ....[98]....
        /*02d4*/ 	.word	0xffffffff


	//   ....[99]....
        /*02d8*/ 	.word	0xffffffff


	//   ....[100]....
        /*02dc*/ 	.word	0xffffffff


	//   ....[101]....
        /*02e0*/ 	.word	0xffffffff


	//   ....[102]....
        /*02e4*/ 	.word	0xffffffff


	//   ....[103]....
        /*02e8*/ 	.word	0xffffffff


	//   ....[104]....
        /*02ec*/ 	.word	0xffffffff


	//   ....[105]....
        /*02f0*/ 	.word	0xffffffff


	//   ....[106]....
        /*02f4*/ 	.word	0xffffffff


	//   ....[107]....
        /*02f8*/ 	.word	0xffffffff


	//   ....[108]....
        /*02fc*/ 	.word	0xffffffff


	//   ....[109]....
        /*0300*/ 	.word	0xffffffff


	//   ....[110]....
        /*0304*/ 	.word	0xffffffff


	//   ....[111]....
        /*0308*/ 	.word	0xffffffff


	//   ....[112]....
        /*030c*/ 	.word	0xffffffff


	//   ....[113]....
        /*0310*/ 	.word	0xffffffff


	//   ....[114]....
        /*0314*/ 	.word	0xffffffff


	//   ....[115]....
        /*0318*/ 	.word	0xffffffff


	//   ....[116]....
        /*031c*/ 	.word	0xffffffff


	//   ....[117]....
        /*0320*/ 	.word	0xffffffff


	//   ....[118]....
        /*0324*/ 	.word	0xffffffff


	//   ....[119]....
        /*0328*/ 	.word	0xffffffff


	//   ....[120]....
        /*032c*/ 	.word	0xffffffff


	//   ....[121]....
        /*0330*/ 	.word	0xffffffff


	//   ....[122]....
        /*0334*/ 	.word	0xffffffff


	//   ....[123]....
        /*0338*/ 	.word	0xffffffff


	//   ....[124]....
        /*033c*/ 	.word	0xffffffff


	//   ....[125]....
        /*0340*/ 	.word	0xffffffff


	//   ....[126]....
        /*0344*/ 	.word	0xffffffff


	//   ....[127]....
        /*0348*/ 	.word	0xffffffff


	//   ....[128]....
        /*034c*/ 	.word	0xffffffff


	//   ....[129]....
        /*0350*/ 	.word	0xffffffff


	//   ....[130]....
        /*0354*/ 	.word	0xffffffff


	//   ....[131]....
        /*0358*/ 	.word	0xffffffff


	//   ....[132]....
        /*035c*/ 	.word	0xffffffff


	//   ....[133]....
        /*0360*/ 	.word	0xffffffff


	//   ....[134]....
        /*0364*/ 	.word	0xffffffff


	//   ....[135]....
        /*0368*/ 	.word	0xffffffff


	//   ....[136]....
        /*036c*/ 	.word	0xffffffff


	//   ....[137]....
        /*0370*/ 	.word	0xffffffff


	//   ....[138]....
        /*0374*/ 	.word	0xffffffff


	//   ....[139]....
        /*0378*/ 	.word	0xffffffff


	//   ....[140]....
        /*037c*/ 	.word	0xffffffff


	//   ....[141]....
        /*0380*/ 	.word	0xffffffff


	//   ....[142]....
        /*0384*/ 	.word	0xffffffff


	//   ....[143]....
        /*0388*/ 	.word	0xffffffff


	//   ....[144]....
        /*038c*/ 	.word	0xffffffff


	//   ....[145]....
        /*0390*/ 	.word	0xffffffff


	//   ....[146]....
        /*0394*/ 	.word	0xffffffff


	//   ....[147]....
        /*0398*/ 	.word	0xffffffff


	//   ....[148]....
        /*039c*/ 	.word	0xffffffff


	//   ....[149]....
        /*03a0*/ 	.word	0xffffffff


	//   ....[150]....
        /*03a4*/ 	.word	0xffffffff


	//   ....[151]....
        /*03a8*/ 	.word	0xffffffff


	//   ....[152]....
        /*03ac*/ 	.word	0xffffffff


	//   ....[153]....
        /*03b0*/ 	.word	0xffffffff


	//   ....[154]....
        /*03b4*/ 	.word	0xffffffff


	//   ....[155]....
        /*03b8*/ 	.word	0xffffffff


	//   ....[156]....
        /*03bc*/ 	.word	0xffffffff


	//   ....[157]....
        /*03c0*/ 	.word	0xffffffff


	//   ....[158]....
        /*03c4*/ 	.word	0xffffffff


	//   ....[159]....
        /*03c8*/ 	.word	0xffffffff


	//   ....[160]....
        /*03cc*/ 	.word	0xffffffff


	//   ....[161]....
        /*03d0*/ 	.word	0xffffffff


	//   ....[162]....
        /*03d4*/ 	.word	0xffffffff


	//   ....[163]....
        /*03d8*/ 	.word	0xffffffff


	//   ....[164]....
        /*03dc*/ 	.word	0xffffffff


	//   ....[165]....
        /*03e0*/ 	.word	0xffffffff


	//   ....[166]....
        /*03e4*/ 	.word	0xffffffff


	//   ....[167]....
        /*03e8*/ 	.word	0xffffffff


	//   ....[168]....
        /*03ec*/ 	.word	0xffffffff


	//   ....[169]....
        /*03f0*/ 	.word	0xffffffff


	//   ....[170]....
        /*03f4*/ 	.word	0xffffffff


	//   ....[171]....
        /*03f8*/ 	.word	0xffffffff


	//   ....[172]....
        /*03fc*/ 	.word	0xffffffff


	//   ....[173]....
        /*0400*/ 	.word	0xffffffff


	//   ....[174]....
        /*0404*/ 	.word	0xffffffff


	//   ....[175]....
        /*0408*/ 	.word	0xffffffff


	//   ....[176]....
        /*040c*/ 	.word	0xffffffff


	//   ....[177]....
        /*0410*/ 	.word	0xffffffff


	//   ....[178]....
        /*0414*/ 	.word	0xffffffff


	//   ....[179]....
        /*0418*/ 	.word	0xffffffff


	//   ....[180]....
        /*041c*/ 	.word	0xffffffff


	//   ....[181]....
        /*0420*/ 	.word	0xffffffff


	//   ....[182]....
        /*0424*/ 	.word	0xffffffff


	//   ....[183]....
        /*0428*/ 	.word	0xffffffff


	//   ....[184]....
        /*042c*/ 	.word	0xffffffff


	//   ....[185]....
        /*0430*/ 	.word	0xffffffff


	//   ....[186]....
        /*0434*/ 	.word	0xffffffff


	//   ....[187]....
        /*0438*/ 	.word	0xffffffff


	//   ....[188]....
        /*043c*/ 	.word	0xffffffff


	//   ....[189]....
        /*0440*/ 	.word	0xffffffff


	//   ....[190]....
        /*0444*/ 	.word	0xffffffff


	//   ....[191]....
        /*0448*/ 	.word	0xffffffff


	//   ....[192]....
        /*044c*/ 	.word	0xffffffff


	//   ....[193]....
        /*0450*/ 	.word	0xffffffff


	//   ....[194]....
        /*0454*/ 	.word	0xffffffff


	//   ....[195]....
        /*0458*/ 	.word	0xffffffff


	//   ....[196]....
        /*045c*/ 	.word	0xffffffff


	//   ....[197]....
        /*0460*/ 	.word	0xffffffff


	//   ....[198]....
        /*0464*/ 	.word	0xffffffff


	//   ....[199]....
        /*0468*/ 	.word	0xffffffff


	//   ....[200]....
        /*046c*/ 	.word	0xffffffff


	//   ....[201]....
        /*0470*/ 	.word	0xffffffff


	//   ....[202]....
        /*0474*/ 	.word	0xffffffff


	//   ....[203]....
        /*0478*/ 	.word	0xffffffff


	//   ....[204]....
        /*047c*/ 	.word	0xffffffff


	//   ....[205]....
        /*0480*/ 	.word	0xffffffff


	//   ....[206]....
        /*0484*/ 	.word	0xffffffff


	//   ....[207]....
        /*0488*/ 	.word	0xffffffff


	//   ....[208]....
        /*048c*/ 	.word	0xffffffff


	//   ....[209]....
        /*0490*/ 	.word	0xffffffff


	//   ....[210]....
        /*0494*/ 	.word	0xffffffff


	//   ....[211]....
        /*0498*/ 	.word	0xffffffff


	//   ....[212]....
        /*049c*/ 	.word	0xffffffff


	//   ....[213]....
        /*04a0*/ 	.word	0xffffffff


	//   ....[214]....
        /*04a4*/ 	.word	0xffffffff


	//   ....[215]....
        /*04a8*/ 	.word	0xffffffff


	//   ....[216]....
        /*04ac*/ 	.word	0xffffffff


	//   ....[217]....
        /*04b0*/ 	.word	0xffffffff


	//   ....[218]....
        /*04b4*/ 	.word	0xffffffff


	//   ....[219]....
        /*04b8*/ 	.word	0xffffffff


	//   ....[220]....
        /*04bc*/ 	.word	0xffffffff


	//   ....[221]....
        /*04c0*/ 	.word	0xffffffff


	//   ....[222]....
        /*04c4*/ 	.word	0xffffffff


	//   ....[223]....
        /*04c8*/ 	.word	0xffffffff


	//   ....[224]....
        /*04cc*/ 	.word	0xffffffff


	//   ....[225]....
        /*04d0*/ 	.word	0xffffffff


	//   ....[226]....
        /*04d4*/ 	.word	0xffffffff


	//   ....[227]....
        /*04d8*/ 	.word	0xffffffff


	//   ....[228]....
        /*04dc*/ 	.word	0xffffffff


	//   ....[229]....
        /*04e0*/ 	.word	0xffffffff


	//   ....[230]....
        /*04e4*/ 	.word	0xffffffff


	//   ....[231]....
        /*04e8*/ 	.word	0xffffffff


	//   ....[232]....
        /*04ec*/ 	.word	0xffffffff


	//   ....[233]....
        /*04f0*/ 	.word	0x0500000f


	//   ....[234]....
        /*04f4*/ 	.word	0x0500000f


	//   ....[235]....
        /*04f8*/ 	.word	0x0500000f


	//   ....[236]....
        /*04fc*/ 	.word	0x0500000f


	//   ....[237]....
        /*0500*/ 	.word	0x0500000f


	//   ....[238]....
        /*0504*/ 	.word	0x0500000f


	//   ....[239]....
        /*0508*/ 	.word	0x0500000f


	//   ....[240]....
        /*050c*/ 	.word	0x0500000f


	//   ....[241]....
        /*0510*/ 	.word	0x0500000f


	//   ....[242]....
        /*0514*/ 	.word	0x0500000f


	//   ....[243]....
        /*0518*/ 	.word	0x0500000f


	//   ....[244]....
        /*051c*/ 	.word	0x0500000f


	//   ....[245]....
        /*0520*/ 	.word	0x0500000f


	//   ....[246]....
        /*0524*/ 	.word	0x0500000f


	//   ....[247]....
        /*0528*/ 	.word	0x0500000f


	//   ....[248]....
        /*052c*/ 	.word	0x0500000f


	//   ....[249]....
        /*0530*/ 	.word	0x0500000f


	//   ....[250]....
        /*0534*/ 	.word	0x0500000f


	//   ....[251]....
        /*0538*/ 	.word	0x0500000f


	//   ....[252]....
        /*053c*/ 	.word	0x0500000f


	//   ....[253]....
        /*0540*/ 	.word	0x0500000f


	//   ....[254]....
        /*0544*/ 	.word	0x0500000f


	//   ....[255]....
        /*0548*/ 	.word	0x0500000f


	//   ....[0]....
        /*054c*/ 	.word	0x0500000f


	//   ....[1]....
        /*0550*/ 	.word	0x0500000f


	//   ....[2]....
        /*0554*/ 	.word	0x0500000f


	//   ....[3]....
        /*0558*/ 	.word	0x0500000f


	//   ....[4]....
        /*055c*/ 	.word	0x0500000f


	//   ....[5]....
        /*0560*/ 	.word	0x0500000f


	//   ....[6]....
        /*0564*/ 	.word	0x0500000f


	//   ....[7]....
        /*0568*/ 	.word	0x0500000f


	//   ....[8]....
        /*056c*/ 	.word	0x0500000f


	//   ....[9]....
        /*0570*/ 	.word	0x0500000f


	//   ....[10]....
        /*0574*/ 	.word	0x0500000f


	//   ....[11]....
        /*0578*/ 	.word	0x0500000f


	//   ....[12]....
        /*057c*/ 	.word	0x0500000f


	//   ....[13]....
        /*0580*/ 	.word	0x0500000f


	//   ....[14]....
        /*0584*/ 	.word	0x0500000f


	//   ....[15]....
        /*0588*/ 	.word	0x0500000f


	//   ....[16]....
        /*058c*/ 	.word	0x0500000f


	//   ....[17]....
        /*0590*/ 	.word	0x0500000f


	//   ....[18]....
        /*0594*/ 	.word	0x0500000f


	//   ....[19]....
        /*0598*/ 	.word	0x0500000f


	//   ....[20]....
        /*059c*/ 	.word	0x0500000f


	//   ....[21]....
        /*05a0*/ 	.word	0x0500000f


	//   ....[22]....
        /*05a4*/ 	.word	0x0500000f


	//   ....[23]....
        /*05a8*/ 	.word	0x0500000f


	//   ....[24]....
        /*05ac*/ 	.word	0x0500000f


	//   ....[25]....
        /*05b0*/ 	.word	0x0500000f


	//   ....[26]....
        /*05b4*/ 	.word	0x0500000f


	//   ....[27]....
        /*05b8*/ 	.word	0x0500000f


	//   ....[28]....
        /*05bc*/ 	.word	0x0500000f


	//   ....[29]....
        /*05c0*/ 	.word	0x0500000f


	//   ....[30]....
        /*05c4*/ 	.word	0x0500000f


	//   ....[31]....
        /*05c8*/ 	.word	0x0500000f


	//   ....[32]....
        /*05cc*/ 	.word	0x0500000f


	//   ....[33]....
        /*05d0*/ 	.word	0x0500000f


	//   ....[34]....
        /*05d4*/ 	.word	0x0500000f


	//   ....[35]....
        /*05d8*/ 	.word	0x0500000f


	//   ....[36]....
        /*05dc*/ 	.word	0x0500000f


	//   ....[37]....
        /*05e0*/ 	.word	0x0500000f


	//   ....[38]....
        /*05e4*/ 	.word	0x0500000f


	//   ....[39]....
        /*05e8*/ 	.word	0x0500000f


	//   ....[40]....
        /*05ec*/ 	.word	0x0500000f


	//   ....[41]....
        /*05f0*/ 	.word	0x0500000f


	//   ....[42]....
        /*05f4*/ 	.word	0x0500000f


	//   ....[43]....
        /*05f8*/ 	.word	0x0500000f


	//   ....[44]....
        /*05fc*/ 	.word	0x0500000f


	//   ....[45]....
        /*0600*/ 	.word	0x0500000f


	//   ....[46]....
        /*0604*/ 	.word	0x0500000f


	//   ....[47]....
        /*0608*/ 	.word	0x0500000f


	//   ....[48]....
        /*060c*/ 	.word	0x0500000f


	//   ....[49]....
        /*0610*/ 	.word	0x0500000f


	//   ....[50]....
        /*0614*/ 	.word	0x0500000f


	//   ....[51]....
        /*0618*/ 	.word	0x0500000f


	//   ....[52]....
        /*061c*/ 	.word	0x0500000f


	//   ....[53]....
        /*0620*/ 	.word	0x0500000f


	//   ....[54]....
        /*0624*/ 	.word	0x0500000f


	//   ....[55]....
        /*0628*/ 	.word	0x0500000f


	//   ....[56]....
        /*062c*/ 	.word	0x0500000f


	//   ....[57]....
        /*0630*/ 	.word	0x0500000f


	//   ....[58]....
        /*0634*/ 	.word	0x0500000f


	//   ....[59]....
        /*0638*/ 	.word	0x0500000f


	//   ....[60]....
        /*063c*/ 	.word	0x0500000f


	//   ....[61]....
        /*0640*/ 	.word	0x0500000f


	//   ....[62]....
        /*0644*/ 	.word	0x0500000f


	//   ....[63]....
        /*0648*/ 	.word	0x0500000f


	//   ....[64]....
        /*064c*/ 	.word	0x0500000f


	//   ....[65]....
        /*0650*/ 	.word	0x0500000f


	//   ....[66]....
        /*0654*/ 	.word	0x0500000f


	//   ....[67]....
        /*0658*/ 	.word	0x0500000f


	//   ....[68]....
        /*065c*/ 	.word	0x0500000f


	//   ....[69]....
        /*0660*/ 	.word	0x0500000f


	//   ....[70]....
        /*0664*/ 	.word	0x0500000f


	//   ....[71]....
        /*0668*/ 	.word	0x0500000f


	//   ....[72]....
        /*066c*/ 	.word	0x0500000f


	//   ....[73]....
        /*0670*/ 	.word	0x0500000f


	//   ....[74]....
        /*0674*/ 	.word	0x0500000f


	//   ....[75]....
        /*0678*/ 	.word	0x0500000f


	//   ....[76]....
        /*067c*/ 	.word	0x0500000f


	//   ....[77]....
        /*0680*/ 	.word	0x0500000f


	//   ....[78]....
        /*0684*/ 	.word	0x0500000f


	//   ....[79]....
        /*0688*/ 	.word	0x0500000f


	//   ....[80]....
        /*068c*/ 	.word	0x0500000f


	//   ....[81]....
        /*0690*/ 	.word	0x0500000f


	//   ....[82]....
        /*0694*/ 	.word	0x0500000f


	//   ....[83]....
        /*0698*/ 	.word	0x0500000f


	//   ....[84]....
        /*069c*/ 	.word	0x0500000f


	//   ....[85]....
        /*06a0*/ 	.word	0x0500000f


	//   ....[86]....
        /*06a4*/ 	.word	0x0500000f


	//   ....[87]....
        /*06a8*/ 	.word	0x0500000f


	//   ....[88]....
        /*06ac*/ 	.word	0x0500000f


	//   ....[89]....
        /*06b0*/ 	.word	0x0500000f


	//   ....[90]....
        /*06b4*/ 	.word	0x0500000f


	//   ....[91]....
        /*06b8*/ 	.word	0x0500000f


	//   ....[92]....
        /*06bc*/ 	.word	0x0500000f


	//   ....[93]....
        /*06c0*/ 	.word	0x0500000f


	//   ....[94]....
        /*06c4*/ 	.word	0x0500000f


	//   ....[95]....
        /*06c8*/ 	.word	0x0500000f


	//   ....[96]....
        /*06cc*/ 	.word	0x0500000f


	//   ....[97]....
        /*06d0*/ 	.word	0x0500000f


	//   ....[98]....
        /*06d4*/ 	.word	0x0500000f


	//   ....[99]....
        /*06d8*/ 	.word	0x0500000f


	//   ....[100]....
        /*06dc*/ 	.word	0x0500000f


	//   ....[101]....
        /*06e0*/ 	.word	0x0500000f


	//   ....[102]....
        /*06e4*/ 	.word	0x0500000f


	//   ....[103]....
        /*06e8*/ 	.word	0x0500000f


	//   ....[104]....
        /*06ec*/ 	.word	0x0500000f


	//   ....[105]....
        /*06f0*/ 	.word	0x0500000f


	//   ....[106]....
        /*06f4*/ 	.word	0x0500000f


	//   ....[107]....
        /*06f8*/ 	.word	0x0500000f


	//   ....[108]....
        /*06fc*/ 	.word	0x0500000f


	//   ....[109]....
        /*0700*/ 	.word	0x0500000f


	//   ....[110]....
        /*0704*/ 	.word	0x0500000f


	//   ....[111]....
        /*0708*/ 	.word	0x0500000f


	//   ....[112]....
        /*070c*/ 	.word	0x0500000f


	//   ....[113]....
        /*0710*/ 	.word	0x0500000f


	//   ....[114]....
        /*0714*/ 	.word	0x0500000f


	//   ....[115]....
        /*0718*/ 	.word	0x0500000f


	//   ....[116]....
        /*071c*/ 	.word	0x0500000f


	//   ....[117]....
        /*0720*/ 	.word	0x0500000f


	//   ....[118]....
        /*0724*/ 	.word	0x0500000f


	//   ....[119]....
        /*0728*/ 	.word	0x0500000f


	//   ....[120]....
        /*072c*/ 	.word	0x0500000f


	//   ....[121]....
        /*0730*/ 	.word	0x0500000f


	//   ....[122]....
        /*0734*/ 	.word	0x0500000f


	//   ....[123]....
        /*0738*/ 	.word	0x0500000f


	//   ....[124]....
        /*073c*/ 	.word	0x0500000f


	//   ....[125]....
        /*0740*/ 	.word	0x0500000f


	//   ....[126]....
        /*0744*/ 	.word	0x0500000f


	//   ....[127]....
        /*0748*/ 	.word	0x0500000f


	//   ....[128]....
        /*074c*/ 	.word	0x0500000f


	//   ....[129]....
        /*0750*/ 	.word	0x0500000f


	//   ....[130]....
        /*0754*/ 	.word	0x0500000f


	//   ....[131]....
        /*0758*/ 	.word	0x0500000f


	//   ....[132]....
        /*075c*/ 	.word	0x0500000f


	//   ....[133]....
        /*0760*/ 	.word	0x0500000f


	//   ....[134]....
        /*0764*/ 	.word	0x0500000f


	//   ....[135]....
        /*0768*/ 	.word	0x0500000f


	//   ....[136]....
        /*076c*/ 	.word	0x0500000f


	//   ....[137]....
        /*0770*/ 	.word	0x0500000f


	//   ....[138]....
        /*0774*/ 	.word	0x0500000f


	//   ....[139]....
        /*0778*/ 	.word	0x0500000f


	//   ....[140]....
        /*077c*/ 	.word	0x0500000f


	//   ....[141]....
        /*0780*/ 	.word	0x0500000f


	//----- nvinfo : EIATTR_COOP_GROUP_INSTR_OFFSETS
	.align		4
.L_226:
        /*0784*/ 	.byte	0x04, 0x28
        /*0786*/ 	.short	(.L_228 - .L_227)


	//   ....[0]....
.L_227:
        /*0788*/ 	.word	0x00000070


	//   ....[1]....
        /*078c*/ 	.word	0x00000140


	//   ....[2]....
        /*0790*/ 	.word	0x00000190


	//   ....[3]....
        /*0794*/ 	.word	0x000003c0


	//   ....[4]....
        /*0798*/ 	.word	0x00000520


	//   ....[5]....
        /*079c*/ 	.word	0x00000640


	//   ....[6]....
        /*07a0*/ 	.word	0x000007a0


	//   ....[7]....
        /*07a4*/ 	.word	0x00003330


	//   ....[8]....
        /*07a8*/ 	.word	0x00003340


	//   ....[9]....
        /*07ac*/ 	.word	0x000039f0


	//   ....[10]....
        /*07b0*/ 	.word	0x00003a00


	//   ....[11]....
        /*07b4*/ 	.word	0x000040b0


	//   ....[12]....
        /*07b8*/ 	.word	0x000040c0


	//   ....[13]....
        /*07bc*/ 	.word	0x00004760


	//   ....[14]....
        /*07c0*/ 	.word	0x00004770


	//   ....[15]....
        /*07c4*/ 	.word	0x00005740


	//   ....[16]....
        /*07c8*/ 	.word	0x00005750


	//   ....[17]....
        /*07cc*/ 	.word	0x00005ee0


	//   ....[18]....
        /*07d0*/ 	.word	0x00005ef0


	//   ....[19]....
        /*07d4*/ 	.word	0x00006690


	//   ....[20]....
        /*07d8*/ 	.word	0x000066a0


	//   ....[21]....
        /*07dc*/ 	.word	0x00006e40


	//   ....[22]....
        /*07e0*/ 	.word	0x00006e50


	//   ....[23]....
        /*07e4*/ 	.word	0x00007800


	//   ....[24]....
        /*07e8*/ 	.word	0x00007810


	//   ....[25]....
        /*07ec*/ 	.word	0x00007920


	//   ....[26]....
        /*07f0*/ 	.word	0x00007930


	//   ....[27]....
        /*07f4*/ 	.word	0x00007a50


	//   ....[28]....
        /*07f8*/ 	.word	0x00007a60


	//   ....[29]....
        /*07fc*/ 	.word	0x00007b80


	//   ....[30]....
        /*0800*/ 	.word	0x00007b90


	//   ....[31]....
        /*0804*/ 	.word	0x00007f30


	//   ....[32]....
        /*0808*/ 	.word	0x00007f50


	//   ....[33]....
        /*080c*/ 	.word	0x00008030


	//   ....[34]....
        /*0810*/ 	.word	0x00008050


	//   ....[35]....
        /*0814*/ 	.word	0x00008130


	//   ....[36]....
        /*0818*/ 	.word	0x00008150


	//   ....[37]....
        /*081c*/ 	.word	0x00008230


	//   ....[38]....
        /*0820*/ 	.word	0x00008250


	//   ....[39]....
        /*0824*/ 	.word	0x00008b90


	//   ....[40]....
        /*0828*/ 	.word	0x00009270


	//   ....[41]....
        /*082c*/ 	.word	0x00009280


	//   ....[42]....
        /*0830*/ 	.word	0x00009290


	//   ....[43]....
        /*0834*/ 	.word	0x000092a0


	//   ....[44]....
        /*0838*/ 	.word	0x000095e0


	//   ....[45]....
        /*083c*/ 	.word	0x000095f0


	//   ....[46]....
        /*0840*/ 	.word	0x00009600


	//   ....[47]....
        /*0844*/ 	.word	0x00009610


	//   ....[48]....
        /*0848*/ 	.word	0x00009910


	//   ....[49]....
        /*084c*/ 	.word	0x00009920


	//   ....[50]....
        /*0850*/ 	.word	0x00009930


	//   ....[51]....
        /*0854*/ 	.word	0x00009940


	//   ....[52]....
        /*0858*/ 	.word	0x00009c40


	//   ....[53]....
        /*085c*/ 	.word	0x00009c50


	//   ....[54]....
        /*0860*/ 	.word	0x00009c60


	//   ....[55]....
        /*0864*/ 	.word	0x00009c70


	//   ....[56]....
        /*0868*/ 	.word	0x0000b940


	//   ....[57]....
        /*086c*/ 	.word	0x0000b960


	//   ....[58]....
        /*0870*/ 	.word	0x0000b970


	//   ....[59]....
        /*0874*/ 	.word	0x0000b980


	//   ....[60]....
        /*0878*/ 	.word	0x0000ba90


	//   ....[61]....
        /*087c*/ 	.word	0x0000bab0


	//   ....[62]....
        /*0880*/ 	.word	0x0000bb60


	//   ....[63]....
        /*0884*/ 	.word	0x0000bba0


	//   ....[64]....
        /*0888*/ 	.word	0x0000be70


	//   ....[65]....
        /*088c*/ 	.word	0x0000be90


	//   ....[66]....
        /*0890*/ 	.word	0x0000beb0


	//   ....[67]....
        /*0894*/ 	.word	0x0000bec0


	//   ....[68]....
        /*0898*/ 	.word	0x0000bff0


	//   ....[69]....
        /*089c*/ 	.word	0x0000c020


	//   ....[70]....
        /*08a0*/ 	.word	0x0000c060


	//   ....[71]....
        /*08a4*/ 	.word	0x0000c0a0


	//   ....[72]....
        /*08a8*/ 	.word	0x0000e3b0


	//   ....[73]....
        /*08ac*/ 	.word	0x0000e5e0


	//   ....[74]....
        /*08b0*/ 	.word	0x0000f620


	//   ....[75]....
        /*08b4*/ 	.word	0x0000fa90


	//   ....[76]....
        /*08b8*/ 	.word	0x00010030


	//   ....[77]....
        /*08bc*/ 	.word	0x000100a0


	//   ....[78]....
        /*08c0*/ 	.word	0x00011af0


	//   ....[79]....
        /*08c4*/ 	.word	0x00011d10


	//   ....[80]....
        /*08c8*/ 	.word	0x000128d0


	//   ....[81]....
        /*08cc*/ 	.word	0x000129d0


	//   ....[82]....
        /*08d0*/ 	.word	0x000131e0


	//   ....[83]....
        /*08d4*/ 	.word	0x00013260


	//   ....[84]....
        /*08d8*/ 	.word	0x00015410


	//   ....[85]....
        /*08dc*/ 	.word	0x00015420


	//   ....[86]....
        /*08e0*/ 	.word	0x00015450


	//   ....[87]....
        /*08e4*/ 	.word	0x00015460


	//   ....[88]....
        /*08e8*/ 	.word	0x00017370


	//   ....[89]....
        /*08ec*/ 	.word	0x00017590


	//   ....[90]....
        /*08f0*/ 	.word	0x00018150


	//   ....[91]....
        /*08f4*/ 	.word	0x00018250


	//   ....[92]....
        /*08f8*/ 	.word	0x00018a60


	//   ....[93]....
        /*08fc*/ 	.word	0x00018ae0


	//   ....[94]....
        /*0900*/ 	.word	0x00019ce0


	//   ....[95]....
        /*0904*/ 	.word	0x00019d30


	//   ....[96]....
        /*0908*/ 	.word	0x0001a040


	//   ....[97]....
        /*090c*/ 	.word	0x0001a050


	//   ....[98]....
        /*0910*/ 	.word	0x0001b130


	//   ....[99]....
        /*0914*/ 	.word	0x0001b170


	//   ....[100]....
        /*0918*/ 	.word	0x0001b1b0


	//   ....[101]....
        /*091c*/ 	.word	0x0001b1e0


	//   ....[102]....
        /*0920*/ 	.word	0x0001b780


	//   ....[103]....
        /*0924*/ 	.word	0x0001b7b0


	//   ....[104]....
        /*0928*/ 	.word	0x0001b870


	//   ....[105]....
        /*092c*/ 	.word	0x0001b890


	//   ....[106]....
        /*0930*/ 	.word	0x0001b950


	//   ....[107]....
        /*0934*/ 	.word	0x0001b970


	//   ....[108]....
        /*0938*/ 	.word	0x0001ba40


	//   ....[109]....
        /*093c*/ 	.word	0x0001ba60


	//   ....[110]....
        /*0940*/ 	.word	0x0001c230


	//   ....[111]....
        /*0944*/ 	.word	0x0001c240


	//   ....[112]....
        /*0948*/ 	.word	0x0001c350


	//   ....[113]....
        /*094c*/ 	.word	0x0001c360


	//   ....[114]....
        /*0950*/ 	.word	0x0001c470


	//   ....[115]....
        /*0954*/ 	.word	0x0001c480


	//   ....[116]....
        /*0958*/ 	.word	0x0001c590


	//   ....[117]....
        /*095c*/ 	.word	0x0001c5a0


	//   ....[118]....
        /*0960*/ 	.word	0x0001c710


	//   ....[119]....
        /*0964*/ 	.word	0x0001c8c0


	//   ....[120]....
        /*0968*/ 	.word	0x0001c8f0


	//   ....[121]....
        /*096c*/ 	.word	0x0001c920


	//   ....[122]....
        /*0970*/ 	.word	0x0001c950


	//   ....[123]....
        /*0974*/ 	.word	0x0001c980


	//   ....[124]....
        /*0978*/ 	.word	0x0001c9b0


	//   ....[125]....
        /*097c*/ 	.word	0x0001cb20


	//   ....[126]....
        /*0980*/ 	.word	0x0001cb50


	//   ....[127]....
        /*0984*/ 	.word	0x0001cb80


	//   ....[128]....
        /*0988*/ 	.word	0x0001cbb0


	//   ....[129]....
        /*098c*/ 	.word	0x0001cbe0


	//   ....[130]....
        /*0990*/ 	.word	0x0001cc10


	//   ....[131]....
        /*0994*/ 	.word	0x0001cca0


	//   ....[132]....
        /*0998*/ 	.word	0x0001cd00


	//   ....[133]....
        /*099c*/ 	.word	0x0001cd90


	//   ....[134]....
        /*09a0*/ 	.word	0x0001de10


	//   ....[135]....
        /*09a4*/ 	.word	0x0001fe10


	//   ....[136]....
        /*09a8*/ 	.word	0x0001fe30


	//   ....[137]....
        /*09ac*/ 	.word	0x0001fed0


	//   ....[138]....
        /*09b0*/ 	.word	0x0001fef0


	//   ....[139]....
        /*09b4*/ 	.word	0x0001ff80


	//   ....[140]....
        /*09b8*/ 	.word	0x0001ffa0


	//   ....[141]....
        /*09bc*/ 	.word	0x00020030


	//   ....[142]....
        /*09c0*/ 	.word	0x00020050


	//   ....[143]....
        /*09c4*/ 	.word	0x000200e0


	//   ....[144]....
        /*09c8*/ 	.word	0x00020100


	//   ....[145]....
        /*09cc*/ 	.word	0x00020190


	//   ....[146]....
        /*09d0*/ 	.word	0x000201b0


	//   ....[147]....
        /*09d4*/ 	.word	0x00020240


	//   ....[148]....
        /*09d8*/ 	.word	0x00020260


	//   ....[149]....
        /*09dc*/ 	.word	0x00020270


	//   ....[150]....
        /*09e0*/ 	.word	0x000202f0


	//   ....[151]....
        /*09e4*/ 	.word	0x00020a70


	//   ....[152]....
        /*09e8*/ 	.word	0x00020aa0


	//   ....[153]....
        /*09ec*/ 	.word	0x00020ad0


	//   ....[154]....
        /*09f0*/ 	.word	0x00020b40


	//   ....[155]....
        /*09f4*/ 	.word	0x00020b60


	//   ....[156]....
        /*09f8*/ 	.word	0x00020be0


	//   ....[157]....
        /*09fc*/ 	.word	0x00020c00


	//   ....[158]....
        /*0a00*/ 	.word	0x00020c80


	//   ....[159]....
        /*0a04*/ 	.word	0x00020ca0


	//   ....[160]....
        /*0a08*/ 	.word	0x00020d20


	//   ....[161]....
        /*0a0c*/ 	.word	0x00020d40


	//   ....[162]....
        /*0a10*/ 	.word	0x00020dc0


	//   ....[163]....
        /*0a14*/ 	.word	0x00020de0


	//   ....[164]....
        /*0a18*/ 	.word	0x00020e60


	//   ....[165]....
        /*0a1c*/ 	.word	0x00020e70


	//   ....[166]....
        /*0a20*/ 	.word	0x00020e80


	//   ....[167]....
        /*0a24*/ 	.word	0x00021630


	//   ....[168]....
        /*0a28*/ 	.word	0x00021660


	//   ....[169]....
        /*0a2c*/ 	.word	0x000216c0


	//   ....[170]....
        /*0a30*/ 	.word	0x000216d0


	//   ....[171]....
        /*0a34*/ 	.word	0x00021720


	//   ....[172]....
        /*0a38*/ 	.word	0x00021730


	//   ....[173]....
        /*0a3c*/ 	.word	0x00021780


	//   ....[174]....
        /*0a40*/ 	.word	0x00021790


	//   ....[175]....
        /*0a44*/ 	.word	0x000217e0


	//   ....[176]....
        /*0a48*/ 	.word	0x000217f0


	//   ....[177]....
        /*0a4c*/ 	.word	0x00021840


	//   ....[178]....
        /*0a50*/ 	.word	0x00021850


	//   ....[179]....
        /*0a54*/ 	.word	0x000218a0


	//   ....[180]....
        /*0a58*/ 	.word	0x000218b0


	//   ....[181]....
        /*0a5c*/ 	.word	0x000218c0


	//   ....[182]....
        /*0a60*/ 	.word	0x00021910


	//   ....[183]....
        /*0a64*/ 	.word	0x00021b70


	//   ....[184]....
        /*0a68*/ 	.word	0x00021b90


	//   ....[185]....
        /*0a6c*/ 	.word	0x00021c10


	//   ....[186]....
        /*0a70*/ 	.word	0x00021c20


	//   ....[187]....
        /*0a74*/ 	.word	0x00021c90


	//   ....[188]....
        /*0a78*/ 	.word	0x00021ca0


	//   ....[189]....
        /*0a7c*/ 	.word	0x00021d10


	//   ....[190]....
        /*0a80*/ 	.word	0x00021d20


	//   ....[191]....
        /*0a84*/ 	.word	0x00021d90


	//   ....[192]....
        /*0a88*/ 	.word	0x00021da0


	//   ....[193]....
        /*0a8c*/ 	.word	0x00021e10


	//   ....[194]....
        /*0a90*/ 	.word	0x00021e20


	//   ....[195]....
        /*0a94*/ 	.word	0x00021e90


	//   ....[196]....
        /*0a98*/ 	.word	0x00021ea0


	//   ....[197]....
        /*0a9c*/ 	.word	0x00021eb0


	//   ....[198]....
        /*0aa0*/ 	.word	0x00021f20


	//   ....[199]....
        /*0aa4*/ 	.word	0x00022480


	//   ....[200]....
        /*0aa8*/ 	.word	0x000224c0


	//   ....[201]....
        /*0aac*/ 	.word	0x000224f0


	//   ....[202]....
        /*0ab0*/ 	.word	0x00022520


	//   ....[203]....
        /*0ab4*/ 	.word	0x00022530


	//   ....[204]....
        /*0ab8*/ 	.word	0x00022550


	//   ....[205]....
        /*0abc*/ 	.word	0x000225c0


	//   ....[206]....
        /*0ac0*/ 	.word	0x000225e0


	//   ....[207]....
        /*0ac4*/ 	.word	0x00022640


	//   ....[208]....
        /*0ac8*/ 	.word	0x00022660


	//   ....[209]....
        /*0acc*/ 	.word	0x000226c0


	//   ....[210]....
        /*0ad0*/ 	.word	0x000226e0


	//   ....[211]....
        /*0ad4*/ 	.word	0x00022740


	//   ....[212]....
        /*0ad8*/ 	.word	0x00022760


	//   ....[213]....
        /*0adc*/ 	.word	0x000227b0


	//   ....[214]....
        /*0ae0*/ 	.word	0x000227d0


	//   ....[215]....
        /*0ae4*/ 	.word	0x00022bd0


	//   ....[216]....
        /*0ae8*/ 	.word	0x00022c00


	//   ....[217]....
        /*0aec*/ 	.word	0x00022c30


	//   ....[218]....
        /*0af0*/ 	.word	0x00022c60


	//   ....[219]....
        /*0af4*/ 	.word	0x00022c90


	//   ....[220]....
        /*0af8*/ 	.word	0x00022cc0


	//   ....[221]....
        /*0afc*/ 	.word	0x00022cf0


	//   ....[222]....
        /*0b00*/ 	.word	0x00022d20


	//   ....[223]....
        /*0b04*/ 	.word	0x00022ea0


	//   ....[224]....
        /*0b08*/ 	.word	0x00022ed0


	//   ....[225]....
        /*0b0c*/ 	.word	0x00022f00


	//   ....[226]....
        /*0b10*/ 	.word	0x00022f30


	//   ....[227]....
        /*0b14*/ 	.word	0x00022f60


	//   ....[228]....
        /*0b18*/ 	.word	0x00022f90


	//   ....[229]....
        /*0b1c*/ 	.word	0x00023050


	//   ....[230]....
        /*0b20*/ 	.word	0x00023070


	//   ....[231]....
        /*0b24*/ 	.word	0x000230e0


	//   ....[232]....
        /*0b28*/ 	.word	0x00023780


	//   ....[233]....
        /*0b2c*/ 	.word	0x00023aa0


	//   ....[234]....
        /*0b30*/ 	.word	0x00023b30


	//   ....[235]....
        /*0b34*/ 	.word	0x00023bd0


	//   ....[236]....
        /*0b38*/ 	.word	0x00023c60


	//   ....[237]....
        /*0b3c*/ 	.word	0x00023d00


	//   ....[238]....
        /*0b40*/ 	.word	0x00023d90


	//   ....[239]....
        /*0b44*/ 	.word	0x00023e30


	//   ....[240]....
        /*0b48*/ 	.word	0x00023ec0


	//   ....[241]....
        /*0b4c*/ 	.word	0x00023fb0


	//   ....[242]....
        /*0b50*/ 	.word	0x00024040


	//   ....[243]....
        /*0b54*/ 	.word	0x000240e0


	//   ....[244]....
        /*0b58*/ 	.word	0x00024170


	//   ....[245]....
        /*0b5c*/ 	.word	0x00024210


	//   ....[246]....
        /*0b60*/ 	.word	0x000242a0


	//   ....[247]....
        /*0b64*/ 	.word	0x00024330


	//   ....[248]....
        /*0b68*/ 	.word	0x000243c0


	//   ....[249]....
        /*0b6c*/ 	.word	0x000244b0


	//   ....[250]....
        /*0b70*/ 	.word	0x00024540


	//   ....[251]....
        /*0b74*/ 	.word	0x000245d0


	//   ....[252]....
        /*0b78*/ 	.word	0x00024660


	//   ....[253]....
        /*0b7c*/ 	.word	0x000246f0


	//   ....[254]....
        /*0b80*/ 	.word	0x00024780


	//   ....[255]....
        /*0b84*/ 	.word	0x00024810


	//   ....[0]....
        /*0b88*/ 	.word	0x000248a0


	//   ....[1]....
        /*0b8c*/ 	.word	0x00024980


	//   ....[2]....
        /*0b90*/ 	.word	0x00024a30


	//   ....[3]....
        /*0b94*/ 	.word	0x00024ac0


	//   ....[4]....
        /*0b98*/ 	.word	0x00024b10


	//   ....[5]....
        /*0b9c*/ 	.word	0x00024b60


	//   ....[6]....
        /*0ba0*/ 	.word	0x00024bf0


	//   ....[7]....
        /*0ba4*/ 	.word	0x00024c80


	//   ....[8]....
        /*0ba8*/ 	.word	0x00024cd0


	//   ....[9]....
        /*0bac*/ 	.word	0x00024d20


	//   ....[10]....
        /*0bb0*/ 	.word	0x00024db0


	//   ....[11]....
        /*0bb4*/ 	.word	0x00024e40


	//   ....[12]....
        /*0bb8*/ 	.word	0x00024e90


	//   ....[13]....
        /*0bbc*/ 	.word	0x00024ee0


	//   ....[14]....
        /*0bc0*/ 	.word	0x00024f70


	//   ....[15]....
        /*0bc4*/ 	.word	0x00025000


	//   ....[16]....
        /*0bc8*/ 	.word	0x00025050


	//   ....[17]....
        /*0bcc*/ 	.word	0x000250a0


	//   ....[18]....
        /*0bd0*/ 	.word	0x00025190


	//   ....[19]....
        /*0bd4*/ 	.word	0x00025240


	//   ....[20]....
        /*0bd8*/ 	.word	0x000252c0


	//   ....[21]....
        /*0bdc*/ 	.word	0x00025360


	//   ....[22]....
        /*0be0*/ 	.word	0x000253f0


	//   ....[23]....
        /*0be4*/ 	.word	0x000254b0


	//   ....[24]....
        /*0be8*/ 	.word	0x00025530


	//   ....[25]....
        /*0bec*/ 	.word	0x00025580


	//   ....[26]....
        /*0bf0*/ 	.word	0x00025720


	//   ....[27]....
        /*0bf4*/ 	.word	0x000257c0


	//   ....[28]....
        /*0bf8*/ 	.word	0x00025840


	//   ....[29]....
        /*0bfc*/ 	.word	0x000258e0


	//   ....[30]....
        /*0c00*/ 	.word	0x00025980


	//   ....[31]....
        /*0c04*/ 	.word	0x00025a60


	//   ....[32]....
        /*0c08*/ 	.word	0x00025ab0


	//   ....[33]....
        /*0c0c*/ 	.word	0x00025b10


	//   ....[34]....
        /*0c10*/ 	.word	0x00025f60


	//   ....[35]....
        /*0c14*/ 	.word	0x00025fb0


	//   ....[36]....
        /*0c18*/ 	.word	0x00026040


	//   ....[37]....
        /*0c1c*/ 	.word	0x000260d0


	//   ....[38]....
        /*0c20*/ 	.word	0x00026160


	//   ....[39]....
        /*0c24*/ 	.word	0x000261f0


	//   ....[40]....
        /*0c28*/ 	.word	0x00026280


	//   ....[41]....
        /*0c2c*/ 	.word	0x00026310


	//   ....[42]....
        /*0c30*/ 	.word	0x000263d0


	//   ....[43]....
        /*0c34*/ 	.word	0x000266b0


	//   ....[44]....
        /*0c38*/ 	.word	0x000267a0


	//   ....[45]....
        /*0c3c*/ 	.word	0x00026840


	//   ....[46]....
        /*0c40*/ 	.word	0x000268a0


	//   ....[47]....
        /*0c44*/ 	.word	0x000269a0


	//   ....[48]....
        /*0c48*/ 	.word	0x00026a10


	//   ....[49]....
        /*0c4c*/ 	.word	0x00026b10


	//   ....[50]....
        /*0c50*/ 	.word	0x00026b80


	//   ....[51]....
        /*0c54*/ 	.word	0x00026c80


	//   ....[52]....
        /*0c58*/ 	.word	0x00026cf0


	//   ....[53]....
        /*0c5c*/ 	.word	0x00026df0


	//   ....[54]....
        /*0c60*/ 	.word	0x00026e60


	//   ....[55]....
        /*0c64*/ 	.word	0x00026f60


	//   ....[56]....
        /*0c68*/ 	.word	0x00026fd0


	//   ....[57]....
        /*0c6c*/ 	.word	0x000270d0


	//   ....[58]....
        /*0c70*/ 	.word	0x00027140


	//   ....[59]....
        /*0c74*/ 	.word	0x00027220


	//   ....[60]....
        /*0c78*/ 	.word	0x00027310


	//   ....[61]....
        /*0c7c*/ 	.word	0x00027380


	//   ....[62]....
        /*0c80*/ 	.word	0x000273e0


	//   ....[63]....
        /*0c84*/ 	.word	0x000274c0


	//   ....[64]....
        /*0c88*/ 	.word	0x00027520


	//   ....[65]....
        /*0c8c*/ 	.word	0x00027610


	//   ....[66]....
        /*0c90*/ 	.word	0x00027670


	//   ....[67]....
        /*0c94*/ 	.word	0x00027760


	//   ....[68]....
        /*0c98*/ 	.word	0x000277c0


	//   ....[69]....
        /*0c9c*/ 	.word	0x000278b0


	//   ....[70]....
        /*0ca0*/ 	.word	0x00027910


	//   ....[71]....
        /*0ca4*/ 	.word	0x00027a00


	//   ....[72]....
        /*0ca8*/ 	.word	0x00027a60


	//   ....[73]....
        /*0cac*/ 	.word	0x00027b50


	//   ....[74]....
        /*0cb0*/ 	.word	0x00027bb0


	//   ....[75]....
        /*0cb4*/ 	.word	0x00027c90


	//   ....[76]....
        /*0cb8*/ 	.word	0x00027dc0


	//   ....[77]....
        /*0cbc*/ 	.word	0x00027e60


	//   ....[78]....
        /*0cc0*/ 	.word	0x00027ed0


	//   ....[79]....
        /*0cc4*/ 	.word	0x00027f90


	//   ....[80]....
        /*0cc8*/ 	.word	0x00027ff0


	//   ....[81]....
        /*0ccc*/ 	.word	0x000280b0


	//   ....[82]....
        /*0cd0*/ 	.word	0x00028110


	//   ....[83]....
        /*0cd4*/ 	.word	0x000281d0


	//   ....[84]....
        /*0cd8*/ 	.word	0x00028230


	//   ....[85]....
        /*0cdc*/ 	.word	0x000282f0


	//   ....[86]....
        /*0ce0*/ 	.word	0x00028350


	//   ....[87]....
        /*0ce4*/ 	.word	0x00028410


	//   ....[88]....
        /*0ce8*/ 	.word	0x00028470


	//   ....[89]....
        /*0cec*/ 	.word	0x00028530


	//   ....[90]....
        /*0cf0*/ 	.word	0x00028590


	//   ....[91]....
        /*0cf4*/ 	.word	0x00028650


	//   ....[92]....
        /*0cf8*/ 	.word	0x00028740


	//   ....[93]....
        /*0cfc*/ 	.word	0x000287e0


	//   ....[94]....
        /*0d00*/ 	.word	0x00028840


	//   ....[95]....
        /*0d04*/ 	.word	0x00028920


	//   ....[96]....
        /*0d08*/ 	.word	0x00028980


	//   ....[97]....
        /*0d0c*/ 	.word	0x00028a60


	//   ....[98]....
        /*0d10*/ 	.word	0x00028ac0


	//   ....[99]....
        /*0d14*/ 	.word	0x00028ba0


	//   ....[100]....
        /*0d18*/ 	.word	0x00028c00


	//   ....[101]....
        /*0d1c*/ 	.word	0x00028ce0


	//   ....[102]....
        /*0d20*/ 	.word	0x00028d40


	//   ....[103]....
        /*0d24*/ 	.word	0x00028e20


	//   ....[104]....
        /*0d28*/ 	.word	0x00028e80


	//   ....[105]....
        /*0d2c*/ 	.word	0x00028f60


	//   ....[106]....
        /*0d30*/ 	.word	0x00028fc0


	//   ....[107]....
        /*0d34*/ 	.word	0x00029090


	//   ....[108]....
        /*0d38*/ 	.word	0x000291c0


	//   ....[109]....
        /*0d3c*/ 	.word	0x00029270


	//   ....[110]....
        /*0d40*/ 	.word	0x00029320


	//   ....[111]....
        /*0d44*/ 	.word	0x000293f0


	//   ....[112]....
        /*0d48*/ 	.word	0x00029450


	//   ....[113]....
        /*0d4c*/ 	.word	0x00029530


	//   ....[114]....
        /*0d50*/ 	.word	0x00029590


	//   ....[115]....
        /*0d54*/ 	.word	0x00029660


	//   ....[116]....
        /*0d58*/ 	.word	0x000296c0


	//   ....[117]....
        /*0d5c*/ 	.word	0x00029790


	//   ....[118]....
        /*0d60*/ 	.word	0x000297f0


	//   ....[119]....
        /*0d64*/ 	.word	0x000298d0


	//   ....[120]....
        /*0d68*/ 	.word	0x00029930


	//   ....[121]....
        /*0d6c*/ 	.word	0x00029a00


	//   ....[122]....
        /*0d70*/ 	.word	0x00029a60


	//   ....[123]....
        /*0d74*/ 	.word	0x00029b20


	//   ....[124]....
        /*0d78*/ 	.word	0x00029bb0


	//   ....[125]....
        /*0d7c*/ 	.word	0x00029c50


	//   ....[126]....
        /*0d80*/ 	.word	0x00029d70


	//   ....[127]....
        /*0d84*/ 	.word	0x00029de0


	//   ....[128]....
        /*0d88*/ 	.word	0x00029e50


	//   ....[129]....
        /*0d8c*/ 	.word	0x00029ec0


	//   ....[130]....
        /*0d90*/ 	.word	0x00029f30


	//   ....[131]....
        /*0d94*/ 	.word	0x00029fb0


	//   ....[132]....
        /*0d98*/ 	.word	0x0002a040


	//   ....[133]....
        /*0d9c*/ 	.word	0x0002a0d0


	//   ....[134]....
        /*0da0*/ 	.word	0x0002a140


	//   ....[135]....
        /*0da4*/ 	.word	0x0002a1b0


	//   ....[136]....
        /*0da8*/ 	.word	0x0002a220


	//   ....[137]....
        /*0dac*/ 	.word	0x0002a2a0


	//   ....[138]....
        /*0db0*/ 	.word	0x0002a310


	//   ....[139]....
        /*0db4*/ 	.word	0x0002a3b0


	//   ....[140]....
        /*0db8*/ 	.word	0x0002a440


	//   ....[141]....
        /*0dbc*/ 	.word	0x0002a560


	//----- nvinfo : EIATTR_REG_RECONFIG
	.align		4
.L_228:
        /*0dc0*/ 	.byte	0x01, 0x54
	.zero		2


	//----- nvinfo : EIATTR_SYSCALL_OFFSETS
	.align		4
        /*0dc4*/ 	.byte	0x04, 0x46
        /*0dc6*/ 	.short	(.L_230 - .L_229)


	//   ....[0]....
.L_229:
        /*0dc8*/ 	.word	0x00001c60


	//   ....[1]....
        /*0dcc*/ 	.word	0x00001db0


	//   ....[2]....
        /*0dd0*/ 	.word	0x00008d30


	//   ....[3]....
        /*0dd4*/ 	.word	0x00009030


	//   ....[4]....
        /*0dd8*/ 	.word	0x0001f4c0


	//   ....[5]....
        /*0ddc*/ 	.word	0x0001f610


	//   ....[6]....
        /*0de0*/ 	.word	0x0001f700


	//   ....[7]....
        /*0de4*/ 	.word	0x000206d0


	//----- nvinfo : EIATTR_MBARRIER_INSTR_OFFSETS
	.align		4
.L_230:
        /*0de8*/ 	.byte	0x04, 0x39
        /*0dea*/ 	.short	(.L_232 - .L_231)


	//   ....[0]....
.L_231:
        /*0dec*/ 	.word	0x00000270
        /*0df0*/ 	.word	0x000000ff
        /*0df4*/ 	.word	0x00028800
        /*0df8*/ 	.short	0x0100
        /*0dfa*/ 	.byte	0x08
	.zero		1


	//   ....[1]....
        /*0dfc*/ 	.word	0x00000280
        /*0e00*/ 	.word	0x000000ff
        /*0e04*/ 	.word	0x00028820
        /*0e08*/ 	.short	0x0100
        /*0e0a*/ 	.byte	0x08
	.zero		1


	//   ....[2]....
        /*0e0c*/ 	.word	0x00000370
        /*0e10*/ 	.word	0x000000ff
        /*0e14*/ 	.word	0x00028830
        /*0e18*/ 	.short	0x0100
        /*0e1a*/ 	.byte	0x08
	.zero		1


	//   ....[3]....
        /*0e1c*/ 	.word	0x00000380
        /*0e20*/ 	.word	0x000000ff
        /*0e24*/ 	.word	0x00028840
        /*0e28*/ 	.short	0x0100
        /*0e2a*/ 	.byte	0x08
	.zero		1


	//   ....[4]....
        /*0e2c*/ 	.word	0x00000390
        /*0e30*/ 	.word	0x000000ff
        /*0e34*/ 	.word	0x00028838
        /*0e38*/ 	.short	0x0100
        /*0e3a*/ 	.byte	0x08
	.zero		1


	//   ....[5]....
        /*0e3c*/ 	.word	0x000003a0
        /*0e40*/ 	.word	0x000000ff
        /*0e44*/ 	.word	0x00028848
        /*0e48*/ 	.short	0x0100
        /*0e4a*/ 	.byte	0x08
	.zero		1


	//   ....[6]....
        /*0e4c*/ 	.word	0x000004d0
        /*0e50*/ 	.word	0x000000ff
        /*0e54*/ 	.word	0x00028850
        /*0e58*/ 	.short	0x0100
        /*0e5a*/ 	.byte	0x08
	.zero		1


	//   ....[7]....
        /*0e5c*/ 	.word	0x000004e0
        /*0e60*/ 	.word	0x000000ff
        /*0e64*/ 	.word	0x00028860
        /*0e68*/ 	.short	0x0100
        /*0e6a*/ 	.byte	0x08
	.zero		1


	//   ....[8]....
        /*0e6c*/ 	.word	0x000004f0
        /*0e70*/ 	.word	0x000000ff
        /*0e74*/ 	.word	0x00028858
        /*0e78*/ 	.short	0x0100
        /*0e7a*/ 	.byte	0x08
	.zero		1


	//   ....[9]....
        /*0e7c*/ 	.word	0x00000500
        /*0e80*/ 	.word	0x000000ff
        /*0e84*/ 	.word	0x00028868
        /*0e88*/ 	.short	0x0100
        /*0e8a*/ 	.byte	0x08
	.zero		1


	//   ....[10]....
        /*0e8c*/ 	.word	0x000005f0
        /*0e90*/ 	.word	0x000000ff
        /*0e94*/ 	.word	0x00028870
        /*0e98*/ 	.short	0x0100
        /*0e9a*/ 	.byte	0x06
	.zero		1


	//   ....[11]....
        /*0e9c*/ 	.word	0x00000600
        /*0ea0*/ 	.word	0x000000ff
        /*0ea4*/ 	.word	0x00028880
        /*0ea8*/ 	.short	0x0100
        /*0eaa*/ 	.byte	0x06
	.zero		1


	//   ....[12]....
        /*0eac*/ 	.word	0x00000610
        /*0eb0*/ 	.word	0x000000ff
        /*0eb4*/ 	.word	0x00028878
        /*0eb8*/ 	.short	0x0100
        /*0eba*/ 	.byte	0x06
	.zero		1


	//   ....[13]....
        /*0ebc*/ 	.word	0x00000620
        /*0ec0*/ 	.word	0x000000ff
        /*0ec4*/ 	.word	0x00028888
        /*0ec8*/ 	.short	0x0100
        /*0eca*/ 	.byte	0x06
	.zero		1


	//   ....[14]....
        /*0ecc*/ 	.word	0x00000750
        /*0ed0*/ 	.word	0x000000ff
        /*0ed4*/ 	.word	0x00028890
        /*0ed8*/ 	.short	0x0100
        /*0eda*/ 	.byte	0x08
	.zero		1


	//   ....[15]....
        /*0edc*/ 	.word	0x00000760
        /*0ee0*/ 	.word	0x000000ff
        /*0ee4*/ 	.word	0x000288a0
        /*0ee8*/ 	.short	0x0100
        /*0eea*/ 	.byte	0x08
	.zero		1


	//   ....[16]....
        /*0eec*/ 	.word	0x00000770
        /*0ef0*/ 	.word	0x000000ff
        /*0ef4*/ 	.word	0x00028898
        /*0ef8*/ 	.short	0x0100
        /*0efa*/ 	.byte	0x08
	.zero		1


	//   ....[17]....
        /*0efc*/ 	.word	0x00000780
        /*0f00*/ 	.word	0x000000ff
        /*0f04*/ 	.word	0x000288a8
        /*0f08*/ 	.short	0x0100
        /*0f0a*/ 	.byte	0x08
	.zero		1


	//   ....[18]....
        /*0f0c*/ 	.word	0x000008b0
        /*0f10*/ 	.word	0x000000ff
        /*0f14*/ 	.word	0x000288b0
        /*0f18*/ 	.short	0x0100
        /*0f1a*/ 	.byte	0x08
	.zero		1


	//   ....[19]....
        /*0f1c*/ 	.word	0x000008c0
        /*0f20*/ 	.word	0x000000ff
        /*0f24*/ 	.word	0x000288c0
        /*0f28*/ 	.short	0x0100
        /*0f2a*/ 	.byte	0x08
	.zero		1


	//   ....[20]....
        /*0f2c*/ 	.word	0x000008d0
        /*0f30*/ 	.word	0x000000ff
        /*0f34*/ 	.word	0x000288b8
        /*0f38*/ 	.short	0x0100
        /*0f3a*/ 	.byte	0x08
	.zero		1


	//   ....[21]....
        /*0f3c*/ 	.word	0x000008e0
        /*0f40*/ 	.word	0x000000ff
        /*0f44*/ 	.word	0x000288c8
        /*0f48*/ 	.short	0x0100
        /*0f4a*/ 	.byte	0x08
	.zero		1


	//   ....[22]....
        /*0f4c*/ 	.word	0x000032e0
        /*0f50*/ 	.word	0x0000005b
        /*0f54*/ 	.word	0x00028890
        /*0f58*/ 	.short	0x010a
        /*0f5a*/ 	.byte	0x3f
	.zero		1


	//   ....[23]....
        /*0f5c*/ 	.word	0x000056e0
        /*0f60*/ 	.word	0x0000005b
        /*0f64*/ 	.word	0x00028890
        /*0f68*/ 	.short	0x010a
        /*0f6a*/ 	.byte	0x3f
	.zero		1


	//   ....[24]....
        /*0f6c*/ 	.word	0x00007640
        /*0f70*/ 	.word	0x0000005b
        /*0f74*/ 	.word	0x00028890
        /*0f78*/ 	.short	0x010a
        /*0f7a*/ 	.byte	0x3f
	.zero		1


	//   ....[25]....
        /*0f7c*/ 	.word	0x00007d60
        /*0f80*/ 	.word	0x0000000b
        /*0f84*/ 	.word	0x00000000
        /*0f88*/ 	.short	0x0101
        /*0f8a*/ 	.byte	0x3f
	.zero		1


	//   ....[26]....
        /*0f8c*/ 	.word	0x00007da0
        /*0f90*/ 	.word	0x0000005b
        /*0f94*/ 	.word	0x000288b0
        /*0f98*/ 	.short	0x010a
        /*0f9a*/ 	.byte	0x3f
	.zero		1


	//   ....[27]....
        /*0f9c*/ 	.word	0x000083d0
        /*0fa0*/ 	.word	0x0000005b
        /*0fa4*/ 	.word	0x00000000
        /*0fa8*/ 	.short	0x0101
        /*0faa*/ 	.byte	0x3f
	.zero		1


	//   ....[28]....
        /*0fac*/ 	.word	0x00008dc0
        /*0fb0*/ 	.word	0x00000012
        /*0fb4*/ 	.word	0x00028800
        /*0fb8*/ 	.short	0x010a
        /*0fba*/ 	.byte	0x3f
	.zero		1


	//   ....[29]....
        /*0fbc*/ 	.word	0x00008e10
        /*0fc0*/ 	.word	0x00000012
        /*0fc4*/ 	.word	0x00028800
        /*0fc8*/ 	.short	0x010a
        /*0fca*/ 	.byte	0x3f
	.zero		1


	//   ....[30]....
        /*0fcc*/ 	.word	0x00009fa0
        /*0fd0*/ 	.word	0x00000012
        /*0fd4*/ 	.word	0x00028800
        /*0fd8*/ 	.short	0x010a
        /*0fda*/ 	.byte	0x3f
	.zero		1


	//   ....[31]....
        /*0fdc*/ 	.word	0x0000c3c0
        /*0fe0*/ 	.word	0x00000012
        /*0fe4*/ 	.word	0x00028800
        /*0fe8*/ 	.short	0x010a
        /*0fea*/ 	.byte	0x3f
	.zero		1


	//   ....[32]....
        /*0fec*/ 	.word	0x0000dd50
        /*0ff0*/ 	.word	0x0000000b
        /*0ff4*/ 	.word	0x00028830
        /*0ff8*/ 	.short	0x010a
        /*0ffa*/ 	.byte	0x3f
	.zero		1


	//   ....[33]....
        /*0ffc*/ 	.word	0x0000dd90
        /*1000*/ 	.word	0x0000000b
        /*1004*/ 	.word	0x00028830
        /*1008*/ 	.short	0x010a
        /*100a*/ 	.byte	0x3f
	.zero		1


	//   ....[34]....
        /*100c*/ 	.word	0x0000e3f0
        /*1010*/ 	.word	0x00000000
        /*1014*/ 	.word	0x00000000
        /*1018*/ 	.short	0x0101
        /*101a*/ 	.byte	0x3f
	.zero		1


	//   ....[35]....
        /*101c*/ 	.word	0x00011110
        /*1020*/ 	.word	0x00000009
        /*1024*/ 	.word	0x00028830
        /*1028*/ 	.short	0x010a
        /*102a*/ 	.byte	0x3f
	.zero		1


	//   ....[36]....
        /*102c*/ 	.word	0x00011160
        /*1030*/ 	.word	0x00000009
        /*1034*/ 	.word	0x00028830
        /*1038*/ 	.short	0x010a
        /*103a*/ 	.byte	0x3f
	.zero		1


	//   ....[37]....
        /*103c*/ 	.word	0x000115b0
        /*1040*/ 	.word	0x00000009
        /*1044*/ 	.word	0x00028850
        /*1048*/ 	.short	0x010a
        /*104a*/ 	.byte	0x3f
	.zero		1


	//   ....[38]....
        /*104c*/ 	.word	0x000115f0
        /*1050*/ 	.word	0x00000009
        /*1054*/ 	.word	0x00028850
        /*1058*/ 	.short	0x010a
        /*105a*/ 	.byte	0x3f
	.zero		1


	//   ....[39]....
        /*105c*/ 	.word	0x00011b30
        /*1060*/ 	.word	0x00000008
        /*1064*/ 	.word	0x00000000
        /*1068*/ 	.short	0x0101
        /*106a*/ 	.byte	0x3f
	.zero		1


	//   ....[40]....
        /*106c*/ 	.word	0x00013d20
        /*1070*/ 	.word	0x0000001b
        /*1074*/ 	.word	0x00000000
        /*1078*/ 	.short	0x0101
        /*107a*/ 	.byte	0x3f
	.zero		1


	//   ....[41]....
        /*107c*/ 	.word	0x000146a0
        /*1080*/ 	.word	0x00000003
        /*1084*/ 	.word	0x00028830
        /*1088*/ 	.short	0x010a
        /*108a*/ 	.byte	0x3f
	.zero		1


	//   ....[42]....
        /*108c*/ 	.word	0x000146f0
        /*1090*/ 	.word	0x00000003
        /*1094*/ 	.word	0x00028830
        /*1098*/ 	.short	0x010a
        /*109a*/ 	.byte	0x3f
	.zero		1


	//   ....[43]....
        /*109c*/ 	.word	0x00014b70
        /*10a0*/ 	.word	0x00000003
        /*10a4*/ 	.word	0x00028850
        /*10a8*/ 	.short	0x010a
        /*10aa*/ 	.byte	0x3f
	.zero		1


	//   ....[44]....
        /*10ac*/ 	.word	0x00014bb0
        /*10b0*/ 	.word	0x00000003
        /*10b4*/ 	.word	0x00028850
        /*10b8*/ 	.short	0x010a
        /*10ba*/ 	.byte	0x3f
	.zero		1


	//   ....[45]....
        /*10bc*/ 	.word	0x00015f90
        /*10c0*/ 	.word	0x00000005
        /*10c4*/ 	.word	0x00000000
        /*10c8*/ 	.short	0x0101
        /*10ca*/ 	.byte	0x3f
	.zero		1


	//   ....[46]....
        /*10cc*/ 	.word	0x00016250
        /*10d0*/ 	.word	0x0000000f
        /*10d4*/ 	.word	0x00000000
        /*10d8*/ 	.short	0x0101
        /*10da*/ 	.byte	0x3f
	.zero		1


	//   ....[47]....
        /*10dc*/ 	.word	0x00016970
        /*10e0*/ 	.word	0x00000003
        /*10e4*/ 	.word	0x00028830
        /*10e8*/ 	.short	0x010a
        /*10ea*/ 	.byte	0x3f
	.zero		1


	//   ....[48]....
        /*10ec*/ 	.word	0x000169c0
        /*10f0*/ 	.word	0x00000003
        /*10f4*/ 	.word	0x00028830
        /*10f8*/ 	.short	0x010a
        /*10fa*/ 	.byte	0x3f
	.zero		1


	//   ....[49]....
        /*10fc*/ 	.word	0x00016e40
        /*1100*/ 	.word	0x00000003
        /*1104*/ 	.word	0x00028850
        /*1108*/ 	.short	0x010a
        /*110a*/ 	.byte	0x3f
	.zero		1


	//   ....[50]....
        /*110c*/ 	.word	0x00016e80
        /*1110*/ 	.word	0x00000003
        /*1114*/ 	.word	0x00028850
        /*1118*/ 	.short	0x010a
        /*111a*/ 	.byte	0x3f
	.zero		1


	//   ....[51]....
        /*111c*/ 	.word	0x000173a0
        /*1120*/ 	.word	0x00000003
        /*1124*/ 	.word	0x00000000
        /*1128*/ 	.short	0x0101
        /*112a*/ 	.byte	0x3f
	.zero		1


	//   ....[52]....
        /*112c*/ 	.word	0x000195a0
        /*1130*/ 	.word	0x0000000e
        /*1134*/ 	.word	0x00000000
        /*1138*/ 	.short	0x0101
        /*113a*/ 	.byte	0x3f
	.zero		1


	//   ....[53]....
        /*113c*/ 	.word	0x00019be0
        /*1140*/ 	.word	0x0000000b
        /*1144*/ 	.word	0x00028850
        /*1148*/ 	.short	0x010a
        /*114a*/ 	.byte	0x3f
	.zero		1


	//   ....[54]....
        /*114c*/ 	.word	0x00019c60
        /*1150*/ 	.word	0x0000000b
        /*1154*/ 	.word	0x00028850
        /*1158*/ 	.short	0x010a
        /*115a*/ 	.byte	0x3f
	.zero		1


	//   ....[55]....
        /*115c*/ 	.word	0x0001a270
        /*1160*/ 	.word	0x00000000
        /*1164*/ 	.word	0x00000000
        /*1168*/ 	.short	0x0101
        /*116a*/ 	.byte	0x3f
	.zero		1


	//   ....[56]....
        /*116c*/ 	.word	0x0001b7a0
        /*1170*/ 	.word	0x00000000
        /*1174*/ 	.word	0x00000000
        /*1178*/ 	.short	0x0101
        /*117a*/ 	.byte	0x3f
	.zero		1


	//   ....[57]....
        /*117c*/ 	.word	0x0001def0
        /*1180*/ 	.word	0x00000016
        /*1184*/ 	.word	0x00028820
        /*1188*/ 	.short	0x010a
        /*118a*/ 	.byte	0x3f
	.zero		1


	//   ....[58]....
        /*118c*/ 	.word	0x0001df80
        /*1190*/ 	.word	0x0000000b
        /*1194*/ 	.word	0x000288a0
        /*1198*/ 	.short	0x010a
        /*119a*/ 	.byte	0x3f
	.zero		1


	//   ....[59]....
        /*119c*/ 	.word	0x0001e2e0
        /*11a0*/ 	.word	0x0000000b
        /*11a4*/ 	.word	0x000288c0
        /*11a8*/ 	.short	0x010a
        /*11aa*/ 	.byte	0x3f
	.zero		1


	//   ....[60]....
        /*11ac*/ 	.word	0x0001e710
        /*11b0*/ 	.word	0x0000000c
        /*11b4*/ 	.word	0x000288a0
        /*11b8*/ 	.short	0x010a
        /*11ba*/ 	.byte	0x3f
	.zero		1


	//   ....[61]....
        /*11bc*/ 	.word	0x0001ea50
        /*11c0*/ 	.word	0x0000000c
        /*11c4*/ 	.word	0x000288c0
        /*11c8*/ 	.short	0x010a
        /*11ca*/ 	.byte	0x3f
	.zero		1


	//   ....[62]....
        /*11cc*/ 	.word	0x0001fc20
        /*11d0*/ 	.word	0x00000007
        /*11d4*/ 	.word	0x00028840
        /*11d8*/ 	.short	0x010a
        /*11da*/ 	.byte	0x3f
	.zero		1


	//   ....[63]....
        /*11dc*/ 	.word	0x000203a0
        /*11e0*/ 	.word	0x00000007
        /*11e4*/ 	.word	0x00028830
        /*11e8*/ 	.short	0x0107
        /*11ea*/ 	.byte	0x3f
	.zero		1


	//   ....[64]....
        /*11ec*/ 	.word	0x00020470
        /*11f0*/ 	.word	0x00000007
        /*11f4*/ 	.word	0x00028830
        /*11f8*/ 	.short	0x0101
        /*11fa*/ 	.byte	0x3f
	.zero		1


	//   ....[65]....
        /*11fc*/ 	.word	0x00020fb0
        /*1200*/ 	.word	0x00000016
        /*1204*/ 	.word	0x00028800
        /*1208*/ 	.short	0x0107
        /*120a*/ 	.byte	0x3f
	.zero		1


	//   ....[66]....
        /*120c*/ 	.word	0x000210c0
        /*1210*/ 	.word	0x00000016
        /*1214*/ 	.word	0x00028800
        /*1218*/ 	.short	0x0101
        /*121a*/ 	.byte	0x3f
	.zero		1


	//   ....[67]....
        /*121c*/ 	.word	0x000210f0
        /*1220*/ 	.word	0x00000016
        /*1224*/ 	.word	0x00028820
        /*1228*/ 	.short	0x010a
        /*122a*/ 	.byte	0x3f
	.zero		1


	//   ....[68]....
        /*122c*/ 	.word	0x00021480
        /*1230*/ 	.word	0x00000006
        /*1234*/ 	.word	0x00028840
        /*1238*/ 	.short	0x010a
        /*123a*/ 	.byte	0x3f
	.zero		1


	//   ....[69]....
        /*123c*/ 	.word	0x000219a0
        /*1240*/ 	.word	0x00000006
        /*1244*/ 	.word	0x00028830
        /*1248*/ 	.short	0x0107
        /*124a*/ 	.byte	0x3f
	.zero		1


	//   ....[70]....
        /*124c*/ 	.word	0x00021a60
        /*1250*/ 	.word	0x00000006
        /*1254*/ 	.word	0x00028830
        /*1258*/ 	.short	0x0101
        /*125a*/ 	.byte	0x3f
	.zero		1


	//   ....[71]....
        /*125c*/ 	.word	0x00021ac0
        /*1260*/ 	.word	0x00000006
        /*1264*/ 	.word	0x00028860
        /*1268*/ 	.short	0x010a
        /*126a*/ 	.byte	0x3f
	.zero		1


	//   ....[72]....
        /*126c*/ 	.word	0x00022010
        /*1270*/ 	.word	0x00000006
        /*1274*/ 	.word	0x00028850
        /*1278*/ 	.short	0x0107
        /*127a*/ 	.byte	0x3f
	.zero		1


	//   ....[73]....
        /*127c*/ 	.word	0x000221c0
        /*1280*/ 	.word	0x00000006
        /*1284*/ 	.word	0x00028850
        /*1288*/ 	.short	0x0101
        /*128a*/ 	.byte	0x3f
	.zero		1


	//   ....[74]....
        /*128c*/ 	.word	0x000223e0
        /*1290*/ 	.word	0x00000000
        /*1294*/ 	.word	0x00028860
        /*1298*/ 	.short	0x010a
        /*129a*/ 	.byte	0x3f
	.zero		1


	//   ....[75]....
        /*129c*/ 	.word	0x00022910
        /*12a0*/ 	.word	0x00000000
        /*12a4*/ 	.word	0x00028850
        /*12a8*/ 	.short	0x0107
        /*12aa*/ 	.byte	0x3f
	.zero		1


	//   ....[76]....
        /*12ac*/ 	.word	0x000229d0
        /*12b0*/ 	.word	0x00000000
        /*12b4*/ 	.word	0x00028850
        /*12b8*/ 	.short	0x0101
        /*12ba*/ 	.byte	0x3f
	.zero		1


	//   ....[77]....
        /*12bc*/ 	.word	0x00023700
        /*12c0*/ 	.word	0x00000007
        /*12c4*/ 	.word	0x00028820
        /*12c8*/ 	.short	0x010a
        /*12ca*/ 	.byte	0x3f
	.zero		1


	//   ....[78]....
        /*12cc*/ 	.word	0x00023870
        /*12d0*/ 	.word	0x00000005
        /*12d4*/ 	.word	0x00028840
        /*12d8*/ 	.short	0x010a
        /*12da*/ 	.byte	0x3f
	.zero		1


	//   ....[79]....
        /*12dc*/ 	.word	0x00023910
        /*12e0*/ 	.word	0x00000003
        /*12e4*/ 	.word	0x00028840
        /*12e8*/ 	.short	0x010a
        /*12ea*/ 	.byte	0x3f
	.zero		1


	//   ....[80]....
        /*12ec*/ 	.word	0x00023950
        /*12f0*/ 	.word	0x00000005
        /*12f4*/ 	.word	0x00028860
        /*12f8*/ 	.short	0x010a
        /*12fa*/ 	.byte	0x3f
	.zero		1


	//   ....[81]....
        /*12fc*/ 	.word	0x00023990
        /*1300*/ 	.word	0x00000003
        /*1304*/ 	.word	0x00028860
        /*1308*/ 	.short	0x010a
        /*130a*/ 	.byte	0x3f
	.zero		1


	//   ....[82]....
        /*130c*/ 	.word	0x000239f0
        /*1310*/ 	.word	0x0000005b
        /*1314*/ 	.word	0x00028890
        /*1318*/ 	.short	0x010a
        /*131a*/ 	.byte	0x3f
	.zero		1


	//   ....[83]....
        /*131c*/ 	.word	0x00023f00
        /*1320*/ 	.word	0x0000005b
        /*1324*/ 	.word	0x00028890
        /*1328*/ 	.short	0x010a
        /*132a*/ 	.byte	0x3f
	.zero		1


	//   ....[84]....
        /*132c*/ 	.word	0x00024400
        /*1330*/ 	.word	0x0000005b
        /*1334*/ 	.word	0x00028890
        /*1338*/ 	.short	0x010a
        /*133a*/ 	.byte	0x3f
	.zero		1


	//   ....[85]....
        /*133c*/ 	.word	0x000248d0
        /*1340*/ 	.word	0x0000005b
        /*1344*/ 	.word	0x000288b0
        /*1348*/ 	.short	0x010a
        /*134a*/ 	.byte	0x3f
	.zero		1


	//   ....[86]....
        /*134c*/ 	.word	0x000250d0
        /*1350*/ 	.word	0x00000012
        /*1354*/ 	.word	0x00028800
        /*1358*/ 	.short	0x010a
        /*135a*/ 	.byte	0x3f
	.zero		1


	//   ....[87]....
        /*135c*/ 	.word	0x00025c40
        /*1360*/ 	.word	0x00000012
        /*1364*/ 	.word	0x00028800
        /*1368*/ 	.short	0x010a
        /*136a*/ 	.byte	0x3f
	.zero		1


	//   ....[88]....
        /*136c*/ 	.word	0x00025c90
        /*1370*/ 	.word	0x0000000b
        /*1374*/ 	.word	0x00028830
        /*1378*/ 	.short	0x010a
        /*137a*/ 	.byte	0x3f
	.zero		1


	//   ....[89]....
        /*137c*/ 	.word	0x00025ce0
        /*1380*/ 	.word	0x00000009
        /*1384*/ 	.word	0x00028830
        /*1388*/ 	.short	0x010a
        /*138a*/ 	.byte	0x3f
	.zero		1


	//   ....[90]....
        /*138c*/ 	.word	0x00025d30
        /*1390*/ 	.word	0x00000009
        /*1394*/ 	.word	0x00028850
        /*1398*/ 	.short	0x010a
        /*139a*/ 	.byte	0x3f
	.zero		1


	//   ....[91]....
        /*139c*/ 	.word	0x00025d80
        /*13a0*/ 	.word	0x00000003
        /*13a4*/ 	.word	0x00028830
        /*13a8*/ 	.short	0x010a
        /*13aa*/ 	.byte	0x3f
	.zero		1


	//   ....[92]....
        /*13ac*/ 	.word	0x00025dd0
        /*13b0*/ 	.word	0x00000003
        /*13b4*/ 	.word	0x00028850
        /*13b8*/ 	.short	0x010a
        /*13ba*/ 	.byte	0x3f
	.zero		1


	//   ....[93]....
        /*13bc*/ 	.word	0x00025e20
        /*13c0*/ 	.word	0x00000003
        /*13c4*/ 	.word	0x00028830
        /*13c8*/ 	.short	0x010a
        /*13ca*/ 	.byte	0x3f
	.zero		1


	//   ....[94]....
        /*13cc*/ 	.word	0x00025e70
        /*13d0*/ 	.word	0x00000003
        /*13d4*/ 	.word	0x00028850
        /*13d8*/ 	.short	0x010a
        /*13da*/ 	.byte	0x3f
	.zero		1


	//   ....[95]....
        /*13dc*/ 	.word	0x00025ec0
        /*13e0*/ 	.word	0x0000000b
        /*13e4*/ 	.word	0x00028850
        /*13e8*/ 	.short	0x010a
        /*13ea*/ 	.byte	0x3f
	.zero		1


	//   ....[96]....
        /*13ec*/ 	.word	0x00026490
        /*13f0*/ 	.word	0x00000016
        /*13f4*/ 	.word	0x00028820
        /*13f8*/ 	.short	0x010a
        /*13fa*/ 	.byte	0x3f
	.zero		1


	//   ....[97]....
        /*13fc*/ 	.word	0x000264e0
        /*1400*/ 	.word	0x0000000b
        /*1404*/ 	.word	0x000288a0
        /*1408*/ 	.short	0x010a
        /*140a*/ 	.byte	0x3f
	.zero		1


	//   ....[98]....
        /*140c*/ 	.word	0x00026530
        /*1410*/ 	.word	0x0000000b
        /*1414*/ 	.word	0x000288c0
        /*1418*/ 	.short	0x010a
        /*141a*/ 	.byte	0x3f
	.zero		1


	//   ....[99]....
        /*141c*/ 	.word	0x00026580
        /*1420*/ 	.word	0x0000000c
        /*1424*/ 	.word	0x000288a0
        /*1428*/ 	.short	0x010a
        /*142a*/ 	.byte	0x3f
	.zero		1


	//   ....[100]....
        /*142c*/ 	.word	0x000265d0
        /*1430*/ 	.word	0x0000000c
        /*1434*/ 	.word	0x000288c0
        /*1438*/ 	.short	0x010a
        /*143a*/ 	.byte	0x3f
	.zero		1


	//   ....[101]....
        /*143c*/ 	.word	0x000266f0
        /*1440*/ 	.word	0x00000007
        /*1444*/ 	.word	0x00028840
        /*1448*/ 	.short	0x010a
        /*144a*/ 	.byte	0x3f
	.zero		1


	//   ....[102]....
        /*144c*/ 	.word	0x00027cc0
        /*1450*/ 	.word	0x00000016
        /*1454*/ 	.word	0x00028820
        /*1458*/ 	.short	0x010a
        /*145a*/ 	.byte	0x3f
	.zero		1


	//   ....[103]....
        /*145c*/ 	.word	0x00027d10
        /*1460*/ 	.word	0x00000006
        /*1464*/ 	.word	0x00028840
        /*1468*/ 	.short	0x010a
        /*146a*/ 	.byte	0x3f
	.zero		1


	//   ....[104]....
        /*146c*/ 	.word	0x00028690
        /*1470*/ 	.word	0x00000006
        /*1474*/ 	.word	0x00028860
        /*1478*/ 	.short	0x010a
        /*147a*/ 	.byte	0x3f
	.zero		1


	//   ....[105]....
        /*147c*/ 	.word	0x00029110
        /*1480*/ 	.word	0x00000000
        /*1484*/ 	.word	0x00028860
        /*1488*/ 	.short	0x010a
        /*148a*/ 	.byte	0x3f
	.zero		1


	//   ....[106]....
        /*148c*/ 	.word	0x0002a480
        /*1490*/ 	.word	0x00000007
        /*1494*/ 	.word	0x00028820
        /*1498*/ 	.short	0x010a
        /*149a*/ 	.byte	0x3f
	.zero		1


	//   ....[107]....
        /*149c*/ 	.word	0x0002a620
        /*14a0*/ 	.word	0x00000005
        /*14a4*/ 	.word	0x00028840
        /*14a8*/ 	.short	0x010a
        /*14aa*/ 	.byte	0x3f
	.zero		1


	//   ....[108]....
        /*14ac*/ 	.word	0x0002a670
        /*14b0*/ 	.word	0x00000003
        /*14b4*/ 	.word	0x00028840
        /*14b8*/ 	.short	0x010a
        /*14ba*/ 	.byte	0x3f
	.zero		1


	//   ....[109]....
        /*14bc*/ 	.word	0x0002a6c0
        /*14c0*/ 	.word	0x00000005
        /*14c4*/ 	.word	0x00028860
        /*14c8*/ 	.short	0x010a
        /*14ca*/ 	.byte	0x3f
	.zero		1


	//----- nvinfo : EIATTR_NUM_MBARRIERS
	.align		4
.L_232:
        /*14cc*/ 	.byte	0x03, 0x38
        /*14ce*/ 	.short	0x0016


	//----- nvinfo : EIATTR_EXIT_INSTR_OFFSETS
	.align		4
        /*14d0*/ 	.byte	0x04, 0x1c
        /*14d2*/ 	.short	(.L_234 - .L_233)


	//   ....[0]....
.L_233:
        /*14d4*/ 	.word	0x000239e0


	//----- nvinfo : EIATTR_MAX_THREADS
	.align		4
.L_234:
        /*14d8*/ 	.byte	0x04, 0x05
        /*14da*/ 	.short	(.L_236 - .L_235)
.L_235:
        /*14dc*/ 	.word	0x00000180
        /*14e0*/ 	.word	0x00000001
        /*14e4*/ 	.word	0x00000001


	//----- nvinfo : EIATTR_CRS_STACK_SIZE
	.align		4
.L_236:
        /*14e8*/ 	.byte	0x04, 0x1e
        /*14ea*/ 	.short	(.L_238 - .L_237)
.L_237:
        /*14ec*/ 	.word	0x00000000


	//----- nvinfo : EIATTR_CBANK_PARAM_SIZE
	.align		4
.L_238:
        /*14f0*/ 	.byte	0x03, 0x19
        /*14f2*/ 	.short	0x0af0


	//----- nvinfo : EIATTR_PARAM_CBANK
	.align		4
        /*14f4*/ 	.byte	0x04, 0x0a
        /*14f6*/ 	.short	(.L_240 - .L_239)
	.align		4
.L_239:
        /*14f8*/ 	.word	index@(.nv.constant0._ZN7cutlass13device_kernelIN5flash11enable_sm90INS1_16FlashAttnFwdSm90INS1_25CollectiveMainloopFwdSm90ILi2EN4cute5tupleIJNS5_1CILi1EEES8_S8_EEENS6_IJNS7_ILi128EEESA_SA_EEELi128ENS_6half_tEfNS_4arch4Sm90ELb0ELb1ELb0ELb1ELb1ELb1ELb0ELb1ELb1ELb1ELb0ELb0EEENS1_21CollectiveEpilogueFwdISB_S9_SC_SE_Li256ELb1ELb1ELb0ELb0EEENS1_36VarlenDynamicPersistentTileSchedulerILi128ELi128ELi256ELi128ELb0ELb1ELb1ELb1ELb0ELb1EEEEEEEEEvNT_6ParamsE)
        /*14fc*/ 	.short	0x0210
        /*14fe*/ 	.short	0x0af0


	//----- nvinfo : EIATTR_SW_WAR
	.align		4
.L_240:
        /*1500*/ 	.byte	0x04, 0x36
        /*1502*/ 	.short	(.L_242 - .L_241)
.L_241:
        /*1504*/ 	.word	0x00000008
.L_242:


//--------------------- .nv.info._ZN7cutlass13device_kernelIN5flash11enable_sm90INS1_16FlashAttnFwdSm90INS1_25CollectiveMainloopFwdSm90ILi2EN4cute5tupleIJNS5_1CILi1EEES8_S8_EEENS6_IJNS7_ILi128EEESA_SA_EEELi128ENS_6half_tEfNS_4arch4Sm90ELb1ELb0ELb0ELb0ELb1ELb0ELb0ELb1ELb1ELb1ELb0ELb0EEENS1_21CollectiveEpilogueFwdISB_S9_SC_SE_Li256ELb0ELb1ELb0ELb0EEENS1_30DynamicPersistentTileSchedulerILi256ELi128ELb0ELb1ELb1EEEEEEEEEvNT_6ParamsE --------------------------
	.section	.nv.info._ZN7cutlass13device_kernelIN5flash11enable_sm90INS1_16FlashAttnFwdSm90INS1_25CollectiveMainloopFwdSm90ILi2EN4cute5tupleIJNS5_1CILi1EEES8_S8_EEENS6_IJNS7_ILi128EEESA_SA_EEELi128ENS_6half_tEfNS_4arch4Sm90ELb1ELb0ELb0ELb0ELb1ELb0ELb0ELb1ELb1ELb1ELb0ELb0EEENS1_21CollectiveEpilogueFwdISB_S9_SC_SE_Li256ELb0ELb1ELb0ELb0EEENS1_30DynamicPersistentTileSchedulerILi256ELi128ELb0ELb1ELb1EEEEEEEEEvNT_6ParamsE,"",@"SHT_CUDA_INFO"
	.sectionflags	@""
	.align	4


	//----- nvinfo : EIATTR_CUDA_API_VERSION
	.align		4
        /*0000*/ 	.byte	0x04, 0x37
        /*0002*/ 	.short	(.L_244 - .L_243)
.L_243:
        /*0004*/ 	.word	0x00000082


	//----- nvinfo : EIATTR_KPARAM_INFO
	.align		4
.L_244:
        /*0008*/ 	.byte	0x04, 0x17
        /*000a*/ 	.short	(.L_246 - .L_245)
.L_245:
        /*000c*/ 	.word	0x00000000
        /*0010*/ 	.short	0x0000
        /*0012*/ 	.short	0x0070
        /*0014*/ 	.byte	0x00, 0xf0, 0x01, 0x2a


	//----- nvinfo : EIATTR_SPARSE_MMA_MASK
	.align		4
.L_246:
        /*0018*/ 	.byte	0x03, 0x50
        /*001a*/ 	.short	0x0000


	//----- nvinfo : EIATTR_MAXREG_COUNT
	.align		4
        /*001c*/ 	.byte	0x03, 0x1b
        /*001e*/ 	.short	0x00a8


	//----- nvinfo : EIATTR_NUM_BARRIERS
	.align		4
        /*0020*/ 	.byte	0x02, 0x4c
        /*0022*/ 	.byte	0x10
	.zero		1


	//----- nvinfo : EIATTR_EXTERNS
	.align		4
        /*0024*/ 	.byte	0x04, 0x0f
        /*0026*/ 	.short	(.L_248 - .L_247)


	//   ....[0]....
	.align		4
.L_247:
        /*0028*/ 	.word	index@(__assertfail)


	//----- nvinfo : EIATTR_MERCURY_ISA_VERSION
	.align		4
.L_248:
        /*002c*/ 	.byte	0x03, 0x5f
        /*002e*/ 	.short	0x0101


	//----- nvinfo : EIATTR_INT_WARP_WIDE_INSTR_OFFSETS
	.align		4
        /*0030*/ 	.byte	0x04, 0x31
        /*0032*/ 	.short	(.L_250 - .L_249)


	//   ....[0]....
.L_249:
        /*0034*/ 	.word	0x000000b0


	//   ....[1]....
        /*0038*/ 	.word	0x000000c0


	//   ....[2]....
        /*003c*/ 	.word	0x00000160


	//   ....[3]....
        /*0040*/ 	.word	0x0000b4b0


	//   ....[4]....
        /*0044*/ 	.word	0x0000b540


	//   ....[5]....
        /*0048*/ 	.word	0x0000e180


	//   ....[6]....
        /*004c*/ 	.word	0x0000e210


	//----- nvinfo : EIATTR_COOP_GROUP_MASK_REGIDS
	.align		4
.L_250:
        /*0050*/ 	.byte	0x04, 0x29
        /*0052*/ 	.short	(.L_252 - .L_251)


	//   ....[0]....
.L_251:
        /*0054*/ 	.word	0xffffffff


	//   ....[1]....
        /*0058*/ 	.word	0xffffffff


	//   ....[2]....
        /*005c*/ 	.word	0xffffffff


	//   ....[3]....
        /*0060*/ 	.word	0xffffffff


	//   ....[4]....
        /*0064*/ 	.word	0xffffffff


	//   ....[5]....
        /*0068*/ 	.word	0xffffffff


	//   ....[6]....
        /*006c*/ 	.word	0xffffffff


	//   ....[7]....
        /*0070*/ 	.word	0xffffffff


	//   ....[8]....
        /*0074*/ 	.word	0xffffffff


	//   ....[9]....
        /*0078*/ 	.word	0xffffffff


	//   ....[10]....
        /*007c*/ 	.word	0xffffffff


	//   ....[11]....
        /*0080*/ 	.word	0xffffffff


	//   ....[12]....
        /*0084*/ 	.word	0xffffffff


	//   ....[13]....
        /*0088*/ 	.word	0xffffffff


	//   ....[14]....
        /*008c*/ 	.word	0xffffffff


	//   ....[15]....
        /*0090*/ 	.word	0xffffffff


	//   ....[16]....
        /*0094*/ 	.word	0xffffffff


	//   ....[17]....
        /*0098*/ 	.word	0xffffffff


	//   ....[18]....
        /*009c*/ 	.word	0xffffffff


	//   ....[19]....
        /*00a0*/ 	.word	0xffffffff


	//   ....[20]....
        /*00a4*/ 	.word	0xffffffff


	//   ....[21]....
        /*00a8*/ 	.word	0xffffffff


	//   ....[22]....
        /*00ac*/ 	.word	0xffffffff


	//   ....[23]....
        /*00b0*/ 	.word	0xffffffff


	//   ....[24]....
        /*00b4*/ 	.word	0xffffffff


	//   ....[25]....
        /*00b8*/ 	.word	0xffffffff


	//   ....[26]....
        /*00bc*/ 	.word	0xffffffff


	//   ....[27]....
        /*00c0*/ 	.word	0xffffffff


	//   ....[28]....
        /*00c4*/ 	.word	0xffffffff


	//   ....[29]....
        /*00c8*/ 	.word	0xffffffff


	//   ....[30]....
        /*00cc*/ 	.word	0xffffffff


	//   ....[31]....
        /*00d0*/ 	.word	0xffffffff


	//   ....[32]....
        /*00d4*/ 	.word	0xffffffff


	//   ....[33]....
        /*00d8*/ 	.word	0xffffffff


	//   ....[34]....
        /*00dc*/ 	.word	0xffffffff


	//   ....[35]....
        /*00e0*/ 	.word	0xffffffff


	//   ....[36]....
        /*00e4*/ 	.word	0xffffffff


	//   ....[37]....
        /*00e8*/ 	.word	0xffffffff


	//   ....[38]....
        /*00ec*/ 	.word	0xffffffff


	//   ....[39]....
        /*00f0*/ 	.word	0xffffffff


	//   ....[40]....
        /*00f4*/ 	.word	0xffffffff


	//   ....[41]....
        /*00f8*/ 	.word	0xffffffff


	//   ....[42]....
        /*00fc*/ 	.word	0xffffffff


	//   ....[43]....
        /*0100*/ 	.word	0xffffffff


	//   ....[44]....
        /*0104*/ 	.word	0xffffffff


	//   ....[45]....
        /*0108*/ 	.word	0xffffffff


	//   ....[46]....
        /*010c*/ 	.word	0xffffffff


	//   ....[47]....
        /*0110*/ 	.word	0xffffffff


	//   ....[48]....
        /*0114*/ 	.word	0xffffffff


	//   ....[49]....
        /*0118*/ 	.word	0xffffffff


	//   ....[50]....
        /*011c*/ 	.word	0xffffffff


	//   ....[51]....
        /*0120*/ 	.word	0xffffffff


	//   ....[52]....
        /*0124*/ 	.word	0xffffffff


	//   ....[53]....
        /*0128*/ 	.word	0xffffffff


	//   ....[54]....
        /*012c*/ 	.word	0xffffffff


	//   ....[55]....
        /*0130*/ 	.word	0xffffffff


	//   ....[56]....
        /*0134*/ 	.word	0xffffffff


	//   ....[57]....
        /*0138*/ 	.word	0xffffffff


	//   ....[58]....
        /*013c*/ 	.word	0xffffffff


	//   ....[59]....
        /*0140*/ 	.word	0xffffffff


	//   ....[60]....
        /*0144*/ 	.word	0xffffffff


	//   ....[61]....
        /*0148*/ 	.word	0xffffffff


	//   ....[62]....
        /*014c*/ 	.word	0xffffffff


	//   ....[63]....
        /*0150*/ 	.word	0xffffffff


	//   ....[64]....
        /*0154*/ 	.word	0xffffffff


	//   ....[65]....
        /*0158*/ 	.word	0xffffffff


	//   ....[66]....
        /*015c*/ 	.word	0xffffffff


	//   ....[67]....
        /*0160*/ 	.word	0xffffffff


	//   ....[68]....
        /*0164*/ 	.word	0xffffffff


	//   ....[69]....
        /*0168*/ 	.word	0xffffffff


	//   ....[70]....
        /*016c*/ 	.word	0xffffffff


	//   ....[71]....
        /*0170*/ 	.word	0xffffffff


	//   ....[72]....
        /*0174*/ 	.word	0xffffffff


	//   ....[73]....
        /*0178*/ 	.word	0xffffffff


	//   ....[74]....
        /*017c*/ 	.word	0xffffffff


	//   ....[75]....
        /*0180*/ 	.word	0xffffffff


	//   ....[76]....
        /*0184*/ 	.word	0xffffffff


	//   ....[77]....
        /*0188*/ 	.word	0xffffffff


	//   ....[78]....
        /*018c*/ 	.word	0xffffffff


	//   ....[79]....
        /*0190*/ 	.word	0xffffffff


	//   ....[80]....
        /*0194*/ 	.word	0xffffffff


	//   ....[81]....
        /*0198*/ 	.word	0xffffffff


	//   ....[82]....
        /*019c*/ 	.word	0xffffffff


	//   ....[83]....
        /*01a0*/ 	.word	0xffffffff


	//   ....[84]....
        /*01a4*/ 	.word	0xffffffff


	//   ....[85]....
        /*01a8*/ 	.word	0xffffffff


	//   ....[86]....
        /*01ac*/ 	.word	0xffffffff


	//   ....[87]....
        /*01b0*/ 	.word	0xffffffff


	//   ....[88]....
        /*01b4*/ 	.word	0xffffffff


	//   ....[89]....
        /*01b8*/ 	.word	0xffffffff


	//   ....[90]....
        /*01bc*/ 	.word	0xffffffff


	//   ....[91]....
        /*01c0*/ 	.word	0xffffffff


	//   ....[92]....
        /*01c4*/ 	.word	0xffffffff


	//   ....[93]....
        /*01c8*/ 	.word	0xffffffff


	//   ....[94]....
        /*01cc*/ 	.word	0xffffffff


	//   ....[95]....
        /*01d0*/ 	.word	0xffffffff


	//   ....[96]....
        /*01d4*/ 	.word	0xffffffff


	//   ....[97]....
        /*01d8*/ 	.word	0xffffffff


	//   ....[98]....
        /*01dc*/ 	.word	0xffffffff


	//   ....[99]....
        /*01e0*/ 	.word	0xffffffff


	//   ....[100]....
        /*01e4*/ 	.word	0xffffffff


	//   ....[101]....
        /*01e8*/ 	.word	0xffffffff


	//   ....[102]....
        /*01ec*/ 	.word	0xffffffff


	//   ....[103]....
        /*01f0*/ 	.word	0xffffffff


	//   ....[104]....
        /*01f4*/ 	.word	0xffffffff


	//   ....[105]....
        /*01f8*/ 	.word	0xffffffff


	//   ....[106]....
        /*01fc*/ 	.word	0xffffffff


	//   ....[107]....
        /*0200*/ 	.word	0xffffffff


	//   ....[108]....
        /*0204*/ 	.word	0xffffffff


	//   ....[109]....
        /*0208*/ 	.word	0xffffffff


	//   ....[110]....
        /*020c*/ 	.word	0xffffffff


	//   ....[111]....
        /*0210*/ 	.word	0xffffffff


	//   ....[112]....
        /*0214*/ 	.word	0xffffffff


	//   ....[113]....
        /*0218*/ 	.word	0xffffffff


	//   ....[114]....
        /*021c*/ 	.word	0xffffffff


	//   ....[115]....
        /*0220*/ 	.word	0xffffffff


	//   ....[116]....
        /*0224*/ 	.word	0xffffffff


	//   ....[117]....
        /*0228*/ 	.word	0xffffffff


	//   ....[118]....
        /*022c*/ 	.word	0xffffffff


	//   ....[119]....
        /*0230*/ 	.word	0xffffffff


	//   ....[120]....
        /*0234*/ 	.word	0xffffffff


	//   ....[121]....
        /*0238*/ 	.word	0xffffffff


	//   ....[122]....
        /*023c*/ 	.word	0xffffffff


	//   ....[123]....
        /*0240*/ 	.word	0xffffffff


	//   ....[124]....
        /*0244*/ 	.word	0xffffffff


	//   ....[125]....
        /*0248*/ 	.word	0xffffffff


	//   ....[126]....
        /*024c*/ 	.word	0xffffffff


	//   ....[127]....
        /*0250*/ 	.word	0xffffffff


	//   ....[128]....
        /*0254*/ 	.word	0xffffffff


	//   ....[129]....
        /*0258*/ 	.word	0xffffffff


	//   ....[130]....
        /*025c*/ 	.word	0x0500000f


	//   ....[131]....
        /*0260*/ 	.word	0x0500000f


	//   ....[132]....
        /*0264*/ 	.word	0x0500000f


	//   ....[133]....
        /*0268*/ 	.word	0x0500000f


	//   ....[134]....
        /*026c*/ 	.word	0x0500000f


	//   ....[135]....
        /*0270*/ 	.word	0x0500000f


	//   ....[136]....
        /*0274*/ 	.word	0x0500000f


	//   ....[137]....
        /*0278*/ 	.word	0x0500000f


	//   ....[138]....
        /*027c*/ 	.word	0x0500000f


	//   ....[139]....
        /*0280*/ 	.word	0x0500000f


	//   ....[140]....
        /*0284*/ 	.word	0x0500000f


	//   ....[141]....
        /*0288*/ 	.word	0x0500000f


	//   ....[142]....
        /*028c*/ 	.word	0x0500000f


	//   ....[143]....
        /*0290*/ 	.word	0x0500000f


	//   ....[144]....
        /*0294*/ 	.word	0x0500000f


	//   ....[145]....
        /*0298*/ 	.word	0x0500000f


	//   ....[146]....
        /*029c*/ 	.word	0x0500000f


	//   ....[147]....
        /*02a0*/ 	.word	0x0500000f


	//   ....[148]....
        /*02a4*/ 	.word	0x0500000f


	//   ....[149]....
        /*02a8*/ 	.word	0x0500000f


	//   ....[150]....
        /*02ac*/ 	.word	0x0500000f


	//   ....[151]....
        /*02b0*/ 	.word	0x0500000f


	//   ....[152]....
        /*02b4*/ 	.word	0x0500000f


	//   ....[153]....
        /*02b8*/ 	.word	0x0500000f


	//   ....[154]....
        /*02bc*/ 	.word	0x0500000f


	//   ....[155]....
        /*02c0*/ 	.word	0x0500000f


	//   ....[156]....
        /*02c4*/ 	.word	0x0500000f


	//   ....[157]....
        /*02c8*/ 	.word	0x0500000f


	//   ....[158]....
        /*02cc*/ 	.word	0x0500000f


	//   ....[159]....
        /*02d0*/ 	.word	0x0500000f


	//   ....[160]....
        /*02d4*/ 	.word	0x0500000f


	//   ....[161]....
        /*02d8*/ 	.word	0x0500000f


	//   ....[162]....
        /*02dc*/ 	.word	0x0500000f


	//   ....[163]....
        /*02e0*/ 	.word	0x0500000f


	//   ....[164]....
        /*02e4*/ 	.word	0x0500000f


	//   ....[165]....
        /*02e8*/ 	.word	0x0500000f


	//   ....[166]....
        /*02ec*/ 	.word	0x0500000f


	//   ....[167]....
        /*02f0*/ 	.word	0x0500000f


	//   ....[168]....
        /*02f4*/ 	.word	0x0500000f


	//   ....[169]....
        /*02f8*/ 	.word	0x0500000f


	//   ....[170]....
        /*02fc*/ 	.word	0x0500000f


	//   ....[171]....
        /*0300*/ 	.word	0x0500000f


	//   ....[172]....
        /*0304*/ 	.word	0x0500000f


	//   ....[173]....
        /*0308*/ 	.word	0x0500000f


	//   ....[174]....
        /*030c*/ 	.word	0x0500000f


	//   ....[175]....
        /*0310*/ 	.word	0x0500000f


	//   ....[176]....
        /*0314*/ 	.word	0x0500000f


	//   ....[177]....
        /*0318*/ 	.word	0x0500000f


	//   ....[178]....
        /*031c*/ 	.word	0x0500000f


	//   ....[179]....
        /*0320*/ 	.word	0x0500000f


	//   ....[180]....
        /*0324*/ 	.word	0x0500000f


	//   ....[181]....
        /*0328*/ 	.word	0x0500000f


	//   ....[182]....
        /*032c*/ 	.word	0x0500000f


	//   ....[183]....
        /*0330*/ 	.word	0x0500000f


	//   ....[184]....
        /*0334*/ 	.word	0x0500000f


	//   ....[185]....
        /*0338*/ 	.word	0x0500000f


	//   ....[186]....
        /*033c*/ 	.word	0x0500000f


	//   ....[187]....
        /*0340*/ 	.word	0x0500000f


	//   ....[188]....
        /*0344*/ 	.word	0x0500000f


	//   ....[189]....
        /*0348*/ 	.word	0x0500000f


	//   ....[190]....
        /*034c*/ 	.word	0x0500000f


	//   ....[191]....
        /*0350*/ 	.word	0x0500000f


	//   ....[192]....
        /*0354*/ 	.word	0x0500000f


	//   ....[193]....
        /*0358*/ 	.word	0x0500000f


	//   ....[194]....
        /*035c*/ 	.word	0x0500000f


	//   ....[195]....
        /*0360*/ 	.word	0x0500000f


	//   ....[196]....
        /*0364*/ 	.word	0x0500000f


	//   ....[197]....
        /*0368*/ 	.word	0x0500000f


	//   ....[198]....
        /*036c*/ 	.word	0x0500000f


	//   ....[199]....
        /*0370*/ 	.word	0x0500000f


	//   ....[200]....
        /*0374*/ 	.word	0x0500000f


	//   ....[201]....
        /*0378*/ 	.word	0x0500000f


	//   ....[202]....
        /*037c*/ 	.word	0x0500000f


	//   ....[203]....
        /*0380*/ 	.word	0x0500000f


	//   ....[204]....
        /*0384*/ 	.word	0x0500000f


	//   ....[205]....
        /*0388*/ 	.word	0x0500000f


	//   ....[206]....
        /*038c*/ 	.word	0x0500000f


	//   ....[207]....
        /*0390*/ 	.word	0x0500000f


	//   ....[208]....
        /*0394*/ 	.word	0x0500000f


	//   ....[209]....
        /*0398*/ 	.word	0x0500000f


	//   ....[210]....
        /*039c*/ 	.word	0x0500000f


	//   ....[211]....
        /*03a0*/ 	.word	0x0500000f


	//   ....[212]....
        /*03a4*/ 	.word	0x0500000f


	//----- nvinfo : EIATTR_COOP_GROUP_INSTR_OFFSETS
	.align		4
.L_252:
        /*03a8*/ 	.byte	0x04, 0x28
        /*03aa*/ 	.short	(.L_254 - .L_253)


	//   ....[0]....
.L_253:
        /*03ac*/ 	.word	0x00000070


	//   ....[1]....
        /*03b0*/ 	.word	0x00000080


	//   ....[2]....
        /*03b4*/ 	.word	0x000002c0


	//   ....[3]....
        /*03b8*/ 	.word	0x00000420


	//   ....[4]....
        /*03bc*/ 	.word	0x00000540


	//   ....[5]....
        /*03c0*/ 	.word	0x000006a0


	//   ....[6]....
        /*03c4*/ 	.word	0x000013a0


	//   ....[7]....
        /*03c8*/ 	.word	0x00001cb0


	//   ....[8]....
        /*03cc*/ 	.word	0x00001cf0


	//   ....[9]....
        /*03d0*/ 	.word	0x00002440


	//   ....[10]....
        /*03d4*/ 	.word	0x00002510


	//   ....[11]....
        /*03d8*/ 	.word	0x00002ee0


	//   ....[12]....
        /*03dc*/ 	.word	0x00002f50


	//   ....[13]....
        /*03e0*/ 	.word	0x00004350


	//   ....[14]....
        /*03e4*/ 	.word	0x00004370


	//   ....[15]....
        /*03e8*/ 	.word	0x00004a20


	//   ....[16]....
        /*03ec*/ 	.word	0x00004a70


	//   ....[17]....
        /*03f0*/ 	.word	0x000053a0


	//   ....[18]....
        /*03f4*/ 	.word	0x00005420


	//   ....[19]....
        /*03f8*/ 	.word	0x000070e0


	//   ....[20]....
        /*03fc*/ 	.word	0x000070f0


	//   ....[21]....
        /*0400*/ 	.word	0x00007130


	//   ....[22]....
        /*0404*/ 	.word	0x00007140


	//   ....[23]....
        /*0408*/ 	.word	0x000085c0


	//   ....[24]....
        /*040c*/ 	.word	0x000085f0


	//   ....[25]....
        /*0410*/ 	.word	0x000086c0


	//   ....[26]....
        /*0414*/ 	.word	0x000086d0


	//   ....[27]....
        /*0418*/ 	.word	0x00009810


	//   ....[28]....
        /*041c*/ 	.word	0x00009840


	//   ....[29]....
        /*0420*/ 	.word	0x00009870


	//   ....[30]....
        /*0424*/ 	.word	0x000098a0


	//   ....[31]....
        /*0428*/ 	.word	0x00009e10


	//   ....[32]....
        /*042c*/ 	.word	0x00009e50


	//   ....[33]....
        /*0430*/ 	.word	0x00009f10


	//   ....[34]....
        /*0434*/ 	.word	0x00009f30


	//   ....[35]....
        /*0438*/ 	.word	0x00009ff0


	//   ....[36]....
        /*043c*/ 	.word	0x0000a010


	//   ....[37]....
        /*0440*/ 	.word	0x0000a0e0


	//   ....[38]....
        /*0444*/ 	.word	0x0000a100


	//   ....[39]....
        /*0448*/ 	.word	0x0000a780


	//   ....[40]....
        /*044c*/ 	.word	0x0000a7b0


	//   ....[41]....
        /*0450*/ 	.word	0x0000a880


	//   ....[42]....
        /*0454*/ 	.word	0x0000a8a0


	//   ....[43]....
        /*0458*/ 	.word	0x0000a960


	//   ....[44]....
        /*045c*/ 	.word	0x0000a980


	//   ....[45]....
        /*0460*/ 	.word	0x0000aa50


	//   ....[46]....
        /*0464*/ 	.word	0x0000aa70


	//   ....[47]....
        /*0468*/ 	.word	0x0000abe0


	//   ....[48]....
        /*046c*/ 	.word	0x0000bfc0


	//   ....[49]....
        /*0470*/ 	.word	0x0000bfe0


	//   ....[50]....
        /*0474*/ 	.word	0x0000bff0


	//   ....[51]....
        /*0478*/ 	.word	0x0000c030


	//   ....[52]....
        /*047c*/ 	.word	0x0000c0b0


	//   ....[53]....
        /*0480*/ 	.word	0x0000c0d0


	//   ....[54]....
        /*0484*/ 	.word	0x0000c150


	//   ....[55]....
        /*0488*/ 	.word	0x0000c170


	//   ....[56]....
        /*048c*/ 	.word	0x0000c1f0


	//   ....[57]....
        /*0490*/ 	.word	0x0000c210


	//   ....[58]....
        /*0494*/ 	.word	0x0000c290


	//   ....[59]....
        /*0498*/ 	.word	0x0000c2b0


	//   ....[60]....
        /*049c*/ 	.word	0x0000c330


	//   ....[61]....
        /*04a0*/ 	.word	0x0000c350


	//   ....[62]....
        /*04a4*/ 	.word	0x0000c3d0


	//   ....[63]....
        /*04a8*/ 	.word	0x0000c3f0


	//   ....[64]....
        /*04ac*/ 	.word	0x0000ca30


	//   ....[65]....
        /*04b0*/ 	.word	0x0000ca50


	//   ....[66]....
        /*04b4*/ 	.word	0x0000ca70


	//   ....[67]....
        /*04b8*/ 	.word	0x0000cad0


	//   ....[68]....
        /*04bc*/ 	.word	0x0000cb40


	//   ....[69]....
        /*04c0*/ 	.word	0x0000cb60


	//   ....[70]....
        /*04c4*/ 	.word	0x0000cbe0


	//   ....[71]....
        /*04c8*/ 	.word	0x0000cc00


	//   ....[72]....
        /*04cc*/ 	.word	0x0000cc80


	//   ....[73]....
        /*04d0*/ 	.word	0x0000cca0


	//   ....[74]....
        /*04d4*/ 	.word	0x0000cd20


	//   ....[75]....
        /*04d8*/ 	.word	0x0000cd50


	//   ....[76]....
        /*04dc*/ 	.word	0x0000cdc0


	//   ....[77]....
        /*04e0*/ 	.word	0x0000cde0


	//   ....[78]....
        /*04e4*/ 	.word	0x0000ce60


	//   ....[79]....
        /*04e8*/ 	.word	0x0000ce80


	//   ....[80]....
        /*04ec*/ 	.word	0x0000d540


	//   ....[81]....
        /*04f0*/ 	.word	0x0000d570


	//   ....[82]....
        /*04f4*/ 	.word	0x0000d580


	//   ....[83]....
        /*04f8*/ 	.word	0x0000d5d0


	//   ....[84]....
        /*04fc*/ 	.word	0x0000d5e0


	//   ....[85]....
        /*0500*/ 	.word	0x0000d630


	//   ....[86]....
        /*0504*/ 	.word	0x0000d640


	//   ....[87]....
        /*0508*/ 	.word	0x0000d690


	//   ....[88]....
        /*050c*/ 	.word	0x0000d6a0


	//   ....[89]....
        /*0510*/ 	.word	0x0000d6f0


	//   ....[90]....
        /*0514*/ 	.word	0x0000d700


	//   ....[91]....
        /*0518*/ 	.word	0x0000d750


	//   ....[92]....
        /*051c*/ 	.word	0x0000d760


	//   ....[93]....
        /*0520*/ 	.word	0x0000d7b0


	//   ....[94]....
        /*0524*/ 	.word	0x0000d7c0


	//   ....[95]....
        /*0528*/ 	.word	0x0000d7d0


	//   ....[96]....
        /*052c*/ 	.word	0x0000da70


	//   ....[97]....
        /*0530*/ 	.word	0x0000da90


	//   ....[98]....
        /*0534*/ 	.word	0x0000dab0


	//   ....[99]....
        /*0538*/ 	.word	0x0000db10


	//   ....[100]....
        /*053c*/ 	.word	0x0000db30


	//   ....[101]....
        /*0540*/ 	.word	0x0000db90


	//   ....[102]....
        /*0544*/ 	.word	0x0000dbb0


	//   ....[103]....
        /*0548*/ 	.word	0x0000dc10


	//   ....[104]....
        /*054c*/ 	.word	0x0000dc30


	//   ....[105]....
        /*0550*/ 	.word	0x0000dc90


	//   ....[106]....
        /*0554*/ 	.word	0x0000dcb0


	//   ....[107]....
        /*0558*/ 	.word	0x0000dd10


	//   ....[108]....
        /*055c*/ 	.word	0x0000dd30


	//   ....[109]....
        /*0560*/ 	.word	0x0000dd90


	//   ....[110]....
        /*0564*/ 	.word	0x0000ddb0


	//   ....[111]....
        /*0568*/ 	.word	0x0000ddc0


	//   ....[112]....
        /*056c*/ 	.word	0x0000e360


	//   ....[113]....
        /*0570*/ 	.word	0x0000e380


	//   ....[114]....
        /*0574*/ 	.word	0x0000e3a0


	//   ....[115]....
        /*0578*/ 	.word	0x0000e3e0


	//   ....[116]....
        /*057c*/ 	.word	0x0000e430


	//   ....[117]....
        /*0580*/ 	.word	0x0000e460


	//   ....[118]....
        /*0584*/ 	.word	0x0000e4b0


	//   ....[119]....
        /*0588*/ 	.word	0x0000e4e0


	//   ....[120]....
        /*058c*/ 	.word	0x0000e530


	//   ....[121]....
        /*0590*/ 	.word	0x0000e560


	//   ....[122]....
        /*0594*/ 	.word	0x0000e5b0


	//   ....[123]....
        /*0598*/ 	.word	0x0000e5e0


	//   ....[124]....
        /*059c*/ 	.word	0x0000e630


	//   ....[125]....
        /*05a0*/ 	.word	0x0000e660


	//   ....[126]....
        /*05a4*/ 	.word	0x0000e6b0


	//   ....[127]....
        /*05a8*/ 	.word	0x0000e6e0


	//   ....[128]....
        /*05ac*/ 	.word	0x0000e9c0


	//   ....[129]....
        /*05b0*/ 	.word	0x0000eb90


	//   ....[130]....
        /*05b4*/ 	.word	0x0000f120


	//   ....[131]....
        /*05b8*/ 	.word	0x0000f200


	//   ....[132]....
        /*05bc*/ 	.word	0x0000f2a0


	//   ....[133]....
        /*05c0*/ 	.word	0x0000f320


	//   ....[134]....
        /*05c4*/ 	.word	0x0000f3e0


	//   ....[135]....
        /*05c8*/ 	.word	0x0000f450


	//   ....[136]....
        /*05cc*/ 	.word	0x0000f520


	//   ....[137]....
        /*05d0*/ 	.word	0x0000f5a0


	//   ....[138]....
        /*05d4*/ 	.word	0x0000f670


	//   ....[139]....
        /*05d8*/ 	.word	0x0000f6f0


	//   ....[140]....
        /*05dc*/ 	.word	0x0000f7c0


	//   ....[141]....
        /*05e0*/ 	.word	0x0000f840


	//   ....[142]....
        /*05e4*/ 	.word	0x0000f910


	//   ....[143]....
        /*05e8*/ 	.word	0x0000f990


	//   ....[144]....
        /*05ec*/ 	.word	0x0000fa60


	//   ....[145]....
        /*05f0*/ 	.word	0x0000fae0


	//   ....[146]....
        /*05f4*/ 	.word	0x0000fba0


	//   ....[147]....
        /*05f8*/ 	.word	0x0000fc30


	//   ....[148]....
        /*05fc*/ 	.word	0x0000fcb0


	//   ....[149]....
        /*0600*/ 	.word	0x0000fd30


	//   ....[150]....
        /*0604*/ 	.word	0x0000fde0


	//   ....[151]....
        /*0608*/ 	.word	0x0000fe50


	//   ....[152]....
        /*060c*/ 	.word	0x0000ff30


	//   ....[153]....
        /*0610*/ 	.word	0x0000ffa0


	//   ....[154]....
        /*0614*/ 	.word	0x00010080


	//   ....[155]....
        /*0618*/ 	.word	0x000100f0


	//   ....[156]....
        /*061c*/ 	.word	0x000101d0


	//   ....[157]....
        /*0620*/ 	.word	0x00010240


	//   ....[158]....
        /*0624*/ 	.word	0x00010320


	//   ....[159]....
        /*0628*/ 	.word	0x00010390


	//   ....[160]....
        /*062c*/ 	.word	0x00010470


	//   ....[161]....
        /*0630*/ 	.word	0x000104e0


	//   ....[162]....
        /*0634*/ 	.word	0x000105a0


	//   ....[163]....
        /*0638*/ 	.word	0x000106d0


	//   ....[164]....
        /*063c*/ 	.word	0x00010780


	//   ....[165]....
        /*0640*/ 	.word	0x000107e0


	//   ....[166]....
        /*0644*/ 	.word	0x000108a0


	//   ....[167]....
        /*0648*/ 	.word	0x00010900


	//   ....[168]....
        /*064c*/ 	.word	0x000109c0


	//   ....[169]....
        /*0650*/ 	.word	0x00010a20


	//   ....[170]....
        /*0654*/ 	.word	0x00010ae0


	//   ....[171]....
        /*0658*/ 	.word	0x00010b40


	//   ....[172]....
        /*065c*/ 	.word	0x00010c00


	//   ....[173]....
        /*0660*/ 	.word	0x00010c60


	//   ....[174]....
        /*0664*/ 	.word	0x00010d20


	//   ....[175]....
        /*0668*/ 	.word	0x00010d80


	//   ....[176]....
        /*066c*/ 	.word	0x00010e40


	//   ....[177]....
        /*0670*/ 	.word	0x00010ea0


	//   ....[178]....
        /*0674*/ 	.word	0x00010f60


	//   ....[179]....
        /*0678*/ 	.word	0x00011040


	//   ....[180]....
        /*067c*/ 	.word	0x000110e0


	//   ....[181]....
        /*0680*/ 	.word	0x00011140


	//   ....[182]....
        /*0684*/ 	.word	0x00011210


	//   ....[183]....
        /*0688*/ 	.word	0x00011270


	//   ....[184]....
        /*068c*/ 	.word	0x00011340


	//   ....[185]....
        /*0690*/ 	.word	0x000113a0


	//   ....[186]....
        /*0694*/ 	.word	0x00011470


	//   ....[187]....
        /*0698*/ 	.word	0x000114d0


	//   ....[188]....
        /*069c*/ 	.word	0x000115a0


	//   ....[189]....
        /*06a0*/ 	.word	0x00011600


	//   ....[190]....
        /*06a4*/ 	.word	0x000116d0


	//   ....[191]....
        /*06a8*/ 	.word	0x00011730


	//   ....[192]....
        /*06ac*/ 	.word	0x00011800


	//   ....[193]....
        /*06b0*/ 	.word	0x00011860


	//   ....[194]....
        /*06b4*/ 	.word	0x00011920


	//   ....[195]....
        /*06b8*/ 	.word	0x00011a40


	//   ....[196]....
        /*06bc*/ 	.word	0x00011ae0


	//   ....[197]....
        /*06c0*/ 	.word	0x00011b40


	//   ....[198]....
        /*06c4*/ 	.word	0x00011c10


	//   ....[199]....
        /*06c8*/ 	.word	0x00011cb0


	//   ....[200]....
        /*06cc*/ 	.word	0x00011d70


	//   ....[201]....
        /*06d0*/ 	.word	0x00011e10


	//   ....[202]....
        /*06d4*/ 	.word	0x00011ed0


	//   ....[203]....
        /*06d8*/ 	.word	0x00011f70


	//   ....[204]....
        /*06dc*/ 	.word	0x00012030


	//   ....[205]....
        /*06e0*/ 	.word	0x000120d0


	//   ....[206]....
        /*06e4*/ 	.word	0x00012190


	//   ....[207]....
        /*06e8*/ 	.word	0x00012230


	//   ....[208]....
        /*06ec*/ 	.word	0x000122f0


	//   ....[209]....
        /*06f0*/ 	.word	0x00012390


	//   ....[210]....
        /*06f4*/ 	.word	0x00012450


	//   ....[211]....
        /*06f8*/ 	.word	0x00012520


	//   ....[212]....
        /*06fc*/ 	.word	0x00012640


	//----- nvinfo : EIATTR_REG_RECONFIG
	.align		4
.L_254:
        /*0700*/ 	.byte	0x01, 0x54
	.zero		2


	//----- nvinfo : EIATTR_SYSCALL_OFFSETS
	.align		4
        /*0704*/ 	.byte	0x04, 0x46
        /*0706*/ 	.short	(.L_256 - .L_255)


	//   ....[0]....
.L_255:
        /*0708*/ 	.word	0x00001580


	//   ....[1]....
        /*070c*/ 	.word	0x0000b6a0


	//   ....[2]....
        /*0710*/ 	.word	0x0000b7f0


	//   ....[3]....
        /*0714*/ 	.word	0x0000b8e0


	//   ....[4]....
        /*0718*/ 	.word	0x0000c6e0


	//----- nvinfo : EIATTR_MBARRIER_INSTR_OFFSETS
	.align		4
.L_256:
        /*071c*/ 	.byte	0x04, 0x39
        /*071e*/ 	.short	(.L_258 - .L_257)


	//   ....[0]....
.L_257:
        /*0720*/ 	.word	0x00000170
        /*0724*/ 	.word	0x000000ff
        /*0728*/ 	.word	0x00028800
        /*072c*/ 	.short	0x0100
        /*072e*/ 	.byte	0x08
	.zero		1


	//   ....[1]....
        /*0730*/ 	.word	0x00000180
        /*0734*/ 	.word	0x000000ff
        /*0738*/ 	.word	0x00028820
        /*073c*/ 	.short	0x0100
        /*073e*/ 	.byte	0x08
	.zero		1


	//   ....[2]....
        /*0740*/ 	.word	0x00000270
        /*0744*/ 	.word	0x000000ff
        /*0748*/ 	.word	0x00028830
        /*074c*/ 	.short	0x0100
        /*074e*/ 	.byte	0x08
	.zero		1


	//   ....[3]....
        /*0750*/ 	.word	0x00000280
        /*0754*/ 	.word	0x000000ff
        /*0758*/ 	.word	0x00028840
        /*075c*/ 	.short	0x0100
        /*075e*/ 	.byte	0x08
	.zero		1


	//   ....[4]....
        /*0760*/ 	.word	0x00000290
        /*0764*/ 	.word	0x000000ff
        /*0768*/ 	.word	0x00028838
        /*076c*/ 	.short	0x0100
        /*076e*/ 	.byte	0x08
	.zero		1


	//   ....[5]....
        /*0770*/ 	.word	0x000002a0
        /*0774*/ 	.word	0x000000ff
        /*0778*/ 	.word	0x00028848
        /*077c*/ 	.short	0x0100
        /*077e*/ 	.byte	0x08
	.zero		1


	//   ....[6]....
        /*0780*/ 	.word	0x000003d0
        /*0784*/ 	.word	0x000000ff
        /*0788*/ 	.word	0x00028850
        /*078c*/ 	.short	0x0100
        /*078e*/ 	.byte	0x08
	.zero		1


	//   ....[7]....
        /*0790*/ 	.word	0x000003e0
        /*0794*/ 	.word	0x000000ff
        /*0798*/ 	.word	0x00028860
        /*079c*/ 	.short	0x0100
        /*079e*/ 	.byte	0x08
	.zero		1


	//   ....[8]....
        /*07a0*/ 	.word	0x000003f0
        /*07a4*/ 	.word	0x000000ff
        /*07a8*/ 	.word	0x00028858
        /*07ac*/ 	.short	0x0100
        /*07ae*/ 	.byte	0x08
	.zero		1


	//   ....[9]....
        /*07b0*/ 	.word	0x00000400
        /*07b4*/ 	.word	0x000000ff
        /*07b8*/ 	.word	0x00028868
        /*07bc*/ 	.short	0x0100
        /*07be*/ 	.byte	0x08
	.zero		1


	//   ....[10]....
        /*07c0*/ 	.word	0x000004f0
        /*07c4*/ 	.word	0x000000ff
        /*07c8*/ 	.word	0x00028870
        /*07cc*/ 	.short	0x0100
        /*07ce*/ 	.byte	0x06
	.zero		1


	//   ....[11]....
        /*07d0*/ 	.word	0x00000500
        /*07d4*/ 	.word	0x000000ff
        /*07d8*/ 	.word	0x00028880
        /*07dc*/ 	.short	0x0100
        /*07de*/ 	.byte	0x06
	.zero		1


	//   ....[12]....
        /*07e0*/ 	.word	0x00000510
        /*07e4*/ 	.word	0x000000ff
        /*07e8*/ 	.word	0x00028878
        /*07ec*/ 	.short	0x0100
        /*07ee*/ 	.byte	0x06
	.zero		1


	//   ....[13]....
        /*07f0*/ 	.word	0x00000520
        /*07f4*/ 	.word	0x000000ff
        /*07f8*/ 	.word	0x00028888
        /*07fc*/ 	.short	0x0100
        /*07fe*/ 	.byte	0x06
	.zero		1


	//   ....[14]....
        /*0800*/ 	.word	0x00000650
        /*0804*/ 	.word	0x000000ff
        /*0808*/ 	.word	0x00028890
        /*080c*/ 	.short	0x0100
        /*080e*/ 	.byte	0x08
	.zero		1


	//   ....[15]....
        /*0810*/ 	.word	0x00000660
        /*0814*/ 	.word	0x000000ff
        /*0818*/ 	.word	0x000288a0
        /*081c*/ 	.short	0x0100
        /*081e*/ 	.byte	0x08
	.zero		1


	//   ....[16]....
        /*0820*/ 	.word	0x00000670
        /*0824*/ 	.word	0x000000ff
        /*0828*/ 	.word	0x00028898
        /*082c*/ 	.short	0x0100
        /*082e*/ 	.byte	0x08
	.zero		1


	//   ....[17]....
        /*0830*/ 	.word	0x00000680
        /*0834*/ 	.word	0x000000ff
        /*0838*/ 	.word	0x000288a8
        /*083c*/ 	.short	0x0100
        /*083e*/ 	.byte	0x08
	.zero		1


	//   ....[18]....
        /*0840*/ 	.word	0x000007c0
        /*0844*/ 	.word	0x000000ff
        /*0848*/ 	.word	0x000288b0
        /*084c*/ 	.short	0x0100
        /*084e*/ 	.byte	0x08
	.zero		1


	//   ....[19]....
        /*0850*/ 	.word	0x000007d0
        /*0854*/ 	.word	0x000000ff
        /*0858*/ 	.word	0x000288c0
        /*085c*/ 	.short	0x0100
        /*085e*/ 	.byte	0x08
	.zero		1


	//   ....[20]....
        /*0860*/ 	.word	0x000007e0
        /*0864*/ 	.word	0x000000ff
        /*0868*/ 	.word	0x000288b8
        /*086c*/ 	.short	0x0100
        /*086e*/ 	.byte	0x08
	.zero		1


	//   ....[21]....
        /*0870*/ 	.word	0x000007f0
        /*0874*/ 	.word	0x000000ff
        /*0878*/ 	.word	0x000288c8
        /*087c*/ 	.short	0x0100
        /*087e*/ 	.byte	0x08
	.zero		1


	//   ....[22]....
        /*0880*/ 	.word	0x00001600
        /*0884*/ 	.word	0x000000ff
        /*0888*/ 	.word	0x00028800
        /*088c*/ 	.short	0x010a
        /*088e*/ 	.byte	0x29
	.zero		1


	//   ....[23]....
        /*0890*/ 	.word	0x00001680
        /*0894*/ 	.word	0x00000003
        /*0898*/ 	.word	0x00028830
        /*089c*/ 	.short	0x010a
        /*089e*/ 	.byte	0x3f
	.zero		1


	//   ....[24]....
        /*08a0*/ 	.word	0x000016c0
        /*08a4*/ 	.word	0x00000003
        /*08a8*/ 	.word	0x00028830
        /*08ac*/ 	.short	0x010a
        /*08ae*/ 	.byte	0x3f
	.zero		1


	//   ....[25]....
        /*08b0*/ 	.word	0x000025e0
        /*08b4*/ 	.word	0x000000ff
        /*08b8*/ 	.word	0x00000000
        /*08bc*/ 	.short	0x0101
        /*08be*/ 	.byte	0x06
	.zero		1


	//   ....[26]....
        /*08c0*/ 	.word	0x00003ba0
        /*08c4*/ 	.word	0x000000ff
        /*08c8*/ 	.word	0x00028830
        /*08cc*/ 	.short	0x010a
        /*08ce*/ 	.byte	0x06
	.zero		1


	//   ....[27]....
        /*08d0*/ 	.word	0x00003be0
        /*08d4*/ 	.word	0x000000ff
        /*08d8*/ 	.word	0x00028830
        /*08dc*/ 	.short	0x010a
        /*08de*/ 	.byte	0x06
	.zero		1


	//   ....[28]....
        /*08e0*/ 	.word	0x00003f30
        /*08e4*/ 	.word	0x000000ff
        /*08e8*/ 	.word	0x00028850
        /*08ec*/ 	.short	0x010a
        /*08ee*/ 	.byte	0x06
	.zero		1


	//   ....[29]....
        /*08f0*/ 	.word	0x00003f70
        /*08f4*/ 	.word	0x000000ff
        /*08f8*/ 	.word	0x00028850
        /*08fc*/ 	.short	0x010a
        /*08fe*/ 	.byte	0x06
	.zero		1


	//   ....[30]....
        /*0900*/ 	.word	0x000043d0
        /*0904*/ 	.word	0x000000ff
        /*0908*/ 	.word	0x00000000
        /*090c*/ 	.short	0x0101
        /*090e*/ 	.byte	0x06
	.zero		1


	//   ....[31]....
        /*0910*/ 	.word	0x00005ec0
        /*0914*/ 	.word	0x000000ff
        /*0918*/ 	.word	0x00000000
        /*091c*/ 	.short	0x0101
        /*091e*/ 	.byte	0x06
	.zero		1


	//   ....[32]....
        /*0920*/ 	.word	0x000065a0
        /*0924*/ 	.word	0x000000ff
        /*0928*/ 	.word	0x00028830
        /*092c*/ 	.short	0x010a
        /*092e*/ 	.byte	0x06
	.zero		1


	//   ....[33]....
        /*0930*/ 	.word	0x000065e0
        /*0934*/ 	.word	0x000000ff
        /*0938*/ 	.word	0x00028830
        /*093c*/ 	.short	0x010a
        /*093e*/ 	.byte	0x06
	.zero		1


	//   ....[34]....
        /*0940*/ 	.word	0x00006930
        /*0944*/ 	.word	0x000000ff
        /*0948*/ 	.word	0x00028850
        /*094c*/ 	.short	0x010a
        /*094e*/ 	.byte	0x06
	.zero		1


	//   ....[35]....
        /*0950*/ 	.word	0x00006970
        /*0954*/ 	.word	0x000000ff
        /*0958*/ 	.word	0x00028850
        /*095c*/ 	.short	0x010a
        /*095e*/ 	.byte	0x06
	.zero		1


	//   ....[36]....
        /*0960*/ 	.word	0x00006d70
        /*0964*/ 	.word	0x000000ff
        /*0968*/ 	.word	0x00000000
        /*096c*/ 	.short	0x0101
        /*096e*/ 	.byte	0x06
	.zero		1


	//   ....[37]....
        /*0970*/ 	.word	0x00007f20
        /*0974*/ 	.word	0x000000ff
        /*0978*/ 	.word	0x00000000
        /*097c*/ 	.short	0x0101
        /*097e*/ 	.byte	0x06
	.zero		1


	//   ....[38]....
        /*0980*/ 	.word	0x00008530
        /*0984*/ 	.word	0x000000ff
        /*0988*/ 	.word	0x00028850
        /*098c*/ 	.short	0x010a
        /*098e*/ 	.byte	0x05
	.zero		1


	//   ....[39]....
        /*0990*/ 	.word	0x00008570
        /*0994*/ 	.word	0x000000ff
        /*0998*/ 	.word	0x00028850
        /*099c*/ 	.short	0x010a
        /*099e*/ 	.byte	0x05
	.zero		1


	//   ....[40]....
        /*09a0*/ 	.word	0x00008ae0
        /*09a4*/ 	.word	0x000000ff
        /*09a8*/ 	.word	0x00000000
        /*09ac*/ 	.short	0x0101
        /*09ae*/ 	.byte	0x04
	.zero		1


	//   ....[41]....
        /*09b0*/ 	.word	0x00009e40
        /*09b4*/ 	.word	0x00000000
        /*09b8*/ 	.word	0x00000000
        /*09bc*/ 	.short	0x0101
        /*09be*/ 	.byte	0x3f
	.zero		1


	//   ....[42]....
        /*09c0*/ 	.word	0x0000be00
        /*09c4*/ 	.word	0x00000007
        /*09c8*/ 	.word	0x00028840
        /*09cc*/ 	.short	0x010a
        /*09ce*/ 	.byte	0x3f
	.zero		1


	//   ....[43]....
        /*09d0*/ 	.word	0x0000c4c0
        /*09d4*/ 	.word	0x00000007
        /*09d8*/ 	.word	0x00028830
        /*09dc*/ 	.short	0x0107
        /*09de*/ 	.byte	0x3f
	.zero		1


	//   ....[44]....
        /*09e0*/ 	.word	0x0000c590
        /*09e4*/ 	.word	0x00000007
        /*09e8*/ 	.word	0x00028830
        /*09ec*/ 	.short	0x0101
        /*09ee*/ 	.byte	0x3f
	.zero		1


	//   ....[45]....
        /*09f0*/ 	.word	0x0000cf50
        /*09f4*/ 	.word	0x00000010
        /*09f8*/ 	.word	0x00028800
        /*09fc*/ 	.short	0x0107
        /*09fe*/ 	.byte	0x3f
	.zero		1


	//   ....[46]....
        /*0a00*/ 	.word	0x0000d020
        /*0a04*/ 	.word	0x00000010
        /*0a08*/ 	.word	0x00028800
        /*0a0c*/ 	.short	0x0101
        /*0a0e*/ 	.byte	0x3f
	.zero		1


	//   ....[47]....
        /*0a10*/ 	.word	0x0000d040
        /*0a14*/ 	.word	0x00000010
        /*0a18*/ 	.word	0x00028820
        /*0a1c*/ 	.short	0x010a
        /*0a1e*/ 	.byte	0x3f
	.zero		1


	//   ....[48]....
        /*0a20*/ 	.word	0x0000d390
        /*0a24*/ 	.word	0x00000006
        /*0a28*/ 	.word	0x00028840
        /*0a2c*/ 	.short	0x010a
        /*0a2e*/ 	.byte	0x3f
	.zero		1


	//   ....[49]....
        /*0a30*/ 	.word	0x0000d8a0
        /*0a34*/ 	.word	0x00000006
        /*0a38*/ 	.word	0x00028830
        /*0a3c*/ 	.short	0x0107
        /*0a3e*/ 	.byte	0x3f
	.zero		1


	//   ....[50]....
        /*0a40*/ 	.word	0x0000d960
        /*0a44*/ 	.word	0x00000006
        /*0a48*/ 	.word	0x00028830
        /*0a4c*/ 	.short	0x0101
        /*0a4e*/ 	.byte	0x3f
	.zero		1


	//   ....[51]....
        /*0a50*/ 	.word	0x0000d9c0
        /*0a54*/ 	.word	0x00000006
        /*0a58*/ 	.word	0x00028860
        /*0a5c*/ 	.short	0x010a
        /*0a5e*/ 	.byte	0x3f
	.zero		1


	//   ....[52]....
        /*0a60*/ 	.word	0x0000df50
        /*0a64*/ 	.word	0x00000006
        /*0a68*/ 	.word	0x00028850
        /*0a6c*/ 	.short	0x0107
        /*0a6e*/ 	.byte	0x3f
	.zero		1


	//   ....[53]....
        /*0a70*/ 	.word	0x0000e0b0
        /*0a74*/ 	.word	0x00000006
        /*0a78*/ 	.word	0x00028850
        /*0a7c*/ 	.short	0x0101
        /*0a7e*/ 	.byte	0x3f
	.zero		1


	//   ....[54]....
        /*0a80*/ 	.word	0x0000e2c0
        /*0a84*/ 	.word	0x00000004
        /*0a88*/ 	.word	0x00028860
        /*0a8c*/ 	.short	0x010a
        /*0a8e*/ 	.byte	0x3f
	.zero		1


	//   ....[55]....
        /*0a90*/ 	.word	0x0000e7c0
        /*0a94*/ 	.word	0x00000004
        /*0a98*/ 	.word	0x00028850
        /*0a9c*/ 	.short	0x0107
        /*0a9e*/ 	.byte	0x3f
	.zero		1


	//   ....[56]....
        /*0aa0*/ 	.word	0x0000e880
        /*0aa4*/ 	.word	0x00000004
        /*0aa8*/ 	.word	0x00028850
        /*0aac*/ 	.short	0x0101
        /*0aae*/ 	.byte	0x3f
	.zero		1


	//   ....[57]....
        /*0ab0*/ 	.word	0x0000eb10
        /*0ab4*/ 	.word	0x00000004
        /*0ab8*/ 	.word	0x00028820
        /*0abc*/ 	.short	0x010a
        /*0abe*/ 	.byte	0x3f
	.zero		1


	//   ....[58]....
        /*0ac0*/ 	.word	0x0000ec90
        /*0ac4*/ 	.word	0x00000005
        /*0ac8*/ 	.word	0x00028840
        /*0acc*/ 	.short	0x010a
        /*0ace*/ 	.byte	0x3f
	.zero		1


	//   ....[59]....
        /*0ad0*/ 	.word	0x0000ed30
        /*0ad4*/ 	.word	0x00000017
        /*0ad8*/ 	.word	0x00028840
        /*0adc*/ 	.short	0x010a
        /*0ade*/ 	.byte	0x3f
	.zero		1


	//   ....[60]....
        /*0ae0*/ 	.word	0x0000ed70
        /*0ae4*/ 	.word	0x00000005
        /*0ae8*/ 	.word	0x00028860
        /*0aec*/ 	.short	0x010a
        /*0aee*/ 	.byte	0x3f
	.zero		1


	//   ....[61]....
        /*0af0*/ 	.word	0x0000edb0
        /*0af4*/ 	.word	0x00000017
        /*0af8*/ 	.word	0x00028860
        /*0afc*/ 	.short	0x010a
        /*0afe*/ 	.byte	0x3f
	.zero		1


	//   ....[62]....
        /*0b00*/ 	.word	0x0000ee20
        /*0b04*/ 	.word	0x00000003
        /*0b08*/ 	.word	0x00028800
        /*0b0c*/ 	.short	0x010a
        /*0b0e*/ 	.byte	0x3f
	.zero		1


	//   ....[63]....
        /*0b10*/ 	.word	0x0000ee70
        /*0b14*/ 	.word	0x00000003
        /*0b18*/ 	.word	0x00028830
        /*0b1c*/ 	.short	0x010a
        /*0b1e*/ 	.byte	0x3f
	.zero		1


	//   ....[64]....
        /*0b20*/ 	.word	0x0000eed0
        /*0b24*/ 	.word	0x00000005
        /*0b28*/ 	.word	0x00028830
        /*0b2c*/ 	.short	0x010a
        /*0b2e*/ 	.byte	0x3f
	.zero		1


	//   ....[65]....
        /*0b30*/ 	.word	0x0000ef30
        /*0b34*/ 	.word	0x00000005
        /*0b38*/ 	.word	0x00028850
        /*0b3c*/ 	.short	0x010a
        /*0b3e*/ 	.byte	0x3f
	.zero		1


	//   ....[66]....
        /*0b40*/ 	.word	0x0000ef90
        /*0b44*/ 	.word	0x00000005
        /*0b48*/ 	.word	0x00028830
        /*0b4c*/ 	.short	0x010a
        /*0b4e*/ 	.byte	0x3f
	.zero		1


	//   ....[67]....
        /*0b50*/ 	.word	0x0000eff0
        /*0b54*/ 	.word	0x00000005
        /*0b58*/ 	.word	0x00028850
        /*0b5c*/ 	.short	0x010a
        /*0b5e*/ 	.byte	0x3f
	.zero		1


	//   ....[68]....
        /*0b60*/ 	.word	0x0000f050
        /*0b64*/ 	.word	0x00000009
        /*0b68*/ 	.word	0x00028850
        /*0b6c*/ 	.short	0x010a
        /*0b6e*/ 	.byte	0x3f
	.zero		1


	//   ....[69]....
        /*0b70*/ 	.word	0x0000f150
        /*0b74*/ 	.word	0x00000007
        /*0b78*/ 	.word	0x00028840
        /*0b7c*/ 	.short	0x010a
        /*0b7e*/ 	.byte	0x3f
	.zero		1


	//   ....[70]....
        /*0b80*/ 	.word	0x000105d0
        /*0b84*/ 	.word	0x00000010
        /*0b88*/ 	.word	0x00028820
        /*0b8c*/ 	.short	0x010a
        /*0b8e*/ 	.byte	0x3f
	.zero		1


	//   ....[71]....
        /*0b90*/ 	.word	0x00010620
        /*0b94*/ 	.word	0x00000006
        /*0b98*/ 	.word	0x00028840
        /*0b9c*/ 	.short	0x010a
        /*0b9e*/ 	.byte	0x3f
	.zero		1


	//   ....[72]....
        /*0ba0*/ 	.word	0x00010f90
        /*0ba4*/ 	.word	0x00000006
        /*0ba8*/ 	.word	0x00028860
        /*0bac*/ 	.short	0x010a
        /*0bae*/ 	.byte	0x3f
	.zero		1


	//   ....[73]....
        /*0bb0*/ 	.word	0x00011990
        /*0bb4*/ 	.word	0x00000004
        /*0bb8*/ 	.word	0x00028860
        /*0bbc*/ 	.short	0x010a
        /*0bbe*/ 	.byte	0x3f
	.zero		1


	//   ....[74]....
        /*0bc0*/ 	.word	0x00012560
        /*0bc4*/ 	.word	0x00000004
        /*0bc8*/ 	.word	0x00028820
        /*0bcc*/ 	.short	0x010a
        /*0bce*/ 	.byte	0x3f
	.zero		1


	//   ....[75]....
        /*0bd0*/ 	.word	0x00012700
        /*0bd4*/ 	.word	0x00000005
        /*0bd8*/ 	.word	0x00028840
        /*0bdc*/ 	.short	0x010a
        /*0bde*/ 	.byte	0x3f
	.zero		1


	//   ....[76]....
        /*0be0*/ 	.word	0x00012750
        /*0be4*/ 	.word	0x00000017
        /*0be8*/ 	.word	0x00028840
        /*0bec*/ 	.short	0x010a
        /*0bee*/ 	.byte	0x3f
	.zero		1


	//   ....[77]....
        /*0bf0*/ 	.word	0x000127a0
        /*0bf4*/ 	.word	0x00000005
        /*0bf8*/ 	.word	0x00028860
        /*0bfc*/ 	.short	0x010a
        /*0bfe*/ 	.byte	0x3f
	.zero		1


	//----- nvinfo : EIATTR_NUM_MBARRIERS
	.align		4
.L_258:
        /*0c00*/ 	.byte	0x03, 0x38
        /*0c02*/ 	.short	0x0016


	//----- nvinfo : EIATTR_EXIT_INSTR_OFFSETS
	.align		4
        /*0c04*/ 	.byte	0x04, 0x1c
        /*0c06*/ 	.short	(.L_260 - .L_259)


	//   ....[0]....
.L_259:
        /*0c08*/ 	.word	0x00000960


	//   ....[1]....
        /*0c0c*/ 	.word	0x0000ab70


	//   ....[2]....
        /*0c10*/ 	.word	0x0000ee00


	//----- nvinfo : EIATTR_MAX_THREADS
	.align		4
.L_260:
        /*0c14*/ 	.byte	0x04, 0x05
        /*0c16*/ 	.short	(.L_262 - .L_261)
.L_261:
        /*0c18*/ 	.word	0x00000180
        /*0c1c*/ 	.word	0x00000001
        /*0c20*/ 	.word	0x00000001


	//----- nvinfo : EIATTR_CRS_STACK_SIZE
	.align		4
.L_262:
        /*0c24*/ 	.byte	0x04, 0x1e
        /*0c26*/ 	.short	(.L_264 - .L_263)
.L_263:
        /*0c28*/ 	.word	0x00000000


	//----- nvinfo : EIATTR_CBANK_PARAM_SIZE
	.align		4
.L_264:
        /*0c2c*/ 	.byte	0x03, 0x19
        /*0c2e*/ 	.short	0x0af0


	//----- nvinfo : EIATTR_PARAM_CBANK
	.align		4
        /*0c30*/ 	.byte	0x04, 0x0a
        /*0c32*/ 	.short	(.L_266 - .L_265)
	.align		4
.L_265:
        /*0c34*/ 	.word	index@(.nv.constant0._ZN7cutlass13device_kernelIN5flash11enable_sm90INS1_16FlashAttnFwdSm90INS1_25CollectiveMainloopFwdSm90ILi2EN4cute5tupleIJNS5_1CILi1EEES8_S8_EEENS6_IJNS7_ILi128EEESA_SA_EEELi128ENS_6half_tEfNS_4arch4Sm90ELb1ELb0ELb0ELb0ELb1ELb0ELb0ELb1ELb1ELb1ELb0ELb0EEENS1_21CollectiveEpilogueFwdISB_S9_SC_SE_Li256ELb0ELb1ELb0ELb0EEENS1_30DynamicPersistentTileSchedulerILi256ELi128ELb0ELb1ELb1EEEEEEEEEvNT_6ParamsE)
        /*0c38*/ 	.short	0x0210
        /*0c3a*/ 	.short	0x0af0


	//----- nvinfo : EIATTR_SW_WAR
	.align		4
.L_266:
        /*0c3c*/ 	.byte	0x04, 0x36
        /*0c3e*/ 	.short	(.L_268 - .L_267)
.L_267:
        /*0c40*/ 	.word	0x00000008
.L_268:


//--------------------- .nv.info._ZN7cutlass13device_kernelIN5flash11enable_sm90INS1_16FlashAttnFwdSm90INS1_25CollectiveMainloopFwdSm90ILi2EN4cute5tupleIJNS5_1CILi1EEES8_S8_EEENS6_IJNS7_ILi128EEESA_SA_EEELi128ENS_6half_tEfNS_4arch4Sm90ELb1ELb0ELb0ELb1ELb1ELb0ELb0ELb1ELb1ELb1ELb0ELb0EEENS1_21CollectiveEpilogueFwdISB_S9_SC_SE_Li256ELb1ELb1ELb0ELb0EEENS1_36VarlenDynamicPersistentTileSchedulerILi128ELi128ELi256ELi128ELb0ELb1ELb1ELb1ELb1ELb1EEEEEEEEEvNT_6ParamsE --------------------------
	.section	.nv.info._ZN7cutlass13device_kernelIN5flash11enable_sm90INS1_16FlashAttnFwdSm90INS1_25CollectiveMainloopFwdSm90ILi2EN4cute5tupleIJNS5_1CILi1EEES8_S8_EEENS6_IJNS7_ILi128EEESA_SA_EEELi128ENS_6half_tEfNS_4arch4Sm90ELb1ELb0ELb0ELb1ELb1ELb0ELb0ELb1ELb1ELb1ELb0ELb0EEENS1_21CollectiveEpilogueFwdISB_S9_SC_SE_Li256ELb1ELb1ELb0ELb0EEENS1_36VarlenDynamicPersistentTileSchedulerILi128ELi128ELi256ELi128ELb0ELb1ELb1ELb1ELb1ELb1EEEEEEEEEvNT_6ParamsE,"",@"SHT_CUDA_INFO"
	.sectionflags	@""
	.align	4


	//----- nvinfo : EIATTR_CUDA_API_VERSION
	.align		4
        /*0000*/ 	.byte	0x04, 0x37
        /*0002*/ 	.short	(.L_270 - .L_269)
.L_269:
        /*0004*/ 	.word	0x00000082


	//----- nvinfo : EIATTR_KPARAM_INFO
	.align		4
.L_270:
        /*0008*/ 	.byte	0x04, 0x17
        /*000a*/ 	.short	(.L_272 - .L_271)
.L_271:
        /*000c*/ 	.word	0x00000000
        /*0010*/ 	.short	0x0000
        /*0012*/ 	.short	0x0070
        /*0014*/ 	.byte	0x00, 0xf0, 0x01, 0x2a


	//----- nvinfo : EIATTR_SPARSE_MMA_MASK
	.align		4
.L_272:
        /*0018*/ 	.byte	0x03, 0x50
        /*001a*/ 	.short	0x0000


	//----- nvinfo : EIATTR_MAXREG_COUNT
	.align		4
        /*001c*/ 	.byte	0x03, 0x1b
        /*001e*/ 	.short	0x00a8


	//----- nvinfo : EIATTR_NUM_BARRIERS
	.align		4
        /*0020*/ 	.byte	0x02, 0x4c
        /*0022*/ 	.byte	0x10
	.zero		1


	//----- nvinfo : EIATTR_EXTERNS
	.align		4
        /*0024*/ 	.byte	0x04, 0x0f
        /*0026*/ 	.short	(.L_274 - .L_273)


	//   ....[0]....
	.align		4
.L_273:
        /*0028*/ 	.word	index@(__assertfail)


	//----- nvinfo : EIATTR_ANNOTATIONS
	.align		4
.L_274:
        /*002c*/ 	.byte	0x04, 0x55
        /*002e*/ 	.short	(.L_276 - .L_275)


	//   ....[0]....
.L_275:
        /* <DEDUP_REMOVED lines=14> */


	//----- nvinfo : EIATTR_MERCURY_ISA_VERSION
	.align		4
.L_276:
        /*00f8*/ 	.byte	0x03, 0x5f
        /*00fa*/ 	.short	0x0101


	//----- nvinfo : EIATTR_UNUSED_LOAD_BYTE_OFFSET
	.align		4
        /*00fc*/ 	.byte	0x04, 0x44
        /*00fe*/ 	.short	(.L_278 - .L_277)


	//   ....[0]....
.L_277:
        /*0100*/ 	.word	0x00000970
        /*0104*/ 	.word	0x0000fff0


	//   ....[1]....
        /*0108*/ 	.word	0x00009030
        /*010c*/ 	.word	0x0000fff0


	//----- nvinfo : EIATTR_INT_WARP_WIDE_INSTR_OFFSETS
	.align		4
.L_278:
        /*0110*/ 	.byte	0x04, 0x31
        /*0112*/ 	.short	(.L_280 - .L_279)


	//   ....[0]....
.L_279:
        /*0114*/ 	.word	0x000000c0


	//   ....[1]....
        /*0118*/ 	.word	0x000000d0


	//   ....[2]....
        /*011c*/ 	.word	0x00000170


	//   ....[3]....
        /*0120*/ 	.word	0x0000c440


	//   ....[4]....
        /*0124*/ 	.word	0x0000c4d0


	//   ....[5]....
        /*0128*/ 	.word	0x0000f3b0


	//   ....[6]....
        /*012c*/ 	.word	0x0000f440


	//----- nvinfo : EIATTR_COOP_GROUP_MASK_REGIDS
	.align		4
.L_280:
        /*0130*/ 	.byte	0x04, 0x29
        /*0132*/ 	.short	(.L_282 - .L_281)


	//   ....[0]....
.L_281:
        /*0134*/ 	.word	0xffffffff


	//   ....[1]....
        /*0138*/ 	.word	0xffffffff


	//   ....[2]....
        /*013c*/ 	.word	0xffffffff


	//   ....[3]....
        /*0140*/ 	.word	0xffffffff


	//   ....[4]....
        /*0144*/ 	.word	0xffffffff


	//   ....[5]....
        /*0148*/ 	.word	0xffffffff


	//   ....[6]....
        /*014c*/ 	.word	0xffffffff


	//   ....[7]....
        /*0150*/ 	.word	0xffffffff


	//   ....[8]....
        /*0154*/ 	.word	0xffffffff


	//   ....[9]....
        /*0158*/ 	.word	0xffffffff


	//   ....[10]....
        /*015c*/ 	.word	0xffffffff


	//   ....[11]....
        /*0160*/ 	.word	0xffffffff


	//   ....[12]....
        /*0164*/ 	.word	0xffffffff


	//   ....[13]....
        /*0168*/ 	.word	0xffffffff


	//   ....[14]....
        /*016c*/ 	.word	0xffffffff


	//   ....[15]....
        /*0170*/ 	.word	0xffffffff


	//   ....[16]....
        /*0174*/ 	.word	0xffffffff


	//   ....[17]....
        /*0178*/ 	.word	0xffffffff


	//   ....[18]....
        /*017c*/ 	.word	0xffffffff


	//   ....[19]....
        /*0180*/ 	.word	0xffffffff


	//   ....[20]....
        /*0184*/ 	.word	0xffffffff


	//   ....[21]....
        /*0188*/ 	.word	0xffffffff


	//   ....[22]....
        /*018c*/ 	.word	0xffffffff


	//   ....[23]....
        /*0190*/ 	.word	0xffffffff


	//   ....[24]....
        /*0194*/ 	.word	0xffffffff


	//   ....[25]....
        /*0198*/ 	.word	0xffffffff


	//   ....[26]....
        /*019c*/ 	.word	0xffffffff


	//   ....[27]....
        /*01a0*/ 	.word	0xffffffff


	//   ....[28]....
        /*01a4*/ 	.word	0xffffffff


	//   ....[29]....
        /*01a8*/ 	.word	0xffffffff


	//   ....[30]....
        /*01ac*/ 	.word	0xffffffff


	//   ....[31]....
        /*01b0*/ 	.word	0xffffffff


	//   ....[32]....
        /*01b4*/ 	.word	0xffffffff


	//   ....[33]....
        /*01b8*/ 	.word	0xffffffff


	//   ....[34]....
        /*01bc*/ 	.word	0xffffffff


	//   ....[35]....
        /*01c0*/ 	.word	0xffffffff


	//   ....[36]....
        /*01c4*/ 	.word	0xffffffff


	//   ....[37]....
        /*01c8*/ 	.word	0xffffffff


	//   ....[38]....
        /*01cc*/ 	.word	0xffffffff


	//   ....[39]....
        /*01d0*/ 	.word	0xffffffff


	//   ....[40]....
        /*01d4*/ 	.word	0xffffffff


	//   ....[41]....
        /*01d8*/ 	.word	0xffffffff


	//   ....[42]....
        /*01dc*/ 	.word	0xffffffff


	//   ....[43]....
        /*01e0*/ 	.word	0xffffffff


	//   ....[44]....
        /*01e4*/ 	.word	0xffffffff


	//   ....[45]....
        /*01e8*/ 	.word	0xffffffff


	//   ....[46]....
        /*01ec*/ 	.word	0xffffffff


	//   ....[47]....
        /*01f0*/ 	.word	0xffffffff


	//   ....[48]....
        /*01f4*/ 	.word	0xffffffff


	//   ....[49]....
        /*01f8*/ 	.word	0xffffffff


	//   ....[50]....
        /*01fc*/ 	.word	0xffffffff


	//   ....[51]....
        /*0200*/ 	.word	0xffffffff


	//   ....[52]....
        /*0204*/ 	.word	0xffffffff


	//   ....[53]....
        /*0208*/ 	.word	0xffffffff


	//   ....[54]....
        /*020c*/ 	.word	0xffffffff


	//   ....[55]....
        /*0210*/ 	.word	0xffffffff


	//   ....[56]....
        /*0214*/ 	.word	0xffffffff


	//   ....[57]....
        /*0218*/ 	.word	0xffffffff


	//   ....[58]....
        /*021c*/ 	.word	0xffffffff


	//   ....[59]....
        /*0220*/ 	.word	0xffffffff


	//   ....[60]....
        /*0224*/ 	.word	0xffffffff


	//   ....[61]....
        /*0228*/ 	.word	0xffffffff


	//   ....[62]....
        /*022c*/ 	.word	0xffffffff


	//   ....[63]....
        /*0230*/ 	.word	0xffffffff


	//   ....[64]....
        /*0234*/ 	.word	0xffffffff


	//   ....[65]....
        /*0238*/ 	.word	0xffffffff


	//   ....[66]....
        /*023c*/ 	.word	0xffffffff


	//   ....[67]....
        /*0240*/ 	.word	0xffffffff


	//   ....[68]....
        /*0244*/ 	.word	0xffffffff


	//   ....[69]....
        /*0248*/ 	.word	0xffffffff


	//   ....[70]....
        /*024c*/ 	.word	0xffffffff


	//   ....[71]....
        /*0250*/ 	.word	0xffffffff


	//   ....[72]....
        /*0254*/ 	.word	0xffffffff


	//   ....[73]....
        /*0258*/ 	.word	0xffffffff


	//   ....[74]....
        /*025c*/ 	.word	0xffffffff


	//   ....[75]....
        /*0260*/ 	.word	0xffffffff


	//   ....[76]....
        /*0264*/ 	.word	0xffffffff


	//   ....[77]....
        /*0268*/ 	.word	0xffffffff


	//   ....[78]....
        /*026c*/ 	.word	0xffffffff


	//   ....[79]....
        /*0270*/ 	.word	0xffffffff


	//   ....[80]....
        /*0274*/ 	.word	0xffffffff


	//   ....[81]....
        /*0278*/ 	.word	0xffffffff


	//   ....[82]....
        /*027c*/ 	.word	0xffffffff


	//   ....[83]....
        /*0280*/ 	.word	0xffffffff


	//   ....[84]....
        /*0284*/ 	.word	0xffffffff


	//   ....[85]....
        /*0288*/ 	.word	0xffffffff


	//   ....[86]....
        /*028c*/ 	.word	0xffffffff


	//   ....[87]....
        /*0290*/ 	.word	0xffffffff


	//   ....[88]....
        /*0294*/ 	.word	0xffffffff


	//   ....[89]....
        /*0298*/ 	.word	0xffffffff


	//   ....[90]....
        /*029c*/ 	.word	0xffffffff


	//   ....[91]....
        /*02a0*/ 	.word	0xffffffff


	//   ....[92]....
        /*02a4*/ 	.word	0xffffffff


	//   ....[93]....
        /*02a8*/ 	.word	0xffffffff


	//   ....[94]....
        /*02ac*/ 	.word	0xffffffff


	//   ....[95]....
        /*02b0*/ 	.word	0xffffffff


	//   ....[96]....
        /*02b4*/ 	.word	0xffffffff


	//   ....[97]....
        /*02b8*/ 	.word	0xffffffff


	//   ....[98]....
        /*02bc*/ 	.word	0xffffffff


	//   ....[99]....
        /*02c0*/ 	.word	0xffffffff


	//   ....[100]....
        /*02c4*/ 	.word	0xffffffff


	//   ....[101]....
        /*02c8*/ 	.word	0xffffffff


	//   ....[102]....
        /*02cc*/ 	.word	0xffffffff


	//   ....[103]....
        /*02d0*/ 	.word	0xffffffff


	//   ....[104]....
        /*02d4*/ 	.word	0xffffffff


	//   ....[105]....
        /*02d8*/ 	.word	0xffffffff


	//   ....[106]....
        /*02dc*/ 	.word	0xffffffff


	//   ....[107]....
        /*02e0*/ 	.word	0xffffffff


	//   ....[108]....
        /*02e4*/ 	.word	0xffffffff


	//   ....[109]....
        /*02e8*/ 	.word	0xffffffff


	//   ....[110]....
        /*02ec*/ 	.word	0xffffffff


	//   ....[111]....
        /*02f0*/ 	.word	0xffffffff


	//   ....[112]....
        /*02f4*/ 	.word	0xffffffff


	//   ....[113]....
        /*02f8*/ 	.word	0xffffffff


	//   ....[114]....
        /*02fc*/ 	.word	0xffffffff


	//   ....[115]....
        /*0300*/ 	.word	0xffffffff


	//   ....[116]....
        /*0304*/ 	.word	0xffffffff


	//   ....[117]....
        /*0308*/ 	.word	0xffffffff


	//   ....[118]....
        /*030c*/ 	.word	0xffffffff


	//   ....[119]....
        /*0310*/ 	.word	0xffffffff


	//   ....[120]....
        /*0314*/ 	.word	0xffffffff


	//   ....[121]....
        /*0318*/ 	.word	0xffffffff


	//   ....[122]....
        /*031c*/ 	.word	0xffffffff


	//   ....[123]....
        /*0320*/ 	.word	0xffffffff


	//   ....[124]....
        /*0324*/ 	.word	0xffffffff


	//   ....[125]....
        /*0328*/ 	.word	0xffffffff


	//   ....[126]....
        /*032c*/ 	.word	0xffffffff


	//   ....[127]....
        /*0330*/ 	.word	0xffffffff


	//   ....[128]....
        /*0334*/ 	.word	0xffffffff


	//   ....[129]....
        /*0338*/ 	.word	0xffffffff


	//   ....[130]....
        /*033c*/ 	.word	0xffffffff


	//   ....[131]....
        /*0340*/ 	.word	0xffffffff


	//   ....[132]....
        /*0344*/ 	.word	0xffffffff


	//   ....[133]....
        /*0348*/ 	.word	0xffffffff


	//   ....[134]....
        /*034c*/ 	.word	0xffffffff


	//   ....[135]....
        /*0350*/ 	.word	0xffffffff


	//   ....[136]....
        /*0354*/ 	.word	0xffffffff


	//   ....[137]....
        /*0358*/ 	.word	0xffffffff


	//   ....[138]....
        /*035c*/ 	.word	0xffffffff


	//   ....[139]....
        /*0360*/ 	.word	0xffffffff


	//   ....[140]....
        /*0364*/ 	.word	0xffffffff


	//   ....[141]....
        /*0368*/ 	.word	0xffffffff


	//   ....[142]....
        /*036c*/ 	.word	0xffffffff


	//   ....[143]....
        /*0370*/ 	.word	0xffffffff


	//   ....[144]....
        /*0374*/ 	.word	0xffffffff


	//   ....[145]....
        /*0378*/ 	.word	0xffffffff


	//   ....[146]....
        /*037c*/ 	.word	0xffffffff


	//   ....[147]....
        /*0380*/ 	.word	0xffffffff


	//   ....[148]....
        /*0384*/ 	.word	0xffffffff


	//   ....[149]....
        /*0388*/ 	.word	0xffffffff


	//   ....[150]....
        /*038c*/ 	.word	0xffffffff


	//   ....[151]....
        /*0390*/ 	.word	0xffffffff


	//   ....[152]....
        /*0394*/ 	.word	0xffffffff


	//   ....[153]....
        /*0398*/ 	.word	0xffffffff


	//   ....[154]....
        /*039c*/ 	.word	0xffffffff


	//   ....[155]....
        /*03a0*/ 	.word	0xffffffff


	//   ....[156]....
        /*03a4*/ 	.word	0xffffffff


	//   ....[157]....
        /*03a8*/ 	.word	0xffffffff


	//   ....[158]....
        /*03ac*/ 	.word	0xffffffff


	//   ....[159]....
        /*03b0*/ 	.word	0xffffffff


	//   ....[160]....
        /*03b4*/ 	.word	0xffffffff


	//   ....[161]....
        /*03b8*/ 	.word	0x0500000f


	//   ....[162]....
        /*03bc*/ 	.word	0x0500000f


	//   ....[163]....
        /*03c0*/ 	.word	0x0500000f


	//   ....[164]....
        /*03c4*/ 	.word	0x0500000f


	//   ....[165]....
        /*03c8*/ 	.word	0x0500000f


	//   ....[166]....
        /*03cc*/ 	.word	0x0500000f


	//   ....[167]....
        /*03d0*/ 	.word	0x0500000f


	//   ....[168]....
        /*03d4*/ 	.word	0x0500000f


	//   ....[169]....
        /*03d8*/ 	.word	0x0500000f


	//   ....[170]....
        /*03dc*/ 	.word	0x0500000f


	//   ....[171]....
        /*03e0*/ 	.word	0x0500000f


	//   ....[172]....
        /*03e4*/ 	.word	0x0500000f


	//   ....[173]....
        /*03e8*/ 	.word	0x0500000f


	//   ....[174]....
        /*03ec*/ 	.word	0x0500000f


	//   ....[175]....
        /*03f0*/ 	.word	0x0500000f


	//   ....[176]....
        /*03f4*/ 	.word	0x0500000f


	//   ....[177]....
        /*03f8*/ 	.word	0x0500000f


	//   ....[178]....
        /*03fc*/ 	.word	0x0500000f


	//   ....[179]....
        /*0400*/ 	.word	0x0500000f


	//   ....[180]....
        /*0404*/ 	.word	0x0500000f


	//   ....[181]....
        /*0408*/ 	.word	0x0500000f


	//   ....[182]....
        /*040c*/ 	.word	0x0500000f


	//   ....[183]....
        /*0410*/ 	.word	0x0500000f


	//   ....[184]....
        /*0414*/ 	.word	0x0500000f


	//   ....[185]....
        /*0418*/ 	.word	0x0500000f


	//   ....[186]....
        /*041c*/ 	.word	0x0500000f


	//   ....[187]....
        /*0420*/ 	.word	0x0500000f


	//   ....[188]....
        /*0424*/ 	.word	0x0500000f


	//   ....[189]....
        /*0428*/ 	.word	0x0500000f


	//   ....[190]....
        /*042c*/ 	.word	0x0500000f


	//   ....[191]....
        /*0430*/ 	.word	0x0500000f


	//   ....[192]....
        /*0434*/ 	.word	0x0500000f


	//   ....[193]....
        /*0438*/ 	.word	0x0500000f


	//   ....[194]....
        /*043c*/ 	.word	0x0500000f


	//   ....[195]....
        /*0440*/ 	.word	0x0500000f


	//   ....[196]....
        /*0444*/ 	.word	0x0500000f


	//   ....[197]....
        /*0448*/ 	.word	0x0500000f


	//   ....[198]....
        /*044c*/ 	.word	0x0500000f


	//   ....[199]....
        /*0450*/ 	.word	0x0500000f


	//   ....[200]....
        /*0454*/ 	.word	0x0500000f


	//   ....[201]....
        /*0458*/ 	.word	0x0500000f


	//   ....[202]....
        /*045c*/ 	.word	0x0500000f


	//   ....[203]....
        /*0460*/ 	.word	0x0500000f


	//   ....[204]....
        /*0464*/ 	.word	0x0500000f


	//   ....[205]....
        /*0468*/ 	.word	0x0500000f


	//   ....[206]....
        /*046c*/ 	.word	0x0500000f


	//   ....[207]....
        /*0470*/ 	.word	0x0500000f


	//   ....[208]....
        /*0474*/ 	.word	0x0500000f


	//   ....[209]....
        /*0478*/ 	.word	0x0500000f


	//   ....[210]....
        /*047c*/ 	.word	0x0500000f


	//   ....[211]....
        /*0480*/ 	.word	0x0500000f


	//   ....[212]....
        /*0484*/ 	.word	0x0500000f


	//   ....[213]....
        /*0488*/ 	.word	0x0500000f


	//   ....[214]....
        /*048c*/ 	.word	0x0500000f


	//   ....[215]....
        /*0490*/ 	.word	0x0500000f


	//   ....[216]....
        /*0494*/ 	.word	0x0500000f


	//   ....[217]....
        /*0498*/ 	.word	0x0500000f


	//   ....[218]....
        /*049c*/ 	.word	0x0500000f


	//   ....[219]....
        /*04a0*/ 	.word	0x0500000f


	//   ....[220]....
        /*04a4*/ 	.word	0x0500000f


	//   ....[221]....
        /*04a8*/ 	.word	0x0500000f


	//   ....[222]....
        /*04ac*/ 	.word	0x0500000f


	//   ....[223]....
        /*04b0*/ 	.word	0x0500000f


	//   ....[224]....
        /*04b4*/ 	.word	0x0500000f


	//   ....[225]....
        /*04b8*/ 	.word	0x0500000f


	//   ....[226]....
        /*04bc*/ 	.word	0x0500000f


	//   ....[227]....
        /*04c0*/ 	.word	0x0500000f


	//   ....[228]....
        /*04c4*/ 	.word	0x0500000f


	//   ....[229]....
        /*04c8*/ 	.word	0x0500000f


	//   ....[230]....
        /*04cc*/ 	.word	0x0500000f


	//   ....[231]....
        /*04d0*/ 	.word	0x0500000f


	//   ....[232]....
        /*04d4*/ 	.word	0x0500000f


	//   ....[233]....
        /*04d8*/ 	.word	0x0500000f


	//   ....[234]....
        /*04dc*/ 	.word	0x0500000f


	//   ....[235]....
        /*04e0*/ 	.word	0x0500000f


	//   ....[236]....
        /*04e4*/ 	.word	0x0500000f


	//   ....[237]....
        /*04e8*/ 	.word	0x0500000f


	//   ....[238]....
        /*04ec*/ 	.word	0x0500000f


	//   ....[239]....
        /*04f0*/ 	.word	0x0500000f


	//   ....[240]....
        /*04f4*/ 	.word	0x0500000f


	//   ....[241]....
        /*04f8*/ 	.word	0x0500000f


	//   ....[242]....
        /*04fc*/ 	.word	0x0500000f


	//   ....[243]....
        /*0500*/ 	.word	0x0500000f


	//   ....[244]....
        /*0504*/ 	.word	0x0500000f


	//   ....[245]....
        /*0508*/ 	.word	0x0500000f


	//   ....[246]....
        /*050c*/ 	.word	0x0500000f


	//   ....[247]....
        /*0510*/ 	.word	0x0500000f


	//   ....[248]....
        /*0514*/ 	.word	0x0500000f


	//   ....[249]....
        /*0518*/ 	.word	0x0500000f


	//   ....[250]....
        /*051c*/ 	.word	0x0500000f


	//   ....[251]....
        /*0520*/ 	.word	0x0500000f


	//   ....[252]....
        /*0524*/ 	.word	0x0500000f


	//   ....[253]....
        /*0528*/ 	.word	0x0500000f


	//   ....[254]....
        /*052c*/ 	.word	0x0500000f


	//   ....[255]....
        /*0530*/ 	.word	0x0500000f


	//   ....[0]....
        /*0534*/ 	.word	0x0500000f


	//   ....[1]....
        /*0538*/ 	.word	0x0500000f


	//   ....[2]....
        /*053c*/ 	.word	0x0500000f


	//   ....[3]....
        /*0540*/ 	.word	0x0500000f


	//----- nvinfo : EIATTR_COOP_GROUP_INSTR_OFFSETS
	.align		4
.L_282:
        /*0544*/ 	.byte	0x04, 0x28
        /*0546*/ 	.short	(.L_284 - .L_283)


	//   ....[0]....
.L_283:
        /*0548*/ 	.word	0x00000080


	//   ....[1]....
        /*054c*/ 	.word	0x00000090


	//   ....[2]....
        /*0550*/ 	.word	0x000002d0


	//   ....[3]....
        /*0554*/ 	.word	0x00000430


	//   ....[4]....
        /*0558*/ 	.word	0x00000550


	//   ....[5]....
        /*055c*/ 	.word	0x000006b0


	//   ....[6]....
        /*0560*/ 	.word	0x00001570


	//   ....[7]....
        /*0564*/ 	.word	0x00001e70


	//   ....[8]....
        /*0568*/ 	.word	0x00001eb0


	//   ....[9]....
        /*056c*/ 	.word	0x000025c0


	//   ....[10]....
        /*0570*/ 	.word	0x00002690


	//   ....[11]....
        /*0574*/ 	.word	0x00003060


	//   ....[12]....
        /*0578*/ 	.word	0x000030d0


	//   ....[13]....
        /*057c*/ 	.word	0x000044b0


	//   ....[14]....
        /*0580*/ 	.word	0x000044d0


	//   ....[15]....
        /*0584*/ 	.word	0x00004ba0


	//   ....[16]....
        /*0588*/ 	.word	0x00004be0


	//   ....[17]....
        /*058c*/ 	.word	0x00005510


	//   ....[18]....
        /*0590*/ 	.word	0x00005590


	//   ....[19]....
        /*0594*/ 	.word	0x00007210


	//   ....[20]....
        /*0598*/ 	.word	0x00007220


	//   ....[21]....
        /*059c*/ 	.word	0x00007260


	//   ....[22]....
        /*05a0*/ 	.word	0x00007270


	//   ....[23]....
        /*05a4*/ 	.word	0x000086f0


	//   ....[24]....
        /*05a8*/ 	.word	0x00008720


	//   ....[25]....
        /*05ac*/ 	.word	0x000087f0


	//   ....[26]....
        /*05b0*/ 	.word	0x00008800


	//   ....[27]....
        /*05b4*/ 	.word	0x00009b20


	//   ....[28]....
        /*05b8*/ 	.word	0x00009b60


	//   ....[29]....
        /*05bc*/ 	.word	0x00009bc0


	//   ....[30]....
        /*05c0*/ 	.word	0x00009c00


	//   ....[31]....
        /*05c4*/ 	.word	0x0000a1b0


	//   ....[32]....
        /*05c8*/ 	.word	0x0000a1d0


	//   ....[33]....
        /*05cc*/ 	.word	0x0000a290


	//   ....[34]....
        /*05d0*/ 	.word	0x0000a2b0


	//   ....[35]....
        /*05d4*/ 	.word	0x0000a370


	//   ....[36]....
        /*05d8*/ 	.word	0x0000a390


	//   ....[37]....
        /*05dc*/ 	.word	0x0000a460


	//   ....[38]....
        /*05e0*/ 	.word	0x0000a480


	//   ....[39]....
        /*05e4*/ 	.word	0x0000ad40


	//   ....[40]....
        /*05e8*/ 	.word	0x0000ad60


	//   ....[41]....
        /*05ec*/ 	.word	0x0000ae20


	//   ....[42]....
        /*05f0*/ 	.word	0x0000ae40


	//   ....[43]....
        /*05f4*/ 	.word	0x0000af00


	//   ....[44]....
        /*05f8*/ 	.word	0x0000af20


	//   ....[45]....
        /*05fc*/ 	.word	0x0000aff0


	//   ....[46]....
        /*0600*/ 	.word	0x0000b010


	//   ....[47]....
        /*0604*/ 	.word	0x0000b150


	//   ....[48]....
        /*0608*/ 	.word	0x0000b320


	//   ....[49]....
        /*060c*/ 	.word	0x0000b350


	//   ....[50]....
        /*0610*/ 	.word	0x0000b380


	//   ....[51]....
        /*0614*/ 	.word	0x0000b3b0


	//   ....[52]....
        /*0618*/ 	.word	0x0000b3e0


	//   ....[53]....
        /*061c*/ 	.word	0x0000b410


	//   ....[54]....
        /*0620*/ 	.word	0x0000b560


	//   ....[55]....
        /*0624*/ 	.word	0x0000b590


	//   ....[56]....
        /*0628*/ 	.word	0x0000b5c0


	//   ....[57]....
        /*062c*/ 	.word	0x0000b5f0


	//   ....[58]....
        /*0630*/ 	.word	0x0000b620


	//   ....[59]....
        /*0634*/ 	.word	0x0000b650


	//   ....[60]....
        /*0638*/ 	.word	0x0000b6e0


	//   ....[61]....
        /*063c*/ 	.word	0x0000b740


	//   ....[62]....
        /*0640*/ 	.word	0x0000b7d0


	//   ....[63]....
        /*0644*/ 	.word	0x0000cf70


	//   ....[64]....
        /*0648*/ 	.word	0x0000cf90


	//   ....[65]....
        /*064c*/ 	.word	0x0000d030


	//   ....[66]....
        /*0650*/ 	.word	0x0000d050


	//   ....[67]....
        /*0654*/ 	.word	0x0000d0e0


	//   ....[68]....
        /*0658*/ 	.word	0x0000d100


	//   ....[69]....
        /*065c*/ 	.word	0x0000d190


	//   ....[70]....
        /*0660*/ 	.word	0x0000d1b0


	//   ....[71]....
        /*0664*/ 	.word	0x0000d240


	//   ....[72]....
        /*0668*/ 	.word	0x0000d260


	//   ....[73]....
        /*066c*/ 	.word	0x0000d2f0


	//   ....[74]....
        /*0670*/ 	.word	0x0000d310


	//   ....[75]....
        /*0674*/ 	.word	0x0000d3a0


	//   ....[76]....
        /*0678*/ 	.word	0x0000d3c0


	//   ....[77]....
        /*067c*/ 	.word	0x0000d3d0


	//   ....[78]....
        /*0680*/ 	.word	0x0000d450


	//   ....[79]....
        /*0684*/ 	.word	0x0000dbb0


	//   ....[80]....
        /*0688*/ 	.word	0x0000dbe0


	//   ....[81]....
        /*068c*/ 	.word	0x0000dc40


	//   ....[82]....
        /*0690*/ 	.word	0x0000dc90


	//   ....[83]....
        /*0694*/ 	.word	0x0000dce0


	//   ....[84]....
        /*0698*/ 	.word	0x0000dd30


	//   ....[85]....
        /*069c*/ 	.word	0x0000dd80


	//   ....[86]....
        /*06a0*/ 	.word	0x0000ddd0


	//   ....[87]....
        /*06a4*/ 	.word	0x0000de20


	//   ....[88]....
        /*06a8*/ 	.word	0x0000de70


	//   ....[89]....
        /*06ac*/ 	.word	0x0000dec0


	//   ....[90]....
        /*06b0*/ 	.word	0x0000df10


	//   ....[91]....
        /*06b4*/ 	.word	0x0000df50


	//   ....[92]....
        /*06b8*/ 	.word	0x0000dfa0


	//   ....[93]....
        /*06bc*/ 	.word	0x0000dfc0


	//   ....[94]....
        /*06c0*/ 	.word	0x0000e000


	//   ....[95]....
        /*06c4*/ 	.word	0x0000e760


	//   ....[96]....
        /*06c8*/ 	.word	0x0000e790


	//   ....[97]....
        /*06cc*/ 	.word	0x0000e7f0


	//   ....[98]....
        /*06d0*/ 	.word	0x0000e800


	//   ....[99]....
        /*06d4*/ 	.word	0x0000e850


	//   ....[100]....
        /*06d8*/ 	.word	0x0000e860


	//   ....[101]....
        /*06dc*/ 	.word	0x0000e8b0


	//   ....[102]....
        /*06e0*/ 	.word	0x0000e8c0


	//   ....[103]....
        /*06e4*/ 	.word	0x0000e910


	//   ....[104]....
        /*06e8*/ 	.word	0x0000e920


	//   ....[105]....
        /*06ec*/ 	.word	0x0000e970


	//   ....[106]....
        /*06f0*/ 	.word	0x0000e980


	//   ....[107]....
        /*06f4*/ 	.word	0x0000e9d0


	//   ....[108]....
        /*06f8*/ 	.word	0x0000e9e0


	//   ....[109]....
        /*06fc*/ 	.word	0x0000e9f0


	//   ....[110]....
        /*0700*/ 	.word	0x0000ea40


	//   ....[111]....
        /*0704*/ 	.word	0x0000eca0


	//   ....[112]....
        /*0708*/ 	.word	0x0000ecc0


	//   ....[113]....
        /*070c*/ 	.word	0x0000ecd0


	//   ....[114]....
        /*0710*/ 	.word	0x0000ed40


	//   ....[115]....
        /*0714*/ 	.word	0x0000ed50


	//   ....[116]....
        /*0718*/ 	.word	0x0000edc0


	//   ....[117]....
        /*071c*/ 	.word	0x0000edd0


	//   ....[118]....
        /*0720*/ 	.word	0x0000ee40


	//   ....[119]....
        /*0724*/ 	.word	0x0000ee50


	//   ....[120]....
        /*0728*/ 	.word	0x0000eec0


	//   ....[121]....
        /*072c*/ 	.word	0x0000eed0


	//   ....[122]....
        /*0730*/ 	.word	0x0000ef40


	//   ....[123]....
        /*0734*/ 	.word	0x0000ef50


	//   ....[124]....
        /*0738*/ 	.word	0x0000efc0


	//   ....[125]....
        /*073c*/ 	.word	0x0000efd0


	//   ....[126]....
        /*0740*/ 	.word	0x0000efe0


	//   ....[127]....
        /*0744*/ 	.word	0x0000f590


	//   ....[128]....
        /*0748*/ 	.word	0x0000f5d0


	//   ....[129]....
        /*074c*/ 	.word	0x0000f610


	//   ....[130]....
        /*0750*/ 	.word	0x0000f630


	//   ....[131]....
        /*0754*/ 	.word	0x0000f640


	//   ....[132]....
        /*0758*/ 	.word	0x0000f660


	//   ....[133]....
        /*075c*/ 	.word	0x0000f6d0


	//   ....[134]....
        /*0760*/ 	.word	0x0000f6f0


	//   ....[135]....
        /*0764*/ 	.word	0x0000f750


	//   ....[136]....
        /*0768*/ 	.word	0x0000f770


	//   ....[137]....
        /*076c*/ 	.word	0x0000f7d0


	//   ....[138]....
        /*0770*/ 	.word	0x0000f7f0


	//   ....[139]....
        /*0774*/ 	.word	0x0000f850


	//   ....[140]....
        /*0778*/ 	.word	0x0000f870


	//   ....[141]....
        /*077c*/ 	.word	0x0000f8c0


	//   ....[142]....
        /*0780*/ 	.word	0x0000f8e0


	//   ....[143]....
        /*0784*/ 	.word	0x0000fce0


	//   ....[144]....
        /*0788*/ 	.word	0x0000fd30


	//   ....[145]....
        /*078c*/ 	.word	0x0000fd60


	//   ....[146]....
        /*0790*/ 	.word	0x0000fd70


	//   ....[147]....
        /*0794*/ 	.word	0x0000fda0


	//   ....[148]....
        /*0798*/ 	.word	0x0000fdd0


	//   ....[149]....
        /*079c*/ 	.word	0x0000fe00


	//   ....[150]....
        /*07a0*/ 	.word	0x0000fe30


	//   ....[151]....
        /*07a4*/ 	.word	0x0000ffb0


	//   ....[152]....
        /*07a8*/ 	.word	0x0000ffe0


	//   ....[153]....
        /*07ac*/ 	.word	0x00010010


	//   ....[154]....
        /*07b0*/ 	.word	0x00010040


	//   ....[155]....
        /*07b4*/ 	.word	0x00010070


	//   ....[156]....
        /*07b8*/ 	.word	0x000100a0


	//   ....[157]....
        /*07bc*/ 	.word	0x00010160


	//   ....[158]....
        /*07c0*/ 	.word	0x00010180


	//   ....[159]....
        /*07c4*/ 	.word	0x000101f0


	//   ....[160]....
        /*07c8*/ 	.word	0x00010890


	//   ....[161]....
        /*07cc*/ 	.word	0x00010e30


	//   ....[162]....
        /*07d0*/ 	.word	0x00010f20


	//   ....[163]....
        /*07d4*/ 	.word	0x00010fc0


	//   ....[164]....
        /*07d8*/ 	.word	0x00011020


	//   ....[165]....
        /*07dc*/ 	.word	0x00011120


	//   ....[166]....
        /*07e0*/ 	.word	0x00011190


	//   ....[167]....
        /*07e4*/ 	.word	0x00011290


	//   ....[168]....
        /*07e8*/ 	.word	0x00011300


	//   ....[169]....
        /*07ec*/ 	.word	0x00011400


	//   ....[170]....
        /*07f0*/ 	.word	0x00011470


	//   ....[171]....
        /*07f4*/ 	.word	0x00011570


	//   ....[172]....
        /*07f8*/ 	.word	0x000115e0


	//   ....[173]....
        /*07fc*/ 	.word	0x000116e0


	//   ....[174]....
        /*0800*/ 	.word	0x00011750


	//   ....[175]....
        /*0804*/ 	.word	0x00011850


	//   ....[176]....
        /*0808*/ 	.word	0x000118c0


	//   ....[177]....
        /*080c*/ 	.word	0x00011960


	//   ....[178]....
        /*0810*/ 	.word	0x00011a60


	//   ....[179]....
        /*0814*/ 	.word	0x00011ad0


	//   ....[180]....
        /*0818*/ 	.word	0x00011b50


	//   ....[181]....
        /*081c*/ 	.word	0x00011c10


	//   ....[182]....
        /*0820*/ 	.word	0x00011c90


	//   ....[183]....
        /*0824*/ 	.word	0x00011d60


	//   ....[184]....
        /*0828*/ 	.word	0x00011de0


	//   ....[185]....
        /*082c*/ 	.word	0x00011eb0


	//   ....[186]....
        /*0830*/ 	.word	0x00011f30


	//   ....[187]....
        /*0834*/ 	.word	0x00012000


	//   ....[188]....
        /*0838*/ 	.word	0x00012080


	//   ....[189]....
        /*083c*/ 	.word	0x00012150


	//   ....[190]....
        /*0840*/ 	.word	0x000121d0


	//   ....[191]....
        /*0844*/ 	.word	0x00012290


	//   ....[192]....
        /*0848*/ 	.word	0x00012310


	//   ....[193]....
        /*084c*/ 	.word	0x000123c0


	//   ....[194]....
        /*0850*/ 	.word	0x000124f0


	//   ....[195]....
        /*0854*/ 	.word	0x00012590


	//   ....[196]....
        /*0858*/ 	.word	0x00012600


	//   ....[197]....
        /*085c*/ 	.word	0x000126c0


	//   ....[198]....
        /*0860*/ 	.word	0x00012720


	//   ....[199]....
        /*0864*/ 	.word	0x000127e0


	//   ....[200]....
        /*0868*/ 	.word	0x00012840


	//   ....[201]....
        /*086c*/ 	.word	0x00012900


	//   ....[202]....
        /*0870*/ 	.word	0x00012960


	//   ....[203]....
        /*0874*/ 	.word	0x00012a20


	//   ....[204]....
        /*0878*/ 	.word	0x00012a80


	//   ....[205]....
        /*087c*/ 	.word	0x00012b40


	//   ....[206]....
        /*0880*/ 	.word	0x00012ba0


	//   ....[207]....
        /*0884*/ 	.word	0x00012c60


	//   ....[208]....
        /*0888*/ 	.word	0x00012cc0


	//   ....[209]....
        /*088c*/ 	.word	0x00012d80


	//   ....[210]....
        /*0890*/ 	.word	0x00012e70


	//   ....[211]....
        /*0894*/ 	.word	0x00012f10


	//   ....[212]....
        /*0898*/ 	.word	0x00012f70


	//   ....[213]....
        /*089c*/ 	.word	0x00013050


	//   ....[214]....
        /*08a0*/ 	.word	0x000130b0


	//   ....[215]....
        /*08a4*/ 	.word	0x00013190


	//   ....[216]....
        /*08a8*/ 	.word	0x000131f0


	//   ....[217]....
        /*08ac*/ 	.word	0x000132d0


	//   ....[218]....
        /*08b0*/ 	.word	0x00013330


	//   ....[219]....
        /*08b4*/ 	.word	0x00013410


	//   ....[220]....
        /*08b8*/ 	.word	0x00013470


	//   ....[221]....
        /*08bc*/ 	.word	0x00013550


	//   ....[222]....
        /*08c0*/ 	.word	0x000135b0


	//   ....[223]....
        /*08c4*/ 	.word	0x00013690


	//   ....[224]....
        /*08c8*/ 	.word	0x000136f0


	//   ....[225]....
        /*08cc*/ 	.word	0x000137c0


	//   ....[226]....
        /*08d0*/ 	.word	0x000138e0


	//   ....[227]....
        /*08d4*/ 	.word	0x00013980


	//   ....[228]....
        /*08d8*/ 	.word	0x00013a40


	//   ....[229]....
        /*08dc*/ 	.word	0x00013b10


	//   ....[230]....
        /*08e0*/ 	.word	0x00013b70


	//   ....[231]....
        /*08e4*/ 	.word	0x00013c50


	//   ....[232]....
        /*08e8*/ 	.word	0x00013cb0


	//   ....[233]....
        /*08ec*/ 	.word	0x00013d80


	//   ....[234]....
        /*08f0*/ 	.word	0x00013de0


	//   ....[235]....
        /*08f4*/ 	.word	0x00013eb0


	//   ....[236]....
        /*08f8*/ 	.word	0x00013f10


	//   ....[237]....
        /*08fc*/ 	.word	0x00013ff0


	//   ....[238]....
        /*0900*/ 	.word	0x00014050


	//   ....[239]....
        /*0904*/ 	.word	0x00014120


	//   ....[240]....
        /*0908*/ 	.word	0x00014180


	//   ....[241]....
        /*090c*/ 	.word	0x00014240


	//   ....[242]....
        /*0910*/ 	.word	0x000142d0


	//   ....[243]....
        /*0914*/ 	.word	0x00014370


	//   ....[244]....
        /*0918*/ 	.word	0x00014490


	//   ....[245]....
        /*091c*/ 	.word	0x00014500


	//   ....[246]....
        /*0920*/ 	.word	0x00014570


	//   ....[247]....
        /*0924*/ 	.word	0x000145e0


	//   ....[248]....
        /*0928*/ 	.word	0x00014650


	//   ....[249]....
        /*092c*/ 	.word	0x000146d0


	//   ....[250]....
        /*0930*/ 	.word	0x00014760


	//   ....[251]....
        /*0934*/ 	.word	0x000147f0


	//   ....[252]....
        /*0938*/ 	.word	0x00014860


	//   ....[253]....
        /*093c*/ 	.word	0x000148d0


	//   ....[254]....
        /*0940*/ 	.word	0x00014940


	//   ....[255]....
        /*0944*/ 	.word	0x000149c0


	//   ....[0]....
        /*0948*/ 	.word	0x00014a30


	//   ....[1]....
        /*094c*/ 	.word	0x00014ad0


	//   ....[2]....
        /*0950*/ 	.word	0x00014b60


	//   ....[3]....
        /*0954*/ 	.word	0x00014c80


	//----- nvinfo : EIATTR_REG_RECONFIG
	.align		4
.L_284:
        /*0958*/ 	.byte	0x01, 0x54
	.zero		2


	//----- nvinfo : EIATTR_SYSCALL_OFFSETS
	.align		4
        /*095c*/ 	.byte	0x04, 0x46
        /*095e*/ 	.short	(.L_286 - .L_285)


	//   ....[0]....
.L_285:
        /*0960*/ 	.word	0x00001750


	//   ....[1]....
        /*0964*/ 	.word	0x0000c630


	//   ....[2]....
        /*0968*/ 	.word	0x0000c780


	//   ....[3]....
        /*096c*/ 	.word	0x0000c870


	//   ....[4]....
        /*0970*/ 	.word	0x0000d800


	//----- nvinfo : EIATTR_MBARRIER_INSTR_OFFSETS
	.align		4
.L_286:
        /*0974*/ 	.byte	0x04, 0x39
        /*0976*/ 	.short	(.L_288 - .L_287)


	//   ....[0]....
.L_287:
        /*0978*/ 	.word	0x00000180
        /*097c*/ 	.word	0x000000ff
        /*0980*/ 	.word	0x00028800
        /*0984*/ 	.short	0x0100
        /*0986*/ 	.byte	0x08
	.zero		1


	//   ....[1]....
        /*0988*/ 	.word	0x00000190
        /*098c*/ 	.word	0x000000ff
        /*0990*/ 	.word	0x00028820
        /*0994*/ 	.short	0x0100
        /*0996*/ 	.byte	0x08
	.zero		1


	//   ....[2]....
        /*0998*/ 	.word	0x00000280
        /*099c*/ 	.word	0x000000ff
        /*09a0*/ 	.word	0x00028830
        /*09a4*/ 	.short	0x0100
        /*09a6*/ 	.byte	0x08
	.zero		1


	//   ....[3]....
        /*09a8*/ 	.word	0x00000290
        /*09ac*/ 	.word	0x000000ff
        /*09b0*/ 	.word	0x00028840
        /*09b4*/ 	.short	0x0100
        /*09b6*/ 	.byte	0x08
	.zero		1


	//   ....[4]....
        /*09b8*/ 	.word	0x000002a0
        /*09bc*/ 	.word	0x000000ff
        /*09c0*/ 	.word	0x00028838
        /*09c4*/ 	.short	0x0100
        /*09c6*/ 	.byte	0x08
	.zero		1


	//   ....[5]....
        /*09c8*/ 	.word	0x000002b0
        /*09cc*/ 	.word	0x000000ff
        /*09d0*/ 	.word	0x00028848
        /*09d4*/ 	.short	0x0100
        /*09d6*/ 	.byte	0x08
	.zero		1


	//   ....[6]....
        /*09d8*/ 	.word	0x000003e0
        /*09dc*/ 	.word	0x000000ff
        /*09e0*/ 	.word	0x00028850
        /*09e4*/ 	.short	0x0100
        /*09e6*/ 	.byte	0x08
	.zero		1


	//   ....[7]....
        /*09e8*/ 	.word	0x000003f0
        /*09ec*/ 	.word	0x000000ff
        /*09f0*/ 	.word	0x00028860
        /*09f4*/ 	.short	0x0100
        /*09f6*/ 	.byte	0x08
	.zero		1


	//   ....[8]....
        /*09f8*/ 	.word	0x00000400
        /*09fc*/ 	.word	0x000000ff
        /*0a00*/ 	.word	0x00028858
        /*0a04*/ 	.short	0x0100
        /*0a06*/ 	.byte	0x08
	.zero		1


	//   ....[9]....
        /*0a08*/ 	.word	0x00000410
        /*0a0c*/ 	.word	0x000000ff
        /*0a10*/ 	.word	0x00028868
        /*0a14*/ 	.short	0x0100
        /*0a16*/ 	.byte	0x08
	.zero		1


	//   ....[10]....
        /*0a18*/ 	.word	0x00000500
        /*0a1c*/ 	.word	0x000000ff
        /*0a20*/ 	.word	0x00028870
        /*0a24*/ 	.short	0x0100
        /*0a26*/ 	.byte	0x06
	.zero		1


	//   ....[11]....
        /*0a28*/ 	.word	0x00000510
        /*0a2c*/ 	.word	0x000000ff
        /*0a30*/ 	.word	0x00028880
        /*0a34*/ 	.short	0x0100
        /*0a36*/ 	.byte	0x06
	.zero		1


	//   ....[12]....
        /*0a38*/ 	.word	0x00000520
        /*0a3c*/ 	.word	0x000000ff
        /*0a40*/ 	.word	0x00028878
        /*0a44*/ 	.short	0x0100
        /*0a46*/ 	.byte	0x06
	.zero		1


	//   ....[13]....
        /*0a48*/ 	.word	0x00000530
        /*0a4c*/ 	.word	0x000000ff
        /*0a50*/ 	.word	0x00028888
        /*0a54*/ 	.short	0x0100
        /*0a56*/ 	.byte	0x06
	.zero		1


	//   ....[14]....
        /*0a58*/ 	.word	0x00000660
        /*0a5c*/ 	.word	0x000000ff
        /*0a60*/ 	.word	0x00028890
        /*0a64*/ 	.short	0x0100
        /*0a66*/ 	.byte	0x08
	.zero		1


	//   ....[15]....
        /*0a68*/ 	.word	0x00000670
        /*0a6c*/ 	.word	0x000000ff
        /*0a70*/ 	.word	0x000288a0
        /*0a74*/ 	.short	0x0100
        /*0a76*/ 	.byte	0x08
	.zero		1


	//   ....[16]....
        /*0a78*/ 	.word	0x00000680
        /*0a7c*/ 	.word	0x000000ff
        /*0a80*/ 	.word	0x00028898
        /*0a84*/ 	.short	0x0100
        /*0a86*/ 	.byte	0x08
	.zero		1


	//   ....[17]....
        /*0a88*/ 	.word	0x00000690
        /*0a8c*/ 	.word	0x000000ff
        /*0a90*/ 	.word	0x000288a8
        /*0a94*/ 	.short	0x0100
        /*0a96*/ 	.byte	0x08
	.zero		1


	//   ....[18]....
        /*0a98*/ 	.word	0x000007d0
        /*0a9c*/ 	.word	0x000000ff
        /*0aa0*/ 	.word	0x000288b0
        /*0aa4*/ 	.short	0x0100
        /*0aa6*/ 	.byte	0x08
	.zero		1


	//   ....[19]....
        /*0aa8*/ 	.word	0x000007e0
        /*0aac*/ 	.word	0x000000ff
        /*0ab0*/ 	.word	0x000288c0
        /*0ab4*/ 	.short	0x0100
        /*0ab6*/ 	.byte	0x08
	.zero		1


	//   ....[20]....
        /*0ab8*/ 	.word	0x000007f0
        /*0abc*/ 	.word	0x000000ff
        /*0ac0*/ 	.word	0x000288b8
        /*0ac4*/ 	.short	0x0100
        /*0ac6*/ 	.byte	0x08
	.zero		1


	//   ....[21]....
        /*0ac8*/ 	.word	0x00000800
        /*0acc*/ 	.word	0x000000ff
        /*0ad0*/ 	.word	0x000288c8
        /*0ad4*/ 	.short	0x0100
        /*0ad6*/ 	.byte	0x08
	.zero		1


	//   ....[22]....
        /*0ad8*/ 	.word	0x000017d0
        /*0adc*/ 	.word	0x000000ff
        /*0ae0*/ 	.word	0x00028800
        /*0ae4*/ 	.short	0x010a
        /*0ae6*/ 	.byte	0x29
	.zero		1


	//   ....[23]....
        /*0ae8*/ 	.word	0x00001850
        /*0aec*/ 	.word	0x00000003
        /*0af0*/ 	.word	0x00028830
        /*0af4*/ 	.short	0x010a
        /*0af6*/ 	.byte	0x3f
	.zero		1


	//   ....[24]....
        /*0af8*/ 	.word	0x00001890
        /*0afc*/ 	.word	0x00000003
        /*0b00*/ 	.word	0x00028830
        /*0b04*/ 	.short	0x010a
        /*0b06*/ 	.byte	0x3f
	.zero		1


	//   ....[25]....
        /*0b08*/ 	.word	0x00002760
        /*0b0c*/ 	.word	0x000000ff
        /*0b10*/ 	.word	0x00000000
        /*0b14*/ 	.short	0x0101
        /*0b16*/ 	.byte	0x06
	.zero		1


	//   ....[26]....
        /*0b18*/ 	.word	0x00003d10
        /*0b1c*/ 	.word	0x000000ff
        /*0b20*/ 	.word	0x00028830
        /*0b24*/ 	.short	0x010a
        /*0b26*/ 	.byte	0x06
	.zero		1


	//   ....[27]....
        /*0b28*/ 	.word	0x00003d50
        /*0b2c*/ 	.word	0x000000ff
        /*0b30*/ 	.word	0x00028830
        /*0b34*/ 	.short	0x010a
        /*0b36*/ 	.byte	0x06
	.zero		1


	//   ....[28]....
        /*0b38*/ 	.word	0x000040a0
        /*0b3c*/ 	.word	0x000000ff
        /*0b40*/ 	.word	0x00028850
        /*0b44*/ 	.short	0x010a
        /*0b46*/ 	.byte	0x06
	.zero		1


	//   ....[29]....
        /*0b48*/ 	.word	0x000040e0
        /*0b4c*/ 	.word	0x000000ff
        /*0b50*/ 	.word	0x00028850
        /*0b54*/ 	.short	0x010a
        /*0b56*/ 	.byte	0x06
	.zero		1


	//   ....[30]....
        /*0b58*/ 	.word	0x00004550
        /*0b5c*/ 	.word	0x000000ff
        /*0b60*/ 	.word	0x00000000
        /*0b64*/ 	.short	0x0101
        /*0b66*/ 	.byte	0x06
	.zero		1


	//   ....[31]....
        /*0b68*/ 	.word	0x00006030
        /*0b6c*/ 	.word	0x000000ff
        /*0b70*/ 	.word	0x00000000
        /*0b74*/ 	.short	0x0101
        /*0b76*/ 	.byte	0x06
	.zero		1


	//   ....[32]....
        /*0b78*/ 	.word	0x00006700
        /*0b7c*/ 	.word	0x000000ff
        /*0b80*/ 	.word	0x00028830
        /*0b84*/ 	.short	0x010a
        /*0b86*/ 	.byte	0x06
	.zero		1


	//   ....[33]....
        /*0b88*/ 	.word	0x00006740
        /*0b8c*/ 	.word	0x000000ff
        /*0b90*/ 	.word	0x00028830
        /*0b94*/ 	.short	0x010a
        /*0b96*/ 	.byte	0x06
	.zero		1


	//   ....[34]....
        /*0b98*/ 	.word	0x00006a60
        /*0b9c*/ 	.word	0x000000ff
        /*0ba0*/ 	.word	0x00028850
        /*0ba4*/ 	.short	0x010a
        /*0ba6*/ 	.byte	0x06
	.zero		1


	//   ....[35]....
        /*0ba8*/ 	.word	0x00006aa0
        /*0bac*/ 	.word	0x000000ff
        /*0bb0*/ 	.word	0x00028850
        /*0bb4*/ 	.short	0x010a
        /*0bb6*/ 	.byte	0x06
	.zero		1


	//   ....[36]....
        /*0bb8*/ 	.word	0x00006ea0
        /*0bbc*/ 	.word	0x000000ff
        /*0bc0*/ 	.word	0x00000000
        /*0bc4*/ 	.short	0x0101
        /*0bc6*/ 	.byte	0x06
	.zero		1


	//   ....[37]....
        /*0bc8*/ 	.word	0x00008050
        /*0bcc*/ 	.word	0x000000ff
        /*0bd0*/ 	.word	0x00000000
        /*0bd4*/ 	.short	0x0101
        /*0bd6*/ 	.byte	0x06
	.zero		1


	//   ....[38]....
        /*0bd8*/ 	.word	0x00008660
        /*0bdc*/ 	.word	0x000000ff
        /*0be0*/ 	.word	0x00028850
        /*0be4*/ 	.short	0x010a
        /*0be6*/ 	.byte	0x05
	.zero		1


	//   ....[39]....
        /*0be8*/ 	.word	0x000086a0
        /*0bec*/ 	.word	0x000000ff
        /*0bf0*/ 	.word	0x00028850
        /*0bf4*/ 	.short	0x010a
        /*0bf6*/ 	.byte	0x05
	.zero		1


	//   ....[40]....
        /*0bf8*/ 	.word	0x00008c10
        /*0bfc*/ 	.word	0x000000ff
        /*0c00*/ 	.word	0x00000000
        /*0c04*/ 	.short	0x0101
        /*0c06*/ 	.byte	0x04
	.zero		1


	//   ....[41]....
        /*0c08*/ 	.word	0x0000a1c0
        /*0c0c*/ 	.word	0x00000000
        /*0c10*/ 	.word	0x00000000
        /*0c14*/ 	.short	0x0101
        /*0c16*/ 	.byte	0x3f
	.zero		1


	//   ....[42]....
        /*0c18*/ 	.word	0x0000cd80
        /*0c1c*/ 	.word	0x00000007
        /*0c20*/ 	.word	0x00028840
        /*0c24*/ 	.short	0x010a
        /*0c26*/ 	.byte	0x3f
	.zero		1


	//   ....[43]....
        /*0c28*/ 	.word	0x0000d500
        /*0c2c*/ 	.word	0x00000007
        /*0c30*/ 	.word	0x00028830
        /*0c34*/ 	.short	0x0107
        /*0c36*/ 	.byte	0x3f
	.zero		1


	//   ....[44]....
        /*0c38*/ 	.word	0x0000d5d0
        /*0c3c*/ 	.word	0x00000007
        /*0c40*/ 	.word	0x00028830
        /*0c44*/ 	.short	0x0101
        /*0c46*/ 	.byte	0x3f
	.zero		1


	//   ....[45]....
        /*0c48*/ 	.word	0x0000e0f0
        /*0c4c*/ 	.word	0x00000016
        /*0c50*/ 	.word	0x00028800
        /*0c54*/ 	.short	0x0107
        /*0c56*/ 	.byte	0x3f
	.zero		1


	//   ....[46]....
        /*0c58*/ 	.word	0x0000e200
        /*0c5c*/ 	.word	0x00000016
        /*0c60*/ 	.word	0x00028800
        /*0c64*/ 	.short	0x0101
        /*0c66*/ 	.byte	0x3f
	.zero		1


	//   ....[47]....
        /*0c68*/ 	.word	0x0000e220
        /*0c6c*/ 	.word	0x00000016
        /*0c70*/ 	.word	0x00028820
        /*0c74*/ 	.short	0x010a
        /*0c76*/ 	.byte	0x3f
	.zero		1


	//   ....[48]....
        /*0c78*/ 	.word	0x0000e5b0
        /*0c7c*/ 	.word	0x00000006
        /*0c80*/ 	.word	0x00028840
        /*0c84*/ 	.short	0x010a
        /*0c86*/ 	.byte	0x3f
	.zero		1


	//   ....[49]....
        /*0c88*/ 	.word	0x0000ead0
        /*0c8c*/ 	.word	0x00000006
        /*0c90*/ 	.word	0x00028830
        /*0c94*/ 	.short	0x0107
        /*0c96*/ 	.byte	0x3f
	.zero		1


	//   ....[50]....
        /*0c98*/ 	.word	0x0000eb90
        /*0c9c*/ 	.word	0x00000006
        /*0ca0*/ 	.word	0x00028830
        /*0ca4*/ 	.short	0x0101
        /*0ca6*/ 	.byte	0x3f
	.zero		1


	//   ....[51]....
        /*0ca8*/ 	.word	0x0000ec00
        /*0cac*/ 	.word	0x00000006
        /*0cb0*/ 	.word	0x00028860
        /*0cb4*/ 	.short	0x010a
        /*0cb6*/ 	.byte	0x3f
	.zero		1


	//   ....[52]....
        /*0cb8*/ 	.word	0x0000f180
        /*0cbc*/ 	.word	0x00000006
        /*0cc0*/ 	.word	0x00028850
        /*0cc4*/ 	.short	0x0107
        /*0cc6*/ 	.byte	0x3f
	.zero		1


	//   ....[53]....
        /*0cc8*/ 	.word	0x0000f2e0
        /*0ccc*/ 	.word	0x00000006
        /*0cd0*/ 	.word	0x00028850
        /*0cd4*/ 	.short	0x0101
        /*0cd6*/ 	.byte	0x3f
	.zero		1


	//   ....[54]....
        /*0cd8*/ 	.word	0x0000f4f0
        /*0cdc*/ 	.word	0x00000000
        /*0ce0*/ 	.word	0x00028860
        /*0ce4*/ 	.short	0x010a
        /*0ce6*/ 	.byte	0x3f
	.zero		1


	//   ....[55]....
        /*0ce8*/ 	.word	0x0000fa20
        /*0cec*/ 	.word	0x00000000
        /*0cf0*/ 	.word	0x00028850
        /*0cf4*/ 	.short	0x0107
        /*0cf6*/ 	.byte	0x3f
	.zero		1


	//   ....[56]....
        /*0cf8*/ 	.word	0x0000fae0
        /*0cfc*/ 	.word	0x00000000
        /*0d00*/ 	.word	0x00028850
        /*0d04*/ 	.short	0x0101
        /*0d06*/ 	.byte	0x3f
	.zero		1


	//   ....[57]....
        /*0d08*/ 	.word	0x00010810
        /*0d0c*/ 	.word	0x00000004
        /*0d10*/ 	.word	0x00028820
        /*0d14*/ 	.short	0x010a
        /*0d16*/ 	.byte	0x3f
	.zero		1


	//   ....[58]....
        /*0d18*/ 	.word	0x00010990
        /*0d1c*/ 	.word	0x00000005
        /*0d20*/ 	.word	0x00028840
        /*0d24*/ 	.short	0x010a
        /*0d26*/ 	.byte	0x3f
	.zero		1


	//   ....[59]....
        /*0d28*/ 	.word	0x00010a30
        /*0d2c*/ 	.word	0x00000019
        /*0d30*/ 	.word	0x00028840
        /*0d34*/ 	.short	0x010a
        /*0d36*/ 	.byte	0x3f
	.zero		1


	//   ....[60]....
        /*0d38*/ 	.word	0x00010a70
        /*0d3c*/ 	.word	0x00000005
        /*0d40*/ 	.word	0x00028860
        /*0d44*/ 	.short	0x010a
        /*0d46*/ 	.byte	0x3f
	.zero		1


	//   ....[61]....
        /*0d48*/ 	.word	0x00010ab0
        /*0d4c*/ 	.word	0x00000019
        /*0d50*/ 	.word	0x00028860
        /*0d54*/ 	.short	0x010a
        /*0d56*/ 	.byte	0x3f
	.zero		1


	//   ....[62]....
        /*0d58*/ 	.word	0x00010b20
        /*0d5c*/ 	.word	0x00000003
        /*0d60*/ 	.word	0x00028800
        /*0d64*/ 	.short	0x010a
        /*0d66*/ 	.byte	0x3f
	.zero		1


	//   ....[63]....
        /*0d68*/ 	.word	0x00010b70
        /*0d6c*/ 	.word	0x00000003
        /*0d70*/ 	.word	0x00028830
        /*0d74*/ 	.short	0x010a
        /*0d76*/ 	.byte	0x3f
	.zero		1


	//   ....[64]....
        /*0d78*/ 	.word	0x00010bd0
        /*0d7c*/ 	.word	0x00000005
        /*0d80*/ 	.word	0x00028830
        /*0d84*/ 	.short	0x010a
        /*0d86*/ 	.byte	0x3f
	.zero		1


	//   ....[65]....
        /*0d88*/ 	.word	0x00010c30
        /*0d8c*/ 	.word	0x00000005
        /*0d90*/ 	.word	0x00028850
        /*0d94*/ 	.short	0x010a
        /*0d96*/ 	.byte	0x3f
	.zero		1


	//   ....[66]....
        /*0d98*/ 	.word	0x00010c90
        /*0d9c*/ 	.word	0x00000005
        /*0da0*/ 	.word	0x00028830
        /*0da4*/ 	.short	0x010a
        /*0da6*/ 	.byte	0x3f
	.zero		1


	//   ....[67]....
        /*0da8*/ 	.word	0x00010cf0
        /*0dac*/ 	.word	0x00000005
        /*0db0*/ 	.word	0x00028850
        /*0db4*/ 	.short	0x010a
        /*0db6*/ 	.byte	0x3f
	.zero		1


	//   ....[68]....
        /*0db8*/ 	.word	0x00010d50
        /*0dbc*/ 	.word	0x00000009
        /*0dc0*/ 	.word	0x00028850
        /*0dc4*/ 	.short	0x010a
        /*0dc6*/ 	.byte	0x3f
	.zero		1


	//   ....[69]....
        /*0dc8*/ 	.word	0x00010e70
        /*0dcc*/ 	.word	0x00000007
        /*0dd0*/ 	.word	0x00028840
        /*0dd4*/ 	.short	0x010a
        /*0dd6*/ 	.byte	0x3f
	.zero		1


	//   ....[70]....
        /*0dd8*/ 	.word	0x000123f0
        /*0ddc*/ 	.word	0x00000016
        /*0de0*/ 	.word	0x00028820
        /*0de4*/ 	.short	0x010a
        /*0de6*/ 	.byte	0x3f
	.zero		1


	//   ....[71]....
        /*0de8*/ 	.word	0x00012440
        /*0dec*/ 	.word	0x00000006
        /*0df0*/ 	.word	0x00028840
        /*0df4*/ 	.short	0x010a
        /*0df6*/ 	.byte	0x3f
	.zero		1


	//   ....[72]....
        /*0df8*/ 	.word	0x00012dc0
        /*0dfc*/ 	.word	0x00000006
        /*0e00*/ 	.word	0x00028860
        /*0e04*/ 	.short	0x010a
        /*0e06*/ 	.byte	0x3f
	.zero		1


	//   ....[73]....
        /*0e08*/ 	.word	0x00013830
        /*0e0c*/ 	.word	0x00000000
        /*0e10*/ 	.word	0x00028860
        /*0e14*/ 	.short	0x010a
        /*0e16*/ 	.byte	0x3f
	.zero		1


	//   ....[74]....
        /*0e18*/ 	.word	0x00014ba0
        /*0e1c*/ 	.word	0x00000004
        /*0e20*/ 	.word	0x00028820
        /*0e24*/ 	.short	0x010a
        /*0e26*/ 	.byte	0x3f
	.zero		1


	//   ....[75]....
        /*0e28*/ 	.word	0x00014d40
        /*0e2c*/ 	.word	0x00000005
        /*0e30*/ 	.word	0x00028840
        /*0e34*/ 	.short	0x010a
        /*0e36*/ 	.byte	0x3f
	.zero		1


	//   ....[76]....
        /*0e38*/ 	.word	0x00014d90
        /*0e3c*/ 	.word	0x00000019
        /*0e40*/ 	.word	0x00028840
        /*0e44*/ 	.short	0x010a
        /*0e46*/ 	.byte	0x3f
	.zero		1


	//   ....[77]....
        /*0e48*/ 	.word	0x00014de0
        /*0e4c*/ 	.word	0x00000005
        /*0e50*/ 	.word	0x00028860
        /*0e54*/ 	.short	0x010a
        /*0e56*/ 	.byte	0x3f
	.zero		1


	//----- nvinfo : EIATTR_NUM_MBARRIERS
	.align		4
.L_288:
        /*0e58*/ 	.byte	0x03, 0x38
        /*0e5a*/ 	.short	0x0016


	//----- nvinfo : EIATTR_EXIT_INSTR_OFFSETS
	.align		4
        /*0e5c*/ 	.byte	0x04, 0x1c
        /*0e5e*/ 	.short	(.L_290 - .L_289)


	//   ....[0]....
.L_289:
        /*0e60*/ 	.word	0x000009b0


	//   ....[1]....
        /*0e64*/ 	.word	0x0000b100


	//   ....[2]....
        /*0e68*/ 	.word	0x00010b00


	//----- nvinfo : EIATTR_MAX_THREADS
	.align		4
.L_290:
        /*0e6c*/ 	.byte	0x04, 0x05
        /*0e6e*/ 	.short	(.L_292 - .L_291)
.L_291:
        /*0e70*/ 	.word	0x00000180
        /*0e74*/ 	.word	0x00000001
        /*0e78*/ 	.word	0x00000001


	//----- nvinfo : EIATTR_CRS_STACK_SIZE
	.align		4
.L_292:
        /*0e7c*/ 	.byte	0x04, 0x1e
        /*0e7e*/ 	.short	(.L_294 - .L_293)
.L_293:
        /*0e80*/ 	.word	0x00000000


	//----- nvinfo : EIATTR_CBANK_PARAM_SIZE
	.align		4
.L_294:
        /*0e84*/ 	.byte	0x03, 0x19
        /*0e86*/ 	.short	0x0af0


	//----- nvinfo : EIATTR_PARAM_CBANK
	.align		4
        /*0e88*/ 	.byte	0x04, 0x0a
        /*0e8a*/ 	.short	(.L_296 - .L_295)
	.align		4
.L_295:
        /*0e8c*/ 	.word	index@(.nv.constant0._ZN7cutlass13device_kernelIN5flash11enable_sm90INS1_16FlashAttnFwdSm90INS1_25CollectiveMainloopFwdSm90ILi2EN4cute5tupleIJNS5_1CILi1EEES8_S8_EEENS6_IJNS7_ILi128EEESA_SA_EEELi128ENS_6half_tEfNS_4arch4Sm90ELb1ELb0ELb0ELb1ELb1ELb0ELb0ELb1ELb1ELb1ELb0ELb0EEENS1_21CollectiveEpilogueFwdISB_S9_SC_SE_Li256ELb1ELb1ELb0ELb0EEENS1_36VarlenDynamicPersistentTileSchedulerILi128ELi128ELi256ELi128ELb0ELb1ELb1ELb1ELb1ELb1EEEEEEEEEvNT_6ParamsE)
        /*0e90*/ 	.short	0x0210
        /*0e92*/ 	.short	0x0af0


	//----- nvinfo : EIATTR_SW_WAR
	.align		4
.L_296:
        /*0e94*/ 	.byte	0x04, 0x36
        /*0e96*/ 	.short	(.L_298 - .L_297)
.L_297:
        /*0e98*/ 	.word	0x00000008
.L_298:


//--------------------- .nv.info._ZN7cutlass13device_kernelIN5flash11enable_sm90INS1_16FlashAttnFwdSm90INS1_25CollectiveMainloopFwdSm90ILi2EN4cute5tupleIJNS5_1CILi1EEES8_S8_EEENS6_IJNS7_ILi128EEESA_SA_EEELi128ENS_6half_tEfNS_4arch4Sm90ELb1ELb0ELb0ELb1ELb1ELb1ELb0ELb1ELb1ELb1ELb0ELb0EEENS1_21CollectiveEpilogueFwdISB_S9_SC_SE_Li256ELb1ELb1ELb0ELb0EEENS1_36VarlenDynamicPersistentTileSchedulerILi128ELi128ELi256ELi128ELb0ELb1ELb1ELb1ELb1ELb1EEEEEEEEEvNT_6ParamsE --------------------------
	.section	.nv.info._ZN7cutlass13device_kernelIN5flash11enable_sm90INS1_16FlashAttnFwdSm90INS1_25CollectiveMainloopFwdSm90ILi2EN4cute5tupleIJNS5_1CILi1EEES8_S8_EEENS6_IJNS7_ILi128EEESA_SA_EEELi128ENS_6half_tEfNS_4arch4Sm90ELb1ELb0ELb0ELb1ELb1ELb1ELb0ELb1ELb1ELb1ELb0ELb0EEENS1_21CollectiveEpilogueFwdISB_S9_SC_SE_Li256ELb1ELb1ELb0ELb0EEENS1_36VarlenDynamicPersistentTileSchedulerILi128ELi128ELi256ELi128ELb0ELb1ELb1ELb1ELb1ELb1EEEEEEEEEvNT_6ParamsE,"",@"SHT_CUDA_INFO"
	.sectionflags	@""
	.align	4


	//----- nvinfo : EIATTR_CUDA_API_VERSION
	.align		4
        /*0000*/ 	.byte	0x04, 0x37
        /*0002*/ 	.short	(.L_300 - .L_299)
.L_299:
        /*0004*/ 	.word	0x00000082


	//----- nvinfo : EIATTR_KPARAM_INFO
	.align		4
.L_300:
        /*0008*/ 	.byte	0x04, 0x17
        /*000a*/ 	.short	(.L_302 - .L_301)
.L_301:
        /*000c*/ 	.word	0x00000000
        /*0010*/ 	.short	0x0000
        /*0012*/ 	.short	0x0070
        /*0014*/ 	.byte	0x00, 0xf0, 0x01, 0x2a


	//----- nvinfo : EIATTR_SPARSE_MMA_MASK
	.align		4
.L_302:
        /*0018*/ 	.byte	0x03, 0x50
        /*001a*/ 	.short	0x0000


	//----- nvinfo : EIATTR_MAXREG_COUNT
	.align		4
        /*001c*/ 	.byte	0x03, 0x1b
        /*001e*/ 	.short	0x00a8


	//----- nvinfo : EIATTR_NUM_BARRIERS
	.align		4
        /*0020*/ 	.byte	0x02, 0x4c
        /*0022*/ 	.byte	0x10
	.zero		1


	//----- nvinfo : EIATTR_EXTERNS
	.align		4
        /*0024*/ 	.byte	0x04, 0x0f
        /*0026*/ 	.short	(.L_304 - .L_303)


	//   ....[0]....
	.align		4
.L_303:
        /*0028*/ 	.word	index@(__assertfail)


	//----- nvinfo : EIATTR_ANNOTATIONS
	.align		4
.L_304:
        /*002c*/ 	.byte	0x04, 0x55
        /*002e*/ 	.short	(.L_306 - .L_305)


	//   ....[0]....
.L_305:
        /* <DEDUP_REMOVED lines=16> */


	//----- nvinfo : EIATTR_MERCURY_ISA_VERSION
	.align		4
.L_306:
        /*0118*/ 	.byte	0x03, 0x5f
        /*011a*/ 	.short	0x0101


	//----- nvinfo : EIATTR_UNUSED_LOAD_BYTE_OFFSET
	.align		4
        /*011c*/ 	.byte	0x04, 0x44
        /*011e*/ 	.short	(.L_308 - .L_307)


	//   ....[0]....
.L_307:
        /*0120*/ 	.word	0x00000a60
        /*0124*/ 	.word	0x0000fff0


	//   ....[1]....
        /*0128*/ 	.word	0x000154d0
        /*012c*/ 	.word	0x0000fff0


	//----- nvinfo : EIATTR_INT_WARP_WIDE_INSTR_OFFSETS
	.align		4
.L_308:
        /*0130*/ 	.byte	0x04, 0x31
        /*0132*/ 	.short	(.L_310 - .L_309)


	//   ....[0]....
.L_309:
        /*0134*/ 	.word	0x00000130


	//   ....[1]....
        /*0138*/ 	.word	0x00000170


	//   ....[2]....
        /*013c*/ 	.word	0x000001e0


	//   ....[3]....
        /*0140*/ 	.word	0x00019a90


	//   ....[4]....
        /*0144*/ 	.word	0x00019b20


	//   ....[5]....
        /*0148*/ 	.word	0x0001ca30


	//   ....[6]....
        /*014c*/ 	.word	0x0001cac0


	//----- nvinfo : EIATTR_COOP_GROUP_MASK_REGIDS
	.align		4
.L_310:
        /*0150*/ 	.byte	0x04, 0x29
        /*0152*/ 	.short	(.L_312 - .L_311)


	//   ....[0]....
.L_311:
        /*0154*/ 	.word	0xffffffff


	//   ....[1]....
        /*0158*/ 	.word	0xffffffff


	//   ....[2]....
        /*015c*/ 	.word	0xffffffff


	//   ....[3]....
        /*0160*/ 	.word	0xffffffff


	//   ....[4]....
        /*0164*/ 	.word	0xffffffff


	//   ....[5]....
        /*0168*/ 	.word	0xffffffff


	//   ....[6]....
        /*016c*/ 	.word	0xffffffff


	//   ....[7]....
        /*0170*/ 	.word	0xffffffff


	//   ....[8]....
        /*0174*/ 	.word	0xffffffff


	//   ....[9]....
        /*0178*/ 	.word	0xffffffff


	//   ....[10]....
        /*017c*/ 	.word	0xffffffff


	//   ....[11]....
        /*0180*/ 	.word	0xffffffff


	//   ....[12]....
        /*0184*/ 	.word	0xffffffff


	//   ....[13]....
        /*0188*/ 	.word	0xffffffff


	//   ....[14]....
        /*018c*/ 	.word	0xffffffff


	//   ....[15]....
        /*0190*/ 	.word	0xffffffff


	//   ....[16]....
        /*0194*/ 	.word	0xffffffff


	//   ....[17]....
        /*0198*/ 	.word	0xffffffff


	//   ....[18]....
        /*019c*/ 	.word	0xffffffff


	//   ....[19]....
        /*01a0*/ 	.word	0xffffffff


	//   ....[20]....
        /*01a4*/ 	.word	0xffffffff


	//   ....[21]....
        /*01a8*/ 	.word	0xffffffff


	//   ....[22]....
        /*01ac*/ 	.word	0xffffffff


	//   ....[23]....
        /*01b0*/ 	.word	0xffffffff


	//   ....[24]....
        /*01b4*/ 	.word	0xffffffff


	//   ....[25]....
        /*01b8*/ 	.word	0xffffffff


	//   ....[26]....
        /*01bc*/ 	.word	0xffffffff


	//   ....[27]....
        /*01c0*/ 	.word	0xffffffff


	//   ....[28]....
        /*01c4*/ 	.word	0xffffffff


	//   ....[29]....
        /*01c8*/ 	.word	0xffffffff


	//   ....[30]....
        /*01cc*/ 	.word	0xffffffff


	//   ....[31]....
        /*01d0*/ 	.word	0xffffffff


	//   ....[32]....
        /*01d4*/ 	.word	0xffffffff


	//   ....[33]....
        /*01d8*/ 	.word	0xffffffff


	//   ....[34]....
        /*01dc*/ 	.word	0xffffffff


	//   ....[35]....
        /*01e0*/ 	.word	0xffffffff


	//   ....[36]....
        /*01e4*/ 	.word	0xffffffff


	//   ....[37]....
        /*01e8*/ 	.word	0xffffffff


	//   ....[38]....
        /*01ec*/ 	.word	0xffffffff


	//   ....[39]....
        /*01f0*/ 	.word	0xffffffff


	//   ....[40]....
        /*01f4*/ 	.word	0xffffffff


	//   ....[41]....
        /*01f8*/ 	.word	0xffffffff


	//   ....[42]....
        /*01fc*/ 	.word	0xffffffff


	//   ....[43]....
        /*0200*/ 	.word	0xffffffff


	//   ....[44]....
        /*0204*/ 	.word	0xffffffff


	//   ....[45]....
        /*0208*/ 	.word	0xffffffff


	//   ....[46]....
        /*020c*/ 	.word	0xffffffff


	//   ....[47]....
        /*0210*/ 	.word	0xffffffff


	//   ....[48]....
        /*0214*/ 	.word	0xffffffff


	//   ....[49]....
        /*0218*/ 	.word	0xffffffff


	//   ....[50]....
        /*021c*/ 	.word	0xffffffff


	//   ....[51]....
        /*0220*/ 	.word	0xffffffff


	//   ....[52]....
        /*0224*/ 	.word	0xffffffff


	//   ....[53]....
        /*0228*/ 	.word	0xffffffff


	//   ....[54]....
        /*022c*/ 	.word	0xffffffff


	//   ....[55]....
        /*0230*/ 	.word	0xffffffff


	//   ....[56]....
        /*0234*/ 	.word	0xffffffff


	//   ....[57]....
        /*0238*/ 	.word	0xffffffff


	//   ....[58]....
        /*023c*/ 	.word	0xffffffff


	//   ....[59]....
        /*0240*/ 	.word	0xffffffff


	//   ....[60]....
        /*0244*/ 	.word	0xffffffff


	//   ....[61]....
        /*0248*/ 	.word	0xffffffff


	//   ....[62]....
        /*024c*/ 	.word	0xffffffff


	//   ....[63]....
        /*0250*/ 	.word	0xffffffff


	//   ....[64]....
        /*0254*/ 	.word	0xffffffff


	//   ....[65]....
        /*0258*/ 	.word	0xffffffff


	//   ....[66]....
        /*025c*/ 	.word	0xffffffff


	//   ....[67]....
        /*0260*/ 	.word	0xffffffff


	//   ....[68]....
        /*0264*/ 	.word	0xffffffff


	//   ....[69]....
        /*0268*/ 	.word	0xffffffff


	//   ....[70]....
        /*026c*/ 	.word	0xffffffff


	//   ....[71]....
        /*0270*/ 	.word	0xffffffff


	//   ....[72]....
        /*0274*/ 	.word	0xffffffff


	//   ....[73]....
        /*0278*/ 	.word	0xffffffff


	//   ....[74]....
        /*027c*/ 	.word	0xffffffff


	//   ....[75]....
        /*0280*/ 	.word	0xffffffff


	//   ....[76]....
        /*0284*/ 	.word	0xffffffff


	//   ....[77]....
        /*0288*/ 	.word	0xffffffff


	//   ....[78]....
        /*028c*/ 	.word	0xffffffff


	//   ....[79]....
        /*0290*/ 	.word	0xffffffff


	//   ....[80]....
        /*0294*/ 	.word	0xffffffff


	//   ....[81]....
        /*0298*/ 	.word	0xffffffff


	//   ....[82]....
        /*029c*/ 	.word	0xffffffff


	//   ....[83]....
        /*02a0*/ 	.word	0xffffffff


	//   ....[84]....
        /*02a4*/ 	.word	0xffffffff


	//   ....[85]....
        /*02a8*/ 	.word	0xffffffff


	//   ....[86]....
        /*02ac*/ 	.word	0xffffffff


	//   ....[87]....
        /*02b0*/ 	.word	0xffffffff


	//   ....[88]....
        /*02b4*/ 	.word	0xffffffff


	//   ....[89]....
        /*02b8*/ 	.word	0xffffffff


	//   ....[90]....
        /*02bc*/ 	.word	0xffffffff


	//   ....[91]....
        /*02c0*/ 	.word	0xffffffff


	//   ....[92]....
        /*02c4*/ 	.word	0xffffffff


	//   ....[93]....
        /*02c8*/ 	.word	0xffffffff


	//   ....[94]....
        /*02cc*/ 	.word	0xffffffff


	//   ....[95]....
        /*02d0*/ 	.word	0xffffffff


	//   ....[96]....
        /*02d4*/ 	.word	0xffffffff


	//   ....[97]....
        /*02d8*/ 	.word	0xffffffff


	//   ....[98]....
        /*02dc*/ 	.word	0xffffffff


	//   ....[99]....
        /*02e0*/ 	.word	0xffffffff


	//   ....[100]....
        /*02e4*/ 	.word	0xffffffff


	//   ....[101]....
        /*02e8*/ 	.word	0xffffffff


	//   ....[102]....
        /*02ec*/ 	.word	0xffffffff


	//   ....[103]....
        /*02f0*/ 	.word	0xffffffff


	//   ....[104]....
        /*02f4*/ 	.word	0xffffffff


	//   ....[105]....
        /*02f8*/ 	.word	0xffffffff


	//   ....[106]....
        /*02fc*/ 	.word	0xffffffff


	//   ....[107]....
        /*0300*/ 	.word	0xffffffff


	//   ....[108]....
        /*0304*/ 	.word	0xffffffff


	//   ....[109]....
        /*0308*/ 	.word	0xffffffff


	//   ....[110]....
        /*030c*/ 	.word	0xffffffff


	//   ....[111]....
        /*0310*/ 	.word	0xffffffff


	//   ....[112]....
        /*0314*/ 	.word	0xffffffff


	//   ....[113]....
        /*0318*/ 	.word	0xffffffff


	//   ....[114]....
        /*031c*/ 	.word	0xffffffff


	//   ....[115]....
        /*0320*/ 	.word	0xffffffff


	//   ....[116]....
        /*0324*/ 	.word	0xffffffff


	//   ....[117]....
        /*0328*/ 	.word	0xffffffff


	//   ....[118]....
        /*032c*/ 	.word	0xffffffff


	//   ....[119]....
        /*0330*/ 	.word	0xffffffff


	//   ....[120]....
        /*0334*/ 	.word	0xffffffff


	//   ....[121]....
        /*0338*/ 	.word	0xffffffff


	//   ....[122]....
        /*033c*/ 	.word	0xffffffff


	//   ....[123]....
        /*0340*/ 	.word	0xffffffff


	//   ....[124]....
        /*0344*/ 	.word	0xffffffff


	//   ....[125]....
        /*0348*/ 	.word	0xffffffff


	//   ....[126]....
        /*034c*/ 	.word	0xffffffff


	//   ....[127]....
        /*0350*/ 	.word	0xffffffff


	//   ....[128]....
        /*0354*/ 	.word	0xffffffff


	//   ....[129]....
        /*0358*/ 	.word	0xffffffff


	//   ....[130]....
        /*035c*/ 	.word	0xffffffff


	//   ....[131]....
        /*0360*/ 	.word	0xffffffff


	//   ....[132]....
        /*0364*/ 	.word	0xffffffff


	//   ....[133]....
        /*0368*/ 	.word	0xffffffff


	//   ....[134]....
        /*036c*/ 	.word	0xffffffff


	//   ....[135]....
        /*0370*/ 	.word	0xffffffff


	//   ....[136]....
        /*0374*/ 	.word	0xffffffff


	//   ....[137]....
        /*0378*/ 	.word	0xffffffff


	//   ....[138]....
        /*037c*/ 	.word	0xffffffff


	//   ....[139]....
        /*0380*/ 	.word	0xffffffff


	//   ....[140]....
        /*0384*/ 	.word	0xffffffff


	//   ....[141]....
        /*0388*/ 	.word	0xffffffff


	//   ....[142]....
        /*038c*/ 	.word	0xffffffff


	//   ....[143]....
        /*0390*/ 	.word	0xffffffff


	//   ....[144]....
        /*0394*/ 	.word	0xffffffff


	//   ....[145]....
        /*0398*/ 	.word	0xffffffff


	//   ....[146]....
        /*039c*/ 	.word	0xffffffff


	//   ....[147]....
        /*03a0*/ 	.word	0xffffffff


	//   ....[148]....
        /*03a4*/ 	.word	0xffffffff


	//   ....[149]....
        /*03a8*/ 	.word	0xffffffff


	//   ....[150]....
        /*03ac*/ 	.word	0xffffffff


	//   ....[151]....
        /*03b0*/ 	.word	0xffffffff


	//   ....[152]....
        /*03b4*/ 	.word	0xffffffff


	//   ....[153]....
        /*03b8*/ 	.word	0xffffffff


	//   ....[154]....
        /*03bc*/ 	.word	0xffffffff


	//   ....[155]....
        /*03c0*/ 	.word	0xffffffff


	//   ....[156]....
        /*03c4*/ 	.word	0xffffffff


	//   ....[157]....
        /*03c8*/ 	.word	0xffffffff


	//   ....[158]....
        /*03cc*/ 	.word	0xffffffff


	//   ....[159]....
        /*03d0*/ 	.word	0xffffffff


	//   ....[160]....
        /*03d4*/ 	.word	0xffffffff


	//   ....[161]....
        /*03d8*/ 	.word	0xffffffff


	//   ....[162]....
        /*03dc*/ 	.word	0xffffffff


	//   ....[163]....
        /*03e0*/ 	.word	0xffffffff


	//   ....[164]....
        /*03e4*/ 	.word	0xffffffff


	//   ....[165]....
        /*03e8*/ 	.word	0xffffffff


	//   ....[166]....
        /*03ec*/ 	.word	0xffffffff


	//   ....[167]....
        /*03f0*/ 	.word	0xffffffff


	//   ....[168]....
        /*03f4*/ 	.word	0xffffffff


	//   ....[169]....
        /*03f8*/ 	.word	0xffffffff


	//   ....[170]....
        /*03fc*/ 	.word	0xffffffff


	//   ....[171]....
        /*0400*/ 	.word	0xffffffff


	//   ....[172]....
        /*0404*/ 	.word	0xffffffff


	//   ....[173]....
        /*0408*/ 	.word	0xffffffff


	//   ....[174]....
        /*040c*/ 	.word	0xffffffff


	//   ....[175]....
        /*0410*/ 	.word	0xffffffff


	//   ....[176]....
        /*0414*/ 	.word	0xffffffff


	//   ....[177]....
        /*0418*/ 	.word	0xffffffff


	//   ....[178]....
        /*041c*/ 	.word	0xffffffff


	//   ....[179]....
        /*0420*/ 	.word	0xffffffff


	//   ....[180]....
        /*0424*/ 	.word	0xffffffff


	//   ....[181]....
        /*0428*/ 	.word	0xffffffff


	//   ....[182]....
        /*042c*/ 	.word	0xffffffff


	//   ....[183]....
        /*0430*/ 	.word	0xffffffff


	//   ....[184]....
        /*0434*/ 	.word	0xffffffff


	//   ....[185]....
        /*0438*/ 	.word	0xffffffff


	//   ....[186]....
        /*043c*/ 	.word	0xffffffff


	//   ....[187]....
        /*0440*/ 	.word	0xffffffff


	//   ....[188]....
        /*0444*/ 	.word	0xffffffff


	//   ....[189]....
        /*0448*/ 	.word	0xffffffff


	//   ....[190]....
        /*044c*/ 	.word	0xffffffff


	//   ....[191]....
        /*0450*/ 	.word	0xffffffff


	//   ....[192]....
        /*0454*/ 	.word	0xffffffff


	//   ....[193]....
        /*0458*/ 	.word	0xffffffff


	//   ....[194]....
        /*045c*/ 	.word	0xffffffff


	//   ....[195]....
        /*0460*/ 	.word	0xffffffff


	//   ....[196]....
        /*0464*/ 	.word	0xffffffff


	//   ....[197]....
        /*0468*/ 	.word	0xffffffff


	//   ....[198]....
        /*046c*/ 	.word	0xffffffff


	//   ....[199]....
        /*0470*/ 	.word	0xffffffff


	//   ....[200]....
        /*0474*/ 	.word	0xffffffff


	//   ....[201]....
        /*0478*/ 	.word	0xffffffff


	//   ....[202]....
        /*047c*/ 	.word	0xffffffff


	//   ....[203]....
        /*0480*/ 	.word	0xffffffff


	//   ....[204]....
        /*0484*/ 	.word	0xffffffff


	//   ....[205]....
        /*0488*/ 	.word	0xffffffff


	//   ....[206]....
        /*048c*/ 	.word	0xffffffff


	//   ....[207]....
        /*0490*/ 	.word	0xffffffff


	//   ....[208]....
        /*0494*/ 	.word	0xffffffff


	//   ....[209]....
        /*0498*/ 	.word	0xffffffff


	//   ....[210]....
        /*049c*/ 	.word	0xffffffff


	//   ....[211]....
        /*04a0*/ 	.word	0xffffffff


	//   ....[212]....
        /*04a4*/ 	.word	0xffffffff


	//   ....[213]....
        /*04a8*/ 	.word	0xffffffff


	//   ....[214]....
        /*04ac*/ 	.word	0xffffffff


	//   ....[215]....
        /*04b0*/ 	.word	0xffffffff


	//   ....[216]....
        /*04b4*/ 	.word	0xffffffff


	//   ....[217]....
        /*04b8*/ 	.word	0xffffffff


	//   ....[218]....
        /*04bc*/ 	.word	0xffffffff


	//   ....[219]....
        /*04c0*/ 	.word	0xffffffff


	//   ....[220]....
        /*04c4*/ 	.word	0xffffffff


	//   ....[221]....
        /*04c8*/ 	.word	0xffffffff


	//   ....[222]....
        /*04cc*/ 	.word	0xffffffff


	//   ....[223]....
        /*04d0*/ 	.word	0xffffffff


	//   ....[224]....
        /*04d4*/ 	.word	0xffffffff


	//   ....[225]....
        /*04d8*/ 	.word	0xffffffff


	//   ....[226]....
        /*04dc*/ 	.word	0xffffffff


	//   ....[227]....
        /*04e0*/ 	.word	0x0500000f


	//   ....[228]....
        /*04e4*/ 	.word	0x0500000f


	//   ....[229]....
        /*04e8*/ 	.word	0x0500000f


	//   ....[230]....
        /*04ec*/ 	.word	0x0500000f


	//   ....[231]....
        /*04f0*/ 	.word	0x0500000f


	//   ....[232]....
        /*04f4*/ 	.word	0x0500000f


	//   ....[233]....
        /*04f8*/ 	.word	0x0500000f


	//   ....[234]....
        /*04fc*/ 	.word	0x0500000f


	//   ....[235]....
        /*0500*/ 	.word	0x0500000f


	//   ....[236]....
        /*0504*/ 	.word	0x0500000f


	//   ....[237]....
        /*0508*/ 	.word	0x0500000f


	//   ....[238]....
        /*050c*/ 	.word	0x0500000f


	//   ....[239]....
        /*0510*/ 	.word	0x0500000f


	//   ....[240]....
        /*0514*/ 	.word	0x0500000f


	//   ....[241]....
        /*0518*/ 	.word	0x0500000f


	//   ....[242]....
        /*051c*/ 	.word	0x0500000f


	//   ....[243]....
        /*0520*/ 	.word	0x0500000f


	//   ....[244]....
        /*0524*/ 	.word	0x0500000f


	//   ....[245]....
        /*0528*/ 	.word	0x0500000f


	//   ....[246]....
        /*052c*/ 	.word	0x0500000f


	//   ....[247]....
        /*0530*/ 	.word	0x0500000f


	//   ....[248]....
        /*0534*/ 	.word	0x0500000f


	//   ....[249]....
        /*0538*/ 	.word	0x0500000f


	//   ....[250]....
        /*053c*/ 	.word	0x0500000f


	//   ....[251]....
        /*0540*/ 	.word	0x0500000f


	//   ....[252]....
        /*0544*/ 	.word	0x0500000f


	//   ....[253]....
        /*0548*/ 	.word	0x0500000f


	//   ....[254]....
        /*054c*/ 	.word	0x0500000f


	//   ....[255]....
        /*0550*/ 	.word	0x0500000f


	//   ....[0]....
        /*0554*/ 	.word	0x0500000f


	//   ....[1]....
        /*0558*/ 	.word	0x0500000f


	//   ....[2]....
        /*055c*/ 	.word	0x0500000f


	//   ....[3]....
        /*0560*/ 	.word	0x0500000f


	//   ....[4]....
        /*0564*/ 	.word	0x0500000f


	//   ....[5]....
        /*0568*/ 	.word	0x0500000f


	//   ....[6]....
        /*056c*/ 	.word	0x0500000f


	//   ....[7]....
        /*0570*/ 	.word	0x0500000f


	//   ....[8]....
        /*0574*/ 	.word	0x0500000f


	//   ....[9]....
        /*0578*/ 	.word	0x0500000f


	//   ....[10]....
        /*057c*/ 	.word	0x0500000f


	//   ....[11]....
        /*0580*/ 	.word	0x0500000f


	//   ....[12]....
        /*0584*/ 	.word	0x0500000f


	//   ....[13]....
        /*0588*/ 	.word	0x0500000f


	//   ....[14]....
        /*058c*/ 	.word	0x0500000f


	//   ....[15]....
        /*0590*/ 	.word	0x0500000f


	//   ....[16]....
        /*0594*/ 	.word	0x0500000f


	//   ....[17]....
        /*0598*/ 	.word	0x0500000f


	//   ....[18]....
        /*059c*/ 	.word	0x0500000f


	//   ....[19]....
        /*05a0*/ 	.word	0x0500000f


	//   ....[20]....
        /*05a4*/ 	.word	0x0500000f


	//   ....[21]....
        /*05a8*/ 	.word	0x0500000f


	//   ....[22]....
        /*05ac*/ 	.word	0x0500000f


	//   ....[23]....
        /*05b0*/ 	.word	0x0500000f


	//   ....[24]....
        /*05b4*/ 	.word	0x0500000f


	//   ....[25]....
        /*05b8*/ 	.word	0x0500000f


	//   ....[26]....
        /*05bc*/ 	.word	0x0500000f


	//   ....[27]....
        /*05c0*/ 	.word	0x0500000f


	//   ....[28]....
        /*05c4*/ 	.word	0x0500000f


	//   ....[29]....
        /*05c8*/ 	.word	0x0500000f


	//   ....[30]....
        /*05cc*/ 	.word	0x0500000f


	//   ....[31]....
        /*05d0*/ 	.word	0x0500000f


	//   ....[32]....
        /*05d4*/ 	.word	0x0500000f


	//   ....[33]....
        /*05d8*/ 	.word	0x0500000f


	//   ....[34]....
        /*05dc*/ 	.word	0x0500000f


	//   ....[35]....
        /*05e0*/ 	.word	0x0500000f


	//   ....[36]....
        /*05e4*/ 	.word	0x0500000f


	//   ....[37]....
        /*05e8*/ 	.word	0x0500000f


	//   ....[38]....
        /*05ec*/ 	.word	0x0500000f


	//   ....[39]....
        /*05f0*/ 	.word	0x0500000f


	//   ....[40]....
        /*05f4*/ 	.word	0x0500000f


	//   ....[41]....
        /*05f8*/ 	.word	0x0500000f


	//   ....[42]....
        /*05fc*/ 	.word	0x0500000f


	//   ....[43]....
        /*0600*/ 	.word	0x0500000f


	//   ....[44]....
        /*0604*/ 	.word	0x0500000f


	//   ....[45]....
        /*0608*/ 	.word	0x0500000f


	//   ....[46]....
        /*060c*/ 	.word	0x0500000f


	//   ....[47]....
        /*0610*/ 	.word	0x0500000f


	//   ....[48]....
        /*0614*/ 	.word	0x0500000f


	//   ....[49]....
        /*0618*/ 	.word	0x0500000f


	//   ....[50]....
        /*061c*/ 	.word	0x0500000f


	//   ....[51]....
        /*0620*/ 	.word	0x0500000f


	//   ....[52]....
        /*0624*/ 	.word	0x0500000f


	//   ....[53]....
        /*0628*/ 	.word	0x0500000f


	//   ....[54]....
        /*062c*/ 	.word	0x0500000f


	//   ....[55]....
        /*0630*/ 	.word	0x0500000f


	//   ....[56]....
        /*0634*/ 	.word	0x0500000f


	//   ....[57]....
        /*0638*/ 	.word	0x0500000f


	//   ....[58]....
        /*063c*/ 	.word	0x0500000f


	//   ....[59]....
        /*0640*/ 	.word	0x0500000f


	//   ....[60]....
        /*0644*/ 	.word	0x0500000f


	//   ....[61]....
        /*0648*/ 	.word	0x0500000f


	//   ....[62]....
        /*064c*/ 	.word	0x0500000f


	//   ....[63]....
        /*0650*/ 	.word	0x0500000f


	//   ....[64]....
        /*0654*/ 	.word	0x0500000f


	//   ....[65]....
        /*0658*/ 	.word	0x0500000f


	//   ....[66]....
        /*065c*/ 	.word	0x0500000f


	//   ....[67]....
        /*0660*/ 	.word	0x0500000f


	//   ....[68]....
        /*0664*/ 	.word	0x0500000f


	//   ....[69]....
        /*0668*/ 	.word	0x0500000f


	//   ....[70]....
        /*066c*/ 	.word	0x0500000f


	//   ....[71]....
        /*0670*/ 	.word	0x0500000f


	//   ....[72]....
        /*0674*/ 	.word	0x0500000f


	//   ....[73]....
        /*0678*/ 	.word	0x0500000f


	//   ....[74]....
        /*067c*/ 	.word	0x0500000f


	//   ....[75]....
        /*0680*/ 	.word	0x0500000f


	//   ....[76]....
        /*0684*/ 	.word	0x0500000f


	//   ....[77]....
        /*0688*/ 	.word	0x0500000f


	//   ....[78]....
        /*068c*/ 	.word	0x0500000f


	//   ....[79]....
        /*0690*/ 	.word	0x0500000f


	//   ....[80]....
        /*0694*/ 	.word	0x0500000f


	//   ....[81]....
        /*0698*/ 	.word	0x0500000f


	//   ....[82]....
        /*069c*/ 	.word	0x0500000f


	//   ....[83]....
        /*06a0*/ 	.word	0x0500000f


	//   ....[84]....
        /*06a4*/ 	.word	0x0500000f


	//   ....[85]....
        /*06a8*/ 	.word	0x0500000f


	//   ....[86]....
        /*06ac*/ 	.word	0x0500000f


	//   ....[87]....
        /*06b0*/ 	.word	0x0500000f


	//   ....[88]....
        /*06b4*/ 	.word	0x0500000f


	//   ....[89]....
        /*06b8*/ 	.word	0x0500000f


	//   ....[90]....
        /*06bc*/ 	.word	0x0500000f


	//   ....[91]....
        /*06c0*/ 	.word	0x0500000f


	//   ....[92]....
        /*06c4*/ 	.word	0x0500000f


	//   ....[93]....
        /*06c8*/ 	.word	0x0500000f


	//   ....[94]....
        /*06cc*/ 	.word	0x0500000f


	//   ....[95]....
        /*06d0*/ 	.word	0x0500000f


	//   ....[96]....
        /*06d4*/ 	.word	0x0500000f


	//   ....[97]....
        /*06d8*/ 	.word	0x0500000f


	//   ....[98]....
        /*06dc*/ 	.word	0x0500000f


	//   ....[99]....
        /*06e0*/ 	.word	0x0500000f


	//   ....[100]....
        /*06e4*/ 	.word	0x0500000f


	//   ....[101]....
        /*06e8*/ 	.word	0x0500000f


	//   ....[102]....
        /*06ec*/ 	.word	0x0500000f


	//   ....[103]....
        /*06f0*/ 	.word	0x0500000f


	//   ....[104]....
        /*06f4*/ 	.word	0x0500000f


	//   ....[105]....
        /*06f8*/ 	.word	0x0500000f


	//   ....[106]....
        /*06fc*/ 	.word	0x0500000f


	//   ....[107]....
        /*0700*/ 	.word	0x0500000f


	//   ....[108]....
        /*0704*/ 	.word	0x0500000f


	//   ....[109]....
        /*0708*/ 	.word	0x0500000f


	//   ....[110]....
        /*070c*/ 	.word	0x0500000f


	//   ....[111]....
        /*0710*/ 	.word	0x0500000f


	//   ....[112]....
        /*0714*/ 	.word	0x0500000f


	//   ....[113]....
        /*0718*/ 	.word	0x0500000f


	//   ....[114]....
        /*071c*/ 	.word	0x0500000f


	//   ....[115]....
        /*0720*/ 	.word	0x0500000f


	//   ....[116]....
        /*0724*/ 	.word	0x0500000f


	//   ....[117]....
        /*0728*/ 	.word	0x0500000f


	//   ....[118]....
        /*072c*/ 	.word	0x0500000f


	//   ....[119]....
        /*0730*/ 	.word	0x0500000f


	//   ....[120]....
        /*0734*/ 	.word	0x0500000f


	//   ....[121]....
        /*0738*/ 	.word	0x0500000f


	//   ....[122]....
        /*073c*/ 	.word	0x0500000f


	//   ....[123]....
        /*0740*/ 	.word	0x0500000f


	//   ....[124]....
        /*0744*/ 	.word	0x0500000f


	//   ....[125]....
        /*0748*/ 	.word	0x0500000f


	//   ....[126]....
        /*074c*/ 	.word	0x0500000f


	//   ....[127]....
        /*0750*/ 	.word	0x0500000f


	//   ....[128]....
        /*0754*/ 	.word	0x0500000f


	//   ....[129]....
        /*0758*/ 	.word	0x0500000f


	//   ....[130]....
        /*075c*/ 	.word	0x0500000f


	//   ....[131]....
        /*0760*/ 	.word	0x0500000f


	//   ....[132]....
        /*0764*/ 	.word	0x0500000f


	//   ....[133]....
        /*0768*/ 	.word	0x0500000f


	//   ....[134]....
        /*076c*/ 	.word	0x0500000f


	//   ....[135]....
        /*0770*/ 	.word	0x0500000f


	//----- nvinfo : EIATTR_COOP_GROUP_INSTR_OFFSETS
	.align		4
.L_312:
        /*0774*/ 	.byte	0x04, 0x28
        /*0776*/ 	.short	(.L_314 - .L_313)


	//   ....[0]....
.L_313:
        /*0778*/ 	.word	0x00000070


	//   ....[1]....
        /*077c*/ 	.word	0x00000140


	//   ....[2]....
        /*0780*/ 	.word	0x00000190


	//   ....[3]....
        /*0784*/ 	.word	0x000003c0


	//   ....[4]....
        /*0788*/ 	.word	0x00000520


	//   ....[5]....
        /*078c*/ 	.word	0x00000640


	//   ....[6]....
        /*0790*/ 	.word	0x000007a0


	//   ....[7]....
        /*0794*/ 	.word	0x00003000


	//   ....[8]....
        /*0798*/ 	.word	0x00003010


	//   ....[9]....
        /*079c*/ 	.word	0x000036c0


	//   ....[10]....
        /*07a0*/ 	.word	0x000036d0


	//   ....[11]....
        /*07a4*/ 	.word	0x00003d80


	//   ....[12]....
        /*07a8*/ 	.word	0x00003d90


	//   ....[13]....
        /*07ac*/ 	.word	0x00004430


	//   ....[14]....
        /*07b0*/ 	.word	0x00004440


	//   ....[15]....
        /*07b4*/ 	.word	0x00005410


	//   ....[16]....
        /*07b8*/ 	.word	0x00005420


	//   ....[17]....
        /*07bc*/ 	.word	0x00005bb0


	//   ....[18]....
        /*07c0*/ 	.word	0x00005bc0


	//   ....[19]....
        /*07c4*/ 	.word	0x00006350


	//   ....[20]....
        /*07c8*/ 	.word	0x00006360


	//   ....[21]....
        /*07cc*/ 	.word	0x00006ae0


	//   ....[22]....
        /*07d0*/ 	.word	0x00006af0


	//   ....[23]....
        /*07d4*/ 	.word	0x000074a0


	//   ....[24]....
        /*07d8*/ 	.word	0x000074b0


	//   ....[25]....
        /*07dc*/ 	.word	0x000075c0


	//   ....[26]....
        /*07e0*/ 	.word	0x000075d0


	//   ....[27]....
        /*07e4*/ 	.word	0x000076f0


	//   ....[28]....
        /*07e8*/ 	.word	0x00007700


	//   ....[29]....
        /*07ec*/ 	.word	0x00007820


	//   ....[30]....
        /*07f0*/ 	.word	0x00007830


	//   ....[31]....
        /*07f4*/ 	.word	0x00007bd0


	//   ....[32]....
        /*07f8*/ 	.word	0x00007bf0


	//   ....[33]....
        /*07fc*/ 	.word	0x00007cd0


	//   ....[34]....
        /*0800*/ 	.word	0x00007cf0


	//   ....[35]....
        /*0804*/ 	.word	0x00007dd0


	//   ....[36]....
        /*0808*/ 	.word	0x00007df0


	//   ....[37]....
        /*080c*/ 	.word	0x00007ed0


	//   ....[38]....
        /*0810*/ 	.word	0x00007ef0


	//   ....[39]....
        /*0814*/ 	.word	0x000084d0


	//   ....[40]....
        /*0818*/ 	.word	0x00008bb0


	//   ....[41]....
        /*081c*/ 	.word	0x00008bc0


	//   ....[42]....
        /*0820*/ 	.word	0x00008bd0


	//   ....[43]....
        /*0824*/ 	.word	0x00008be0


	//   ....[44]....
        /*0828*/ 	.word	0x00008f20


	//   ....[45]....
        /*082c*/ 	.word	0x00008f30


	//   ....[46]....
        /*0830*/ 	.word	0x00008f40


	//   ....[47]....
        /*0834*/ 	.word	0x00008f50


	//   ....[48]....
        /*0838*/ 	.word	0x00009250


	//   ....[49]....
        /*083c*/ 	.word	0x00009260


	//   ....[50]....
        /*0840*/ 	.word	0x00009270


	//   ....[51]....
        /*0844*/ 	.word	0x00009280


	//   ....[52]....
        /*0848*/ 	.word	0x00009580


	//   ....[53]....
        /*084c*/ 	.word	0x00009590


	//   ....[54]....
        /*0850*/ 	.word	0x000095a0


	//   ....[55]....
        /*0854*/ 	.word	0x000095b0


	//   ....[56]....
        /*0858*/ 	.word	0x0000b280


	//   ....[57]....
        /*085c*/ 	.word	0x0000b2a0


	//   ....[58]....
        /*0860*/ 	.word	0x0000b2b0


	//   ....[59]....
        /*0864*/ 	.word	0x0000b2c0


	//   ....[60]....
        /*0868*/ 	.word	0x0000b3d0


	//   ....[61]....
        /*086c*/ 	.word	0x0000b3f0


	//   ....[62]....
        /*0870*/ 	.word	0x0000b4b0


	//   ....[63]....
        /*0874*/ 	.word	0x0000b4f0


	//   ....[64]....
        /*0878*/ 	.word	0x0000b7b0


	//   ....[65]....
        /*087c*/ 	.word	0x0000b7d0


	//   ....[66]....
        /*0880*/ 	.word	0x0000b7f0


	//   ....[67]....
        /*0884*/ 	.word	0x0000b800


	//   ....[68]....
        /*0888*/ 	.word	0x0000b8d0


	//   ....[69]....
        /*088c*/ 	.word	0x0000b8f0


	//   ....[70]....
        /*0890*/ 	.word	0x0000b900


	//   ....[71]....
        /*0894*/ 	.word	0x0000b9a0


	//   ....[72]....
        /*0898*/ 	.word	0x0000de70


	//   ....[73]....
        /*089c*/ 	.word	0x0000dea0


	//   ....[74]....
        /*08a0*/ 	.word	0x0000e510


	//   ....[75]....
        /*08a4*/ 	.word	0x0000e5e0


	//   ....[76]....
        /*08a8*/ 	.word	0x0000ee90


	//   ....[77]....
        /*08ac*/ 	.word	0x0000eef0


	//   ....[78]....
        /*08b0*/ 	.word	0x000105d0


	//   ....[79]....
        /*08b4*/ 	.word	0x000105f0


	//   ....[80]....
        /*08b8*/ 	.word	0x00010c70


	//   ....[81]....
        /*08bc*/ 	.word	0x00010d70


	//   ....[82]....
        /*08c0*/ 	.word	0x00011560


	//   ....[83]....
        /*08c4*/ 	.word	0x000115c0


	//   ....[84]....
        /*08c8*/ 	.word	0x00013530


	//   ....[85]....
        /*08cc*/ 	.word	0x00013540


	//   ....[86]....
        /*08d0*/ 	.word	0x00013570


	//   ....[87]....
        /*08d4*/ 	.word	0x00013580


	//   ....[88]....
        /*08d8*/ 	.word	0x00014ad0


	//   ....[89]....
        /*08dc*/ 	.word	0x00014b10


	//   ....[90]....
        /*08e0*/ 	.word	0x00014e20


	//   ....[91]....
        /*08e4*/ 	.word	0x00014e40


	//   ....[92]....
        /*08e8*/ 	.word	0x00015ee0


	//   ....[93]....
        /*08ec*/ 	.word	0x00015f20


	//   ....[94]....
        /*08f0*/ 	.word	0x00015f50


	//   ....[95]....
        /*08f4*/ 	.word	0x00015f80


	//   ....[96]....
        /*08f8*/ 	.word	0x00016550


	//   ....[97]....
        /*08fc*/ 	.word	0x00016580


	//   ....[98]....
        /*0900*/ 	.word	0x00016640


	//   ....[99]....
        /*0904*/ 	.word	0x00016660


	//   ....[100]....
        /*0908*/ 	.word	0x00016720


	//   ....[101]....
        /*090c*/ 	.word	0x00016740


	//   ....[102]....
        /*0910*/ 	.word	0x00016810


	//   ....[103]....
        /*0914*/ 	.word	0x00016830


	//   ....[104]....
        /*0918*/ 	.word	0x00016ff0


	//   ....[105]....
        /*091c*/ 	.word	0x00017000


	//   ....[106]....
        /*0920*/ 	.word	0x00017110


	//   ....[107]....
        /*0924*/ 	.word	0x00017120


	//   ....[108]....
        /*0928*/ 	.word	0x00017230


	//   ....[109]....
        /*092c*/ 	.word	0x00017240


	//   ....[110]....
        /*0930*/ 	.word	0x00017350


	//   ....[111]....
        /*0934*/ 	.word	0x00017360


	//   ....[112]....
        /*0938*/ 	.word	0x000174d0


	//   ....[113]....
        /*093c*/ 	.word	0x00017680


	//   ....[114]....
        /*0940*/ 	.word	0x000176b0


	//   ....[115]....
        /*0944*/ 	.word	0x000176e0


	//   ....[116]....
        /*0948*/ 	.word	0x00017710


	//   ....[117]....
        /*094c*/ 	.word	0x00017740


	//   ....[118]....
        /*0950*/ 	.word	0x00017770


	//   ....[119]....
        /*0954*/ 	.word	0x000178e0


	//   ....[120]....
        /*0958*/ 	.word	0x00017910


	//   ....[121]....
        /*095c*/ 	.word	0x00017940


	//   ....[122]....
        /*0960*/ 	.word	0x00017970


	//   ....[123]....
        /*0964*/ 	.word	0x000179a0


	//   ....[124]....
        /*0968*/ 	.word	0x000179d0


	//   ....[125]....
        /*096c*/ 	.word	0x00017a60


	//   ....[126]....
        /*0970*/ 	.word	0x00017ac0


	//   ....[127]....
        /*0974*/ 	.word	0x00017b50


	//   ....[128]....
        /*0978*/ 	.word	0x00018930


	//   ....[129]....
        /*097c*/ 	.word	0x0001a5d0


	//   ....[130]....
        /*0980*/ 	.word	0x0001a5f0


	//   ....[131]....
        /*0984*/ 	.word	0x0001a690


	//   ....[132]....
        /*0988*/ 	.word	0x0001a6b0


	//   ....[133]....
        /*098c*/ 	.word	0x0001a740


	//   ....[134]....
        /*0990*/ 	.word	0x0001a760


	//   ....[135]....
        /*0994*/ 	.word	0x0001a7f0


	//   ....[136]....
        /*0998*/ 	.word	0x0001a810


	//   ....[137]....
        /*099c*/ 	.word	0x0001a8a0


	//   ....[138]....
        /*09a0*/ 	.word	0x0001a8c0


	//   ....[139]....
        /*09a4*/ 	.word	0x0001a950


	//   ....[140]....
        /*09a8*/ 	.word	0x0001a970


	//   ....[141]....
        /*09ac*/ 	.word	0x0001aa00


	//   ....[142]....
        /*09b0*/ 	.word	0x0001aa20


	//   ....[143]....
        /*09b4*/ 	.word	0x0001aa30


	//   ....[144]....
        /*09b8*/ 	.word	0x0001aab0


	//   ....[145]....
        /*09bc*/ 	.word	0x0001b220


	//   ....[146]....
        /*09c0*/ 	.word	0x0001b250


	//   ....[147]....
        /*09c4*/ 	.word	0x0001b2b0


	//   ....[148]....
        /*09c8*/ 	.word	0x0001b300


	//   ....[149]....
        /*09cc*/ 	.word	0x0001b340


	//   ....[150]....
        /*09d0*/ 	.word	0x0001b3a0


	//   ....[151]....
        /*09d4*/ 	.word	0x0001b3e0


	//   ....[152]....
        /*09d8*/ 	.word	0x0001b440


	//   ....[153]....
        /*09dc*/ 	.word	0x0001b480


	//   ....[154]....
        /*09e0*/ 	.word	0x0001b4e0


	//   ....[155]....
        /*09e4*/ 	.word	0x0001b520


	//   ....[156]....
        /*09e8*/ 	.word	0x0001b580


	//   ....[157]....
        /*09ec*/ 	.word	0x0001b5c0


	//   ....[158]....
        /*09f0*/ 	.word	0x0001b610


	//   ....[159]....
        /*09f4*/ 	.word	0x0001b630


	//   ....[160]....
        /*09f8*/ 	.word	0x0001b660


	//   ....[161]....
        /*09fc*/ 	.word	0x0001bde0


	//   ....[162]....
        /*0a00*/ 	.word	0x0001be10


	//   ....[163]....
        /*0a04*/ 	.word	0x0001be70


	//   ....[164]....
        /*0a08*/ 	.word	0x0001be80


	//   ....[165]....
        /*0a0c*/ 	.word	0x0001bed0


	//   ....[166]....
        /*0a10*/ 	.word	0x0001bee0


	//   ....[167]....
        /*0a14*/ 	.word	0x0001bf30


	//   ....[168]....
        /*0a18*/ 	.word	0x0001bf40


	//   ....[169]....
        /*0a1c*/ 	.word	0x0001bf90


	//   ....[170]....
        /*0a20*/ 	.word	0x0001bfa0


	//   ....[171]....
        /*0a24*/ 	.word	0x0001bff0


	//   ....[172]....
        /*0a28*/ 	.word	0x0001c000


	//   ....[173]....
        /*0a2c*/ 	.word	0x0001c050


	//   ....[174]....
        /*0a30*/ 	.word	0x0001c060


	//   ....[175]....
        /*0a34*/ 	.word	0x0001c070


	//   ....[176]....
        /*0a38*/ 	.word	0x0001c0c0


	//   ....[177]....
        /*0a3c*/ 	.word	0x0001c320


	//   ....[178]....
        /*0a40*/ 	.word	0x0001c340


	//   ....[179]....
        /*0a44*/ 	.word	0x0001c350


	//   ....[180]....
        /*0a48*/ 	.word	0x0001c3c0


	//   ....[181]....
        /*0a4c*/ 	.word	0x0001c3d0


	//   ....[182]....
        /*0a50*/ 	.word	0x0001c440


	//   ....[183]....
        /*0a54*/ 	.word	0x0001c450


	//   ....[184]....
        /*0a58*/ 	.word	0x0001c4c0


	//   ....[185]....
        /*0a5c*/ 	.word	0x0001c4d0


	//   ....[186]....
        /*0a60*/ 	.word	0x0001c540


	//   ....[187]....
        /*0a64*/ 	.word	0x0001c550


	//   ....[188]....
        /*0a68*/ 	.word	0x0001c5c0


	//   ....[189]....
        /*0a6c*/ 	.word	0x0001c5d0


	//   ....[190]....
        /*0a70*/ 	.word	0x0001c640


	//   ....[191]....
        /*0a74*/ 	.word	0x0001c650


	//   ....[192]....
        /*0a78*/ 	.word	0x0001c660


	//   ....[193]....
        /*0a7c*/ 	.word	0x0001cc10


	//   ....[194]....
        /*0a80*/ 	.word	0x0001cc50


	//   ....[195]....
        /*0a84*/ 	.word	0x0001cc90


	//   ....[196]....
        /*0a88*/ 	.word	0x0001ccb0


	//   ....[197]....
        /*0a8c*/ 	.word	0x0001ccc0


	//   ....[198]....
        /*0a90*/ 	.word	0x0001cce0


	//   ....[199]....
        /*0a94*/ 	.word	0x0001cd50


	//   ....[200]....
        /*0a98*/ 	.word	0x0001cd70


	//   ....[201]....
        /*0a9c*/ 	.word	0x0001cdd0


	//   ....[202]....
        /*0aa0*/ 	.word	0x0001cdf0


	//   ....[203]....
        /*0aa4*/ 	.word	0x0001ce50


	//   ....[204]....
        /*0aa8*/ 	.word	0x0001ce70


	//   ....[205]....
        /*0aac*/ 	.word	0x0001ced0


	//   ....[206]....
        /*0ab0*/ 	.word	0x0001cef0


	//   ....[207]....
        /*0ab4*/ 	.word	0x0001cf40


	//   ....[208]....
        /*0ab8*/ 	.word	0x0001cf60


	//   ....[209]....
        /*0abc*/ 	.word	0x0001d350


	//   ....[210]....
        /*0ac0*/ 	.word	0x0001d380


	//   ....[211]....
        /*0ac4*/ 	.word	0x0001d3c0


	//   ....[212]....
        /*0ac8*/ 	.word	0x0001d3f0


	//   ....[213]....
        /*0acc*/ 	.word	0x0001d420


	//   ....[214]....
        /*0ad0*/ 	.word	0x0001d450


	//   ....[215]....
        /*0ad4*/ 	.word	0x0001d480


	//   ....[216]....
        /*0ad8*/ 	.word	0x0001d4b0


	//   ....[217]....
        /*0adc*/ 	.word	0x0001d630


	//   ....[218]....
        /*0ae0*/ 	.word	0x0001d660


	//   ....[219]....
        /*0ae4*/ 	.word	0x0001d690


	//   ....[220]....
        /*0ae8*/ 	.word	0x0001d6c0


	//   ....[221]....
        /*0aec*/ 	.word	0x0001d6f0


	//   ....[222]....
        /*0af0*/ 	.word	0x0001d720


	//   ....[223]....
        /*0af4*/ 	.word	0x0001d7e0


	//   ....[224]....
        /*0af8*/ 	.word	0x0001d800


	//   ....[225]....
        /*0afc*/ 	.word	0x0001d870


	//   ....[226]....
        /*0b00*/ 	.word	0x0001df10


	//   ....[227]....
        /*0b04*/ 	.word	0x0001e230


	//   ....[228]....
        /*0b08*/ 	.word	0x0001e2c0


	//   ....[229]....
        /*0b0c*/ 	.word	0x0001e360


	//   ....[230]....
        /*0b10*/ 	.word	0x0001e3f0


	//   ....[231]....
        /*0b14*/ 	.word	0x0001e490


	//   ....[232]....
        /*0b18*/ 	.word	0x0001e520


	//   ....[233]....
        /*0b1c*/ 	.word	0x0001e5c0


	//   ....[234]....
        /*0b20*/ 	.word	0x0001e650


	//   ....[235]....
        /*0b24*/ 	.word	0x0001e740


	//   ....[236]....
        /*0b28*/ 	.word	0x0001e7d0


	//   ....[237]....
        /*0b2c*/ 	.word	0x0001e870


	//   ....[238]....
        /*0b30*/ 	.word	0x0001e900


	//   ....[239]....
        /*0b34*/ 	.word	0x0001e9a0


	//   ....[240]....
        /*0b38*/ 	.word	0x0001ea30


	//   ....[241]....
        /*0b3c*/ 	.word	0x0001ead0


	//   ....[242]....
        /*0b40*/ 	.word	0x0001eb60


	//   ....[243]....
        /*0b44*/ 	.word	0x0001ec50


	//   ....[244]....
        /*0b48*/ 	.word	0x0001ece0


	//   ....[245]....
        /*0b4c*/ 	.word	0x0001ed70


	//   ....[246]....
        /*0b50*/ 	.word	0x0001ee00


	//   ....[247]....
        /*0b54*/ 	.word	0x0001ee90


	//   ....[248]....
        /*0b58*/ 	.word	0x0001ef20


	//   ....[249]....
        /*0b5c*/ 	.word	0x0001efb0


	//   ....[250]....
        /*0b60*/ 	.word	0x0001f040


	//   ....[251]....
        /*0b64*/ 	.word	0x0001f120


	//   ....[252]....
        /*0b68*/ 	.word	0x0001f1d0


	//   ....[253]....
        /*0b6c*/ 	.word	0x0001f260


	//   ....[254]....
        /*0b70*/ 	.word	0x0001f2b0


	//   ....[255]....
        /*0b74*/ 	.word	0x0001f300


	//   ....[0]....
        /*0b78*/ 	.word	0x0001f390


	//   ....[1]....
        /*0b7c*/ 	.word	0x0001f420


	//   ....[2]....
        /*0b80*/ 	.word	0x0001f470


	//   ....[3]....
        /*0b84*/ 	.word	0x0001f4c0


	//   ....[4]....
        /*0b88*/ 	.word	0x0001f550


	//   ....[5]....
        /*0b8c*/ 	.word	0x0001f5e0


	//   ....[6]....
        /*0b90*/ 	.word	0x0001f630


	//   ....[7]....
        /*0b94*/ 	.word	0x0001f680


	//   ....[8]....
        /*0b98*/ 	.word	0x0001f710


	//   ....[9]....
        /*0b9c*/ 	.word	0x0001f7a0


	//   ....[10]....
        /*0ba0*/ 	.word	0x0001f7f0


	//   ....[11]....
        /*0ba4*/ 	.word	0x0001f840


	//   ....[12]....
        /*0ba8*/ 	.word	0x0001f930


	//   ....[13]....
        /*0bac*/ 	.word	0x0001f9e0


	//   ....[14]....
        /*0bb0*/ 	.word	0x0001fa60


	//   ....[15]....
        /*0bb4*/ 	.word	0x0001fb00


	//   ....[16]....
        /*0bb8*/ 	.word	0x0001fb90


	//   ....[17]....
        /*0bbc*/ 	.word	0x0001fc50


	//   ....[18]....
        /*0bc0*/ 	.word	0x0001fcd0


	//   ....[19]....
        /*0bc4*/ 	.word	0x0001fd20


	//   ....[20]....
        /*0bc8*/ 	.word	0x0001fec0


	//   ....[21]....
        /*0bcc*/ 	.word	0x0001ff60


	//   ....[22]....
        /*0bd0*/ 	.word	0x0001ffe0


	//   ....[23]....
        /*0bd4*/ 	.word	0x00020050


	//   ....[24]....
        /*0bd8*/ 	.word	0x000201e0


	//   ....[25]....
        /*0bdc*/ 	.word	0x000202d0


	//   ....[26]....
        /*0be0*/ 	.word	0x00020320


	//   ....[27]....
        /*0be4*/ 	.word	0x00020370


	//   ....[28]....
        /*0be8*/ 	.word	0x00020650


	//   ....[29]....
        /*0bec*/ 	.word	0x000206a0


	//   ....[30]....
        /*0bf0*/ 	.word	0x00020730


	//   ....[31]....
        /*0bf4*/ 	.word	0x000207c0


	//   ....[32]....
        /*0bf8*/ 	.word	0x00020850


	//   ....[33]....
        /*0bfc*/ 	.word	0x000208e0


	//   ....[34]....
        /*0c00*/ 	.word	0x00020970


	//   ....[35]....
        /*0c04*/ 	.word	0x00020a00


	//   ....[36]....
        /*0c08*/ 	.word	0x00020ac0


	//   ....[37]....
        /*0c0c*/ 	.word	0x00020da0


	//   ....[38]....
        /*0c10*/ 	.word	0x00020e90


	//   ....[39]....
        /*0c14*/ 	.word	0x00020f30


	//   ....[40]....
        /*0c18*/ 	.word	0x00020f90


	//   ....[41]....
        /*0c1c*/ 	.word	0x00021090


	//   ....[42]....
        /*0c20*/ 	.word	0x00021100


	//   ....[43]....
        /*0c24*/ 	.word	0x00021200


	//   ....[44]....
        /*0c28*/ 	.word	0x00021270


	//   ....[45]....
        /*0c2c*/ 	.word	0x00021370


	//   ....[46]....
        /*0c30*/ 	.word	0x000213e0


	//   ....[47]....
        /*0c34*/ 	.word	0x000214e0


	//   ....[48]....
        /*0c38*/ 	.word	0x00021550


	//   ....[49]....
        /*0c3c*/ 	.word	0x00021650


	//   ....[50]....
        /*0c40*/ 	.word	0x000216c0


	//   ....[51]....
        /*0c44*/ 	.word	0x000217c0


	//   ....[52]....
        /*0c48*/ 	.word	0x00021830


	//   ....[53]....
        /*0c4c*/ 	.word	0x000218d0


	//   ....[54]....
        /*0c50*/ 	.word	0x000219d0


	//   ....[55]....
        /*0c54*/ 	.word	0x00021a40


	//   ....[56]....
        /*0c58*/ 	.word	0x00021ac0


	//   ....[57]....
        /*0c5c*/ 	.word	0x00021b80


	//   ....[58]....
        /*0c60*/ 	.word	0x00021c00


	//   ....[59]....
        /*0c64*/ 	.word	0x00021cd0


	//   ....[60]....
        /*0c68*/ 	.word	0x00021d50


	//   ....[61]....
        /*0c6c*/ 	.word	0x00021e20


	//   ....[62]....
        /*0c70*/ 	.word	0x00021ea0


	//   ....[63]....
        /*0c74*/ 	.word	0x00021f70


	//   ....[64]....
        /*0c78*/ 	.word	0x00021ff0


	//   ....[65]....
        /*0c7c*/ 	.word	0x000220c0


	//   ....[66]....
        /*0c80*/ 	.word	0x00022140


	//   ....[67]....
        /*0c84*/ 	.word	0x00022200


	//   ....[68]....
        /*0c88*/ 	.word	0x00022280


	//   ....[69]....
        /*0c8c*/ 	.word	0x00022330


	//   ....[70]....
        /*0c90*/ 	.word	0x00022460


	//   ....[71]....
        /*0c94*/ 	.word	0x00022510


	//   ....[72]....
        /*0c98*/ 	.word	0x00022570


	//   ....[73]....
        /*0c9c*/ 	.word	0x00022630


	//   ....[74]....
        /*0ca0*/ 	.word	0x00022690


	//   ....[75]....
        /*0ca4*/ 	.word	0x00022750


	//   ....[76]....
        /*0ca8*/ 	.word	0x000227b0


	//   ....[77]....
        /*0cac*/ 	.word	0x00022870


	//   ....[78]....
        /*0cb0*/ 	.word	0x000228d0


	//   ....[79]....
        /*0cb4*/ 	.word	0x00022990


	//   ....[80]....
        /*0cb8*/ 	.word	0x000229f0


	//   ....[81]....
        /*0cbc*/ 	.word	0x00022ab0


	//   ....[82]....
        /*0cc0*/ 	.word	0x00022b10


	//   ....[83]....
        /*0cc4*/ 	.word	0x00022bd0


	//   ....[84]....
        /*0cc8*/ 	.word	0x00022c30


	//   ....[85]....
        /*0ccc*/ 	.word	0x00022cf0


	//   ....[86]....
        /*0cd0*/ 	.word	0x00022de0


	//   ....[87]....
        /*0cd4*/ 	.word	0x00022e80


	//   ....[88]....
        /*0cd8*/ 	.word	0x00022ee0


	//   ....[89]....
        /*0cdc*/ 	.word	0x00022fc0


	//   ....[90]....
        /*0ce0*/ 	.word	0x00023020


	//   ....[91]....
        /*0ce4*/ 	.word	0x00023100


	//   ....[92]....
        /*0ce8*/ 	.word	0x00023160


	//   ....[93]....
        /*0cec*/ 	.word	0x00023240


	//   ....[94]....
        /*0cf0*/ 	.word	0x000232a0


	//   ....[95]....
        /*0cf4*/ 	.word	0x00023380


	//   ....[96]....
        /*0cf8*/ 	.word	0x000233e0


	//   ....[97]....
        /*0cfc*/ 	.word	0x000234c0


	//   ....[98]....
        /*0d00*/ 	.word	0x00023520


	//   ....[99]....
        /*0d04*/ 	.word	0x00023600


	//   ....[100]....
        /*0d08*/ 	.word	0x00023660


	//   ....[101]....
        /*0d0c*/ 	.word	0x00023730


	//   ....[102]....
        /*0d10*/ 	.word	0x00023850


	//   ....[103]....
        /*0d14*/ 	.word	0x00023900


	//   ....[104]....
        /*0d18*/ 	.word	0x000239b0


	//   ....[105]....
        /*0d1c*/ 	.word	0x00023a80


	//   ....[106]....
        /*0d20*/ 	.word	0x00023ae0


	//   ....[107]....
        /*0d24*/ 	.word	0x00023bc0


	//   ....[108]....
        /*0d28*/ 	.word	0x00023c20


	//   ....[109]....
        /*0d2c*/ 	.word	0x00023cf0


	//   ....[110]....
        /*0d30*/ 	.word	0x00023d50


	//   ....[111]....
        /*0d34*/ 	.word	0x00023e20


	//   ....[112]....
        /*0d38*/ 	.word	0x00023e80


	//   ....[113]....
        /*0d3c*/ 	.word	0x00023f60


	//   ....[114]....
        /*0d40*/ 	.word	0x00023fc0


	//   ....[115]....
        /*0d44*/ 	.word	0x00024090


	//   ....[116]....
        /*0d48*/ 	.word	0x000240f0


	//   ....[117]....
        /*0d4c*/ 	.word	0x000241b0


	//   ....[118]....
        /*0d50*/ 	.word	0x00024240


	//   ....[119]....
        /*0d54*/ 	.word	0x000242e0


	//   ....[120]....
        /*0d58*/ 	.word	0x00024400


	//   ....[121]....
        /*0d5c*/ 	.word	0x00024470


	//   ....[122]....
        /*0d60*/ 	.word	0x000244e0


	//   ....[123]....
        /*0d64*/ 	.word	0x00024550


	//   ....[124]....
        /*0d68*/ 	.word	0x000245c0


	//   ....[125]....
        /*0d6c*/ 	.word	0x00024640


	//   ....[126]....
        /*0d70*/ 	.word	0x000246d0


	//   ....[127]....
        /*0d74*/ 	.word	0x00024760


	//   ....[128]....
        /*0d78*/ 	.word	0x000247d0


	//   ....[129]....
        /*0d7c*/ 	.word	0x00024840


	//   ....[130]....
        /*0d80*/ 	.word	0x000248b0


	//   ....[131]....
        /*0d84*/ 	.word	0x00024930


	//   ....[132]....
        /*0d88*/ 	.word	0x000249a0


	//   ....[133]....
        /*0d8c*/ 	.word	0x00024a40


	//   ....[134]....
        /*0d90*/ 	.word	0x00024ad0


	//   ....[135]....
        /*0d94*/ 	.word	0x00024bf0


	//----- nvinfo : EIATTR_REG_RECONFIG
	.align		4
.L_314:
        /*0d98*/ 	.byte	0x01, 0x54
	.zero		2


	//----- nvinfo : EIATTR_SYSCALL_OFFSETS
	.align		4
        /*0d9c*/ 	.byte	0x04, 0x46
        /*0d9e*/ 	.short	(.L_316 - .L_315)


	//   ....[0]....
.L_315:
        /*0da0*/ 	.word	0x00001940


	//   ....[1]....
        /*0da4*/ 	.word	0x00001a90


	//   ....[2]....
        /*0da8*/ 	.word	0x00008670


	//   ....[3]....
        /*0dac*/ 	.word	0x00008970


	//   ....[4]....
        /*0db0*/ 	.word	0x00019c80


	//   ....[5]....
        /*0db4*/ 	.word	0x00019dd0


	//   ....[6]....
        /*0db8*/ 	.word	0x00019ec0


	//   ....[7]....
        /*0dbc*/ 	.word	0x0001ae80


	//----- nvinfo : EIATTR_MBARRIER_INSTR_OFFSETS
	.align		4
.L_316:
        /*0dc0*/ 	.byte	0x04, 0x39
        /*0dc2*/ 	.short	(.L_318 - .L_317)


	//   ....[0]....
.L_317:
        /*0dc4*/ 	.word	0x00000270
        /*0dc8*/ 	.word	0x000000ff
        /*0dcc*/ 	.word	0x00028800
        /*0dd0*/ 	.short	0x0100
        /*0dd2*/ 	.byte	0x08
	.zero		1


	//   ....[1]....
        /*0dd4*/ 	.word	0x00000280
        /*0dd8*/ 	.word	0x000000ff
        /*0ddc*/ 	.word	0x00028820
        /*0de0*/ 	.short	0x0100
        /*0de2*/ 	.byte	0x08
	.zero		1


	//   ....[2]....
        /*0de4*/ 	.word	0x00000370
        /*0de8*/ 	.word	0x000000ff
        /*0dec*/ 	.word	0x00028830
        /*0df0*/ 	.short	0x0100
        /*0df2*/ 	.byte	0x08
	.zero		1


	//   ....[3]....
        /*0df4*/ 	.word	0x00000380
        /*0df8*/ 	.word	0x000000ff
        /*0dfc*/ 	.word	0x00028840
        /*0e00*/ 	.short	0x0100
        /*0e02*/ 	.byte	0x08
	.zero		1


	//   ....[4]....
        /*0e04*/ 	.word	0x00000390
        /*0e08*/ 	.word	0x000000ff
        /*0e0c*/ 	.word	0x00028838
        /*0e10*/ 	.short	0x0100
        /*0e12*/ 	.byte	0x08
	.zero		1


	//   ....[5]....
        /*0e14*/ 	.word	0x000003a0
        /*0e18*/ 	.word	0x000000ff
        /*0e1c*/ 	.word	0x00028848
        /*0e20*/ 	.short	0x0100
        /*0e22*/ 	.byte	0x08
	.zero		1


	//   ....[6]....
        /*0e24*/ 	.word	0x000004d0
        /*0e28*/ 	.word	0x000000ff
        /*0e2c*/ 	.word	0x00028850
        /*0e30*/ 	.short	0x0100
        /*0e32*/ 	.byte	0x08
	.zero		1


	//   ....[7]....
        /*0e34*/ 	.word	0x000004e0
        /*0e38*/ 	.word	0x000000ff
        /*0e3c*/ 	.word	0x00028860
        /*0e40*/ 	.short	0x0100
        /*0e42*/ 	.byte	0x08
	.zero		1


	//   ....[8]....
        /*0e44*/ 	.word	0x000004f0
        /*0e48*/ 	.word	0x000000ff
        /*0e4c*/ 	.word	0x00028858
        /*0e50*/ 	.short	0x0100
        /*0e52*/ 	.byte	0x08
	.zero		1


	//   ....[9]....
        /*0e54*/ 	.word	0x00000500
        /*0e58*/ 	.word	0x000000ff
        /*0e5c*/ 	.word	0x00028868
        /*0e60*/ 	.short	0x0100
        /*0e62*/ 	.byte	0x08
	.zero		1


	//   ....[10]....
        /*0e64*/ 	.word	0x000005f0
        /*0e68*/ 	.word	0x000000ff
        /*0e6c*/ 	.word	0x00028870
        /*0e70*/ 	.short	0x0100
        /*0e72*/ 	.byte	0x06
	.zero		1


	//   ....[11]....
        /*0e74*/ 	.word	0x00000600
        /*0e78*/ 	.word	0x000000ff
        /*0e7c*/ 	.word	0x00028880
        /*0e80*/ 	.short	0x0100
        /*0e82*/ 	.byte	0x06
	.zero		1


	//   ....[12]....
        /*0e84*/ 	.word	0x00000610
        /*0e88*/ 	.word	0x000000ff
        /*0e8c*/ 	.word	0x00028878
        /*0e90*/ 	.short	0x0100
        /*0e92*/ 	.byte	0x06
	.zero		1


	//   ....[13]....
        /*0e94*/ 	.word	0x00000620
        /*0e98*/ 	.word	0x000000ff
        /*0e9c*/ 	.word	0x00028888
        /*0ea0*/ 	.short	0x0100
        /*0ea2*/ 	.byte	0x06
	.zero		1


	//   ....[14]....
        /*0ea4*/ 	.word	0x00000750
        /*0ea8*/ 	.word	0x000000ff
        /*0eac*/ 	.word	0x00028890
        /*0eb0*/ 	.short	0x0100
        /*0eb2*/ 	.byte	0x08
	.zero		1


	//   ....[15]....
        /*0eb4*/ 	.word	0x00000760
        /*0eb8*/ 	.word	0x000000ff
        /*0ebc*/ 	.word	0x000288a0
        /*0ec0*/ 	.short	0x0100
        /*0ec2*/ 	.byte	0x08
	.zero		1


	//   ....[16]....
        /*0ec4*/ 	.word	0x00000770
        /*0ec8*/ 	.word	0x000000ff
        /*0ecc*/ 	.word	0x00028898
        /*0ed0*/ 	.short	0x0100
        /*0ed2*/ 	.byte	0x08
	.zero		1


	//   ....[17]....
        /*0ed4*/ 	.word	0x00000780
        /*0ed8*/ 	.word	0x000000ff
        /*0edc*/ 	.word	0x000288a8
        /*0ee0*/ 	.short	0x0100
        /*0ee2*/ 	.byte	0x08
	.zero		1


	//   ....[18]....
        /*0ee4*/ 	.word	0x000008b0
        /*0ee8*/ 	.word	0x000000ff
        /*0eec*/ 	.word	0x000288b0
        /*0ef0*/ 	.short	0x0100
        /*0ef2*/ 	.byte	0x08
	.zero		1


	//   ....[19]....
        /*0ef4*/ 	.word	0x000008c0
        /*0ef8*/ 	.word	0x000000ff
        /*0efc*/ 	.word	0x000288c0
        /*0f00*/ 	.short	0x0100
        /*0f02*/ 	.byte	0x08
	.zero		1


	//   ....[20]....
        /*0f04*/ 	.word	0x000008d0
        /*0f08*/ 	.word	0x000000ff
        /*0f0c*/ 	.word	0x000288b8
        /*0f10*/ 	.short	0x0100
        /*0f12*/ 	.byte	0x08
	.zero		1


	//   ....[21]....
        /*0f14*/ 	.word	0x000008e0
        /*0f18*/ 	.word	0x000000ff
        /*0f1c*/ 	.word	0x000288c8
        /*0f20*/ 	.short	0x0100
        /*0f22*/ 	.byte	0x08
	.zero		1


	//   ....[22]....
        /*0f24*/ 	.word	0x00002fb0
        /*0f28*/ 	.word	0x0000005b
        /*0f2c*/ 	.word	0x00028890
        /*0f30*/ 	.short	0x010a
        /*0f32*/ 	.byte	0x3f
	.zero		1


	//   ....[23]....
        /*0f34*/ 	.word	0x000053b0
        /*0f38*/ 	.word	0x0000005b
        /*0f3c*/ 	.word	0x00028890
        /*0f40*/ 	.short	0x010a
        /*0f42*/ 	.byte	0x3f
	.zero		1


	//   ....[24]....
        /*0f44*/ 	.word	0x000072e0
        /*0f48*/ 	.word	0x0000005b
        /*0f4c*/ 	.word	0x00028890
        /*0f50*/ 	.short	0x010a
        /*0f52*/ 	.byte	0x3f
	.zero		1


	//   ....[25]....
        /*0f54*/ 	.word	0x00007a00
        /*0f58*/ 	.word	0x0000000b
        /*0f5c*/ 	.word	0x00000000
        /*0f60*/ 	.short	0x0101
        /*0f62*/ 	.byte	0x3f
	.zero		1


	//   ....[26]....
        /*0f64*/ 	.word	0x00007a40
        /*0f68*/ 	.word	0x0000005b
        /*0f6c*/ 	.word	0x000288b0
        /*0f70*/ 	.short	0x010a
        /*0f72*/ 	.byte	0x3f
	.zero		1


	//   ....[27]....
        /*0f74*/ 	.word	0x00008070
        /*0f78*/ 	.word	0x0000005b
        /*0f7c*/ 	.word	0x00000000
        /*0f80*/ 	.short	0x0101
        /*0f82*/ 	.byte	0x3f
	.zero		1


	//   ....[28]....
        /*0f84*/ 	.word	0x00008700
        /*0f88*/ 	.word	0x00000012
        /*0f8c*/ 	.word	0x00028800
        /*0f90*/ 	.short	0x010a
        /*0f92*/ 	.byte	0x3f
	.zero		1


	//   ....[29]....
        /*0f94*/ 	.word	0x00008750
        /*0f98*/ 	.word	0x00000012
        /*0f9c*/ 	.word	0x00028800
        /*0fa0*/ 	.short	0x010a
        /*0fa2*/ 	.byte	0x3f
	.zero		1


	//   ....[30]....
        /*0fa4*/ 	.word	0x000098d0
        /*0fa8*/ 	.word	0x00000012
        /*0fac*/ 	.word	0x00028800
        /*0fb0*/ 	.short	0x010a
        /*0fb2*/ 	.byte	0x3f
	.zero		1


	//   ....[31]....
        /*0fb4*/ 	.word	0x0000bcd0
        /*0fb8*/ 	.word	0x00000012
        /*0fbc*/ 	.word	0x00028800
        /*0fc0*/ 	.short	0x010a
        /*0fc2*/ 	.byte	0x3f
	.zero		1


	//   ....[32]....
        /*0fc4*/ 	.word	0x0000d670
        /*0fc8*/ 	.word	0x00000000
        /*0fcc*/ 	.word	0x00028830
        /*0fd0*/ 	.short	0x010a
        /*0fd2*/ 	.byte	0x3f
	.zero		1


	//   ....[33]....
        /*0fd4*/ 	.word	0x0000d6b0
        /*0fd8*/ 	.word	0x00000000
        /*0fdc*/ 	.word	0x00028830
        /*0fe0*/ 	.short	0x010a
        /*0fe2*/ 	.byte	0x3f
	.zero		1


	//   ....[34]....
        /*0fe4*/ 	.word	0x0000f0b0
        /*0fe8*/ 	.word	0x00000000
        /*0fec*/ 	.word	0x00000000
        /*0ff0*/ 	.short	0x0101
        /*0ff2*/ 	.byte	0x3f
	.zero		1


	//   ....[35]....
        /*0ff4*/ 	.word	0x0000fc00
        /*0ff8*/ 	.word	0x00000005
        /*0ffc*/ 	.word	0x00028830
        /*1000*/ 	.short	0x010a
        /*1002*/ 	.byte	0x3f
	.zero		1


	//   ....[36]....
        /*1004*/ 	.word	0x0000fc50
        /*1008*/ 	.word	0x00000005
        /*100c*/ 	.word	0x00028830
        /*1010*/ 	.short	0x010a
        /*1012*/ 	.byte	0x3f
	.zero		1


	//   ....[37]....
        /*1014*/ 	.word	0x000100d0
        /*1018*/ 	.word	0x00000006
        /*101c*/ 	.word	0x00028850
        /*1020*/ 	.short	0x010a
        /*1022*/ 	.byte	0x3f
	.zero		1


	//   ....[38]....
        /*1024*/ 	.word	0x00010110
        /*1028*/ 	.word	0x00000006
        /*102c*/ 	.word	0x00028850
        /*1030*/ 	.short	0x010a
        /*1032*/ 	.byte	0x3f
	.zero		1


	//   ....[39]....
        /*1034*/ 	.word	0x00011e60
        /*1038*/ 	.word	0x00000000
        /*103c*/ 	.word	0x00000000
        /*1040*/ 	.short	0x0101
        /*1042*/ 	.byte	0x3f
	.zero		1


	//   ....[40]....
        /*1044*/ 	.word	0x000120e0
        /*1048*/ 	.word	0x0000000e
        /*104c*/ 	.word	0x00000000
        /*1050*/ 	.short	0x0101
        /*1052*/ 	.byte	0x3f
	.zero		1


	//   ....[41]....
        /*1054*/ 	.word	0x000127f0
        /*1058*/ 	.word	0x00000005
        /*105c*/ 	.word	0x00028830
        /*1060*/ 	.short	0x010a
        /*1062*/ 	.byte	0x3f
	.zero		1


	//   ....[42]....
        /*1064*/ 	.word	0x00012840
        /*1068*/ 	.word	0x00000005
        /*106c*/ 	.word	0x00028830
        /*1070*/ 	.short	0x010a
        /*1072*/ 	.byte	0x3f
	.zero		1


	//   ....[43]....
        /*1074*/ 	.word	0x00012c90
        /*1078*/ 	.word	0x00000006
        /*107c*/ 	.word	0x00028850
        /*1080*/ 	.short	0x010a
        /*1082*/ 	.byte	0x3f
	.zero		1


	//   ....[44]....
        /*1084*/ 	.word	0x00012cd0
        /*1088*/ 	.word	0x00000006
        /*108c*/ 	.word	0x00028850
        /*1090*/ 	.short	0x010a
        /*1092*/ 	.byte	0x3f
	.zero		1


	//   ....[45]....
        /*1094*/ 	.word	0x00013a50
        /*1098*/ 	.word	0x00000033
        /*109c*/ 	.word	0x00000000
        /*10a0*/ 	.short	0x0101
        /*10a2*/ 	.byte	0x3f
	.zero		1


	//   ....[46]....
        /*10a4*/ 	.word	0x00014370
        /*10a8*/ 	.word	0x0000000c
        /*10ac*/ 	.word	0x00000000
        /*10b0*/ 	.short	0x0101
        /*10b2*/ 	.byte	0x3f
	.zero		1


	//   ....[47]....
        /*10b4*/ 	.word	0x000149c0
        /*10b8*/ 	.word	0x0000000d
        /*10bc*/ 	.word	0x00028850
        /*10c0*/ 	.short	0x010a
        /*10c2*/ 	.byte	0x3f
	.zero		1


	//   ....[48]....
        /*10c4*/ 	.word	0x00014a40
        /*10c8*/ 	.word	0x0000000d
        /*10cc*/ 	.word	0x00028850
        /*10d0*/ 	.short	0x010a
        /*10d2*/ 	.byte	0x3f
	.zero		1


	//   ....[49]....
        /*10d4*/ 	.word	0x00015040
        /*10d8*/ 	.word	0x00000004
        /*10dc*/ 	.word	0x00000000
        /*10e0*/ 	.short	0x0101
        /*10e2*/ 	.byte	0x3f
	.zero		1


	//   ....[50]....
        /*10e4*/ 	.word	0x00016570
        /*10e8*/ 	.word	0x00000000
        /*10ec*/ 	.word	0x00000000
        /*10f0*/ 	.short	0x0101
        /*10f2*/ 	.byte	0x3f
	.zero		1


	//   ....[51]....
        /*10f4*/ 	.word	0x00018a10
        /*10f8*/ 	.word	0x00000016
        /*10fc*/ 	.word	0x00028820
        /*1100*/ 	.short	0x010a
        /*1102*/ 	.byte	0x3f
	.zero		1


	//   ....[52]....
        /*1104*/ 	.word	0x00018aa0
        /*1108*/ 	.word	0x00000007
        /*110c*/ 	.word	0x000288a0
        /*1110*/ 	.short	0x010a
        /*1112*/ 	.byte	0x3f
	.zero		1


	//   ....[53]....
        /*1114*/ 	.word	0x00018e00
        /*1118*/ 	.word	0x00000007
        /*111c*/ 	.word	0x000288c0
        /*1120*/ 	.short	0x010a
        /*1122*/ 	.byte	0x3f
	.zero		1


	//   ....[54]....
        /*1124*/ 	.word	0x00019230
        /*1128*/ 	.word	0x0000000a
        /*112c*/ 	.word	0x000288a0
        /*1130*/ 	.short	0x010a
        /*1132*/ 	.byte	0x3f
	.zero		1


	//   ....[55]....
        /*1134*/ 	.word	0x00019570
        /*1138*/ 	.word	0x0000000a
        /*113c*/ 	.word	0x000288c0
        /*1140*/ 	.short	0x010a
        /*1142*/ 	.byte	0x3f
	.zero		1


	//   ....[56]....
        /*1144*/ 	.word	0x0001a3e0
        /*1148*/ 	.word	0x00000007
        /*114c*/ 	.word	0x00028840
        /*1150*/ 	.short	0x010a
        /*1152*/ 	.byte	0x3f
	.zero		1


	//   ....[57]....
        /*1154*/ 	.word	0x0001ab60
        /*1158*/ 	.word	0x00000007
        /*115c*/ 	.word	0x00028830
        /*1160*/ 	.short	0x0107
        /*1162*/ 	.byte	0x3f
	.zero		1


	//   ....[58]....
        /*1164*/ 	.word	0x0001ac30
        /*1168*/ 	.word	0x00000007
        /*116c*/ 	.word	0x00028830
        /*1170*/ 	.short	0x0101
        /*1172*/ 	.byte	0x3f
	.zero		1


	//   ....[59]....
        /*1174*/ 	.word	0x0001b760
        /*1178*/ 	.word	0x00000016
        /*117c*/ 	.word	0x00028800
        /*1180*/ 	.short	0x0107
        /*1182*/ 	.byte	0x3f
	.zero		1


	//   ....[60]....
        /*1184*/ 	.word	0x0001b870
        /*1188*/ 	.word	0x00000016
        /*118c*/ 	.word	0x00028800
        /*1190*/ 	.short	0x0101
        /*1192*/ 	.byte	0x3f
	.zero		1


	//   ....[61]....
        /*1194*/ 	.word	0x0001b890
        /*1198*/ 	.word	0x00000016
        /*119c*/ 	.word	0x00028820
        /*11a0*/ 	.short	0x010a
        /*11a2*/ 	.byte	0x3f
	.zero		1


	//   ....[62]....
        /*11a4*/ 	.word	0x0001bc30
        /*11a8*/ 	.word	0x00000006
        /*11ac*/ 	.word	0x00028840
        /*11b0*/ 	.short	0x010a
        /*11b2*/ 	.byte	0x3f
	.zero		1


	//   ....[63]....
        /*11b4*/ 	.word	0x0001c150
        /*11b8*/ 	.word	0x00000006
        /*11bc*/ 	.word	0x00028830
        /*11c0*/ 	.short	0x0107
        /*11c2*/ 	.byte	0x3f
	.zero		1


	//   ....[64]....
        /*11c4*/ 	.word	0x0001c210
        /*11c8*/ 	.word	0x00000006
        /*11cc*/ 	.word	0x00028830
        /*11d0*/ 	.short	0x0101
        /*11d2*/ 	.byte	0x3f
	.zero		1


	//   ....[65]....
        /*11d4*/ 	.word	0x0001c270
        /*11d8*/ 	.word	0x00000006
        /*11dc*/ 	.word	0x00028860
        /*11e0*/ 	.short	0x010a
        /*11e2*/ 	.byte	0x3f
	.zero		1


	//   ....[66]....
        /*11e4*/ 	.word	0x0001c7b0
        /*11e8*/ 	.word	0x00000006
        /*11ec*/ 	.word	0x00028850
        /*11f0*/ 	.short	0x0107
        /*11f2*/ 	.byte	0x3f
	.zero		1


	//   ....[67]....
        /*11f4*/ 	.word	0x0001c960
        /*11f8*/ 	.word	0x00000006
        /*11fc*/ 	.word	0x00028850
        /*1200*/ 	.short	0x0101
        /*1202*/ 	.byte	0x3f
	.zero		1


	//   ....[68]....
        /*1204*/ 	.word	0x0001cb70
        /*1208*/ 	.word	0x00000000
        /*120c*/ 	.word	0x00028860
        /*1210*/ 	.short	0x010a
        /*1212*/ 	.byte	0x3f
	.zero		1


	//   ....[69]....
        /*1214*/ 	.word	0x0001d0a0
        /*1218*/ 	.word	0x00000000
        /*121c*/ 	.word	0x00028850
        /*1220*/ 	.short	0x0107
        /*1222*/ 	.byte	0x3f
	.zero		1


	//   ....[70]....
        /*1224*/ 	.word	0x0001d160
        /*1228*/ 	.word	0x00000000
        /*122c*/ 	.word	0x00028850
        /*1230*/ 	.short	0x0101
        /*1232*/ 	.byte	0x3f
	.zero		1


	//   ....[71]....
        /*1234*/ 	.word	0x0001de90
        /*1238*/ 	.word	0x00000004
        /*123c*/ 	.word	0x00028820
        /*1240*/ 	.short	0x010a
        /*1242*/ 	.byte	0x3f
	.zero		1


	//   ....[72]....
        /*1244*/ 	.word	0x0001e000
        /*1248*/ 	.word	0x00000005
        /*124c*/ 	.word	0x00028840
        /*1250*/ 	.short	0x010a
        /*1252*/ 	.byte	0x3f
	.zero		1


	//   ....[73]....
        /*1254*/ 	.word	0x0001e0a0
        /*1258*/ 	.word	0x00000019
        /*125c*/ 	.word	0x00028840
        /*1260*/ 	.short	0x010a
        /*1262*/ 	.byte	0x3f
	.zero		1


	//   ....[74]....
        /*1264*/ 	.word	0x0001e0e0
        /*1268*/ 	.word	0x00000005
        /*126c*/ 	.word	0x00028860
        /*1270*/ 	.short	0x010a
        /*1272*/ 	.byte	0x3f
	.zero		1


	//   ....[75]....
        /*1274*/ 	.word	0x0001e120
        /*1278*/ 	.word	0x00000019
        /*127c*/ 	.word	0x00028860
        /*1280*/ 	.short	0x010a
        /*1282*/ 	.byte	0x3f
	.zero		1


	//   ....[76]....
        /*1284*/ 	.word	0x0001e180
        /*1288*/ 	.word	0x0000005b
        /*128c*/ 	.word	0x00028890
        /*1290*/ 	.short	0x010a
        /*1292*/ 	.byte	0x3f
	.zero		1


	//   ....[77]....
        /*1294*/ 	.word	0x0001e690
        /*1298*/ 	.word	0x0000005b
        /*129c*/ 	.word	0x00028890
        /*12a0*/ 	.short	0x010a
        /*12a2*/ 	.byte	0x3f
	.zero		1


	//   ....[78]....
        /*12a4*/ 	.word	0x0001eba0
        /*12a8*/ 	.word	0x0000005b
        /*12ac*/ 	.word	0x00028890
        /*12b0*/ 	.short	0x010a
        /*12b2*/ 	.byte	0x3f
	.zero		1


	//   ....[79]....
        /*12b4*/ 	.word	0x0001f070
        /*12b8*/ 	.word	0x0000005b
        /*12bc*/ 	.word	0x000288b0
        /*12c0*/ 	.short	0x010a
        /*12c2*/ 	.byte	0x3f
	.zero		1


	//   ....[80]....
        /*12c4*/ 	.word	0x0001f870
        /*12c8*/ 	.word	0x00000012
        /*12cc*/ 	.word	0x00028800
        /*12d0*/ 	.short	0x010a
        /*12d2*/ 	.byte	0x3f
	.zero		1


	//   ....[81]....
        /*12d4*/ 	.word	0x000203d0
        /*12d8*/ 	.word	0x00000012
        /*12dc*/ 	.word	0x00028800
        /*12e0*/ 	.short	0x010a
        /*12e2*/ 	.byte	0x3f
	.zero		1


	//   ....[82]....
        /*12e4*/ 	.word	0x00020420
        /*12e8*/ 	.word	0x00000000
        /*12ec*/ 	.word	0x00028830
        /*12f0*/ 	.short	0x010a
        /*12f2*/ 	.byte	0x3f
	.zero		1


	//   ....[83]....
        /*12f4*/ 	.word	0x00020470
        /*12f8*/ 	.word	0x00000005
        /*12fc*/ 	.word	0x00028830
        /*1300*/ 	.short	0x010a
        /*1302*/ 	.byte	0x3f
	.zero		1


	//   ....[84]....
        /*1304*/ 	.word	0x000204c0
        /*1308*/ 	.word	0x00000006
        /*130c*/ 	.word	0x00028850
        /*1310*/ 	.short	0x010a
        /*1312*/ 	.byte	0x3f
	.zero		1


	//   ....[85]....
        /*1314*/ 	.word	0x00020510
        /*1318*/ 	.word	0x00000005
        /*131c*/ 	.word	0x00028830
        /*1320*/ 	.short	0x010a
        /*1322*/ 	.byte	0x3f
	.zero		1


	//   ....[86]....
        /*1324*/ 	.word	0x00020560
        /*1328*/ 	.word	0x00000006
        /*132c*/ 	.word	0x00028850
        /*1330*/ 	.short	0x010a
        /*1332*/ 	.byte	0x3f
	.zero		1


	//   ....[87]....
        /*1334*/ 	.word	0x000205b0
        /*1338*/ 	.word	0x0000000d
        /*133c*/ 	.word	0x00028850
        /*1340*/ 	.short	0x010a
        /*1342*/ 	.byte	0x3f
	.zero		1


	//   ....[88]....
        /*1344*/ 	.word	0x00020b80
        /*1348*/ 	.word	0x00000016
        /*134c*/ 	.word	0x00028820
        /*1350*/ 	.short	0x010a
        /*1352*/ 	.byte	0x3f
	.zero		1


	//   ....[89]....
        /*1354*/ 	.word	0x00020bd0
        /*1358*/ 	.word	0x00000007
        /*135c*/ 	.word	0x000288a0
        /*1360*/ 	.short	0x010a
        /*1362*/ 	.byte	0x3f
	.zero		1


	//   ....[90]....
        /*1364*/ 	.word	0x00020c20
        /*1368*/ 	.word	0x00000007
        /*136c*/ 	.word	0x000288c0
        /*1370*/ 	.short	0x010a
        /*1372*/ 	.byte	0x3f
	.zero		1


	//   ....[91]....
        /*1374*/ 	.word	0x00020c70
        /*1378*/ 	.word	0x0000000a
        /*137c*/ 	.word	0x000288a0
        /*1380*/ 	.short	0x010a
        /*1382*/ 	.byte	0x3f
	.zero		1


	//   ....[92]....
        /*1384*/ 	.word	0x00020cc0
        /*1388*/ 	.word	0x0000000a
        /*138c*/ 	.word	0x000288c0
        /*1390*/ 	.short	0x010a
        /*1392*/ 	.byte	0x3f
	.zero		1


	//   ....[93]....
        /*1394*/ 	.word	0x00020de0
        /*1398*/ 	.word	0x00000007
        /*139c*/ 	.word	0x00028840
        /*13a0*/ 	.short	0x010a
        /*13a2*/ 	.byte	0x3f
	.zero		1


	//   ....[94]....
        /*13a4*/ 	.word	0x00022360
        /*13a8*/ 	.word	0x00000016
        /*13ac*/ 	.word	0x00028820
        /*13b0*/ 	.short	0x010a
        /*13b2*/ 	.byte	0x3f
	.zero		1


	//   ....[95]....
        /*13b4*/ 	.word	0x000223b0
        /*13b8*/ 	.word	0x00000006
        /*13bc*/ 	.word	0x00028840
        /*13c0*/ 	.short	0x010a
        /*13c2*/ 	.byte	0x3f
	.zero		1


	//   ....[96]....
        /*13c4*/ 	.word	0x00022d30
        /*13c8*/ 	.word	0x00000006
        /*13cc*/ 	.word	0x00028860
        /*13d0*/ 	.short	0x010a
        /*13d2*/ 	.byte	0x3f
	.zero		1


	//   ....[97]....
        /*13d4*/ 	.word	0x000237a0
        /*13d8*/ 	.word	0x00000000
        /*13dc*/ 	.word	0x00028860
        /*13e0*/ 	.short	0x010a
        /*13e2*/ 	.byte	0x3f
	.zero		1


	//   ....[98]....
        /*13e4*/ 	.word	0x00024b10
        /*13e8*/ 	.word	0x00000004
        /*13ec*/ 	.word	0x00028820
        /*13f0*/ 	.short	0x010a
        /*13f2*/ 	.byte	0x3f
	.zero		1


	//   ....[99]....
        /*13f4*/ 	.word	0x00024cb0
        /*13f8*/ 	.word	0x00000005
        /*13fc*/ 	.word	0x00028840
        /*1400*/ 	.short	0x010a
        /*1402*/ 	.byte	0x3f
	.zero		1


	//   ....[100]....
        /*1404*/ 	.word	0x00024d00
        /*1408*/ 	.word	0x00000019
        /*140c*/ 	.word	0x00028840
        /*1410*/ 	.short	0x010a
        /*1412*/ 	.byte	0x3f
	.zero		1


	//   ....[101]....
        /*1414*/ 	.word	0x00024d50
        /*1418*/ 	.word	0x00000005
        /*141c*/ 	.word	0x00028860
        /*1420*/ 	.short	0x010a
        /*1422*/ 	.byte	0x3f
	.zero		1


	//----- nvinfo : EIATTR_NUM_MBARRIERS
	.align		4
.L_318:
        /*1424*/ 	.byte	0x03, 0x38
        /*1426*/ 	.short	0x0016


	//----- nvinfo : EIATTR_EXIT_INSTR_OFFSETS
	.align		4
        /*1428*/ 	.byte	0x04, 0x1c
        /*142a*/ 	.short	(.L_320 - .L_319)


	//   ....[0]....
.L_319:
        /*142c*/ 	.word	0x0001e170


	//----- nvinfo : EIATTR_MAX_THREADS
	.align		4
.L_320:
        /*1430*/ 	.byte	0x04, 0x05
        /*1432*/ 	.short	(.L_322 - .L_321)
.L_321:
        /*1434*/ 	.word	0x00000180
        /*1438*/ 	.word	0x00000001
        /*143c*/ 	.word	0x00000001


	//----- nvinfo : EIATTR_CRS_STACK_SIZE
	.align		4
.L_322:
        /*1440*/ 	.byte	0x04, 0x1e
        /*1442*/ 	.short	(.L_324 - .L_323)
.L_323:
        /*1444*/ 	.word	0x00000000


	//----- nvinfo : EIATTR_CBANK_PARAM_SIZE
	.align		4
.L_324:
        /*1448*/ 	.byte	0x03, 0x19
        /*144a*/ 	.short	0x0af0


	//----- nvinfo : EIATTR_PARAM_CBANK
	.align		4
        /*144c*/ 	.byte	0x04, 0x0a
        /*144e*/ 	.short	(.L_326 - .L_325)
	.align		4
.L_325:
        /*1450*/ 	.word	index@(.nv.constant0._ZN7cutlass13device_kernelIN5flash11enable_sm90INS1_16FlashAttnFwdSm90INS1_25CollectiveMainloopFwdSm90ILi2EN4cute5tupleIJNS5_1CILi1EEES8_S8_EEENS6_IJNS7_ILi128EEESA_SA_EEELi128ENS_6half_tEfNS_4arch4Sm90ELb1ELb0ELb0ELb1ELb1ELb1ELb0ELb1ELb1ELb1ELb0ELb0EEENS1_21CollectiveEpilogueFwdISB_S9_SC_SE_Li256ELb1ELb1ELb0ELb0EEENS1_36VarlenDynamicPersistentTileSchedulerILi128ELi128ELi256ELi128ELb0ELb1ELb1ELb1ELb1ELb1EEEEEEEEEvNT_6ParamsE)
        /*1454*/ 	.short	0x0210
        /*1456*/ 	.short	0x0af0


	//----- nvinfo : EIATTR_SW_WAR
	.align		4
.L_326:
        /*1458*/ 	.byte	0x04, 0x36
        /*145a*/ 	.short	(.L_328 - .L_327)
.L_327:
        /*145c*/ 	.word	0x00000008
.L_328:


//--------------------- .nv.callgraph             --------------------------
	.section	.nv.callgraph,"",@"SHT_CUDA_CALLGRAPH"
	.align	4
	.sectionentsize	8
	.align		4
        /*0000*/ 	.word	0x00000000
	.align		4
        /*0004*/ 	.word	0xffffffff
	.align		4
        /*0008*/ 	.word	index@(_ZN7cutlass13device_kernelIN5flash11enable_sm90INS1_16FlashAttnFwdSm90INS1_25CollectiveMainloopFwdSm90ILi2EN4cute5tupleIJNS5_1CILi1EEES8_S8_EEENS6_IJNS7_ILi128EEESA_SA_EEELi128ENS_6half_tEfNS_4arch4Sm90ELb0ELb0ELb0ELb0ELb1ELb0ELb0ELb1ELb1ELb1ELb0ELb0EEENS1_21CollectiveEpilogueFwdISB_S9_SC_SE_Li256ELb0ELb1ELb0ELb0EEENS1_29StaticPersistentTileSchedulerILb0EEEEEEEEEvNT_6ParamsE)
	.align		4
        /*000c*/ 	.word	index@(__assertfail)
	.align		4
        /*0010*/ 	.word	index@(_ZN7cutlass13device_kernelIN5flash11enable_sm90INS1_16FlashAttnFwdSm90INS1_25CollectiveMainloopFwdSm90ILi2EN4cute5tupleIJNS5_1CILi1EEES8_S8_EEENS6_IJNS7_ILi128EEESA_SA_EEELi128ENS_6half_tEfNS_4arch4Sm90ELb0ELb0ELb0ELb1ELb1ELb0ELb0ELb1ELb1ELb1ELb0ELb0EEENS1_21CollectiveEpilogueFwdISB_S9_SC_SE_Li256ELb1ELb1ELb0ELb0EEENS1_36VarlenDynamicPersistentTileSchedulerILi128ELi128ELi256ELi128ELb0ELb1ELb1ELb0ELb1ELb1EEEEEEEEEvNT_6ParamsE)
	.align		4
        /*0014*/ 	.word	index@(__assertfail)
	.align		4
        /*0018*/ 	.word	index@(_ZN7cutlass13device_kernelIN5flash11enable_sm90INS1_16FlashAttnFwdSm90INS1_25CollectiveMainloopFwdSm90ILi2EN4cute5tupleIJNS5_1CILi1EEES8_S8_EEENS6_IJNS7_ILi128EEESA_SA_EEELi128ENS_6half_tEfNS_4arch4Sm90ELb0ELb0ELb0ELb1ELb1ELb1ELb0ELb1ELb1ELb1ELb0ELb0EEENS1_21CollectiveEpilogueFwdISB_S9_SC_SE_Li256ELb1ELb1ELb0ELb0EEENS1_36VarlenDynamicPersistentTileSchedulerILi128ELi128ELi256ELi128ELb0ELb1ELb1ELb0ELb1ELb1EEEEEEEEEvNT_6ParamsE)
	.align		4
        /*001c*/ 	.word	index@(__assertfail)
	.align		4
        /*0020*/ 	.word	index@(_ZN7cutlass13device_kernelIN5flash11enable_sm90INS1_16FlashAttnFwdSm90INS1_25CollectiveMainloopFwdSm90ILi2EN4cute5tupleIJNS5_1CILi1EEES8_S8_EEENS6_IJNS7_ILi128EEESA_SA_EEELi128ENS_6half_tEfNS_4arch4Sm90ELb0ELb1ELb0ELb0ELb1ELb0ELb0ELb1ELb1ELb1ELb0ELb0EEENS1_21CollectiveEpilogueFwdISB_S9_SC_SE_Li256ELb0ELb1ELb0ELb0EEENS1_30DynamicPersistentTileSchedulerILi256ELi128ELb0ELb1ELb1EEEEEEEEEvNT_6ParamsE)
	.align		4
        /*0024*/ 	.word	index@(__assertfail)
	.align		4
        /*0028*/ 	.word	index@(_ZN7cutlass13device_kernelIN5flash11enable_sm90INS1_16FlashAttnFwdSm90INS1_25CollectiveMainloopFwdSm90ILi2EN4cute5tupleIJNS5_1CILi1EEES8_S8_EEENS6_IJNS7_ILi128EEESA_SA_EEELi128ENS_6half_tEfNS_4arch4Sm90ELb0ELb1ELb0ELb1ELb1ELb0ELb0ELb1ELb1ELb1ELb0ELb0EEENS1_21CollectiveEpilogueFwdISB_S9_SC_SE_Li256ELb1ELb1ELb0ELb0EEENS1_36VarlenDynamicPersistentTileSchedulerILi128ELi128ELi256ELi128ELb0ELb1ELb1ELb1ELb0ELb1EEEEEEEEEvNT_6ParamsE)
	.align		4
        /*002c*/ 	.word	index@(__assertfail)
	.align		4
        /*0030*/ 	.word	index@(_ZN7cutlass13device_kernelIN5flash11enable_sm90INS1_16FlashAttnFwdSm90INS1_25CollectiveMainloopFwdSm90ILi2EN4cute5tupleIJNS5_1CILi1EEES8_S8_EEENS6_IJNS7_ILi128EEESA_SA_EEELi128ENS_6half_tEfNS_4arch4Sm90ELb0ELb1ELb0ELb1ELb1ELb1ELb0ELb1ELb1ELb1ELb0ELb0EEENS1_21CollectiveEpilogueFwdISB_S9_SC_SE_Li256ELb1ELb1ELb0ELb0EEENS1_36VarlenDynamicPersistentTileSchedulerILi128ELi128ELi256ELi128ELb0ELb1ELb1ELb1ELb0ELb1EEEEEEEEEvNT_6ParamsE)
	.align		4
        /*0034*/ 	.word	index@(__assertfail)
	.align		4
        /*0038*/ 	.word	index@(_ZN7cutlass13device_kernelIN5flash11enable_sm90INS1_16FlashAttnFwdSm90INS1_25CollectiveMainloopFwdSm90ILi2EN4cute5tupleIJNS5_1CILi1EEES8_S8_EEENS6_IJNS7_ILi128EEESA_SA_EEELi128ENS_6half_tEfNS_4arch4Sm90ELb1ELb0ELb0ELb0ELb1ELb0ELb0ELb1ELb1ELb1ELb0ELb0EEENS1_21CollectiveEpilogueFwdISB_S9_SC_SE_Li256ELb0ELb1ELb0ELb0EEENS1_30DynamicPersistentTileSchedulerILi256ELi128ELb0ELb1ELb1EEEEEEEEEvNT_6ParamsE)
	.align		4
        /*003c*/ 	.word	index@(__assertfail)
	.align		4
        /*0040*/ 	.word	index@(_ZN7cutlass13device_kernelIN5flash11enable_sm90INS1_16FlashAttnFwdSm90INS1_25CollectiveMainloopFwdSm90ILi2EN4cute5tupleIJNS5_1CILi1EEES8_S8_EEENS6_IJNS7_ILi128EEESA_SA_EEELi128ENS_6half_tEfNS_4arch4Sm90ELb1ELb0ELb0ELb1ELb1ELb0ELb0ELb1ELb1ELb1ELb0ELb0EEENS1_21CollectiveEpilogueFwdISB_S9_SC_SE_Li256ELb1ELb1ELb0ELb0EEENS1_36VarlenDynamicPersistentTileSchedulerILi128ELi128ELi256ELi128ELb0ELb1ELb1ELb1ELb1ELb1EEEEEEEEEvNT_6ParamsE)
	.align		4
        /*0044*/ 	.word	index@(__assertfail)
	.align		4
        /*0048*/ 	.word	index@(_ZN7cutlass13device_kernelIN5flash11enable_sm90INS1_16FlashAttnFwdSm90INS1_25CollectiveMainloopFwdSm90ILi2EN4cute5tupleIJNS5_1CILi1EEES8_S8_EEENS6_IJNS7_ILi128EEESA_SA_EEELi128ENS_6half_tEfNS_4arch4Sm90ELb1ELb0ELb0ELb1ELb1ELb1ELb0ELb1ELb1ELb1ELb0ELb0EEENS1_21CollectiveEpilogueFwdISB_S9_SC_SE_Li256ELb1ELb1ELb0ELb0EEENS1_36VarlenDynamicPersistentTileSchedulerILi128ELi128ELi256ELi128ELb0ELb1ELb1ELb1ELb1ELb1EEEEEEEEEvNT_6ParamsE)
	.align		4
        /*004c*/ 	.word	index@(__assertfail)
	.align		4
        /*0050*/ 	.word	0x00000000
	.align		4
        /*0054*/ 	.word	0xfffffffe
	.align		4
        /*0058*/ 	.word	0x00000000
	.align		4
        /*005c*/ 	.word	0xfffffffd
	.align		4
        /*0060*/ 	.word	0x00000000
	.align		4
        /*0064*/ 	.word	0xfffffffc


//--------------------- .nv.constant4             --------------------------
	.section	.nv.constant4,"a",@progbits
	.align	8
	.align		8
.nv.constant4:
        /*0000*/ 	.dword	__assertfail
	.align		8
        /*0008*/ 	.dword	__unnamed_1
	.align		8
        /*0010*/ 	.dword	__unnamed_2
	.align		8
        /*0018*/ 	.dword	__unnamed_3
	.align		8
        /*0020*/ 	.dword	__unnamed_4
	.align		8
        /*0028*/ 	.dword	_ZN72_INTERNAL_352a07ce_36_flash_fwd_hdim128_fp16_paged_sm90_cu_cf07d2ef_35094cuda3std3__45__cpo5beginE
	.align		8
        /*0030*/ 	.dword	_ZN72_INTERNAL_352a07ce_36_flash_fwd_hdim128_fp16_paged_sm90_cu_cf07d2ef_35094cuda3std3__45__cpo3endE
	.align		8
        /*0038*/ 	.dword	_ZN72_INTERNAL_352a07ce_36_flash_fwd_hdim128_fp16_paged_sm90_cu_cf07d2ef_35094cuda3std3__45__cpo6cbeginE
	.align		8
        /*0040*/ 	.dword	_ZN72_INTERNAL_352a07ce_36_flash_fwd_hdim128_fp16_paged_sm90_cu_cf07d2ef_35094cuda3std3__45__cpo4cendE
	.align		8
        /*0048*/ 	.dword	_ZN72_INTERNAL_352a07ce_36_flash_fwd_hdim128_fp16_paged_sm90_cu_cf07d2ef_35094cuda3std3__474_GLOBAL__N__352a07ce_36_flash_fwd_hdim128_fp16_paged_sm90_cu_cf07d2ef_35096ignoreE
	.align		8
        /*0050*/ 	.dword	_ZN72_INTERNAL_352a07ce_36_flash_fwd_hdim128_fp16_paged_sm90_cu_cf07d2ef_35094cuda3std3__419piecewise_constructE
	.align		8
        /*0058*/ 	.dword	_ZN72_INTERNAL_352a07ce_36_flash_fwd_hdim128_fp16_paged_sm90_cu_cf07d2ef_35094cuda3std3__48in_placeE
	.align		8
        /*0060*/ 	.dword	_ZN72_INTERNAL_352a07ce_36_flash_fwd_hdim128_fp16_paged_sm90_cu_cf07d2ef_35094cuda3std6ranges3__45__cpo4swapE
	.align		8
        /*0068*/ 	.dword	_ZN72_INTERNAL_352a07ce_36_flash_fwd_hdim128_fp16_paged_sm90_cu_cf07d2ef_35094cuda3std6ranges3__45__cpo9iter_moveE
	.align		8
        /*0070*/ 	.dword	_ZN72_INTERNAL_352a07ce_36_flash_fwd_hdim128_fp16_paged_sm90_cu_cf07d2ef_35094cute7productE
	.align		8
        /*0078*/ 	.dword	_ZN72_INTERNAL_352a07ce_36_flash_fwd_hdim128_fp16_paged_sm90_cu_cf07d2ef_35094cute1_E
	.align		8
        /*0080*/ 	.dword	$str$23
	.align		8
        /*0088*/ 	.dword	$str$24


//--------------------- .text._ZN7cutlass13device_kernelIN5flash11enable_sm90INS1_16FlashAttnFwdSm90INS1_25CollectiveMainloopFwdSm90ILi2EN4cute5tupleIJNS5_1CILi1EEES8_S8_EEENS6_IJNS7_ILi128EEESA_SA_EEELi128ENS_6half_tEfNS_4arch4Sm90ELb0ELb0ELb0ELb0ELb1ELb0ELb0ELb1ELb1ELb1ELb0ELb0EEENS1_21CollectiveEpilogueFwdISB_S9_SC_SE_Li256ELb0ELb1ELb0ELb0EEENS1_29StaticPersistentTileSchedulerILb0EEEEEEEEEvNT_6ParamsE --------------------------
	.section	.text._ZN7cutlass13device_kernelIN5flash11enable_sm90INS1_16FlashAttnFwdSm90INS1_25CollectiveMainloopFwdSm90ILi2EN4cute5tupleIJNS5_1CILi1EEES8_S8_EEENS6_IJNS7_ILi128EEESA_SA_EEELi128ENS_6half_tEfNS_4arch4Sm90ELb0ELb0ELb0ELb0ELb1ELb0ELb0ELb1ELb1ELb1ELb0ELb0EEENS1_21CollectiveEpilogueFwdISB_S9_SC_SE_Li256ELb0ELb1ELb0ELb0EEENS1_29StaticPersistentTileSchedulerILb0EEEEEEEEEvNT_6ParamsE,"ax",@progbits
	.align	128
.text._ZN7cutlass13device_kernelIN5flash11enable_sm90INS1_16FlashAttnFwdSm90INS1_25CollectiveMainloopFwdSm90ILi2EN4cute5tupleIJNS5_1CILi1EEES8_S8_EEENS6_IJNS7_ILi128EEESA_SA_EEELi128ENS_6half_tEfNS_4arch4Sm90ELb0ELb0ELb0ELb0ELb1ELb0ELb0ELb1ELb1ELb1ELb0ELb0EEENS1_21CollectiveEpilogueFwdISB_S9_SC_SE_Li256ELb0ELb1ELb0ELb0EEENS1_29StaticPersistentTileSchedulerILb0EEEEEEEEEvNT_6ParamsE:
        .type           _ZN7cutlass13device_kernelIN5flash11enable_sm90INS1_16FlashAttnFwdSm90INS1_25CollectiveMainloopFwdSm90ILi2EN4cute5tupleIJNS5_1CILi1EEES8_S8_EEENS6_IJNS7_ILi128EEESA_SA_EEELi128ENS_6half_tEfNS_4arch4Sm90ELb0ELb0ELb0ELb0ELb1ELb0ELb0ELb1ELb1ELb1ELb0ELb0EEENS1_21CollectiveEpilogueFwdISB_S9_SC_SE_Li256ELb0ELb1ELb0ELb0EEENS1_29StaticPersistentTileSchedulerILb0EEEEEEEEEvNT_6ParamsE,@function
        .size           _ZN7cutlass13device_kernelIN5flash11enable_sm90INS1_16FlashAttnFwdSm90INS1_25CollectiveMainloopFwdSm90ILi2EN4cute5tupleIJNS5_1CILi1EEES8_S8_EEENS6_IJNS7_ILi128EEESA_SA_EEELi128ENS_6half_tEfNS_4arch4Sm90ELb0ELb0ELb0ELb0ELb1ELb0ELb0ELb1ELb1ELb1ELb0ELb0EEENS1_21CollectiveEpilogueFwdISB_S9_SC_SE_Li256ELb0ELb1ELb0ELb0EEENS1_29StaticPersistentTileSchedulerILb0EEEEEEEEEvNT_6ParamsE,(.L_x_3478 - _ZN7cutlass13device_kernelIN5flash11enable_sm90INS1_16FlashAttnFwdSm90INS1_25CollectiveMainloopFwdSm90ILi2EN4cute5tupleIJNS5_1CILi1EEES8_S8_EEENS6_IJNS7_ILi128EEESA_SA_EEELi128ENS_6half_tEfNS_4arch4Sm90ELb0ELb0ELb0ELb0ELb1ELb0ELb0ELb1ELb1ELb1ELb0ELb0EEENS1_21CollectiveEpilogueFwdISB_S9_SC_SE_Li256ELb0ELb1ELb0ELb0EEENS1_29StaticPersistentTileSchedulerILb0EEEEEEEEEvNT_6ParamsE)
        .other          _ZN7cutlass13device_kernelIN5flash11enable_sm90INS1_16FlashAttnFwdSm90INS1_25CollectiveMainloopFwdSm90ILi2EN4cute5tupleIJNS5_1CILi1EEES8_S8_EEENS6_IJNS7_ILi128EEESA_SA_EEELi128ENS_6half_tEfNS_4arch4Sm90ELb0ELb0ELb0ELb0ELb1ELb0ELb0ELb1ELb1ELb1ELb0ELb0EEENS1_21CollectiveEpilogueFwdISB_S9_SC_SE_Li256ELb0ELb1ELb0ELb0EEENS1_29StaticPersistentTileSchedulerILb0EEEEEEEEEvNT_6ParamsE,@"STO_CUDA_ENTRY STV_DEFAULT"
_ZN7cutlass13device_kernelIN5flash11enable_sm90INS1_16FlashAttnFwdSm90INS1_25CollectiveMainloopFwdSm90ILi2EN4cute5tupleIJNS5_1CILi1EEES8_S8_EEENS6_IJNS7_ILi128EEESA_SA_EEELi128ENS_6half_tEfNS_4arch4Sm90ELb0ELb0ELb0ELb0ELb1ELb0ELb0ELb1ELb1ELb1ELb0ELb0EEENS1_21CollectiveEpilogueFwdISB_S9_SC_SE_Li256ELb0ELb1ELb0ELb0EEENS1_29StaticPersistentTileSchedulerILb0EEEEEEEEEvNT_6ParamsE:
[----:B------:R-:W0:Y:S01]  /*0000*/  LDC R1, c[0x0][0x28] ;  /* 0x00000a00ff017b82 */ /* 0x000e220000000800 */
[----:B------:R-:W1:Y:S01]  /*0010*/  S2R R5, SR_TID.X ;  /* 0x0000000000057919 */ /* 0x000e620000002100 */
[----:B------:R-:W-:Y:S01]  /*0020*/  ELECT P0, URZ, PT ;  /* 0x00000000003f782f */ /* 0x000fe20003800000 */
[----:B------:R-:W-:Y:S01]  /*0030*/  UMOV UR4, 0x80 ;  /* 0x0000008000047882 */ /* 0x000fe20000000000 */
[----:B------:R-:W-:Y:S01]  /*0040*/  UMOV UR7, 0x100 ;  /* 0x0000010000077882 */ /* 0x000fe20000000000 */
[----:B-1----:R-:W-:-:S05]  /*0050*/  SHF.R.U32.HI R0, RZ, 0x5, R5 ;  /* 0x00000005ff007819 */ /* 0x002fca0000011605 */
[----:B------:R-:W1:Y:S02]  /*0060*/  SHFL.IDX PT, R2, R0, RZ, 0x1f ;  /* 0x00001fff00027589 */ /* 0x000e6400000e0000 */
[C---:B-1----:R-:W-:Y:S02]  /*0070*/  ISETP.NE.OR P0, PT, R2.reuse, RZ, !P0 ;  /* 0x000000ff0200720c */ /* 0x042fe40004705670 */
[----:B------:R-:W-:Y:S02]  /*0080*/  ISETP.NE.AND P1, PT, R2, RZ, PT ;  /* 0x000000ff0200720c */ /* 0x000fe40003f25270 */
[----:B------:R-:W-:-:S05]  /*0090*/  SHF.R.U32.HI R2, RZ, 0x7, R5 ;  /* 0x00000007ff027819 */ /* 0x000fca0000011605 */
[----:B------:R1:W2:Y:S04]  /*00a0*/  SHFL.IDX PT, R4, R2, RZ, 0x1f ;  /* 0x00001fff02047589 */ /* 0x0002a800000e0000 */
[----:B------:R-:W-:Y:S01]  /*00b0*/  VOTEU.ALL UP0, P0 ;  /* 0x00000000003f7886 */ /* 0x000fe20000000000 */
[----:B------:R-:W-:-:S04]  /*00c0*/  VOTEU.ALL UP1, P0 ;  /* 0x00000000003f7886 */ /* 0x000fc80000020000 */
[----:B------:R-:W3:Y:S01]  /*00d0*/  @!UP0 S2UR UR8, SR_CgaCtaId ;  /* 0x00000000000889c3 */ /* 0x000ee20000008800 */
[----:B------:R-:W-:Y:S01]  /*00e0*/  @!UP0 UMOV UR6, 0x400 ;  /* 0x0000040000068882 */ /* 0x000fe20000000000 */
[----:B------:R-:W-:-:S04]  /*00f0*/  @!UP0 UIADD3 UR4, -UR4, 0x100000, URZ ;  /* 0x0010000004048890 */ /* 0x000fc8000fffe13f */
[----:B------:R-:W-:Y:S02]  /*0100*/  @!UP0 USHF.L.U32 UR5, UR4, 0xb, URZ ;  /* 0x0000000b04058899 */ /* 0x000fe4000800063f */
[----:B------:R-:W-:Y:S02]  /*0110*/  @!UP0 USHF.L.U32 UR4, UR4, 0x1, URZ ;  /* 0x0000000104048899 */ /* 0x000fe4000800063f */
[----:B---3--:R-:W-:Y:S02]  /*0120*/  @!UP0 ULEA UR8, UR8, UR6, 0x18 ;  /* 0x0000000608088291 */ /* 0x008fe4000f8ec03f */
[----:B------:R-:W-:-:S04]  /*0130*/  @!UP0 UIADD3 UR6, -UR7, 0x100000, URZ ;  /* 0x0010000007068890 */ /* 0x000fc8000fffe13f */
[----:B------:R-:W-:Y:S02]  /*0140*/  @!UP0 USHF.L.U32 UR7, UR6, 0xb, URZ ;  /* 0x0000000b06078899 */ /* 0x000fe4000800063f */
[----:B------:R-:W-:Y:S01]  /*0150*/  @!UP0 USHF.L.U32 UR6, UR6, 0x1, URZ ;  /* 0x0000000106068899 */ /* 0x000fe2000800063f */
[----:B------:R-:W-:-:S05]  /*0160*/  VOTEU.ALL UP0, P0 ;  /* 0x00000000003f7886 */ /* 0x000fca0000000000 */
[----:B------:R1:W3:Y:S06]  /*0170*/  @!UP0 SYNCS.EXCH.64 URZ, [UR8+0x28800], UR4 ;  /* 0x02880004083f85b2 */ /* 0x0002ec0008000100 */
[----:B------:R1:W4:Y:S02]  /*0180*/  @!UP1 SYNCS.EXCH.64 URZ, [UR8+0x28820], UR6 ;  /* 0x02882006083f95b2 */ /* 0x0003240008000100 */
[----:B012---:R-:W-:Y:S05]  /*0190*/  @P1 BRA `(.L_x_0) ;  /* 0x0000000000481947 */ /* 0x007fea0003800000 */
[----:B------:R-:W0:Y:S01]  /*01a0*/  S2UR UR5, SR_CgaCtaId ;  /* 0x00000000000579c3 */ /* 0x000e220000008800 */
[----:B------:R-:W-:Y:S01]  /*01b0*/  UMOV UR4, 0x400 ;  /* 0x0000040000047882 */ /* 0x000fe20000000000 */
[----:B------:R-:W-:Y:S01]  /*01c0*/  UMOV UR6, 0x80 ;  /* 0x0000008000067882 */ /* 0x000fe20000000000 */
[----:B------:R-:W-:Y:S01]  /*01d0*/  UMOV UR7, 0x100 ;  /* 0x0000010000077882 */ /* 0x000fe20000000000 */
[----:B------:R-:W-:Y:S01]  /*01e0*/  ELECT P0, URZ, PT ;  /* 0x00000000003f782f */ /* 0x000fe20003800000 */
[----:B0-----:R-:W-:Y:S02]  /*01f0*/  ULEA UR8, UR5, UR4, 0x18 ;  /* 0x0000000405087291 */ /* 0x001fe4000f8ec03f */
[----:B------:R-:W-:-:S04]  /*0200*/  UIADD3 UR4, -UR6, 0x100000, URZ ;  /* 0x0010000006047890 */ /* 0x000fc8000fffe13f */
[----:B------:R-:W-:Y:S02]  /*0210*/  USHF.L.U32 UR5, UR4, 0xb, URZ ;  /* 0x0000000b04057899 */ /* 0x000fe4000800063f */
[----:B------:R-:W-:Y:S02]  /*0220*/  USHF.L.U32 UR4, UR4, 0x1, URZ ;  /* 0x0000000104047899 */ /* 0x000fe4000800063f */
[----:B------:R-:W-:-:S04]  /*0230*/  UIADD3 UR6, -UR7, 0x100000, URZ ;  /* 0x0010000007067890 */ /* 0x000fc8000fffe13f */
[----:B------:R-:W-:Y:S02]  /*0240*/  USHF.L.U32 UR7, UR6, 0xb, URZ ;  /* 0x0000000b06077899 */ /* 0x000fe4000800063f */
[----:B------:R-:W-:Y:S01]  /*0250*/  USHF.L.U32 UR6, UR6, 0x1, URZ ;  /* 0x0000000106067899 */ /* 0x000fe2000800063f */
[----:B------:R-:W0:Y:S03]  /*0260*/  FENCE.VIEW.ASYNC.S ;  /* 0x00000000000073c6 */ /* 0x000e260000000000 */
[----:B0-----:R0:W1:Y:S08]  /*0270*/  SYNCS.EXCH.64 URZ, [UR8+0x28830], UR4 ;  /* 0x02883004083f75b2 */ /* 0x0010700008000100 */
[----:B------:R0:W2:Y:S01]  /*0280*/  SYNCS.EXCH.64 URZ, [UR8+0x28840], UR6 ;  /* 0x02884006083f75b2 */ /* 0x0000a20008000100 */
[----:B------:R0:W0:Y:S01]  /*0290*/  SYNCS.EXCH.64 URZ, [UR8+0x28838], UR4 ;  /* 0x02883804083f75b2 */ /* 0x0000220008000100 */
[----:B------:R0:W0:Y:S01]  /*02a0*/  SYNCS.EXCH.64 URZ, [UR8+0x28848], UR6 ;  /* 0x02884806083f75b2 */ /* 0x0000220008000100 */
[----:B------:R-:W-:Y:S01]  /*02b0*/  NOP ;  /* 0x0000000000007918 */ /* 0x000fe20000000000 */
.L_x_0:
[----:B------:R-:W5:Y:S01]  /*02c0*/  SHFL.IDX PT, R3, R0, RZ, 0x1f ;  /* 0x00001fff00037589 */ /* 0x000f6200000e0000 */
[----:B------:R-:W-:Y:S01]  /*02d0*/  NOP ;  /* 0x0000000000007918 */ /* 0x000fe20000000000 */
[----:B-----5:R-:W-:-:S13]  /*02e0*/  ISETP.NE.AND P0, PT, R3, RZ, PT ;  /* 0x000000ff0300720c */ /* 0x020fda0003f05270 */
[----:B------:R-:W-:Y:S05]  /*02f0*/  @P0 BRA `(.L_x_1) ;  /* 0x0000000000480947 */ /* 0x000fea0003800000 */
[----:B0-----:R-:W0:Y:S01]  /*0300*/  S2UR UR5, SR_CgaCtaId ;  /* 0x00000000000579c3 */ /* 0x001e220000008800 */
        /* <DEDUP_REMOVED lines=12> */
[----:B0-----:R0:W0:Y:S08]  /*03d0*/  SYNCS.EXCH.64 URZ, [UR8+0x28850], UR4 ;  /* 0x02885004083f75b2 */ /* 0x0010300008000100 */
[----:B------:R0:W0:Y:S01]  /*03e0*/  SYNCS.EXCH.64 URZ, [UR8+0x28860], UR6 ;  /* 0x02886006083f75b2 */ /* 0x0000220008000100 */
[----:B------:R0:W0:Y:S01]  /*03f0*/  SYNCS.EXCH.64 URZ, [UR8+0x28858], UR4 ;  /* 0x02885804083f75b2 */ /* 0x0000220008000100 */
[----:B------:R0:W0:Y:S01]  /*0400*/  SYNCS.EXCH.64 URZ, [UR8+0x28868], UR6 ;  /* 0x02886806083f75b2 */ /* 0x0000220008000100 */
[----:B------:R-:W-:Y:S01]  /*0410*/  NOP ;  /* 0x0000000000007918 */ /* 0x000fe20000000000 */
.L_x_1:
[----:B------:R-:W5:Y:S01]  /*0420*/  SHFL.IDX PT, R3, R0, RZ, 0x1f ;  /* 0x00001fff00037589 */ /* 0x000f6200000e0000 */
[----:B------:R-:W-:Y:S01]  /*0430*/  NOP ;  /* 0x0000000000007918 */ /* 0x000fe20000000000 */
[----:B-----5:R-:W-:-:S13]  /*0440*/  ISETP.NE.AND P0, PT, R3, RZ, PT ;  /* 0x000000ff0300720c */ /* 0x020fda0003f05270 */
[----:B------:R-:W-:Y:S05]  /*0450*/  @P0 BRA `(.L_x_2) ;  /* 0x0000000000380947 */ /* 0x000fea0003800000 */
[----:B0-----:R-:W0:Y:S01]  /*0460*/  S2UR UR5, SR_CgaCtaId ;  /* 0x00000000000579c3 */ /* 0x001e220000008800 */
[----:B------:R-:W-:Y:S01]  /*0470*/  UMOV UR4, 0x400 ;  /* 0x0000040000047882 */ /* 0x000fe20000000000 */
[----:B------:R-:W-:Y:S01]  /*0480*/  UMOV UR7, 0x80 ;  /* 0x0000008000077882 */ /* 0x000fe20000000000 */
[----:B------:R-:W-:Y:S01]  /*0490*/  ELECT P0, URZ, PT ;  /* 0x00000000003f782f */ /* 0x000fe20003800000 */
[----:B0-----:R-:W-:Y:S02]  /*04a0*/  ULEA UR6, UR5, UR4, 0x18 ;  /* 0x0000000405067291 */ /* 0x001fe4000f8ec03f */
[----:B------:R-:W-:-:S04]  /*04b0*/  UIADD3 UR4, -UR7, 0x100000, URZ ;  /* 0x0010000007047890 */ /* 0x000fc8000fffe13f */
[----:B------:R-:W-:Y:S02]  /*04c0*/  USHF.L.U32 UR5, UR4, 0xb, URZ ;  /* 0x0000000b04057899 */ /* 0x000fe4000800063f */
[----:B------:R-:W-:Y:S01]  /*04d0*/  USHF.L.U32 UR4, UR4, 0x1, URZ ;  /* 0x0000000104047899 */ /* 0x000fe2000800063f */
[----:B------:R-:W0:Y:S11]  /*04e0*/  FENCE.VIEW.ASYNC.S ;  /* 0x00000000000073c6 */ /* 0x000e360000000000 */
[----:B0-----:R0:W0:Y:S01]  /*04f0*/  SYNCS.EXCH.64 URZ, [UR6+0x28870], UR4 ;  /* 0x02887004063f75b2 */ /* 0x0010220008000100 */
[----:B------:R0:W0:Y:S01]  /*0500*/  SYNCS.EXCH.64 URZ, [UR6+0x28880], UR4 ;  /* 0x02888004063f75b2 */ /* 0x0000220008000100 */
[----:B------:R0:W0:Y:S01]  /*0510*/  SYNCS.EXCH.64 URZ, [UR6+0x28878], UR4 ;  /* 0x02887804063f75b2 */ /* 0x0000220008000100 */
[----:B------:R0:W0:Y:S01]  /*0520*/  SYNCS.EXCH.64 URZ, [UR6+0x28888], UR4 ;  /* 0x02888804063f75b2 */ /* 0x0000220008000100 */
[----:B------:R-:W-:Y:S01]  /*0530*/  NOP ;  /* 0x0000000000007918 */ /* 0x000fe20000000000 */
.L_x_2:
        /* <DEDUP_REMOVED lines=22> */
.L_x_3:
[----:B------:R-:W5:Y:S01]  /*06a0*/  SHFL.IDX PT, R3, R0, RZ, 0x1f ;  /* 0x00001fff00037589 */ /* 0x000f6200000e0000 */
[----:B------:R-:W-:Y:S01]  /*06b0*/  R2UR UR9, R4 ;  /* 0x00000000040972ca */ /* 0x000fe200000e0000 */
        /* <DEDUP_REMOVED lines=21> */
.L_x_4:
[----:B------:R-:W-:Y:S01]  /*0810*/  UISETP.NE.AND UP0, UPT, UR9, URZ, UPT ;  /* 0x0000003f0900728c */ /* 0x000fe2000bf05270 */
[----:B------:R-:W-:Y:S01]  /*0820*/  NOP ;  /* 0x0000000000007918 */ /* 0x000fe20000000000 */
[----:B------:R-:W-:Y:S01]  /*0830*/  UMOV UR36, 0x1 ;  /* 0x0000000100247882 */ /* 0x000fe20000000000 */
[----:B------:R-:W-:Y:S01]  /*0840*/  ULDC.64 UR48, c[0x0][0x208] ;  /* 0x0000820000307ab9 */ /* 0x000fe20000000a00 */
[----:B------:R-:W-:Y:S01]  /*0850*/  USEL UR36, UR36, 0x2, !UP0 ;  /* 0x0000000224247887 */ /* 0x000fe2000c000000 */
[----:B01234-:R-:W-:Y:S01]  /*0860*/  BAR.SYNC.DEFER_BLOCKING 0x0 ;  /* 0x0000000000007b1d */ /* 0x01ffe20000010000 */
[----:B------:R-:W-:-:S13]  /*0870*/  PLOP3.LUT P0, PT, PT, PT, UP0, 0x80, 0x0 ;  /* 0x000000000000781c */ /* 0x000fda0003f0f008 */
[----:B------:R-:W-:Y:S05]  /*0880*/  @!P0 BRA `(.L_x_5) ;  /* 0x0000006800888947 */ /* 0x000fea0003800000 */
.L_x_6:
[----:B------:R-:W-:-:S08]  /*0890*/  NOP ;  /* 0x0000000000007918 */ /* 0x000fd00000000000 */
[----:B------:R-:W0:Y:S02]  /*08a0*/  USETMAXREG.TRY_ALLOC.CTAPOOL UP0, 0xe8 ;  /* 0x000000e8000079c8 */ /* 0x000e240008000600 */
[----:B0-----:R-:W-:-:S13]  /*08b0*/  PLOP3.LUT P0, PT, PT, PT, UP0, 0x80, 0x0 ;  /* 0x000000000000781c */ /* 0x001fda0003f0f008 */
[----:B------:R-:W-:Y:S05]  /*08c0*/  @!P0 BRA `(.L_x_6) ;  /* 0xfffffffc00f08947 */ /* 0x000fea000383ffff */
[----:B------:R-:W-:Y:S01]  /*08d0*/  LOP3.LUT R0, R5, 0xffffff80, RZ, 0xc0, !PT ;  /* 0xffffff8005007812 */ /* 0x000fe200078ec0ff */
[----:B------:R-:W0:Y:S08]  /*08e0*/  S2UR UR41, SR_CTAID.X ;  /* 0x00000000002979c3 */ /* 0x000e300000002500 */
[----:B------:R-:W-:Y:S06]  /*08f0*/  BAR.ARV 0x8, 0x180 ;  /* 0x0206000000007b1d */ /* 0x000fec0000002000 */
[----:B------:R-:W-:-:S02]  /*0900*/  ISETP.NE.AND P0, PT, R0, 0x80, PT ;  /* 0x000000800000780c */ /* 0x000fc40003f05270 */
[----:B------:R-:W0:Y:S11]  /*0910*/  LDC R0, c[0x0][0xc34] ;  /* 0x00030d00ff007b82 */ /* 0x000e360000000800 */
[----:B------:R-:W-:Y:S06]  /*0920*/  @!P0 BAR.ARV 0x9, 0x100 ;  /* 0x0244000000008b1d */ /* 0x000fec0000002000 */
[----:B0-----:R-:W-:-:S13]  /*0930*/  ISETP.LE.AND P0, PT, R0, UR41, PT ;  /* 0x0000002900007c0c */ /* 0x001fda000bf03270 */
[----:B------:R-:W-:Y:S05]  /*0940*/  @P0 EXIT ;  /* 0x000000000000094d */ /* 0x000fea0003800000 */
[----:B------:R-:W-:Y:S01]  /*0950*/  VIADD R153, R5, 0xffffff80 ;  /* 0xffffff8005997836 */ /* 0x000fe20000000000 */
[----:B------:R-:W-:Y:S01]  /*0960*/  ULOP3.LUT UR46, UR36, 0x1, URZ, 0xfc, !UPT ;  /* 0x00000001242e7892 */ /* 0x000fe2000f8efc3f */
[----:B------:R-:W-:Y:S01]  /*0970*/  UMOV UR45, URZ ;  /* 0x0000003f002d7c82 */ /* 0x000fe20008000000 */
[----:B------:R-:W-:Y:S02]  /*0980*/  UMOV UR44, URZ ;  /* 0x0000003f002c7c82 */ /* 0x000fe40008000000 */
[----:B------:R-:W-:Y:S01]  /*0990*/  SHF.R.S32.HI R0, RZ, 0x1f, R153 ;  /* 0x0000001fff007819 */ /* 0x000fe20000011499 */
[----:B------:R-:W-:-:S03]  /*09a0*/  UMOV UR43, URZ ;  /* 0x0000003f002b7c82 */ /* 0x000fc60008000000 */
[CC--:B------:R-:W-:Y:S02]  /*09b0*/  LEA.HI R4, R0.reuse, R153.reuse, RZ, 0x7 ;  /* 0x0000009900047211 */ /* 0x0c0fe400078f38ff */
[-C--:B------:R-:W-:Y:S02]  /*09c0*/  LEA.HI R3, R0, R153.reuse, RZ, 0x5 ;  /* 0x0000009900037211 */ /* 0x080fe400078f28ff */
[----:B------:R-:W-:Y:S02]  /*09d0*/  LOP3.LUT R154, R4, 0xffffff80, RZ, 0xc0, !PT ;  /* 0xffffff80049a7812 */ /* 0x000fe400078ec0ff */
[CC--:B------:R-:W-:Y:S01]  /*09e0*/  LEA.HI R6, R0.reuse, R153.reuse, RZ, 0x4 ;  /* 0x0000009900067211 */ /* 0x0c0fe200078f20ff */
[----:B------:R-:W-:Y:S01]  /*09f0*/  IMAD.SHL.U32 R3, R3, 0x20, RZ ;  /* 0x0000002003037824 */ /* 0x000fe200078e00ff */
[----:B------:R-:W-:Y:S01]  /*0a00*/  LEA.HI R10, R0, R153, RZ, 0x2 ;  /* 0x00000099000a7211 */ /* 0x000fe200078f10ff */
[----:B------:R-:W-:Y:S01]  /*0a10*/  IMAD.IADD R154, R153, 0x1, -R154 ;  /* 0x00000001999a7824 */ /* 0x000fe200078e0a9a */
[----:B------:R-:W-:-:S02]  /*0a20*/  LOP3.LUT R8, R6, 0x3fffff0, RZ, 0xc0, !PT ;  /* 0x03fffff006087812 */ /* 0x000fc400078ec0ff */
[----:B------:R-:W-:Y:S02]  /*0a30*/  LOP3.LUT R9, R3, 0xfffffc00, RZ, 0xc0, !PT ;  /* 0xfffffc0003097812 */ /* 0x000fe400078ec0ff */
[----:B------:R-:W-:Y:S01]  /*0a40*/  SHF.R.S32.HI R3, RZ, 0x1f, R154 ;  /* 0x0000001fff037819 */ /* 0x000fe2000001149a */
[----:B------:R-:W-:Y:S01]  /*0a50*/  IMAD.IADD R8, R153, 0x1, -R8 ;  /* 0x0000000199087824 */ /* 0x000fe200078e0a08 */
[----:B------:R-:W-:Y:S02]  /*0a60*/  LEA.HI R17, R0, R153, RZ, 0x3 ;  /* 0x0000009900117211 */ /* 0x000fe400078f18ff */
[----:B------:R-:W-:Y:S01]  /*0a70*/  LEA.HI R5, R3, R154, RZ, 0x2 ;  /* 0x0000009a03057211 */ /* 0x000fe200078f10ff */
[----:B------:R-:W-:Y:S01]  /*0a80*/  IMAD R9, R8, 0x40, R9 ;  /* 0x0000004008097824 */ /* 0x000fe200078e0209 */
[----:B------:R-:W-:Y:S02]  /*0a90*/  LOP3.LUT R10, R10, 0xfffffffc, RZ, 0xc0, !PT ;  /* 0xfffffffc0a0a7812 */ /* 0x000fe400078ec0ff */
[----:B------:R-:W-:-:S02]  /*0aa0*/  SHF.R.S32.HI R8, RZ, 0x2, R5 ;  /* 0x00000002ff087819 */ /* 0x000fc40000011405 */
[----:B------:R-:W-:Y:S01]  /*0ab0*/  SHF.R.S32.HI R11, RZ, 0x1f, R5 ;  /* 0x0000001fff0b7819 */ /* 0x000fe20000011405 */
[----:B------:R-:W-:Y:S01]  /*0ac0*/  IMAD.IADD R10, R153, 0x1, -R10 ;  /* 0x00000001990a7824 */ /* 0x000fe200078e0a0a */
[----:B------:R-:W-:Y:S02]  /*0ad0*/  SHF.R.S32.HI R7, RZ, 0x4, R6 ;  /* 0x00000004ff077819 */ /* 0x000fe40000011406 */
[----:B------:R-:W-:Y:S02]  /*0ae0*/  LEA.HI R11, R11, R8, RZ, 0x3 ;  /* 0x000000080b0b7211 */ /* 0x000fe400078f18ff */
[----:B------:R-:W-:Y:S02]  /*0af0*/  SHF.R.S32.HI R23, RZ, 0x7, R4 ;  /* 0x00000007ff177819 */ /* 0x000fe40000011404 */
[----:B------:R-:W-:Y:S02]  /*0b00*/  LOP3.LUT R0, R17, 0xfffffff8, RZ, 0xc0, !PT ;  /* 0xfffffff811007812 */ /* 0x000fe400078ec0ff */
[----:B------:R-:W-:-:S02]  /*0b10*/  LEA.HI R6, R6, R7, RZ, 0x1 ;  /* 0x0000000706067211 */ /* 0x000fc400078f08ff */
[----:B------:R-:W-:Y:S01]  /*0b20*/  LOP3.LUT R11, R11, 0xfffffff8, RZ, 0xc0, !PT ;  /* 0xfffffff80b0b7812 */ /* 0x000fe200078ec0ff */
[----:B------:R-:W-:Y:S01]  /*0b30*/  IMAD.IADD R153, R153, 0x1, -R0 ;  /* 0x0000000199997824 */ /* 0x000fe200078e0a00 */
[----:B------:R-:W-:Y:S02]  /*0b40*/  LEA.HI R3, R3, R154, RZ, 0x5 ;  /* 0x0000009a03037211 */ /* 0x000fe400078f28ff */
[----:B------:R-:W-:Y:S01]  /*0b50*/  LEA.HI R4, R4, R23, RZ, 0x1 ;  /* 0x0000001704047211 */ /* 0x000fe200078f08ff */
[----:B------:R-:W-:Y:S01]  /*0b60*/  IMAD.IADD R8, R8, 0x1, -R11 ;  /* 0x0000000108087824 */ /* 0x000fe200078e0a0b */
[----:B------:R-:W-:Y:S01]  /*0b70*/  LOP3.LUT R6, R6, 0x1ffffffe, RZ, 0xc0, !PT ;  /* 0x1ffffffe06067812 */ /* 0x000fe200078ec0ff */
[----:B------:R-:W-:Y:S01]  /*0b80*/  IMAD.SHL.U32 R22, R153, 0x8, RZ ;  /* 0x0000000899167824 */ /* 0x000fe200078e00ff */
[----:B------:R-:W-:Y:S02]  /*0b90*/  LEA.HI R0, R10, R10, RZ, 0x1 ;  /* 0x0000000a0a007211 */ /* 0x000fe400078f08ff */
[----:B------:R-:W-:-:S02]  /*0ba0*/  SHF.R.S32.HI R3, RZ, 0x5, R3 ;  /* 0x00000005ff037819 */ /* 0x000fc40000011403 */
[----:B------:R-:W-:Y:S02]  /*0bb0*/  LOP3.LUT R4, R4, 0x3fffffe, RZ, 0xc0, !PT ;  /* 0x03fffffe04047812 */ /* 0x000fe400078ec0ff */
[----:B------:R-:W-:Y:S01]  /*0bc0*/  IADD3 R6, R7, -R6, RZ ;  /* 0x8000000607067210 */ /* 0x000fe20007ffe0ff */
[----:B------:R-:W-:Y:S01]  /*0bd0*/  IMAD R3, R3, 0x10, R8 ;  /* 0x0000001003037824 */ /* 0x000fe200078e0208 */
[----:B------:R-:W-:Y:S01]  /*0be0*/  LOP3.LUT R5, R5, 0x7ffffffc, RZ, 0xc0, !PT ;  /* 0x7ffffffc05057812 */ /* 0x000fe200078ec0ff */
[----:B------:R-:W-:Y:S01]  /*0bf0*/  IMAD.IADD R4, R23, 0x1, -R4 ;  /* 0x0000000117047824 */ /* 0x000fe200078e0a04 */
[----:B------:R-:W-:Y:S01]  /*0c00*/  LOP3.LUT R7, R0, 0x1ffffffe, RZ, 0xc0, !PT ;  /* 0x1ffffffe00077812 */ /* 0x000fe200078ec0ff */
[----:B------:R-:W-:Y:S01]  /*0c10*/  IMAD R152, R6, 0x8, R9 ;  /* 0x0000000806987824 */ /* 0x000fe200078e0209 */
[----:B------:R-:W-:Y:S01]  /*0c20*/  IADD3 R5, R154, -R5, RZ ;  /* 0x800000059a057210 */ /* 0x000fe20007ffe0ff */
[----:B------:R-:W-:Y:S01]  /*0c30*/  IMAD.MOV.U32 R6, RZ, RZ, -0x2 ;  /* 0xfffffffeff067424 */ /* 0x000fe200078e00ff */
[----:B------:R-:W-:Y:S01]  /*0c40*/  IADD3 R18, R22, 0x40, RZ ;  /* 0x0000004016127810 */ /* 0x000fe20007ffe0ff */
[----:B------:R-:W-:Y:S01]  /*0c50*/  IMAD.IADD R16, R10, 0x1, -R7 ;  /* 0x000000010a107824 */ /* 0x000fe200078e0a07 */
[----:B------:R-:W-:Y:S01]  /*0c60*/  SHF.R.S32.HI R17, RZ, 0x3, R17 ;  /* 0x00000003ff117819 */ /* 0x000fe20000011411 */
[----:B------:R-:W-:Y:S01]  /*0c70*/  IMAD R19, R4, 0x40, R3 ;  /* 0x0000004004137824 */ /* 0x000fe200078e0203 */
[----:B------:R-:W-:Y:S01]  /*0c80*/  SHF.R.S32.HI R188, RZ, 0x1f, R18 ;  /* 0x0000001fffbc7819 */ /* 0x000fe20000011412 */
[----:B------:R-:W-:-:S02]  /*0c90*/  IMAD R155, R5, R6, 0x80 ;  /* 0x00000080059b7424 */ /* 0x000fc400078e0206 */
[----:B------:R-:W-:-:S07]  /*0ca0*/  IMAD R16, R16, 0x8, R19 ;  /* 0x0000000810107824 */ /* 0x000fce00078e0213 */
.L_x_39:
[----:B------:R-:W0:Y:S01]  /*0cb0*/  SHFL.IDX PT, R0, R23, RZ, 0x1f ;  /* 0x00001fff17007589 */ /* 0x000e2200000e0000 */
[----:B-1----:R-:W1:Y:S01]  /*0cc0*/  S2UR UR37, SR_CgaCtaId ;  /* 0x00000000002579c3 */ /* 0x002e620000008800 */
[----:B------:R-:W-:Y:S01]  /*0cd0*/  ULDC UR4, c[0x0][0xc38] ;  /* 0x00030e0000047ab9 */ /* 0x000fe20000000800 */
[----:B------:R-:W-:Y:S01]  /*0ce0*/  UMOV UR42, UR41 ;  /* 0x00000029002a7c82 */ /* 0x000fe20008000000 */
[----:B------:R-:W-:Y:S01]  /*0cf0*/  UISETP.NE.AND UP0, UPT, UR4, 0x1, UPT ;  /* 0x000000010400788c */ /* 0x000fe2000bf05270 */
[----:B------:R-:W-:Y:S02]  /*0d00*/  ULDC.64 UR8, c[0x0][0x418] ;  /* 0x0001060000087ab9 */ /* 0x000fe40000000a00 */
[----:B------:R-:W-:Y:S01]  /*0d10*/  ULDC UR4, c[0x0][0xc44] ;  /* 0x0003110000047ab9 */ /* 0x000fe20000000800 */
[----:B------:R-:W-:Y:S01]  /*0d20*/  UMOV UR39, 0x400 ;  /* 0x0000040000277882 */ /* 0x000fe20000000000 */
[----:B------:R-:W-:Y:S01]  /*0d30*/  UISETP.NE.AND UP1, UPT, UR4, 0x1, UPT ;  /* 0x000000010400788c */ /* 0x000fe2000bf25270 */
[----:B------:R-:W-:-:S05]  /*0d40*/  ULDC UR50, c[0x0][0x424] ;  /* 0x0001090000327ab9 */ /* 0x000fca0000000800 */
[----:B------:R-:W-:Y:S01]  /*0d50*/  @UP0 ULDC UR4, c[0x0][0xc3c] ;  /* 0x00030f0000040ab9 */ /* 0x000fe20000000800 */
[----:B------:R-:W-:Y:S01]  /*0d60*/  @UP0 ULDC UR6, c[0x0][0xc40] ;  /* 0x0003100000060ab9 */ /* 0x000fe20000000800 */
[----:B------:R-:W-:-:S04]  /*0d70*/  UIMAD.WIDE.U32 UR4, UR41, UR4, URZ ;  /* 0x00000004290472a5 */ /* 0x000fc8000f8e003f */
[----:B------:R-:W-:Y:S02]  /*0d80*/  @UP0 USHF.R.U32.HI UR42, URZ, UR6, UR5 ;  /* 0x000000063f2a0299 */ /* 0x000fe40008011605 */
[----:B------:R-:W-:Y:S01]  /*0d90*/  UISETP.NE.U32.AND UP0, UPT, UR8, URZ, UPT ;  /* 0x0000003f0800728c */ /* 0x000fe2000bf05070 */
[----:B0-----:R-:W-:Y:S01]  /*0da0*/  R2UR UR38, R0 ;  /* 0x00000000002672ca */ /* 0x001fe200000e0000 */
[----:B------:R-:W-:Y:S01]  /*0db0*/  @UP1 ULDC.64 UR6, c[0x0][0xc48] ;  /* 0x0003120000061ab9 */ /* 0x000fe20000000a00 */
[----:B-1----:R-:W-:Y:S02]  /*0dc0*/  ULEA UR39, UR37, UR39, 0x18 ;  /* 0x0000002725277291 */ /* 0x002fe4000f8ec03f */
[----:B------:R-:W-:Y:S02]  /*0dd0*/  UIMAD.WIDE.U32 UR4, UR42, UR6, URZ ;  /* 0x000000062a0472a5 */ /* 0x000fe4000f8e003f */
[----:B------:R-:W-:Y:S02]  /*0de0*/  UISETP.NE.AND.EX UP0, UPT, UR9, URZ, UPT, UP0 ;  /* 0x0000003f0900728c */ /* 0x000fe4000bf05300 */
[----:B------:R-:W-:Y:S01]  /*0df0*/  UIADD3 UR6, UR39, 0x10400, URZ ;  /* 0x0001040027067890 */ /* 0x000fe2000fffe03f */
[----:B------:R-:W-:Y:S01]  /*0e00*/  UMOV UR40, UR42 ;  /* 0x0000002a00287c82 */ /* 0x000fe20008000000 */
[----:B------:R-:W-:-:S03]  /*0e10*/  USEL UR50, UR50, 0x1, UP0 ;  /* 0x0000000132327887 */ /* 0x000fc60008000000 */
[----:B------:R-:W-:Y:S02]  /*0e20*/  ULEA.HI UR4, UR38, UR38, URZ, 0x1 ;  /* 0x0000002626047291 */ /* 0x000fe4000f8f083f */
[----:B------:R-:W-:Y:S02]  /*0e30*/  @UP1 USHF.R.U32.HI UR40, URZ, UR7, UR5 ;  /* 0x000000073f281299 */ /* 0x000fe40008011605 */
[----:B------:R-:W-:Y:S01]  /*0e40*/  ULOP3.LUT UP0, URZ, UR6, 0x3ff, URZ, 0xc0, !UPT ;  /* 0x000003ff063f7892 */ /* 0x000fe2000f80c03f */
[----:B------:R-:W-:Y:S01]  /*0e50*/  ULDC UR5, c[0x0][0x2f0] ;  /* 0x0000bc0000057ab9 */ /* 0x000fe20000000800 */
[----:B------:R-:W-:Y:S02]  /*0e60*/  ULOP3.LUT UR4, UR4, 0x1e, URZ, 0xc0, !UPT ;  /* 0x0000001e04047892 */ /* 0x000fe4000f8ec03f */
[----:B------:R-:W-:Y:S02]  /*0e70*/  UIMAD UR50, UR50, UR5, URZ ;  /* 0x00000005323272a4 */ /* 0x000fe4000f8e023f */
[----:B------:R-:W-:Y:S01]  /*0e80*/  PLOP3.LUT P0, PT, PT, PT, UP0, 0x80, 0x0 ;  /* 0x000000000000781c */ /* 0x000fe20003f0f008 */
[----:B------:R-:W-:-:S02]  /*0e90*/  UIADD3 UR5, UR38, -UR4, URZ ;  /* 0x8000000426057290 */ /* 0x000fc4000fffe03f */
[----:B------:R-:W-:Y:S02]  /*0ea0*/  UIADD3 UR4, UR50, 0x7f, URZ ;  /* 0x0000007f32047890 */ /* 0x000fe4000fffe03f */
[----:B------:R-:W-:Y:S02]  /*0eb0*/  ULEA UR6, UR5, UR6, 0xd ;  /* 0x0000000605067291 */ /* 0x000fe4000f8e683f */
[----:B------:R-:W-:Y:S02]  /*0ec0*/  USHF.R.S32.HI UR5, URZ, 0x1f, UR4 ;  /* 0x0000001f3f057899 */ /* 0x000fe40008011404 */
[----:B------:R-:W-:Y:S02]  /*0ed0*/  USHF.R.U32.HI UR6, URZ, 0x4, UR6 ;  /* 0x000000043f067899 */ /* 0x000fe40008011606 */
[----:B------:R-:W-:Y:S02]  /*0ee0*/  ULEA.HI UR5, UR5, UR4, URZ, 0x7 ;  /* 0x0000000405057291 */ /* 0x000fe4000f8f383f */
[----:B------:R-:W-:-:S02]  /*0ef0*/  ULOP3.LUT UR52, UR6, 0x3fff, URZ, 0xc0, !UPT ;  /* 0x00003fff06347892 */ /* 0x000fc4000f8ec03f */
[----:B------:R-:W-:Y:S01]  /*0f00*/  USHF.R.S32.HI UR51, URZ, 0x7, UR5 ;  /* 0x000000073f337899 */ /* 0x000fe20008011405 */
[----:B---3-5:R-:W-:Y:S11]  /*0f10*/  @!P0 BRA `(.L_x_7) ;  /* 0x0000000000408947 */ /* 0x028ff60003800000 */
[----:B------:R-:W-:Y:S01]  /*0f20*/  MOV R0, 0x0 ;  /* 0x0000000000007802 */ /* 0x000fe20000000f00 */
[----:B------:R-:W-:Y:S01]  /*0f30*/  ULDC.64 UR4, c[0x4][0x80] ;  /* 0x0100200000047ab9 */ /* 0x000fe20000000a00 */
[----:B------:R-:W-:Y:S01]  /*0f40*/  ULDC.64 UR6, c[0x4][0x20] ;  /* 0x0100080000067ab9 */ /* 0x000fe20000000a00 */
[----:B------:R-:W-:Y:S01]  /*0f50*/  IMAD.U32 R4, RZ, RZ, UR4 ;  /* 0x00000004ff047e24 */ /* 0x000fe2000f8e00ff */
[----:B------:R0:W1:Y:S01]  /*0f60*/  LDC.64 R14, c[0x4][R0] ;  /* 0x01000000000e7b82 */ /* 0x0000620000000a00 */
[----:B------:R-:W-:Y:S01]  /*0f70*/  IMAD.U32 R5, RZ, RZ, UR5 ;  /* 0x00000005ff057e24 */ /* 0x000fe2000f8e00ff */
[----:B------:R-:W-:Y:S01]  /*0f80*/  ULDC.64 UR4, c[0x4][0x88] ;  /* 0x0100220000047ab9 */ /* 0x000fe20000000a00 */
[----:B------:R-:W-:Y:S01]  /*0f90*/  MOV R10, UR6 ;  /* 0x00000006000a7c02 */ /* 0x000fe20008000f00 */
[----:B------:R-:W-:Y:S02]  /*0fa0*/  IMAD.U32 R6, RZ, RZ, UR4 ;  /* 0x00000004ff067e24 */ /* 0x000fe4000f8e00ff */
[----:B------:R-:W-:-:S02]  /*0fb0*/  IMAD.U32 R7, RZ, RZ, UR5 ;  /* 0x00000005ff077e24 */ /* 0x000fc4000f8e00ff */
[----:B------:R-:W-:Y:S02]  /*0fc0*/  IMAD.U32 R11, RZ, RZ, UR7 ;  /* 0x00000007ff0b7e24 */ /* 0x000fe4000f8e00ff */
[----:B------:R-:W-:Y:S02]  /*0fd0*/  IMAD.MOV.U32 R8, RZ, RZ, 0x70 ;  /* 0x00000070ff087424 */ /* 0x000fe400078e00ff */
[----:B------:R-:W-:Y:S02]  /*0fe0*/  IMAD.MOV.U32 R12, RZ, RZ, 0x1 ;  /* 0x00000001ff0c7424 */ /* 0x000fe400078e00ff */
[----:B0-----:R-:W-:-:S07]  /*0ff0*/  IMAD.MOV.U32 R13, RZ, RZ, RZ ;  /* 0x000000ffff0d7224 */ /* 0x001fce00078e00ff */
[----:B------:R-:W-:-:S07]  /*1000*/  LEPC R20, `(.L_x_7) ;  /* 0x000000001014794e */ /* 0x000fce0000000000 */
[----:B-1----:R-:W-:Y:S05]  /*1010*/  CALL.ABS.NOINC R14 ;  /* 0x000000000e007343 */ /* 0x002fea0003c00000 */
.L_x_7:
[----:B------:R-:W-:Y:S01]  /*1020*/  ULOP3.LUT UR4, UR45, 0x1, URZ, 0xc0, !UPT ;  /* 0x000000012d047892 */ /* 0x000fe2000f8ec03f */
[----:B------:R-:W-:-:S04]  /*1030*/  MOV R3, UR46 ;  /* 0x0000002e00037c02 */ /* 0x000fc80008000f00 */
[----:B------:R-:W-:Y:S01]  /*1040*/  ISETP.NE.AND P0, PT, R3, 0x3, PT ;  /* 0x000000030300780c */ /* 0x000fe20003f05270 */
[----:B------:R-:W-:-:S05]  /*1050*/  IMAD.U32 R0, RZ, RZ, UR4 ;  /* 0x00000004ff007e24 */ /* 0x000fca000f8e00ff */
[----:B------:R-:W-:-:S04]  /*1060*/  SHF.L.U32 R0, R0, 0x1f, RZ ;  /* 0x0000001f00007819 */ /* 0x000fc800000006ff */
[----:B------:R-:W0:Y:S02]  /*1070*/  SYNCS.PHASECHK.TRANS64.TRYWAIT P1, [UR39+0x28800], R0 ;  /* 0x02880000ff0075a7 */ /* 0x000e240008020167 */
[----:B0-----:R-:W-:Y:S05]  /*1080*/  @!P1 BRA `(.L_x_8) ;  /* 0x0000009800f49947 */ /* 0x001fea0003800000 */
.L_x_89:
[----:B------:R-:W-:Y:S05]  /*1090*/  @!P0 BRA `(.L_x_9) ;  /* 0x0000000000048947 */ /* 0x000fea0003800000 */
[----:B------:R-:W-:Y:S01]  /*10a0*/  BPT.TRAP 0x1 ;  /* 0x000000040000795c */ /* 0x000fe20000300000 */
.L_x_9:
[----:B------:R-:W-:Y:S02]  /*10b0*/  IMAD.U32 R5, RZ, RZ, UR43 ;  /* 0x0000002bff057e24 */ /* 0x000fe4000f8e00ff */
[----:B0-----:R-:W-:-:S03]  /*10c0*/  IMAD.U32 R0, RZ, RZ, UR44 ;  /* 0x0000002cff007e24 */ /* 0x001fc6000f8e00ff */
[----:B------:R-:W-:Y:S02]  /*10d0*/  LEA R5, R5, UR39, 0x3 ;  /* 0x0000002705057c11 */ /* 0x000fe4000f8e18ff */
[----:B------:R-:W-:-:S04]  /*10e0*/  SHF.L.U32 R0, R0, 0x1f, RZ ;  /* 0x0000001f00007819 */ /* 0x000fc800000006ff */
[----:B------:R0:W1:Y:S01]  /*10f0*/  SYNCS.PHASECHK.TRANS64.TRYWAIT P1, [R5+URZ+0x28830], R0 ;  /* 0x02883000050075a7 */ /* 0x000062000802017f */
[----:B------:R-:W-:Y:S05]  /*1100*/  @!P0 BRA `(.L_x_10) ;  /* 0x0000000000048947 */ /* 0x000fea0003800000 */
[----:B------:R-:W-:Y:S01]  /*1110*/  BPT.TRAP 0x1 ;  /* 0x000000040000795c */ /* 0x000fe20000300000 */
.L_x_10:
[----:B------:R-:W-:Y:S01]  /*1120*/  IMAD.MOV.U32 R151, RZ, RZ, RZ ;  /* 0x000000ffff977224 */ /* 0x000fe200078e00ff */
[----:B-1----:R-:W-:Y:S06]  /*1130*/  @P1 BRA `(.L_x_11) ;  /* 0x0000000000081947 */ /* 0x002fec0003800000 */
[----:B------:R-:W1:Y:S02]  /*1140*/  SYNCS.PHASECHK.TRANS64.TRYWAIT P1, [R5+URZ+0x28830], R0 ;  /* 0x02883000050075a7 */ /* 0x000e64000802017f */
[----:B-1----:R-:W-:Y:S05]  /*1150*/  @!P1 BRA `(.L_x_12) ;  /* 0x0000009800d89947 */ /* 0x002fea0003800000 */
.L_x_11:
[----:B------:R-:W-:Y:S05]  /*1160*/  WARPSYNC.ALL ;  /* 0x0000000000007948 */ /* 0x000fea0003800000 */
[----:B------:R-:W-:Y:S01]  /*1170*/  UIADD3 UR4, UR39, 0x18400, URZ ;  /* 0x0001840027047890 */ /* 0x000fe2000fffe03f */
[----:B------:R-:W-:Y:S01]  /*1180*/  WARPGROUP.ARRIVE ;  /* 0x00000000000079c5 */ /* 0x000fe20000000000 */
[----:B------:R-:W-:Y:S02]  /*1190*/  ULOP3.LUT UR32, UR52, 0x10000, URZ, 0xfc, !UPT ;  /* 0x0001000034207892 */ /* 0x000fe4000f8efc3f */
[----:B------:R-:W-:Y:S01]  /*11a0*/  USHF.R.U32.HI UR4, URZ, 0x4, UR4 ;  /* 0x000000043f047899 */ /* 0x000fe20008011604 */
[----:B------:R-:W-:Y:S01]  /*11b0*/  UMOV UR33, 0x40000040 ;  /* 0x4000004000217882 */ /* 0x000fe20000000000 */
[----:B------:R-:W-:-:S02]  /*11c0*/  UMOV UR35, 0x40000040 ;  /* 0x4000004000237882 */ /* 0x000fc40000000000 */
[----:B------:R-:W-:Y:S01]  /*11d0*/  ULOP3.LUT UR4, UR4, 0x3fff, URZ, 0xc0, !UPT ;  /* 0x00003fff04047892 */ /* 0x000fe2000f8ec03f */
[----:B------:R-:W-:Y:S01]  /*11e0*/  UMOV UR5, 0x40000040 ;  /* 0x4000004000057882 */ /* 0x000fe20000000000 */
[----:B------:R-:W-:Y:S02]  /*11f0*/  UMOV UR7, 0x40000040 ;  /* 0x4000004000077882 */ /* 0x000fe40000000000 */
[----:B------:R-:W-:Y:S02]  /*1200*/  ULOP3.LUT UR47, UR4, 0x10000, URZ, 0xfc, !UPT ;  /* 0x00010000042f7892 */ /* 0x000fe4000f8efc3f */
[----:B------:R-:W-:Y:S02]  /*1210*/  UIADD3 UR4, UR32, 0x2, URZ ;  /* 0x0000000220047890 */ /* 0x000fe4000fffe03f */
[----:B------:R-:W-:Y:S02]  /*1220*/  ULEA UR34, UR43, UR47, 0xb ;  /* 0x0000002f2b227291 */ /* 0x000fe4000f8e583f */
[----:B------:R-:W-:-:S02]  /*1230*/  UIADD3 UR8, UR32, 0x4, URZ ;  /* 0x0000000420087890 */ /* 0x000fc4000fffe03f */
[----:B------:R-:W-:Y:S02]  /*1240*/  UIADD3 UR6, UR34, 0x2, URZ ;  /* 0x0000000222067890 */ /* 0x000fe4000fffe03f */
[----:B------:R-:W-:Y:S01]  /*1250*/  UIADD3 UR10, UR34, 0x4, URZ ;  /* 0x00000004220a7890 */ /* 0x000fe2000fffe03f */
[----:B------:R-:W-:Y:S02]  /*1260*/  UMOV UR9, 0x40000040 ;  /* 0x4000004000097882 */ /* 0x000fe40000000000 */
[----:B------:R-:W-:Y:S01]  /*1270*/  HGMMA.64x128x16.F32 R24, gdesc[UR32], RZ, !UPT, gsb0 ;  /* 0x01e00000201879f0 */ /* 0x000fe2000c0008ff */
[----:B------:R-:W-:Y:S01]  /*1280*/  UMOV UR11, 0x40000040 ;  /* 0x40000040000b7882 */ /* 0x000fe20000000000 */
[----:B------:R-:W-:Y:S02]  /*1290*/  UIADD3 UR12, UR32, 0x6, URZ ;  /* 0x00000006200c7890 */ /* 0x000fe4000fffe03f */
[----:B------:R-:W-:Y:S01]  /*12a0*/  UIADD3 UR14, UR34, 0x6, URZ ;  /* 0x00000006220e7890 */ /* 0x000fe2000fffe03f */
[----:B------:R-:W-:Y:S01]  /*12b0*/  UMOV UR13, 0x40000040 ;  /* 0x40000040000d7882 */ /* 0x000fe20000000000 */
[----:B------:R-:W-:Y:S01]  /*12c0*/  UMOV UR15, 0x40000040 ;  /* 0x40000040000f7882 */ /* 0x000fe20000000000 */
[----:B------:R-:W-:-:S02]  /*12d0*/  UIADD3 UR16, UR32, 0x400, URZ ;  /* 0x0000040020107890 */ /* 0x000fc4000fffe03f */
[----:B------:R-:W-:Y:S01]  /*12e0*/  UIADD3 UR18, UR34, 0x400, URZ ;  /* 0x0000040022127890 */ /* 0x000fe2000fffe03f */
[----:B------:R-:W-:Y:S01]  /*12f0*/  UMOV UR17, 0x40000040 ;  /* 0x4000004000117882 */ /* 0x000fe20000000000 */
[----:B------:R-:W-:Y:S01]  /*1300*/  UMOV UR19, 0x40000040 ;  /* 0x4000004000137882 */ /* 0x000fe20000000000 */
[----:B------:R-:W-:Y:S02]  /*1310*/  UIADD3 UR20, UR32, 0x402, URZ ;  /* 0x0000040220147890 */ /* 0x000fe4000fffe03f */
[----:B------:R-:W-:Y:S01]  /*1320*/  UIADD3 UR22, UR34, 0x402, URZ ;  /* 0x0000040222167890 */ /* 0x000fe2000fffe03f */
[----:B------:R-:W-:Y:S01]  /*1330*/  UMOV UR21, 0x40000040 ;  /* 0x4000004000157882 */ /* 0x000fe20000000000 */
        /* <DEDUP_REMOVED lines=9> */
[----:B------:R-:W-:Y:S02]  /*13d0*/  WARPGROUP.DEPBAR.LE gsb0, 0x0 ;  /* 0x00008000000079c5 */ /* 0x000fe40000010000 */
[----:B------:R-:W-:-:S06]  /*13e0*/  WARPGROUP.ARRIVE ;  /* 0x00000000000079c5 */ /* 0x000fcc0000000000 */
[----:B------:R-:W-:Y:S03]  /*13f0*/  HGMMA.64x128x16.F32 R24, gdesc[UR4], R24, gsb0 ;  /* 0x01e00000041879f0 */ /* 0x000fe60008000818 */
[----:B------:R-:W-:Y:S02]  /*1400*/  WARPGROUP.DEPBAR.LE gsb0, 0x0 ;  /* 0x00008000000079c5 */ /* 0x000fe40000010000 */
[----:B------:R-:W-:-:S07]  /*1410*/  WARPGROUP.ARRIVE ;  /* 0x00000000000079c5 */ /* 0x000fce0000000000 */
        /* <DEDUP_REMOVED lines=17> */
[----:B------:R-:W-:Y:S05]  /*1530*/  @!P0 BRA `(.L_x_13) ;  /* 0x0000000000048947 */ /* 0x000fea0003800000 */
[----:B------:R-:W-:Y:S01]  /*1540*/  BPT.TRAP 0x1 ;  /* 0x000000040000795c */ /* 0x000fe20000300000 */
.L_x_13:
[----:B01----:R-:W-:Y:S01]  /*1550*/  VIADD R0, R155, UR50 ;  /* 0x000000329b007c36 */ /* 0x003fe20008000000 */
[----:B------:R-:W-:Y:S01]  /*1560*/  P2R R89, PR, RZ, 0x1 ;  /* 0x00000001ff597803 */ /* 0x000fe20000000000 */
[----:B------:R-:W-:Y:S01]  /*1570*/  IMAD.U32 R3, RZ, RZ, UR51 ;  /* 0x00000033ff037e24 */ /* 0x000fe2000f8e00ff */
[----:B------:R-:W-:Y:S01]  /*1580*/  ULDC UR6, c[0x0][0x988] ;  /* 0x0002620000067ab9 */ /* 0x000fe20000000800 */
[----:B------:R-:W-:Y:S01]  /*1590*/  UISETP.GE.AND UP0, UPT, UR50, 0x81, UPT ;  /* 0x000000813200788c */ /* 0x000fe2000bf06270 */
[--C-:B------:R-:W-:Y:S01]  /*15a0*/  IMAD.MOV.U32 R150, RZ, RZ, R151.reuse ;  /* 0x000000ffff967224 */ /* 0x100fe200078e0097 */
[-C--:B------:R-:W-:Y:S01]  /*15b0*/  MOV R145, R151.reuse ;  /* 0x0000009700917202 */ /* 0x080fe20000000f00 */
[----:B------:R-:W-:Y:S01]  /*15c0*/  IMAD R4, R3, -0x80, R0 ;  /* 0xffffff8003047824 */ /* 0x000fe200078e0200 */
[-C--:B------:R-:W-:Y:S01]  /*15d0*/  MOV R139, R151.reuse ;  /* 0x00000097008b7202 */ /* 0x080fe20000000f00 */
[--C-:B------:R-:W-:Y:S01]  /*15e0*/  IMAD.MOV.U32 R149, RZ, RZ, R151.reuse ;  /* 0x000000ffff957224 */ /* 0x100fe200078e0097 */
[----:B------:R-:W-:Y:S01]  /*15f0*/  MOV R133, R151 ;  /* 0x0000009700857202 */ /* 0x000fe20000000f00 */
[--C-:B------:R-:W-:Y:S01]  /*1600*/  IMAD.MOV.U32 R148, RZ, RZ, R151.reuse ;  /* 0x000000ffff947224 */ /* 0x100fe200078e0097 */
[C---:B------:R-:W-:Y:S01]  /*1610*/  ISETP.GT.AND P4, PT, R4.reuse, RZ, PT ;  /* 0x000000ff0400720c */ /* 0x040fe20003f84270 */
[--C-:B------:R-:W-:Y:S01]  /*1620*/  IMAD.MOV.U32 R147, RZ, RZ, R151.reuse ;  /* 0x000000ffff937224 */ /* 0x100fe200078e0097 */
[C---:B------:R-:W-:Y:S01]  /*1630*/  ISETP.GT.AND P3, PT, R4.reuse, 0x1, PT ;  /* 0x000000010400780c */ /* 0x040fe20003f64270 */
[--C-:B------:R-:W-:Y:S01]  /*1640*/  IMAD.MOV.U32 R146, RZ, RZ, R151.reuse ;  /* 0x000000ffff927224 */ /* 0x100fe200078e0097 */
[----:B------:R-:W-:Y:S01]  /*1650*/  ISETP.GT.AND P1, PT, R4, 0x8, PT ;  /* 0x000000080400780c */ /* 0x000fe20003f24270 */
[--C-:B------:R-:W-:Y:S01]  /*1660*/  IMAD.MOV.U32 R144, RZ, RZ, R151.reuse ;  /* 0x000000ffff907224 */ /* 0x100fe200078e0097 */
[----:B------:R-:W-:Y:S01]  /*1670*/  FSEL R88, R24, -INF , P4 ;  /* 0xff80000018587808 */ /* 0x000fe20002000000 */
[--C-:B------:R-:W-:Y:S01]  /*1680*/  IMAD.MOV.U32 R143, RZ, RZ, R151.reuse ;  /* 0x000000ffff8f7224 */ /* 0x100fe200078e0097 */
[----:B------:R-:W-:Y:S01]  /*1690*/  FSEL R25, R25, -INF , P3 ;  /* 0xff80000019197808 */ /* 0x000fe20001800000 */
[--C-:B------:R-:W-:Y:S01]  /*16a0*/  IMAD.MOV.U32 R142, RZ, RZ, R151.reuse ;  /* 0x000000ffff8e7224 */ /* 0x100fe200078e0097 */
[----:B------:R-:W-:Y:S01]  /*16b0*/  ISETP.GT.AND P2, PT, R4, 0x9, PT ;  /* 0x000000090400780c */ /* 0x000fe20003f44270 */
[--C-:B------:R-:W-:Y:S01]  /*16c0*/  IMAD.MOV.U32 R141, RZ, RZ, R151.reuse ;  /* 0x000000ffff8d7224 */ /* 0x100fe200078e0097 */
[----:B------:R-:W-:Y:S01]  /*16d0*/  FSEL R90, R28, -INF , P1 ;  /* 0xff8000001c5a7808 */ /* 0x000fe20000800000 */
[--C-:B------:R-:W-:Y:S01]  /*16e0*/  IMAD.MOV.U32 R140, RZ, RZ, R151.reuse ;  /* 0x000000ffff8c7224 */ /* 0x100fe200078e0097 */
[----:B------:R-:W-:Y:S01]  /*16f0*/  FMNMX.FTZ R3, R88, R25, !PT ;  /* 0x0000001958037209 */ /* 0x000fe20007810000 */
        /* <DEDUP_REMOVED lines=40> */
[----:B------:R-:W-:Y:S01]  /*1980*/  IMAD.MOV.U32 R93, RZ, RZ, R151 ;  /* 0x000000ffff5d7224 */ /* 0x000fe200078e0097 */
[----:B------:R-:W-:-:S02]  /*1990*/  FSEL R102, R40, -INF , P1 ;  /* 0xff80000028667808 */ /* 0x000fc40000800000 */
[----:B------:R-:W-:Y:S02]  /*19a0*/  FMNMX.FTZ R3, R100, R3, !PT ;  /* 0x0000000364037209 */ /* 0x000fe40007810000 */
[----:B------:R-:W-:Y:S02]  /*19b0*/  FSEL R34, R34, -INF , P6 ;  /* 0xff80000022227808 */ /* 0x000fe40003000000 */
[----:B------:R-:W-:Y:S02]  /*19c0*/  ISETP.GT.AND P6, PT, R4, 0x28, PT ;  /* 0x000000280400780c */ /* 0x000fe40003fc4270 */
[----:B------:R-:W-:Y:S02]  /*19d0*/  FSEL R104, R41, -INF , P2 ;  /* 0xff80000029687808 */ /* 0x000fe40001000000 */
[----:B------:R-:W-:Y:S02]  /*19e0*/  FMNMX.FTZ R3, R102, R3, !PT ;  /* 0x0000000366037209 */ /* 0x000fe40007810000 */
[----:B------:R-:W-:-:S02]  /*19f0*/  FSEL R8, R35, -INF , P5 ;  /* 0xff80000023087808 */ /* 0x000fc40002800000 */
[----:B------:R-:W-:Y:S02]  /*1a00*/  ISETP.GT.AND P5, PT, R4, 0x29, PT ;  /* 0x000000290400780c */ /* 0x000fe40003fa4270 */
[----:B------:R-:W-:Y:S02]  /*1a10*/  FSEL R106, R44, -INF , P6 ;  /* 0xff8000002c6a7808 */ /* 0x000fe40003000000 */
[----:B------:R-:W-:Y:S02]  /*1a20*/  FMNMX.FTZ R3, R104, R3, !PT ;  /* 0x0000000368037209 */ /* 0x000fe40007810000 */
[----:B------:R-:W-:Y:S02]  /*1a30*/  FSEL R38, R38, -INF , P4 ;  /* 0xff80000026267808 */ /* 0x000fe40002000000 */
[----:B------:R-:W-:Y:S02]  /*1a40*/  ISETP.GT.AND P4, PT, R4, 0x30, PT ;  /* 0x000000300400780c */ /* 0x000fe40003f84270 */
        /* <DEDUP_REMOVED lines=42> */
[----:B------:R-:W-:-:S02]  /*1cf0*/  ISETP.GT.AND P0, PT, R4, 0x59, PT ;  /* 0x000000590400780c */ /* 0x000fc40003f04270 */
[----:B------:R-:W-:Y:S02]  /*1d00*/  FSEL R68, R68, -INF , P6 ;  /* 0xff80000044447808 */ /* 0x000fe40003000000 */
[----:B------:R-:W-:Y:S02]  /*1d10*/  FMNMX.FTZ R3, R118, R3, !PT ;  /* 0x0000000376037209 */ /* 0x000fe40007810000 */
[----:B------:R-:W-:Y:S02]  /*1d20*/  FSEL R28, R59, -INF , P5 ;  /* 0xff8000003b1c7808 */ /* 0x000fe40002800000 */
[----:B------:R-:W-:Y:S02]  /*1d30*/  ISETP.GT.AND P5, PT, R4, 0x60, PT ;  /* 0x000000600400780c */ /* 0x000fe40003fa4270 */
[----:B------:R-:W-:Y:S02]  /*1d40*/  FSEL R120, R69, -INF , P0 ;  /* 0xff80000045787808 */ /* 0x000fe40000000000 */
[----:B------:R-:W-:-:S02]  /*1d50*/  FMNMX.FTZ R3, R68, R3, !PT ;  /* 0x0000000344037209 */ /* 0x000fc40007810000 */
        /* <DEDUP_REMOVED lines=12> */
[----:B------:R-:W-:Y:S02]  /*1e20*/  FSEL R124, R77, -INF , P2 ;  /* 0xff8000004d7c7808 */ /* 0x000fe40001000000 */
[----:B------:R-:W-:Y:S02]  /*1e30*/  FMNMX.FTZ R3, R76, R3, !PT ;  /* 0x000000034c037209 */ /* 0x000fe40007810000 */
[----:B------:R-:W-:Y:S02]  /*1e40*/  ISETP.GT.AND P3, PT, R4, 0x70, PT ;  /* 0x000000700400780c */ /* 0x000fe40003f64270 */
[----:B------:R-:W-:Y:S02]  /*1e50*/  FSEL R62, R62, -INF , P4 ;  /* 0xff8000003e3e7808 */ /* 0x000fe40002000000 */
[----:B------:R-:W-:Y:S02]  /*1e60*/  FSEL R80, R80, -INF , P3 ;  /* 0xff80000050507808 */ /* 0x000fe40001800000 */
[----:B------:R-:W-:-:S02]  /*1e70*/  FMNMX.FTZ R3, R124, R3, !PT ;  /* 0x000000037c037209 */ /* 0x000fc40007810000 */
[----:B------:R-:W-:Y:S02]  /*1e80*/  ISETP.GT.AND P4, PT, R4, 0x71, PT ;  /* 0x000000710400780c */ /* 0x000fe40003f84270 */
[----:B------:R-:W-:Y:S02]  /*1e90*/  FMNMX.FTZ R3, R80, R3, !PT ;  /* 0x0000000350037209 */ /* 0x000fe40007810000 */
[----:B------:R-:W-:Y:S02]  /*1ea0*/  FSEL R126, R81, -INF , P4 ;  /* 0xff800000517e7808 */ /* 0x000fe40002000000 */
[----:B------:R-:W-:Y:S02]  /*1eb0*/  ISETP.GT.AND P5, PT, R4, 0x78, PT ;  /* 0x000000780400780c */ /* 0x000fe40003fa4270 */
[----:B------:R-:W-:Y:S02]  /*1ec0*/  FMNMX.FTZ R3, R126, R3, !PT ;  /* 0x000000037e037209 */ /* 0x000fe40007810000 */
[----:B------:R-:W-:-:S02]  /*1ed0*/  FSEL R84, R84, -INF , P5 ;  /* 0xff80000054547808 */ /* 0x000fc40002800000 */
[----:B------:R-:W-:Y:S02]  /*1ee0*/  ISETP.GT.AND P6, PT, R4, 0x79, PT ;  /* 0x000000790400780c */ /* 0x000fe40003fc4270 */
[----:B------:R-:W-:Y:S02]  /*1ef0*/  FMNMX.FTZ R3, R84, R3, !PT ;  /* 0x0000000354037209 */ /* 0x000fe40007810000 */
[----:B------:R-:W-:Y:S02]  /*1f00*/  FSEL R128, R85, -INF , P6 ;  /* 0xff80000055807808 */ /* 0x000fe40003000000 */
[----:B------:R-:W-:Y:S02]  /*1f10*/  P2R R13, PR, RZ, 0x8 ;  /* 0x00000008ff0d7803 */ /* 0x000fe40000000000 */
[----:B------:R-:W-:Y:S02]  /*1f20*/  FMNMX.FTZ R7, R128, R3, !PT ;  /* 0x0000000380077209 */ /* 0x000fe40007810000 */
[----:B------:R-:W-:-:S02]  /*1f30*/  MOV R3, UR6 ;  /* 0x0000000600037c02 */ /* 0x000fc40008000f00 */
[----:B------:R-:W-:Y:S01]  /*1f40*/  P2R R15, PR, RZ, 0x4 ;  /* 0x00000004ff0f7803 */ /* 0x000fe20000000000 */
[----:B------:R-:W0:Y:S01]  /*1f50*/  SHFL.BFLY PT, R0, R7, 0x2, 0x1f ;  /* 0x0c401f0007007f89 */ /* 0x000e2200000e0000 */
[----:B------:R-:W-:Y:S02]  /*1f60*/  ISETP.GT.AND P2, PT, R4, 0x58, PT ;  /* 0x000000580400780c */ /* 0x000fe40003f44270 */
[----:B------:R-:W-:Y:S02]  /*1f70*/  P2R R21, PR, RZ, 0x2 ;  /* 0x00000002ff157803 */ /* 0x000fe40000000000 */
[----:B------:R-:W-:Y:S02]  /*1f80*/  FSEL R70, R70, -INF , P2 ;  /* 0xff80000046467808 */ /* 0x000fe40001000000 */
[----:B------:R-:W-:Y:S02]  /*1f90*/  ISETP.NE.AND P2, PT, R15, RZ, PT ;  /* 0x000000ff0f00720c */ /* 0x000fe40003f45270 */
[----:B------:R-:W-:-:S02]  /*1fa0*/  ISETP.GT.AND P1, PT, R4, 0x59, PT ;  /* 0x000000590400780c */ /* 0x000fc40003f24270 */
[----:B------:R-:W-:Y:S02]  /*1fb0*/  P2R R29, PR, RZ, 0x1 ;  /* 0x00000001ff1d7803 */ /* 0x000fe40000000000 */
[----:B------:R-:W-:Y:S02]  /*1fc0*/  FSEL R40, R71, -INF , P1 ;  /* 0xff80000047287808 */ /* 0x000fe40000800000 */
[----:B------:R-:W-:Y:S02]  /*1fd0*/  ISETP.NE.AND P1, PT, R21, RZ, PT ;  /* 0x000000ff1500720c */ /* 0x000fe40003f25270 */
[----:B------:R-:W-:Y:S02]  /*1fe0*/  ISETP.GT.AND P0, PT, R4, 0x60, PT ;  /* 0x000000600400780c */ /* 0x000fe40003f04270 */
[----:B------:R-:W-:Y:S02]  /*1ff0*/  FSEL R78, R78, -INF , P1 ;  /* 0xff8000004e4e7808 */ /* 0x000fe40000800000 */
[----:B------:R-:W-:-:S02]  /*2000*/  FSEL R74, R74, -INF , P0 ;  /* 0xff8000004a4a7808 */ /* 0x000fc40000000000 */
[----:B------:R-:W-:Y:S02]  /*2010*/  ISETP.NE.AND P0, PT, R29, RZ, PT ;  /* 0x000000ff1d00720c */ /* 0x000fe40003f05270 */
[----:B0-----:R-:W-:Y:S02]  /*2020*/  FMNMX.FTZ R9, R7, R0, !PT ;  /* 0x0000000007097209 */ /* 0x001fe40007810000 */
[----:B------:R-:W-:Y:S02]  /*2030*/  FSEL R44, R75, -INF , P0 ;  /* 0xff8000004b2c7808 */ /* 0x000fe40000000000 */
[----:B------:R-:W-:Y:S01]  /*2040*/  FSEL R86, R86, -INF , P5 ;  /* 0xff80000056567808 */ /* 0x000fe20002800000 */
[----:B------:R-:W0:Y:S01]  /*2050*/  SHFL.BFLY PT, R0, R9, 0x1, 0x1f ;  /* 0x0c201f0009007f89 */ /* 0x000e2200000e0000 */
[----:B------:R-:W-:Y:S02]  /*2060*/  R2UR UR6, R5 ;  /* 0x00000000050672ca */ /* 0x000fe400000e0000 */
[----:B------:R-:W-:Y:S01]  /*2070*/  ISETP.NE.AND P0, PT, R89, RZ, PT ;  /* 0x000000ff5900720c */ /* 0x000fe20003f05270 */
[----:B------:R-:W-:Y:S01]  /*2080*/  IMAD.MOV.U32 R89, RZ, RZ, R151 ;  /* 0x000000ffff597224 */ /* 0x000fe200078e0097 */
[----:B------:R-:W-:-:S02]  /*2090*/  MOV R127, R151 ;  /* 0x00000097007f7202 */ /* 0x000fc40000000f00 */
[-C--:B------:R-:W-:Y:S02]  /*20a0*/  MOV R121, R151.reuse ;  /* 0x0000009700797202 */ /* 0x080fe40000000f00 */
[-C--:B------:R-:W-:Y:S02]  /*20b0*/  MOV R115, R151.reuse ;  /* 0x0000009700737202 */ /* 0x080fe40000000f00 */
[-C--:B------:R-:W-:Y:S02]  /*20c0*/  MOV R109, R151.reuse ;  /* 0x00000097006d7202 */ /* 0x080fe40000000f00 */
[-C--:B------:R-:W-:Y:S01]  /*20d0*/  MOV R103, R151.reuse ;  /* 0x0000009700677202 */ /* 0x080fe20000000f00 */
[----:B------:R-:W-:Y:S01]  /*20e0*/  UIADD3 UR6, UR6, 0x28840, URZ ;  /* 0x0002884006067890 */ /* 0x000fe2000fffe03f */
[-C--:B------:R-:W-:Y:S02]  /*20f0*/  MOV R97, R151.reuse ;  /* 0x0000009700617202 */ /* 0x080fe40000000f00 */
[----:B------:R-:W-:Y:S01]  /*2100*/  MOV R91, R151 ;  /* 0x00000097005b7202 */ /* 0x000fe20000000f00 */
[----:B------:R-:W-:Y:S01]  /*2110*/  UPRMT UR6, UR37, 0x654, UR6 ;  /* 0x0000065425067896 */ /* 0x000fe20008000006 */
[----:B0-----:R-:W-:-:S08]  /*2120*/  FMNMX.FTZ R0, R9, R0, !PT ;  /* 0x0000000009007209 */ /* 0x001fd00007810000 */
[----:B------:R-:W-:Y:S01]  /*2130*/  SYNCS.ARRIVE.TRANS64.RED.A1T0 RZ, [UR6], RZ ;  /* 0x000000ffffff79a7 */ /* 0x000fe20008100406 */
[C---:B------:R-:W-:Y:S01]  /*2140*/  FSETP.NEU.FTZ.AND P3, PT, R0.reuse, -INF , PT ;  /* 0xff8000000000780b */ /* 0x040fe20003f7d000 */
[----:B------:R-:W-:-:S05]  /*2150*/  FMUL.FTZ R11, R0, R3 ;  /* 0x00000003000b7220 */ /* 0x000fca0000410000 */
[----:B------:R-:W-:Y:S02]  /*2160*/  FSEL R37, R11, RZ, P3 ;  /* 0x000000ff0b257208 */ /* 0x000fe40001800000 */
[----:B------:R-:W-:Y:S02]  /*2170*/  FMNMX.FTZ R11, R26, R27, !PT ;  /* 0x0000001b1a0b7209 */ /* 0x000fe40007810000 */
[----:B------:R-:W-:Y:S01]  /*2180*/  ISETP.NE.AND P3, PT, R13, RZ, PT ;  /* 0x000000ff0d00720c */ /* 0x000fe20003f65270 */
[--C-:B------:R-:W-:Y:S01]  /*2190*/  FFMA.FTZ R7, R25, R3, -R37.reuse ;  /* 0x0000000319077223 */ /* 0x100fe20000010825 */
[----:B------:R-:W-:Y:S01]  /*21a0*/  FMNMX.FTZ R11, R30, R11, !PT ;  /* 0x0000000b1e0b7209 */ /* 0x000fe20007810000 */
[-CC-:B------:R-:W-:Y:S01]  /*21b0*/  FFMA.FTZ R168, R48, R3.reuse, -R37.reuse ;  /* 0x0000000330a87223 */ /* 0x180fe20000010825 */
[----:B------:R-:W-:Y:S01]  /*21c0*/  FSEL R48, R79, -INF , P2 ;  /* 0xff8000004f307808 */ /* 0x000fe20001000000 */
[--C-:B------:R-:W-:Y:S01]  /*21d0*/  FFMA.FTZ R170, R52, R3, -R37.reuse ;  /* 0x0000000334aa7223 */ /* 0x100fe20000010825 */
[----:B------:R-:W-:Y:S01]  /*21e0*/  FMNMX.FTZ R11, R6, R11, !PT ;  /* 0x0000000b060b7209 */ /* 0x000fe20007810000 */
[-CC-:B------:R-:W-:Y:S01]  /*21f0*/  FFMA.FTZ R172, R56, R3.reuse, -R37.reuse ;  /* 0x0000000338ac7223 */ /* 0x180fe20000010825 */
[----:B------:R-:W-:Y:S01]  /*2200*/  FSEL R82, R82, -INF , P3 ;  /* 0xff80000052527808 */ /* 0x000fe20001800000 */
[--C-:B------:R-:W-:Y:S01]  /*2210*/  FFMA.FTZ R156, R88, R3, -R37.reuse ;  /* 0x00000003589c7223 */ /* 0x100fe20000010825 */
[----:B------:R-:W-:Y:S01]  /*2220*/  FMNMX.FTZ R11, R34, R11, !PT ;  /* 0x0000000b220b7209 */ /* 0x000fe20007810000 */
[--C-:B------:R-:W-:Y:S01]  /*2230*/  FFMA.FTZ R158, R90, R3, -R37.reuse ;  /* 0x000000035a9e7223 */ /* 0x100fe20000010825 */
[----:B------:R-:W-:Y:S01]  /*2240*/  FSEL R52, R83, -INF , P4 ;  /* 0xff80000053347808 */ /* 0x000fe20002000000 */
[----:B------:R-:W-:Y:S01]  /*2250*/  MUFU.EX2 R7, R7 ;  /* 0x0000000700077308 */ /* 0x000fe20000000800 */
[----:B------:R-:W-:Y:S01]  /*2260*/  FMNMX.FTZ R13, R8, R11, !PT ;  /* 0x0000000b080d7209 */ /* 0x000fe20007810000 */
[-CC-:B------:R-:W-:Y:S01]  /*2270*/  FFMA.FTZ R9, R92, R3.reuse, -R37.reuse ;  /* 0x000000035c097223 */ /* 0x180fe20000010825 */
[----:B------:R-:W-:Y:S01]  /*2280*/  FSEL R56, R87, -INF , P6 ;  /* 0xff80000057387808 */ /* 0x000fe20003000000 */
[--C-:B------:R-:W-:Y:S01]  /*2290*/  FFMA.FTZ R160, R94, R3, -R37.reuse ;  /* 0x000000035ea07223 */ /* 0x100fe20000010825 */
[----:B------:R-:W-:Y:S01]  /*22a0*/  FMNMX.FTZ R13, R38, R13, !PT ;  /* 0x0000000d260d7209 */ /* 0x000fe20007810000 */
[-CC-:B------:R-:W-:Y:S01]  /*22b0*/  FFMA.FTZ R96, R96, R3.reuse, -R37.reuse ;  /* 0x0000000360607223 */ /* 0x180fe20000010825 */
[--C-:B------:R-:W-:Y:S01]  /*22c0*/  FFMA.FTZ R162, R98, R3, -R37.reuse ;  /* 0x0000000362a27223 */ /* 0x100fe20000010825 */
[----:B------:R-:W0:Y:S01]  /*22d0*/  MUFU.EX2 R156, R156 ;  /* 0x0000009c009c7308 */ /* 0x000e220000000800 */
[----:B------:R-:W-:Y:S01]  /*22e0*/  FMNMX.FTZ R13, R10, R13, !PT ;  /* 0x0000000d0a0d7209 */ /* 0x000fe20007810000 */
[-CC-:B------:R-:W-:Y:S01]  /*22f0*/  FFMA.FTZ R100, R100, R3.reuse, -R37.reuse ;  /* 0x0000000364647223 */ /* 0x180fe20000010825 */
[-CC-:B------:R-:W-:Y:S01]  /*2300*/  FFMA.FTZ R164, R102, R3.reuse, -R37.reuse ;  /* 0x0000000366a47223 */ /* 0x180fe20000010825 */
[--C-:B------:R-:W-:Y:S01]  /*2310*/  FFMA.FTZ R104, R104, R3, -R37.reuse ;  /* 0x0000000368687223 */ /* 0x100fe20000010825 */
[----:B------:R-:W-:Y:S01]  /*2320*/  FMNMX.FTZ R13, R42, R13, !PT ;  /* 0x0000000d2a0d7209 */ /* 0x000fe20007810000 */
[-CC-:B------:R-:W-:Y:S01]  /*2330*/  FFMA.FTZ R166, R106, R3.reuse, -R37.reuse ;  /* 0x000000036aa67223 */ /* 0x180fe20000010825 */
[--C-:B------:R-:W-:Y:S01]  /*2340*/  FFMA.FTZ R108, R108, R3, -R37.reuse ;  /* 0x000000036c6c7223 */ /* 0x100fe20000010825 */
[----:B------:R-:W1:Y:S01]  /*2350*/  MUFU.EX2 R158, R158 ;  /* 0x0000009e009e7308 */ /* 0x000e620000000800 */
[----:B------:R-:W-:Y:S01]  /*2360*/  FMNMX.FTZ R15, R12, R13, !PT ;  /* 0x0000000d0c0f7209 */ /* 0x000fe20007810000 */
[-CC-:B------:R-:W-:Y:S01]  /*2370*/  FFMA.FTZ R110, R110, R3.reuse, -R37.reuse ;  /* 0x000000036e6e7223 */ /* 0x180fe20000010825 */
[-CC-:B------:R-:W-:Y:S01]  /*2380*/  FFMA.FTZ R112, R112, R3.reuse, -R37.reuse ;  /* 0x0000000370707223 */ /* 0x180fe20000010825 */
[--C-:B------:R-:W-:Y:S01]  /*2390*/  FFMA.FTZ R114, R114, R3, -R37.reuse ;  /* 0x0000000372727223 */ /* 0x100fe20000010825 */
[----:B------:R-:W-:Y:S01]  /*23a0*/  FMNMX.FTZ R15, R46, R15, !PT ;  /* 0x0000000f2e0f7209 */ /* 0x000fe20007810000 */
[-CC-:B------:R-:W-:Y:S01]  /*23b0*/  FFMA.FTZ R174, R60, R3.reuse, -R37.reuse ;  /* 0x000000033cae7223 */ /* 0x180fe20000010825 */
[----:B------:R-:W-:Y:S01]  /*23c0*/  FFMA.FTZ R64, R64, R3, -R37 ;  /* 0x0000000340407223 */ /* 0x000fe20000010825 */
[----:B------:R-:W2:Y:S01]  /*23d0*/  MUFU.EX2 R9, R9 ;  /* 0x0000000900097308 */ /* 0x000ea20000000800 */
[----:B------:R-:W-:Y:S01]  /*23e0*/  FMNMX.FTZ R15, R14, R15, !PT ;  /* 0x0000000f0e0f7209 */ /* 0x000fe20007810000 */
[----:B0-----:R-:W-:Y:S01]  /*23f0*/  FADD.FTZ R49, R156, R7 ;  /* 0x000000079c317221 */ /* 0x001fe20000010000 */
[-CC-:B------:R-:W-:Y:S01]  /*2400*/  FFMA.FTZ R118, R118, R3.reuse, -R37.reuse ;  /* 0x0000000376767223 */ /* 0x180fe20000010825 */
        /* <DEDUP_REMOVED lines=10> */
[--C-:B------:R-:W-:Y:S01]  /*24b0*/  FFMA.FTZ R80, R80, R3, -R37.reuse ;  /* 0x0000000350507223 */ /* 0x100fe20000010825 */
[----:B------:R-:W-:Y:S01]  /*24c0*/  F2FP.F16.F32.PACK_AB R156, R7, R156 ;  /* 0x0000009c079c723e */ /* 0x000fe200000000ff */
[----:B------:R3:W4:Y:S01]  /*24d0*/  MUFU.EX2 R11, R96 ;  /* 0x00000060000b7308 */ /* 0x0007220000000800 */
[----:B------:R-:W-:Y:S01]  /*24e0*/  FMNMX.FTZ R21, R24, R21, !PT ;  /* 0x0000001518157209 */ /* 0x000fe20007810000 */
[-CC-:B------:R-:W-:Y:S01]  /*24f0*/  FFMA.FTZ R126, R126, R3.reuse, -R37.reuse ;  /* 0x000000037e7e7223 */ /* 0x180fe20000010825 */
[----:B------:R-:W-:Y:S01]  /*2500*/  FFMA.FTZ R84, R84, R3, -R37 ;  /* 0x0000000354547223 */ /* 0x000fe20000010825 */
[--C-:B------:R-:W-:Y:S01]  /*2510*/  IMAD.MOV.U32 R106, RZ, RZ, R151.reuse ;  /* 0x000000ffff6a7224 */ /* 0x100fe200078e0097 */
[----:B------:R-:W-:Y:S01]  /*2520*/  FMNMX.FTZ R21, R58, R21, !PT ;  /* 0x000000153a157209 */ /* 0x000fe20007810000 */
[----:B------:R-:W-:-:S02]  /*2530*/  IMAD.MOV.U32 R102, RZ, RZ, R151 ;  /* 0x000000ffff667224 */ /* 0x000fc400078e0097 */
[----:B------:R-:W5:Y:S01]  /*2540*/  MUFU.EX2 R162, R162 ;  /* 0x000000a200a27308 */ /* 0x000f620000000800 */
[----:B------:R-:W-:Y:S01]  /*2550*/  FMNMX.FTZ R25, R28, R21, !PT ;  /* 0x000000151c197209 */ /* 0x000fe20007810000 */
[--C-:B------:R-:W-:Y:S02]  /*2560*/  IMAD.MOV.U32 R98, RZ, RZ, R151.reuse ;  /* 0x000000ffff627224 */ /* 0x100fe400078e0097 */
[--C-:B---3--:R-:W-:Y:S01]  /*2570*/  IMAD.MOV.U32 R96, RZ, RZ, R151.reuse ;  /* 0x000000ffff607224 */ /* 0x108fe200078e0097 */
[----:B------:R-:W-:Y:S01]  /*2580*/  FMNMX.FTZ R25, R62, R25, !PT ;  /* 0x000000193e197209 */ /* 0x000fe20007810000 */
[--C-:B------:R-:W-:Y:S02]  /*2590*/  IMAD.MOV.U32 R94, RZ, RZ, R151.reuse ;  /* 0x000000ffff5e7224 */ /* 0x100fe400078e0097 */
[----:B------:R3:W5:Y:S01]  /*25a0*/  MUFU.EX2 R13, R100 ;  /* 0x00000064000d7308 */ /* 0x0007620000000800 */
[----:B------:R-:W-:Y:S01]  /*25b0*/  FMNMX.FTZ R25, R32, R25, !PT ;  /* 0x0000001920197209 */ /* 0x000fe20007810000 */
[----:B------:R-:W-:-:S02]  /*25c0*/  IMAD.MOV.U32 R92, RZ, RZ, R151 ;  /* 0x000000ffff5c7224 */ /* 0x000fc400078e0097 */
[--C-:B------:R-:W-:Y:S01]  /*25d0*/  IMAD.MOV.U32 R90, RZ, RZ, R151.reuse ;  /* 0x000000ffff5a7224 */ /* 0x100fe200078e0097 */
[----:B------:R-:W-:Y:S01]  /*25e0*/  FMNMX.FTZ R25, R66, R25, !PT ;  /* 0x0000001942197209 */ /* 0x000fe20007810000 */
[--C-:B------:R-:W-:Y:S02]  /*25f0*/  IMAD.MOV.U32 R88, RZ, RZ, R151.reuse ;  /* 0x000000ffff587224 */ /* 0x100fe400078e0097 */
[----:B------:R-:W-:Y:S01]  /*2600*/  MUFU.EX2 R164, R164 ;  /* 0x000000a400a47308 */ /* 0x000fe20000000800 */
[----:B------:R-:W-:Y:S01]  /*2610*/  FMNMX.FTZ R29, R36, R25, !PT ;  /* 0x00000019241d7209 */ /* 0x000fe20007810000 */
[----:B---3--:R-:W-:-:S03]  /*2620*/  IMAD.MOV.U32 R100, RZ, RZ, R151 ;  /* 0x000000ffff647224 */ /* 0x008fc600078e0097 */
[----:B------:R-:W-:-:S03]  /*2630*/  FMNMX.FTZ R29, R70, R29, !PT ;  /* 0x0000001d461d7209 */ /* 0x000fc60007810000 */
[----:B------:R3:W-:Y:S01]  /*2640*/  MUFU.EX2 R15, R104 ;  /* 0x00000068000f7308 */ /* 0x0007e20000000800 */
[----:B------:R-:W-:-:S04]  /*2650*/  FMNMX.FTZ R29, R40, R29, !PT ;  /* 0x0000001d281d7209 */ /* 0x000fc80007810000 */
[----:B------:R-:W-:-:S03]  /*2660*/  FMNMX.FTZ R29, R74, R29, !PT ;  /* 0x0000001d4a1d7209 */ /* 0x000fc60007810000 */
        /* <DEDUP_REMOVED lines=12> */
[----:B------:R-:W-:Y:S01]  /*2730*/  FMNMX.FTZ R4, R56, R33, !PT ;  /* 0x0000002138047209 */ /* 0x000fe20007810000 */
[-CC-:B------:R-:W-:Y:S01]  /*2740*/  FFMA.FTZ R33, R116, R3.reuse, -R37.reuse ;  /* 0x0000000374217223 */ /* 0x180fe20000010825 */
[----:B------:R-:W-:Y:S01]  /*2750*/  FFMA.FTZ R37, R128, R3, -R37 ;  /* 0x0000000380257223 */ /* 0x000fe20000010825 */
[--C-:B------:R-:W-:Y:S02]  /*2760*/  IMAD.MOV.U32 R128, RZ, RZ, R151.reuse ;  /* 0x000000ffff807224 */ /* 0x100fe400078e0097 */
[----:B------:R-:W1:Y:S01]  /*2770*/  SHFL.BFLY PT, R35, R4, 0x2, 0x1f ;  /* 0x0c401f0004237f89 */ /* 0x000e6200000e0000 */
[--C-:B------:R-:W-:Y:S01]  /*2780*/  IMAD.MOV.U32 R116, RZ, RZ, R151.reuse ;  /* 0x000000ffff747224 */ /* 0x100fe200078e0097 */
[----:B------:R-:W-:Y:S01]  /*2790*/  MUFU.EX2 R170, R170 ;  /* 0x000000aa00aa7308 */ /* 0x000fe20000000800 */
[----:B---3--:R-:W-:-:S07]  /*27a0*/  IMAD.MOV.U32 R110, RZ, RZ, R151 ;  /* 0x000000ffff6e7224 */ /* 0x008fce00078e0097 */
[----:B------:R3:W-:Y:S08]  /*27b0*/  MUFU.EX2 R29, R112 ;  /* 0x00000070001d7308 */ /* 0x0007f00000000800 */
[----:B------:R-:W-:Y:S01]  /*27c0*/  MUFU.EX2 R172, R172 ;  /* 0x000000ac00ac7308 */ /* 0x000fe20000000800 */
[----:B---3--:R-:W-:Y:S01]  /*27d0*/  IMAD.MOV.U32 R112, RZ, RZ, R151 ;  /* 0x000000ffff707224 */ /* 0x008fe200078e0097 */
[----:B-1----:R-:W-:-:S06]  /*27e0*/  FMNMX.FTZ R35, R4, R35, !PT ;  /* 0x0000002304237209 */ /* 0x002fcc0007810000 */
[----:B------:R1:W-:Y:S01]  /*27f0*/  MUFU.EX2 R31, R114 ;  /* 0x00000072001f7308 */ /* 0x0003e20000000800 */
[----:B------:R-:W3:Y:S07]  /*2800*/  SHFL.BFLY PT, R4, R35, 0x1, 0x1f ;  /* 0x0c201f0023047f89 */ /* 0x000eee00000e0000 */
[----:B------:R-:W-:Y:S01]  /*2810*/  MUFU.EX2 R174, R174 ;  /* 0x000000ae00ae7308 */ /* 0x000fe20000000800 */
[----:B-1----:R-:W-:-:S07]  /*2820*/  IMAD.MOV.U32 R114, RZ, RZ, R151 ;  /* 0x000000ffff727224 */ /* 0x002fce00078e0097 */
[----:B------:R-:W-:Y:S08]  /*2830*/  MUFU.EX2 R33, R33 ;  /* 0x0000002100217308 */ /* 0x000ff00000000800 */
[----:B------:R-:W-:Y:S01]  /*2840*/  MUFU.EX2 R64, R64 ;  /* 0x0000004000407308 */ /* 0x000fe20000000800 */
[----:B---3--:R-:W-:-:S04]  /*2850*/  FMNMX.FTZ R4, R35, R4, !PT ;  /* 0x0000000423047209 */ /* 0x008fc80007810000 */
[C---:B------:R-:W-:Y:S01]  /*2860*/  FSETP.NEU.FTZ.AND P1, PT, R4.reuse, -INF , PT ;  /* 0xff8000000400780b */ /* 0x040fe20003f3d000 */
[----:B------:R-:W-:Y:S02]  /*2870*/  FMUL.FTZ R47, R4, R3 ;  /* 0x00000003042f7220 */ /* 0x000fe40000410000 */
[----:B------:R-:W-:Y:S03]  /*2880*/  MUFU.EX2 R39, R118 ;  /* 0x0000007600277308 */ /* 0x000fe60000000800 */
[----:B------:R-:W-:Y:S02]  /*2890*/  FSEL R47, R47, RZ, P1 ;  /* 0x000000ff2f2f7208 */ /* 0x000fe40000800000 */
[----:B------:R-:W-:-:S03]  /*28a0*/  PLOP3.LUT P1, PT, PT, PT, UP0, 0x80, 0x0 ;  /* 0x000000000000781c */ /* 0x000fc60003f2f008 */
[----:B------:R-:W-:Y:S01]  /*28b0*/  MUFU.EX2 R68, R68 ;  /* 0x0000004400447308 */ /* 0x000fe20000000800 */
[-CC-:B------:R-:W-:Y:S01]  /*28c0*/  FFMA.FTZ R26, R26, R3.reuse, -R47.reuse ;  /* 0x000000031a1a7223 */ /* 0x180fe2000001082f */
[-CC-:B------:R-:W-:Y:S01]  /*28d0*/  FFMA.FTZ R27, R27, R3.reuse, -R47.reuse ;  /* 0x000000031b1b7223 */ /* 0x180fe2000001082f */
[-CC-:B------:R-:W-:Y:S01]  /*28e0*/  FFMA.FTZ R6, R6, R3.reuse, -R47.reuse ;  /* 0x0000000306067223 */ /* 0x180fe2000001082f */
[-CC-:B------:R-:W-:Y:S01]  /*28f0*/  FFMA.FTZ R30, R30, R3.reuse, -R47.reuse ;  /* 0x000000031e1e7223 */ /* 0x180fe2000001082f */
[-CC-:B------:R-:W-:Y:S01]  /*2900*/  FFMA.FTZ R34, R34, R3.reuse, -R47.reuse ;  /* 0x0000000322227223 */ /* 0x180fe2000001082f */
[-CC-:B------:R-:W-:Y:S01]  /*2910*/  FFMA.FTZ R8, R8, R3.reuse, -R47.reuse ;  /* 0x0000000308087223 */ /* 0x180fe2000001082f */
[-CC-:B------:R-:W-:Y:S01]  /*2920*/  FFMA.FTZ R38, R38, R3.reuse, -R47.reuse ;  /* 0x0000000326267223 */ /* 0x180fe2000001082f */
[----:B------:R1:W-:Y:S01]  /*2930*/  MUFU.EX2 R159, R6 ;  /* 0x00000006009f7308 */ /* 0x0003e20000000800 */
[-CC-:B------:R-:W-:Y:S01]  /*2940*/  FFMA.FTZ R10, R10, R3.reuse, -R47.reuse ;  /* 0x000000030a0a7223 */ /* 0x180fe2000001082f */
[-CC-:B------:R-:W-:Y:S01]  /*2950*/  FFMA.FTZ R42, R42, R3.reuse, -R47.reuse ;  /* 0x000000032a2a7223 */ /* 0x180fe2000001082f */
[-CC-:B------:R-:W-:Y:S01]  /*2960*/  FFMA.FTZ R12, R12, R3.reuse, -R47.reuse ;  /* 0x000000030c0c7223 */ /* 0x180fe2000001082f */
[-CC-:B------:R-:W-:Y:S01]  /*2970*/  FFMA.FTZ R46, R46, R3.reuse, -R47.reuse ;  /* 0x000000032e2e7223 */ /* 0x180fe2000001082f */
[-CC-:B------:R-:W-:Y:S01]  /*2980*/  FFMA.FTZ R14, R14, R3.reuse, -R47.reuse ;  /* 0x000000030e0e7223 */ /* 0x180fe2000001082f */
[-CC-:B------:R-:W-:Y:S01]  /*2990*/  FFMA.FTZ R50, R50, R3.reuse, -R47.reuse ;  /* 0x0000000332327223 */ /* 0x180fe2000001082f */
[-C--:B------:R-:W-:Y:S01]  /*29a0*/  FFMA.FTZ R20, R20, R3.reuse, -R47 ;  /* 0x0000000314147223 */ /* 0x080fe2000001082f */
[----:B------:R-:W-:Y:S01]  /*29b0*/  MUFU.EX2 R26, R26 ;  /* 0x0000001a001a7308 */ /* 0x000fe20000000800 */
[----:B-1----:R-:W-:Y:S01]  /*29c0*/  FADD.FTZ R6, R158, R49 ;  /* 0x000000319e067221 */ /* 0x002fe20000010000 */
[-CC-:B------:R-:W-:Y:S01]  /*29d0*/  FFMA.FTZ R54, R54, R3.reuse, -R47.reuse ;  /* 0x0000000336367223 */ /* 0x180fe2000001082f */
[-CC-:B------:R-:W-:Y:S01]  /*29e0*/  FFMA.FTZ R24, R24, R3.reuse, -R47.reuse ;  /* 0x0000000318187223 */ /* 0x180fe2000001082f */
[-CC-:B------:R-:W-:Y:S01]  /*29f0*/  FFMA.FTZ R58, R58, R3.reuse, -R47.reuse ;  /* 0x000000033a3a7223 */ /* 0x180fe2000001082f */
[----:B--2---:R-:W-:Y:S01]  /*2a00*/  FADD.FTZ R49, R9, R6 ;  /* 0x0000000609317221 */ /* 0x004fe20000010000 */
[-CC-:B------:R-:W-:Y:S01]  /*2a10*/  FFMA.FTZ R28, R28, R3.reuse, -R47.reuse ;  /* 0x000000031c1c7223 */ /* 0x180fe2000001082f */
[-C--:B------:R-:W-:Y:S01]  /*2a20*/  FFMA.FTZ R62, R62, R3.reuse, -R47 ;  /* 0x000000033e3e7223 */ /* 0x080fe2000001082f */
[----:B------:R-:W1:Y:S01]  /*2a30*/  MUFU.EX2 R27, R27 ;  /* 0x0000001b001b7308 */ /* 0x000e620000000800 */
[----:B0-----:R-:W-:Y:S01]  /*2a40*/  FADD.FTZ R6, R160, R49 ;  /* 0x00000031a0067221 */ /* 0x001fe20000010000 */
[-CC-:B------:R-:W-:Y:S01]  /*2a50*/  FFMA.FTZ R32, R32, R3.reuse, -R47.reuse ;  /* 0x0000000320207223 */ /* 0x180fe2000001082f */
[-CC-:B------:R-:W-:Y:S01]  /*2a60*/  FFMA.FTZ R66, R66, R3.reuse, -R47.reuse ;  /* 0x0000000342427223 */ /* 0x180fe2000001082f */
[-CC-:B------:R-:W-:Y:S01]  /*2a70*/  FFMA.FTZ R36, R36, R3.reuse, -R47.reuse ;  /* 0x0000000324247223 */ /* 0x180fe2000001082f */
[----:B----4-:R-:W-:Y:S01]  /*2a80*/  FADD.FTZ R49, R11, R6 ;  /* 0x000000060b317221 */ /* 0x010fe20000010000 */
[-CC-:B------:R-:W-:Y:S01]  /*2a90*/  FFMA.FTZ R70, R70, R3.reuse, -R47.reuse ;  /* 0x0000000346467223 */ /* 0x180fe2000001082f */
[-C--:B------:R-:W-:Y:S01]  /*2aa0*/  FFMA.FTZ R40, R40, R3.reuse, -R47 ;  /* 0x0000000328287223 */ /* 0x080fe2000001082f */
[----:B------:R-:W0:Y:S01]  /*2ab0*/  MUFU.EX2 R30, R30 ;  /* 0x0000001e001e7308 */ /* 0x000e220000000800 */
[----:B-----5:R-:W-:Y:S01]  /*2ac0*/  FADD.FTZ R6, R162, R49 ;  /* 0x00000031a2067221 */ /* 0x020fe20000010000 */
[-CC-:B------:R-:W-:Y:S01]  /*2ad0*/  FFMA.FTZ R74, R74, R3.reuse, -R47.reuse ;  /* 0x000000034a4a7223 */ /* 0x180fe2000001082f */
[-CC-:B------:R-:W-:Y:S01]  /*2ae0*/  FFMA.FTZ R44, R44, R3.reuse, -R47.reuse ;  /* 0x000000032c2c7223 */ /* 0x180fe2000001082f */
[-CC-:B------:R-:W-:Y:S01]  /*2af0*/  FFMA.FTZ R78, R78, R3.reuse, -R47.reuse ;  /* 0x000000034e4e7223 */ /* 0x180fe2000001082f */
[----:B------:R-:W-:Y:S01]  /*2b00*/  FADD.FTZ R51, R13, R6 ;  /* 0x000000060d337221 */ /* 0x000fe20000010000 */
[-CC-:B------:R-:W-:Y:S01]  /*2b10*/  FFMA.FTZ R48, R48, R3.reuse, -R47.reuse ;  /* 0x0000000330307223 */ /* 0x180fe2000001082f */
[-C--:B------:R-:W-:Y:S01]  /*2b20*/  FFMA.FTZ R82, R82, R3.reuse, -R47 ;  /* 0x0000000352527223 */ /* 0x080fe2000001082f */
[----:B------:R-:W2:Y:S01]  /*2b30*/  MUFU.EX2 R34, R34 ;  /* 0x0000002200227308 */ /* 0x000ea20000000800 */
[----:B-1----:R-:W-:Y:S01]  /*2b40*/  FADD.FTZ R49, R26, R27 ;  /* 0x0000001b1a317221 */ /* 0x002fe20000010000 */
[-CC-:B------:R-:W-:Y:S01]  /*2b50*/  FFMA.FTZ R52, R52, R3.reuse, -R47.reuse ;  /* 0x0000000334347223 */ /* 0x180fe2000001082f */
[-CC-:B------:R-:W-:Y:S01]  /*2b60*/  FFMA.FTZ R86, R86, R3.reuse, -R47.reuse ;  /* 0x0000000356567223 */ /* 0x180fe2000001082f */
[----:B------:R-:W-:Y:S01]  /*2b70*/  FFMA.FTZ R47, R56, R3, -R47 ;  /* 0x00000003382f7223 */ /* 0x000fe2000001082f */
[----:B------:R-:W-:Y:S01]  /*2b80*/  F2FP.F16.F32.PACK_AB R158, R9, R158 ;  /* 0x0000009e099e723e */ /* 0x000fe200000000ff */
[----:B------:R-:W-:Y:S01]  /*2b90*/  IMAD.MOV.U32 R118, RZ, RZ, R151 ;  /* 0x000000ffff767224 */ /* 0x000fe200078e0097 */
[----:B------:R-:W-:Y:S01]  /*2ba0*/  F2FP.F16.F32.PACK_AB R160, R11, R160 ;  /* 0x000000a00ba0723e */ /* 0x000fe200000000ff */
[----:B------:R1:W3:Y:S01]  /*2bb0*/  MUFU.EX2 R161, R8 ;  /* 0x0000000800a17308 */ /* 0x0002e20000000800 */
[----:B0-----:R-:W-:Y:S01]  /*2bc0*/  FADD.FTZ R6, R30, R49 ;  /* 0x000000311e067221 */ /* 0x001fe20000010000 */
[----:B------:R-:W-:-:S02]  /*2bd0*/  F2FP.F16.F32.PACK_AB R162, R13, R162 ;  /* 0x000000a20da2723e */ /* 0x000fc400000000ff */
[----:B------:R-:W-:Y:S01]  /*2be0*/  F2FP.F16.F32.PACK_AB R176, R39, R64 ;  /* 0x0000004027b0723e */ /* 0x000fe200000000ff */
[----:B------:R-:W-:Y:S01]  /*2bf0*/  FADD.FTZ R49, R159, R6 ;  /* 0x000000069f317221 */ /* 0x000fe20000010000 */
[----:B------:R-:W-:Y:S02]  /*2c00*/  F2FP.F16.F32.PACK_AB R157, R27, R26 ;  /* 0x0000001a1b9d723e */ /* 0x000fe400000000ff */
[----:B------:R-:W0:Y:S01]  /*2c10*/  MUFU.EX2 R38, R38 ;  /* 0x0000002600267308 */ /* 0x000e220000000800 */
[----:B-1----:R-:W-:Y:S01]  /*2c20*/  FADD.FTZ R8, R164, R51 ;  /* 0x00000033a4087221 */ /* 0x002fe20000010000 */
[----:B--2---:R-:W-:Y:S01]  /*2c30*/  FADD.FTZ R6, R34, R49 ;  /* 0x0000003122067221 */ /* 0x004fe20000010000 */
[C---:B------:R-:W-:Y:S02]  /*2c40*/  F2FP.F16.F32.PACK_AB R164, R15.reuse, R164 ;  /* 0x000000a40fa4723e */ /* 0x040fe400000000ff */
[----:B------:R-:W-:Y:S01]  /*2c50*/  FADD.FTZ R51, R15, R8 ;  /* 0x000000080f337221 */ /* 0x000fe20000010000 */
[----:B------:R-:W-:-:S02]  /*2c60*/  F2FP.F16.F32.PACK_AB R159, R159, R30 ;  /* 0x0000001e9f9f723e */ /* 0x000fc400000000ff */
[----:B------:R-:W1:Y:S01]  /*2c70*/  MUFU.EX2 R163, R10 ;  /* 0x0000000a00a37308 */ /* 0x000e620000000800 */
[----:B------:R-:W-:Y:S01]  /*2c80*/  FADD.FTZ R8, R166, R51 ;  /* 0x00000033a6087221 */ /* 0x000fe20000010000 */
[----:B---3--:R-:W-:Y:S01]  /*2c90*/  FADD.FTZ R49, R161, R6 ;  /* 0x00000006a1317221 */ /* 0x008fe20000010000 */
[C---:B------:R-:W-:Y:S02]  /*2ca0*/  F2FP.F16.F32.PACK_AB R166, R21.reuse, R166 ;  /* 0x000000a615a6723e */ /* 0x040fe400000000ff */
[----:B------:R-:W-:Y:S01]  /*2cb0*/  FADD.FTZ R51, R21, R8 ;  /* 0x0000000815337221 */ /* 0x000fe20000010000 */
[----:B------:R-:W-:Y:S02]  /*2cc0*/  F2FP.F16.F32.PACK_AB R161, R161, R34 ;  /* 0x00000022a1a1723e */ /* 0x000fe400000000ff */
[----:B------:R-:W2:Y:S01]  /*2cd0*/  MUFU.EX2 R42, R42 ;  /* 0x0000002a002a7308 */ /* 0x000ea20000000800 */
[----:B0-----:R-:W-:Y:S01]  /*2ce0*/  FADD.FTZ R6, R38, R49 ;  /* 0x0000003126067221 */ /* 0x001fe20000010000 */
[----:B------:R-:W-:Y:S01]  /*2cf0*/  FADD.FTZ R8, R168, R51 ;  /* 0x00000033a8087221 */ /* 0x000fe20000010000 */
[----:B------:R-:W-:-:S03]  /*2d00*/  F2FP.F16.F32.PACK_AB R168, R25, R168 ;  /* 0x000000a819a8723e */ /* 0x000fc600000000ff */
[----:B------:R-:W-:Y:S02]  /*2d10*/  FADD.FTZ R51, R25, R8 ;  /* 0x0000000819337221 */ /* 0x000fe40000010000 */
[----:B------:R-:W0:Y:S01]  /*2d20*/  MUFU.EX2 R165, R12 ;  /* 0x0000000c00a57308 */ /* 0x000e220000000800 */
[----:B-1----:R-:W-:Y:S01]  /*2d30*/  FADD.FTZ R49, R163, R6 ;  /* 0x00000006a3317221 */ /* 0x002fe20000010000 */
[----:B------:R-:W-:Y:S01]  /*2d40*/  FADD.FTZ R8, R170, R51 ;  /* 0x00000033aa087221 */ /* 0x000fe20000010000 */
[----:B------:R-:W-:Y:S02]  /*2d50*/  F2FP.F16.F32.PACK_AB R170, R29, R170 ;  /* 0x000000aa1daa723e */ /* 0x000fe400000000ff */
[----:B------:R-:W-:-:S03]  /*2d60*/  F2FP.F16.F32.PACK_AB R163, R163, R38 ;  /* 0x00000026a3a3723e */ /* 0x000fc600000000ff */
[----:B------:R-:W1:Y:S01]  /*2d70*/  MUFU.EX2 R46, R46 ;  /* 0x0000002e002e7308 */ /* 0x000e620000000800 */
[----:B--2---:R-:W-:Y:S01]  /*2d80*/  FADD.FTZ R6, R42, R49 ;  /* 0x000000312a067221 */ /* 0x004fe20000010000 */
[----:B------:R-:W-:-:S04]  /*2d90*/  FADD.FTZ R49, R29, R8 ;  /* 0x000000081d317221 */ /* 0x000fc80000010000 */
[----:B------:R-:W-:Y:S01]  /*2da0*/  FADD.FTZ R8, R172, R49 ;  /* 0x00000031ac087221 */ /* 0x000fe20000010000 */
[----:B------:R-:W-:Y:S01]  /*2db0*/  F2FP.F16.F32.PACK_AB R172, R31, R172 ;  /* 0x000000ac1fac723e */ /* 0x000fe200000000ff */
[----:B------:R-:W2:Y:S01]  /*2dc0*/  MUFU.EX2 R167, R14 ;  /* 0x0000000e00a77308 */ /* 0x000ea20000000800 */
[----:B0-----:R-:W-:Y:S01]  /*2dd0*/  FADD.FTZ R5, R165, R6 ;  /* 0x00000006a5057221 */ /* 0x001fe20000010000 */
[----:B------:R-:W-:Y:S01]  /*2de0*/  FADD.FTZ R49, R31, R8 ;  /* 0x000000081f317221 */ /* 0x000fe20000010000 */
[----:B------:R-:W-:-:S03]  /*2df0*/  F2FP.F16.F32.PACK_AB R165, R165, R42 ;  /* 0x0000002aa5a5723e */ /* 0x000fc600000000ff */
[----:B------:R-:W-:Y:S01]  /*2e00*/  FADD.FTZ R8, R174, R49 ;  /* 0x00000031ae087221 */ /* 0x000fe20000010000 */
[C---:B------:R-:W-:Y:S01]  /*2e10*/  F2FP.F16.F32.PACK_AB R174, R33.reuse, R174 ;  /* 0x000000ae21ae723e */ /* 0x040fe200000000ff */
[----:B------:R-:W0:Y:S01]  /*2e20*/  MUFU.EX2 R50, R50 ;  /* 0x0000003200327308 */ /* 0x000e220000000800 */
[----:B-1----:R-:W-:Y:S01]  /*2e30*/  FADD.FTZ R6, R46, R5 ;  /* 0x000000052e067221 */ /* 0x002fe20000010000 */
[----:B------:R-:W-:-:S04]  /*2e40*/  FADD.FTZ R49, R33, R8 ;  /* 0x0000000821317221 */ /* 0x000fc80000010000 */
[----:B------:R-:W-:Y:S02]  /*2e50*/  FADD.FTZ R8, R64, R49 ;  /* 0x0000003140087221 */ /* 0x000fe40000010000 */
[----:B------:R-:W1:Y:S01]  /*2e60*/  MUFU.EX2 R169, R20 ;  /* 0x0000001400a97308 */ /* 0x000e620000000800 */
[----:B--2---:R-:W-:Y:S01]  /*2e70*/  FADD.FTZ R5, R167, R6 ;  /* 0x00000006a7057221 */ /* 0x004fe20000010000 */
[----:B------:R-:W-:Y:S01]  /*2e80*/  FADD.FTZ R49, R39, R8 ;  /* 0x0000000827317221 */ /* 0x000fe20000010000 */
[----:B------:R-:W-:-:S03]  /*2e90*/  F2FP.F16.F32.PACK_AB R167, R167, R46 ;  /* 0x0000002ea7a7723e */ /* 0x000fc600000000ff */
[----:B------:R-:W-:Y:S02]  /*2ea0*/  FADD.FTZ R8, R68, R49 ;  /* 0x0000003144087221 */ /* 0x000fe40000010000 */
[----:B------:R-:W2:Y:S01]  /*2eb0*/  MUFU.EX2 R54, R54 ;  /* 0x0000003600367308 */ /* 0x000ea20000000800 */
[----:B0-----:R-:W-:-:S07]  /*2ec0*/  FADD.FTZ R6, R50, R5 ;  /* 0x0000000532067221 */ /* 0x001fce0000010000 */
[----:B------:R-:W0:Y:S01]  /*2ed0*/  MUFU.EX2 R171, R24 ;  /* 0x0000001800ab7308 */ /* 0x000e220000000800 */
[C---:B-1----:R-:W-:Y:S01]  /*2ee0*/  FADD.FTZ R5, R169.reuse, R6 ;  /* 0x00000006a9057221 */ /* 0x042fe20000010000 */
[----:B------:R-:W-:-:S06]  /*2ef0*/  F2FP.F16.F32.PACK_AB R169, R169, R50 ;  /* 0x00000032a9a9723e */ /* 0x000fcc00000000ff */
[----:B------:R-:W1:Y:S01]  /*2f00*/  MUFU.EX2 R58, R58 ;  /* 0x0000003a003a7308 */ /* 0x000e620000000800 */
[----:B--2---:R-:W-:-:S07]  /*2f10*/  FADD.FTZ R6, R54, R5 ;  /* 0x0000000536067221 */ /* 0x004fce0000010000 */
[----:B------:R-:W2:Y:S01]  /*2f20*/  MUFU.EX2 R173, R28 ;  /* 0x0000001c00ad7308 */ /* 0x000ea20000000800 */
[C---:B0-----:R-:W-:Y:S01]  /*2f30*/  FADD.FTZ R5, R171.reuse, R6 ;  /* 0x00000006ab057221 */ /* 0x041fe20000010000 */
[----:B------:R-:W-:-:S06]  /*2f40*/  F2FP.F16.F32.PACK_AB R171, R171, R54 ;  /* 0x00000036abab723e */ /* 0x000fcc00000000ff */
[----:B------:R0:W3:Y:S01]  /*2f50*/  MUFU.EX2 R41, R120 ;  /* 0x0000007800297308 */ /* 0x0000e20000000800 */
[----:B-1----:R-:W-:-:S07]  /*2f60*/  FADD.FTZ R6, R58, R5 ;  /* 0x000000053a067221 */ /* 0x002fce0000010000 */
[----:B------:R-:W1:Y:S01]  /*2f70*/  MUFU.EX2 R62, R62 ;  /* 0x0000003e003e7308 */ /* 0x000e620000000800 */
[C---:B--2---:R-:W-:Y:S01]  /*2f80*/  FADD.FTZ R5, R173.reuse, R6 ;  /* 0x00000006ad057221 */ /* 0x044fe20000010000 */
[----:B------:R-:W-:Y:S01]  /*2f90*/  F2FP.F16.F32.PACK_AB R173, R173, R58 ;  /* 0x0000003aadad723e */ /* 0x000fe200000000ff */
[----:B0-----:R-:W-:-:S05]  /*2fa0*/  IMAD.MOV.U32 R120, RZ, RZ, R151 ;  /* 0x000000ffff787224 */ /* 0x001fca00078e0097 */
[----:B------:R-:W0:Y:S01]  /*2fb0*/  MUFU.EX2 R72, R72 ;  /* 0x0000004800487308 */ /* 0x000e220000000800 */
[C---:B---3--:R-:W-:Y:S01]  /*2fc0*/  FADD.FTZ R7, R41.reuse, R8 ;  /* 0x0000000829077221 */ /* 0x048fe20000010000 */
[----:B------:R-:W-:-:S06]  /*2fd0*/  F2FP.F16.F32.PACK_AB R178, R41, R68 ;  /* 0x0000004429b2723e */ /* 0x000fcc00000000ff */
[----:B------:R-:W2:Y:S01]  /*2fe0*/  MUFU.EX2 R175, R32 ;  /* 0x0000002000af7308 */ /* 0x000ea20000000800 */
[----:B-1----:R-:W-:-:S07]  /*2ff0*/  FADD.FTZ R6, R62, R5 ;  /* 0x000000053e067221 */ /* 0x002fce0000010000 */
[----:B------:R1:W3:Y:S01]  /*3000*/  MUFU.EX2 R43, R122 ;  /* 0x0000007a002b7308 */ /* 0x0002e20000000800 */
[----:B0-----:R-:W-:-:S07]  /*3010*/  FADD.FTZ R8, R72, R7 ;  /* 0x0000000748087221 */ /* 0x001fce0000010000 */
[----:B------:R-:W0:Y:S01]  /*3020*/  MUFU.EX2 R66, R66 ;  /* 0x0000004200427308 */ /* 0x000e220000000800 */
[C---:B--2---:R-:W-:Y:S01]  /*3030*/  FADD.FTZ R5, R175.reuse, R6 ;  /* 0x00000006af057221 */ /* 0x044fe20000010000 */
[----:B------:R-:W-:Y:S01]  /*3040*/  F2FP.F16.F32.PACK_AB R175, R175, R62 ;  /* 0x0000003eafaf723e */ /* 0x000fe200000000ff */
[----:B-1----:R-:W-:-:S05]  /*3050*/  IMAD.MOV.U32 R122, RZ, RZ, R151 ;  /* 0x000000ffff7a7224 */ /* 0x002fca00078e0097 */
[----:B------:R-:W1:Y:S01]  /*3060*/  MUFU.EX2 R76, R76 ;  /* 0x0000004c004c7308 */ /* 0x000e620000000800 */
[C---:B---3--:R-:W-:Y:S01]  /*3070*/  FADD.FTZ R7, R43.reuse, R8 ;  /* 0x000000082b077221 */ /* 0x048fe20000010000 */
[----:B------:R-:W-:-:S06]  /*3080*/  F2FP.F16.F32.PACK_AB R180, R43, R72 ;  /* 0x000000482bb4723e */ /* 0x000fcc00000000ff */
[----:B------:R-:W2:Y:S01]  /*3090*/  MUFU.EX2 R177, R36 ;  /* 0x0000002400b17308 */ /* 0x000ea20000000800 */
[----:B0-----:R-:W-:-:S07]  /*30a0*/  FADD.FTZ R6, R66, R5 ;  /* 0x0000000542067221 */ /* 0x001fce0000010000 */
        /* <DEDUP_REMOVED lines=22> */
[----:B------:R-:W0:Y:S01]  /*3210*/  MUFU.EX2 R37, R37 ;  /* 0x0000002500257308 */ /* 0x000e220000000800 */
[----:B-1----:R-:W-:-:S07]  /*3220*/  FADD.FTZ R8, R84, R7 ;  /* 0x0000000754087221 */ /* 0x002fce0000010000 */
[----:B------:R-:W1:Y:S01]  /*3230*/  MUFU.EX2 R78, R78 ;  /* 0x0000004e004e7308 */ /* 0x000e620000000800 */
[C---:B--2---:R-:W-:Y:S01]  /*3240*/  FADD.FTZ R5, R181.reuse, R6 ;  /* 0x00000006b5057221 */ /* 0x044fe20000010000 */
[----:B------:R-:W-:-:S06]  /*3250*/  F2FP.F16.F32.PACK_AB R181, R181, R74 ;  /* 0x0000004ab5b5723e */ /* 0x000fcc00000000ff */
[----:B------:R-:W2:Y:S01]  /*3260*/  MUFU.EX2 R183, R48 ;  /* 0x0000003000b77308 */ /* 0x000ea20000000800 */
[C---:B0-----:R-:W-:Y:S01]  /*3270*/  FADD.FTZ R6, R37.reuse, R8 ;  /* 0x0000000825067221 */ /* 0x041fe20000010000 */
[----:B------:R-:W-:-:S06]  /*3280*/  F2FP.F16.F32.PACK_AB R186, R37, R84 ;  /* 0x0000005425ba723e */ /* 0x000fcc00000000ff */
[----:B------:R-:W0:Y:S01]  /*3290*/  MUFU.EX2 R82, R82 ;  /* 0x0000005200527308 */ /* 0x000e220000000800 */
[----:B-1----:R-:W-:-:S07]  /*32a0*/  FADD.FTZ R8, R78, R5 ;  /* 0x000000054e087221 */ /* 0x002fce0000010000 */
[----:B------:R-:W1:Y:S01]  /*32b0*/  MUFU.EX2 R185, R52 ;  /* 0x0000003400b97308 */ /* 0x000e620000000800 */
[C---:B--2---:R-:W-:Y:S01]  /*32c0*/  FADD.FTZ R5, R183.reuse, R8 ;  /* 0x00000008b7057221 */ /* 0x044fe20000010000 */
[----:B------:R-:W-:-:S06]  /*32d0*/  F2FP.F16.F32.PACK_AB R183, R183, R78 ;  /* 0x0000004eb7b7723e */ /* 0x000fcc00000000ff */
[----:B------:R-:W2:Y:S01]  /*32e0*/  MUFU.EX2 R86, R86 ;  /* 0x0000005600567308 */ /* 0x000ea20000000800 */
[----:B0-----:R-:W-:-:S07]  /*32f0*/  FADD.FTZ R8, R82, R5 ;  /* 0x0000000552087221 */ /* 0x001fce0000010000 */
[----:B------:R-:W0:Y:S01]  /*3300*/  MUFU.EX2 R47, R47 ;  /* 0x0000002f002f7308 */ /* 0x000e220000000800 */
[C---:B-1----:R-:W-:Y:S01]  /*3310*/  FADD.FTZ R5, R185.reuse, R8 ;  /* 0x00000008b9057221 */ /* 0x042fe20000010000 */
[----:B------:R-:W-:-:S03]  /*3320*/  F2FP.F16.F32.PACK_AB R185, R185, R82 ;  /* 0x00000052b9b9723e */ /* 0x000fc600000000ff */
[----:B--2---:R-:W-:-:S04]  /*3330*/  FADD.FTZ R8, R86, R5 ;  /* 0x0000000556087221 */ /* 0x004fc80000010000 */
[C---:B0-----:R-:W-:Y:S01]  /*3340*/  FADD.FTZ R5, R47.reuse, R8 ;  /* 0x000000082f057221 */ /* 0x041fe20000010000 */
[----:B------:R-:W-:Y:S01]  /*3350*/  F2FP.F16.F32.PACK_AB R187, R47, R86 ;  /* 0x000000562fbb723e */ /* 0x000fe200000000ff */
[----:B------:R-:W-:Y:S06]  /*3360*/  @!P1 BRA `(.L_x_14) ;  /* 0x0000002000949947 */ /* 0x000fec0003800000 */
[----:B------:R-:W-:Y:S01]  /*3370*/  IMAD.MOV.U32 R9, RZ, RZ, R4 ;  /* 0x000000ffff097224 */ /* 0x000fe200078e0004 */
[----:B------:R-:W-:Y:S01]  /*3380*/  CS2R R150, SRZ ;  /* 0x0000000000967805 */ /* 0x000fe2000001ff00 */
[----:B------:R-:W-:Y:S01]  /*3390*/  IMAD.MOV.U32 R7, RZ, RZ, R0 ;  /* 0x000000ffff077224 */ /* 0x000fe200078e0000 */
[----:B------:R-:W-:Y:S02]  /*33a0*/  CS2R R148, SRZ ;  /* 0x0000000000947805 */ /* 0x000fe4000001ff00 */
[----:B------:R-:W-:Y:S02]  /*33b0*/  CS2R R146, SRZ ;  /* 0x0000000000927805 */ /* 0x000fe4000001ff00 */
[----:B------:R-:W-:Y:S02]  /*33c0*/  CS2R R144, SRZ ;  /* 0x0000000000907805 */ /* 0x000fe4000001ff00 */
[----:B------:R-:W-:Y:S02]  /*33d0*/  CS2R R142, SRZ ;  /* 0x00000000008e7805 */ /* 0x000fe4000001ff00 */
[----:B------:R-:W-:-:S02]  /*33e0*/  CS2R R140, SRZ ;  /* 0x00000000008c7805 */ /* 0x000fc4000001ff00 */
[----:B------:R-:W-:Y:S02]  /*33f0*/  CS2R R138, SRZ ;  /* 0x00000000008a7805 */ /* 0x000fe4000001ff00 */
        /* <DEDUP_REMOVED lines=24> */
[----:B------:R-:W-:Y:S01]  /*3580*/  CS2R R88, SRZ ;  /* 0x0000000000587805 */ /* 0x000fe2000001ff00 */
[----:B------:R-:W-:Y:S01]  /*3590*/  UIADD3 UR51, UR51, -0x2, URZ ;  /* 0xfffffffe33337890 */ /* 0x000fe2000fffe03f */
[----:B------:R-:W-:Y:S01]  /*35a0*/  UMOV UR52, UR44 ;  /* 0x0000002c00347c82 */ /* 0x000fe20008000000 */
[----:B------:R-:W-:-:S10]  /*35b0*/  UMOV UR50, UR43 ;  /* 0x0000002b00327c82 */ /* 0x000fd40008000000 */
.L_x_25:
[----:B------:R-:W-:Y:S01]  /*35c0*/  ISETP.NE.AND P2, PT, RZ, UR38, PT ;  /* 0x00000026ff007c0c */ /* 0x000fe2000bf45270 */
[----:B------:R-:W-:-:S04]  /*35d0*/  UISETP.NE.AND UP0, UPT, UR50, 0x1, UPT ;  /* 0x000000013200788c */ /* 0x000fc8000bf05270 */
[----:B------:R-:W-:-:S04]  /*35e0*/  USEL UR44, URZ, 0x1, UP0 ;  /* 0x000000013f2c7887 */ /* 0x000fc80008000000 */
[----:B------:R-:W-:-:S04]  /*35f0*/  ULOP3.LUT UR44, UR52, UR44, URZ, 0x3c, !UPT ;  /* 0x0000002c342c7292 */ /* 0x000fc8000f8e3c3f */
[----:B------:R-:W-:Y:S08]  /*3600*/  @P2 BRA `(.L_x_15) ;  /* 0x0000000000382947 */ /* 0x000ff00003800000 */
[----:B------:R-:W-:Y:S05]  /*3610*/  @!P0 BRA `(.L_x_16) ;  /* 0x0000000000048947 */ /* 0x000fea0003800000 */
[----:B------:R-:W-:Y:S01]  /*3620*/  BPT.TRAP 0x1 ;  /* 0x000000040000795c */ /* 0x000fe20000300000 */
.L_x_16:
[----:B------:R-:W-:Y:S01]  /*3630*/  UIADD3 UR6, UR50, 0x1, URZ ;  /* 0x0000000132067890 */ /* 0x000fe2000fffe03f */
[----:B------:R-:W-:-:S03]  /*3640*/  MOV R0, UR44 ;  /* 0x0000002c00007c02 */ /* 0x000fc60008000f00 */
[----:B------:R-:W-:Y:S01]  /*3650*/  UISETP.NE.AND UP0, UPT, UR6, 0x2, UPT ;  /* 0x000000020600788c */ /* 0x000fe2000bf05270 */
[----:B------:R-:W-:-:S03]  /*3660*/  SHF.L.U32 R0, R0, 0x1f, RZ ;  /* 0x0000001f00007819 */ /* 0x000fc600000006ff */
[----:B------:R-:W-:-:S04]  /*3670*/  USEL UR6, UR6, URZ, UP0 ;  /* 0x0000003f06067287 */ /* 0x000fc80008000000 */
[----:B------:R-:W-:-:S09]  /*3680*/  ULEA UR6, UR6, UR39, 0x3 ;  /* 0x0000002706067291 */ /* 0x000fd2000f8e183f */
[----:B------:R0:W1:Y:S01]  /*3690*/  SYNCS.PHASECHK.TRANS64.TRYWAIT P1, [UR6+0x28830], R0 ;  /* 0x02883000ff0075a7 */ /* 0x0000620008020146 */
[----:B------:R-:W-:Y:S05]  /*36a0*/  @!P0 BRA `(.L_x_17) ;  /* 0x0000000000048947 */ /* 0x000fea0003800000 */
[----:B------:R-:W-:Y:S01]  /*36b0*/  BPT.TRAP 0x1 ;  /* 0x000000040000795c */ /* 0x000fe20000300000 */
.L_x_17:
[----:B-1----:R-:W-:Y:S05]  /*36c0*/  @P1 BRA `(.L_x_15) ;  /* 0x0000000000081947 */ /* 0x002fea0003800000 */
[----:B------:R-:W1:Y:S02]  /*36d0*/  SYNCS.PHASECHK.TRANS64.TRYWAIT P1, [UR6+0x28830], R0 ;  /* 0x02883000ff0075a7 */ /* 0x000e640008020146 */
[----:B-1----:R-:W-:Y:S05]  /*36e0*/  @!P1 BRA `(.L_x_18) ;  /* 0x0000007400889947 */ /* 0x002fea0003800000 */
.L_x_15:
[----:B01----:R-:W-:Y:S01]  /*36f0*/  VIADD R0, R2, 0x8 ;  /* 0x0000000802007836 */ /* 0x003fe20000000000 */
[----:B------:R-:W-:Y:S01]  /*3700*/  UIADD3 UR43, UR50, 0x1, URZ ;  /* 0x00000001322b7890 */ /* 0x000fe2000fffe03f */
[----:B------:R-:W-:Y:S01]  /*3710*/  UMOV UR35, 0x40000040 ;  /* 0x4000004000237882 */ /* 0x000fe20000000000 */
[----:B------:R-:W-:Y:S02]  /*3720*/  UMOV UR7, 0x40000040 ;  /* 0x4000004000077882 */ /* 0x000fe40000000000 */
[----:B------:R0:W-:Y:S01]  /*3730*/  BAR.SYNC.DEFER_BLOCKING R0, 0x100 ;  /* 0x000400000000751d */ /* 0x0001e20000010000 */
[----:B------:R-:W-:-:S04]  /*3740*/  UISETP.NE.AND UP0, UPT, UR43, 0x2, UPT ;  /* 0x000000022b00788c */ /* 0x000fc8000bf05270 */
[----:B------:R-:W-:Y:S01]  /*3750*/  USEL UR43, UR43, URZ, UP0 ;  /* 0x0000003f2b2b7287 */ /* 0x000fe20008000000 */
[----:B------:R-:W-:Y:S01]  /*3760*/  UMOV UR11, 0x40000040 ;  /* 0x40000040000b7882 */ /* 0x000fe20000000000 */
[----:B------:R-:W-:Y:S02]  /*3770*/  UMOV UR15, 0x40000040 ;  /* 0x40000040000f7882 */ /* 0x000fe40000000000 */
[----:B------:R-:W-:Y:S01]  /*3780*/  ULEA UR34, UR43, UR47, 0xb ;  /* 0x0000002f2b227291 */ /* 0x000fe2000f8e583f */
[----:B------:R-:W-:Y:S01]  /*3790*/  UMOV UR19, 0x40000040 ;  /* 0x4000004000137882 */ /* 0x000fe20000000000 */
[----:B------:R-:W-:Y:S02]  /*37a0*/  UMOV UR23, 0x40000040 ;  /* 0x4000004000177882 */ /* 0x000fe40000000000 */
[----:B------:R-:W-:Y:S02]  /*37b0*/  UIADD3 UR6, UR34, 0x2, URZ ;  /* 0x0000000222067890 */ /* 0x000fe4000fffe03f */
[----:B------:R-:W-:-:S02]  /*37c0*/  UIADD3 UR10, UR34, 0x4, URZ ;  /* 0x00000004220a7890 */ /* 0x000fc4000fffe03f */
[----:B------:R-:W-:Y:S02]  /*37d0*/  UIADD3 UR14, UR34, 0x6, URZ ;  /* 0x00000006220e7890 */ /* 0x000fe4000fffe03f */
[----:B------:R-:W-:Y:S02]  /*37e0*/  UIADD3 UR18, UR34, 0x400, URZ ;  /* 0x0000040022127890 */ /* 0x000fe4000fffe03f */
[----:B------:R-:W-:Y:S02]  /*37f0*/  UIADD3 UR22, UR34, 0x402, URZ ;  /* 0x0000040222167890 */ /* 0x000fe4000fffe03f */
[----:B------:R-:W-:Y:S01]  /*3800*/  UIADD3 UR26, UR34, 0x404, URZ ;  /* 0x00000404221a7890 */ /* 0x000fe2000fffe03f */
[----:B------:R-:W-:Y:S01]  /*3810*/  WARPGROUP.ARRIVE ;  /* 0x00000000000079c5 */ /* 0x000fe20000000000 */
[----:B------:R-:W-:Y:S01]  /*3820*/  UMOV UR27, 0x40000040 ;  /* 0x40000040001b7882 */ /* 0x000fe20000000000 */
[----:B------:R-:W-:Y:S01]  /*3830*/  UIADD3 UR30, UR34, 0x406, URZ ;  /* 0x00000406221e7890 */ /* 0x000fe2000fffe03f */
[----:B------:R-:W-:-:S03]  /*3840*/  UMOV UR31, 0x40000040 ;  /* 0x40000040001f7882 */ /* 0x000fc60000000000 */
[----:B------:R-:W-:Y:S03]  /*3850*/  HGMMA.64x128x16.F32 R24, gdesc[UR32], RZ, !UPT, gsb0 ;  /* 0x01e00000201879f0 */ /* 0x000fe6000c0008ff */
        /* <DEDUP_REMOVED lines=22> */
[----:B0-----:R-:W-:Y:S05]  /*39c0*/  @P2 BRA `(.L_x_19) ;  /* 0x00000000002c2947 */ /* 0x001fea0003800000 */
[----:B------:R-:W-:Y:S05]  /*39d0*/  @!P0 BRA `(.L_x_20) ;  /* 0x0000000000048947 */ /* 0x000fea0003800000 */
[----:B------:R-:W-:Y:S01]  /*39e0*/  BPT.TRAP 0x1 ;  /* 0x000000040000795c */ /* 0x000fe20000300000 */
.L_x_20:
[----:B------:R-:W-:Y:S01]  /*39f0*/  ULEA UR6, UR50, UR39, 0x3 ;  /* 0x0000002732067291 */ /* 0x000fe2000f8e183f */
[----:B------:R-:W-:-:S05]  /*3a00*/  IMAD.U32 R0, RZ, RZ, UR52 ;  /* 0x00000034ff007e24 */ /* 0x000fca000f8e00ff */
[----:B------:R-:W-:-:S04]  /*3a10*/  SHF.L.U32 R0, R0, 0x1f, RZ ;  /* 0x0000001f00007819 */ /* 0x000fc800000006ff */
[----:B------:R0:W1:Y:S01]  /*3a20*/  SYNCS.PHASECHK.TRANS64.TRYWAIT P1, [UR6+0x28850], R0 ;  /* 0x02885000ff0075a7 */ /* 0x0000620008020146 */
[----:B------:R-:W-:Y:S05]  /*3a30*/  @!P0 BRA `(.L_x_21) ;  /* 0x0000000000048947 */ /* 0x000fea0003800000 */
[----:B------:R-:W-:Y:S01]  /*3a40*/  BPT.TRAP 0x1 ;  /* 0x000000040000795c */ /* 0x000fe20000300000 */
.L_x_21:
[----:B-1----:R-:W-:Y:S05]  /*3a50*/  @P1 BRA `(.L_x_19) ;  /* 0x0000000000081947 */ /* 0x002fea0003800000 */
[----:B------:R-:W1:Y:S02]  /*3a60*/  SYNCS.PHASECHK.TRANS64.TRYWAIT P1, [UR6+0x28850], R0 ;  /* 0x02885000ff0075a7 */ /* 0x000e640008020146 */
[----:B-1----:R-:W-:Y:S05]  /*3a70*/  @!P1 BRA `(.L_x_22) ;  /* 0x0000007000bc9947 */ /* 0x002fea0003800000 */
.L_x_19:
[----:B------:R-:W-:Y:S01]  /*3a80*/  UIADD3 UR6, UR39, 0x400, URZ ;  /* 0x0000040027067890 */ /* 0x000fe2000fffe03f */
[----:B------:R-:W-:Y:S01]  /*3a90*/  WARPGROUP.ARRIVE ;  /* 0x00000000000079c5 */ /* 0x000fe20000000000 */
[----:B------:R-:W-:Y:S01]  /*3aa0*/  UMOV UR7, 0x40000040 ;  /* 0x4000004000077882 */ /* 0x000fe20000000000 */
[----:B01----:R-:W-:Y:S01]  /*3ab0*/  IADD3 R0, -R2, 0xb, RZ ;  /* 0x0000000b02007810 */ /* 0x003fe20007ffe1ff */
[----:B------:R-:W-:-:S04]  /*3ac0*/  USHF.R.U32.HI UR6, URZ, 0x4, UR6 ;  /* 0x000000043f067899 */ /* 0x000fc80008011606 */
[----:B------:R-:W-:-:S04]  /*3ad0*/  ULOP3.LUT UR6, UR6, 0x3fff, URZ, 0xc0, !UPT ;  /* 0x00003fff06067892 */ /* 0x000fc8000f8ec03f */
[----:B------:R-:W-:-:S04]  /*3ae0*/  ULOP3.LUT UR6, UR6, 0x4000000, URZ, 0xfc, !UPT ;  /* 0x0400000006067892 */ /* 0x000fc8000f8efc3f */
[----:B------:R-:W-:-:S07]  /*3af0*/  ULEA UR10, UR50, UR6, 0xb ;  /* 0x00000006320a7291 */ /* 0x000fce000f8e583f */
[----:B------:R-:W-:Y:S02]  /*3b00*/  UMOV UR6, UR10 ;  /* 0x0000000a00067c82 */ /* 0x000fe40008000000 */
[----:B------:R-:W-:Y:S01]  /*3b10*/  HGMMA.64x128x16.F32 R88, R156, gdesc[UR4].tnspB, R88, gsb0 ;  /* 0x41e000049c587df0 */ /* 0x000fe20008000858 */
[----:B------:R-:W-:Y:S01]  /*3b20*/  UIADD3 UR6, UR10, 0x80, URZ ;  /* 0x000000800a067890 */ /* 0x000fe2000fffe03f */
[----:B------:R-:W-:Y:S01]  /*3b30*/  UMOV UR7, 0x40000040 ;  /* 0x4000004000077882 */ /* 0x000fe20000000000 */
[----:B------:R-:W-:Y:S02]  /*3b40*/  WARPGROUP.DEPBAR.LE gsb0, 0x0 ;  /* 0x00008000000079c5 */ /* 0x000fe40000010000 */
[----:B------:R-:W-:-:S07]  /*3b50*/  WARPGROUP.ARRIVE ;  /* 0x00000000000079c5 */ /* 0x000fce0000000000 */
        /* <DEDUP_REMOVED lines=30> */
[----:B------:R-:W-:Y:S03]  /*3d40*/  HGMMA.64x128x16.F32 R88, R184, gdesc[UR4].tnspB, R88, gsb0 ;  /* 0x41e00004b8587df0 */ /* 0x000fe60008000858 */
[----:B------:R-:W-:Y:S02]  /*3d50*/  WARPGROUP.DEPBAR.LE gsb0, 0x0 ;  /* 0x00008000000079c5 */ /* 0x000fe40000010000 */
[----:B------:R0:W-:Y:S06]  /*3d60*/  BAR.ARV R0, 0x100 ;  /* 0x000400000000751d */ /* 0x0001ec0000002000 */
[----:B------:R-:W-:Y:S05]  /*3d70*/  @!P0 BRA `(.L_x_23) ;  /* 0x0000000000048947 */ /* 0x000fea0003800000 */
[----:B------:R-:W-:Y:S01]  /*3d80*/  BPT.TRAP 0x1 ;  /* 0x000000040000795c */ /* 0x000fe20000300000 */
.L_x_23:
[----:B0-----:R-:W-:Y:S01]  /*3d90*/  FMNMX.FTZ R0, R24, R7, !PT ;  /* 0x0000000718007209 */ /* 0x001fe20007810000 */
[----:B------:R-:W-:Y:S01]  /*3da0*/  ULEA UR6, UR43, UR39, 0x3 ;  /* 0x000000272b067291 */ /* 0x000fe2000f8e183f */
[----:B------:R-:W-:Y:S02]  /*3db0*/  FMNMX.FTZ R4, R26, R9, !PT ;  /* 0x000000091a047209 */ /* 0x000fe40007810000 */
[----:B------:R-:W-:Y:S01]  /*3dc0*/  FMNMX.FTZ R3, R25, R0, !PT ;  /* 0x0000000019037209 */ /* 0x000fe20007810000 */
[----:B------:R-:W-:Y:S01]  /*3dd0*/  UIADD3 UR6, UR6, 0x28840, URZ ;  /* 0x0002884006067890 */ /* 0x000fe2000fffe03f */
[----:B------:R-:W-:Y:S02]  /*3de0*/  FMNMX.FTZ R11, R27, R4, !PT ;  /* 0x000000041b0b7209 */ /* 0x000fe40007810000 */
[----:B------:R-:W-:Y:S01]  /*3df0*/  FMNMX.FTZ R0, R28, R3, !PT ;  /* 0x000000031c007209 */ /* 0x000fe20007810000 */
[----:B------:R-:W-:Y:S01]  /*3e00*/  UPRMT UR6, UR37, 0x654, UR6 ;  /* 0x0000065425067896 */ /* 0x000fe20008000006 */
[----:B------:R-:W-:-:S02]  /*3e10*/  FMNMX.FTZ R4, R30, R11, !PT ;  /* 0x0000000b1e047209 */ /* 0x000fc40007810000 */
[----:B------:R-:W-:Y:S02]  /*3e20*/  FMNMX.FTZ R3, R29, R0, !PT ;  /* 0x000000001d037209 */ /* 0x000fe40007810000 */
[----:B------:R-:W-:Y:S02]  /*3e30*/  FMNMX.FTZ R11, R31, R4, !PT ;  /* 0x000000041f0b7209 */ /* 0x000fe40007810000 */
[----:B------:R-:W-:Y:S02]  /*3e40*/  FMNMX.FTZ R0, R32, R3, !PT ;  /* 0x0000000320007209 */ /* 0x000fe40007810000 */
[----:B------:R-:W-:Y:S01]  /*3e50*/  FMNMX.FTZ R4, R34, R11, !PT ;  /* 0x0000000b22047209 */ /* 0x000fe20007810000 */
[----:B------:R-:W-:Y:S01]  /*3e60*/  SYNCS.ARRIVE.TRANS64.RED.A1T0 RZ, [UR6], RZ ;  /* 0x000000ffffff79a7 */ /* 0x000fe20008100406 */
[----:B------:R-:W-:Y:S02]  /*3e70*/  FMNMX.FTZ R3, R33, R0, !PT ;  /* 0x0000000021037209 */ /* 0x000fe40007810000 */
[----:B------:R-:W-:-:S02]  /*3e80*/  FMNMX.FTZ R11, R35, R4, !PT ;  /* 0x00000004230b7209 */ /* 0x000fc40007810000 */
[----:B------:R-:W-:Y:S02]  /*3e90*/  FMNMX.FTZ R0, R36, R3, !PT ;  /* 0x0000000324007209 */ /* 0x000fe40007810000 */
[----:B------:R-:W-:Y:S02]  /*3ea0*/  FMNMX.FTZ R4, R38, R11, !PT ;  /* 0x0000000b26047209 */ /* 0x000fe40007810000 */
[----:B------:R-:W-:Y:S02]  /*3eb0*/  FMNMX.FTZ R3, R37, R0, !PT ;  /* 0x0000000025037209 */ /* 0x000fe40007810000 */
[----:B------:R-:W-:Y:S02]  /*3ec0*/  FMNMX.FTZ R11, R39, R4, !PT ;  /* 0x00000004270b7209 */ /* 0x000fe40007810000 */
        /* <DEDUP_REMOVED lines=47> */
[----:B------:R-:W-:-:S03]  /*41c0*/  FMNMX.FTZ R10, R87, R4, !PT ;  /* 0x00000004570a7209 */ /* 0x000fc60007810000 */
[----:B------:R-:W0:Y:S04]  /*41d0*/  SHFL.BFLY PT, R3, R8, 0x2, 0x1f ;  /* 0x0c401f0008037f89 */ /* 0x000e2800000e0000 */
[----:B------:R-:W1:Y:S01]  /*41e0*/  SHFL.BFLY PT, R13, R10, 0x2, 0x1f ;  /* 0x0c401f000a0d7f89 */ /* 0x000e6200000e0000 */
[----:B0-----:R-:W-:Y:S02]  /*41f0*/  FMNMX.FTZ R11, R8, R3, !PT ;  /* 0x00000003080b7209 */ /* 0x001fe40007810000 */
[----:B------:R-:W0:Y:S01]  /*4200*/  LDC R3, c[0x0][0x988] ;  /* 0x00026200ff037b82 */ /* 0x000e220000000800 */
[----:B-1----:R-:W-:Y:S02]  /*4210*/  FMNMX.FTZ R13, R10, R13, !PT ;  /* 0x0000000d0a0d7209 */ /* 0x002fe40007810000 */
[----:B------:R-:W1:Y:S04]  /*4220*/  SHFL.BFLY PT, R0, R11, 0x1, 0x1f ;  /* 0x0c201f000b007f89 */ /* 0x000e6800000e0000 */
[----:B------:R-:W2:Y:S01]  /*4230*/  SHFL.BFLY PT, R4, R13, 0x1, 0x1f ;  /* 0x0c201f000d047f89 */ /* 0x000ea200000e0000 */
[----:B-1----:R-:W-:-:S02]  /*4240*/  FMNMX.FTZ R0, R11, R0, !PT ;  /* 0x000000000b007209 */ /* 0x002fc40007810000 */
[----:B--2---:R-:W-:-:S03]  /*4250*/  FMNMX.FTZ R4, R13, R4, !PT ;  /* 0x000000040d047209 */ /* 0x004fc60007810000 */
[CC--:B0-----:R-:W-:Y:S01]  /*4260*/  FMUL.FTZ R10, R0.reuse, R3.reuse ;  /* 0x00000003000a7220 */ /* 0x0c1fe20000410000 */
[----:B------:R-:W-:Y:S01]  /*4270*/  FADD.FTZ R12, -R0, R7 ;  /* 0x00000007000c7221 */ /* 0x000fe20000010100 */
[----:B------:R-:W-:Y:S02]  /*4280*/  FADD.FTZ R8, -R4, R9 ;  /* 0x0000000904087221 */ /* 0x000fe40000010100 */
[-CC-:B------:R-:W-:Y:S01]  /*4290*/  FFMA.FTZ R9, R25, R3.reuse, -R10.reuse ;  /* 0x0000000319097223 */ /* 0x180fe2000001080a */
        /* <DEDUP_REMOVED lines=30> */
[-C--:B------:R-:W-:Y:S01]  /*4480*/  FFMA.FTZ R65, R85, R3.reuse, -R10 ;  /* 0x0000000355417223 */ /* 0x080fe2000001080a */
[-C--:B------:R-:W-:Y:S01]  /*4490*/  FMUL.FTZ R10, R4, R3.reuse ;  /* 0x00000003040a7220 */ /* 0x080fe20000410000 */
[-C--:B------:R-:W-:Y:S01]  /*44a0*/  FMUL.FTZ R7, R12, R3.reuse ;  /* 0x000000030c077220 */ /* 0x080fe20000410000 */
[-C--:B------:R-:W-:Y:S01]  /*44b0*/  FMUL.FTZ R8, R8, R3.reuse ;  /* 0x0000000308087220 */ /* 0x080fe20000410000 */
        /* <DEDUP_REMOVED lines=8> */
[----:B------:R-:W0:Y:S01]  /*4540*/  MUFU.EX2 R7, R7 ;  /* 0x0000000700077308 */ /* 0x000e220000000800 */
[-CC-:B------:R-:W-:Y:S01]  /*4550*/  FFMA.FTZ R24, R39, R3.reuse, -R10.reuse ;  /* 0x0000000327187223 */ /* 0x180fe2000001080a */
[-CC-:B------:R-:W-:Y:S01]  /*4560*/  FFMA.FTZ R165, R42, R3.reuse, -R10.reuse ;  /* 0x000000032aa57223 */ /* 0x180fe2000001080a */
[-CC-:B------:R-:W-:Y:S01]  /*4570*/  FFMA.FTZ R26, R43, R3.reuse, -R10.reuse ;  /* 0x000000032b1a7223 */ /* 0x180fe2000001080a */
[-CC-:B------:R-:W-:Y:S01]  /*4580*/  FFMA.FTZ R167, R46, R3.reuse, -R10.reuse ;  /* 0x000000032ea77223 */ /* 0x180fe2000001080a */
[-CC-:B------:R-:W-:Y:S01]  /*4590*/  FFMA.FTZ R28, R47, R3.reuse, -R10.reuse ;  /* 0x000000032f1c7223 */ /* 0x180fe2000001080a */
[-CC-:B------:R-:W-:Y:S01]  /*45a0*/  FFMA.FTZ R169, R50, R3.reuse, -R10.reuse ;  /* 0x0000000332a97223 */ /* 0x180fe2000001080a */
[-CC-:B------:R-:W-:Y:S01]  /*45b0*/  FFMA.FTZ R30, R51, R3.reuse, -R10.reuse ;  /* 0x00000003331e7223 */ /* 0x180fe2000001080a */
[----:B------:R-:W-:Y:S01]  /*45c0*/  MUFU.EX2 R8, R8 ;  /* 0x0000000800087308 */ /* 0x000fe20000000800 */
[-CC-:B------:R-:W-:Y:S01]  /*45d0*/  FFMA.FTZ R171, R54, R3.reuse, -R10.reuse ;  /* 0x0000000336ab7223 */ /* 0x180fe2000001080a */
[-CC-:B------:R-:W-:Y:S01]  /*45e0*/  FFMA.FTZ R32, R55, R3.reuse, -R10.reuse ;  /* 0x0000000337207223 */ /* 0x180fe2000001080a */
[-CC-:B------:R-:W-:Y:S01]  /*45f0*/  FFMA.FTZ R173, R58, R3.reuse, -R10.reuse ;  /* 0x000000033aad7223 */ /* 0x180fe2000001080a */
[-CC-:B------:R-:W-:Y:S01]  /*4600*/  FFMA.FTZ R34, R59, R3.reuse, -R10.reuse ;  /* 0x000000033b227223 */ /* 0x180fe2000001080a */
[-CC-:B------:R-:W-:Y:S01]  /*4610*/  FFMA.FTZ R175, R62, R3.reuse, -R10.reuse ;  /* 0x000000033eaf7223 */ /* 0x180fe2000001080a */
[-CC-:B------:R-:W-:Y:S01]  /*4620*/  FFMA.FTZ R36, R63, R3.reuse, -R10.reuse ;  /* 0x000000033f247223 */ /* 0x180fe2000001080a */
[-C--:B------:R-:W-:Y:S01]  /*4630*/  FFMA.FTZ R177, R66, R3.reuse, -R10 ;  /* 0x0000000342b17223 */ /* 0x080fe2000001080a */
[----:B------:R-:W1:Y:S01]  /*4640*/  MUFU.EX2 R157, R157 ;  /* 0x0000009d009d7308 */ /* 0x000e620000000800 */
[----:B0-----:R-:W-:Y:S01]  /*4650*/  FFMA.FTZ R6, R7, R6, R156 ;  /* 0x0000000607067223 */ /* 0x001fe2000001009c */
        /* <DEDUP_REMOVED lines=9> */
[----:B------:R-:W-:-:S05]  /*46f0*/  FFMA.FTZ R86, R86, R3, -R10 ;  /* 0x0000000356567223 */ /* 0x000fca000001080a */
[----:B------:R-:W2:Y:S01]  /*4700*/  MUFU.EX2 R12, R12 ;  /* 0x0000000c000c7308 */ /* 0x000ea20000000800 */
[----:B-1----:R-:W-:-:S07]  /*4710*/  FFMA.FTZ R5, R8, R5, R157 ;  /* 0x0000000508057223 */ /* 0x002fce000001009d */
[----:B------:R-:W1:Y:S01]  /*4720*/  MUFU.EX2 R158, R158 ;  /* 0x0000009e009e7308 */ /* 0x000e620000000800 */
[----:B0-----:R-:W-:-:S07]  /*4730*/  FADD.FTZ R27, R9, R6 ;  /* 0x00000006091b7221 */ /* 0x001fce0000010000 */
[----:B------:R-:W0:Y:S01]  /*4740*/  MUFU.EX2 R159, R159 ;  /* 0x0000009f009f7308 */ /* 0x000e220000000800 */
[----:B--2---:R-:W-:-:S07]  /*4750*/  FADD.FTZ R6, R12, R5 ;  /* 0x000000050c067221 */ /* 0x004fce0000010000 */
[----:B------:R-:W2:Y:S01]  /*4760*/  MUFU.EX2 R11, R11 ;  /* 0x0000000b000b7308 */ /* 0x000ea20000000800 */
[----:B-1----:R-:W-:-:S07]  /*4770*/  FADD.FTZ R38, R158, R27 ;  /* 0x0000001b9e267221 */ /* 0x002fce0000010000 */
        /* <DEDUP_REMOVED lines=11> */
[----:B-1----:R-:W-:Y:S01]  /*4830*/  FADD.FTZ R27, R13, R38 ;  /* 0x000000260d1b7221 */ /* 0x002fe20000010000 */
[-CC-:B------:R-:W-:Y:S01]  /*4840*/  FFMA.FTZ R38, R67, R3.reuse, -R10.reuse ;  /* 0x0000000343267223 */ /* 0x180fe2000001080a */
[----:B------:R-:W-:-:S05]  /*4850*/  FFMA.FTZ R10, R87, R3, -R10 ;  /* 0x00000003570a7223 */ /* 0x000fca000001080a */
        /* <DEDUP_REMOVED lines=102> */
[----:B0-----:R-:W-:-:S03]  /*4ec0*/  FADD.FTZ R6, R65, R40 ;  /* 0x0000002841067221 */ /* 0x001fc60000010000 */
[----:B--2---:R-:W-:Y:S01]  /*4ed0*/  FADD.FTZ R5, R10, R5 ;  /* 0x000000050a057221 */ /* 0x004fe20000010000 */
[----:B------:R-:W-:Y:S06]  /*4ee0*/  @!P0 BRA `(.L_x_24) ;  /* 0x0000000000048947 */ /* 0x000fec0003800000 */
[----:B------:R-:W-:Y:S01]  /*4ef0*/  BPT.TRAP 0x1 ;  /* 0x000000040000795c */ /* 0x000fe20000300000 */
.L_x_24:
[----:B------:R-:W-:Y:S01]  /*4f00*/  ULEA UR6, UR50, UR39, 0x3 ;  /* 0x0000002732067291 */ /* 0x000fe2000f8e183f */
[----:B------:R-:W-:Y:S01]  /*4f10*/  ISETP.LT.AND P1, PT, RZ, UR51, PT ;  /* 0x00000033ff007c0c */ /* 0x000fe2000bf21270 */
[----:B------:R-:W-:Y:S01]  /*4f20*/  UIADD3 UR7, UR51, -0x1, URZ ;  /* 0xffffffff33077890 */ /* 0x000fe2000fffe03f */
[----:B------:R-:W-:Y:S01]  /*4f30*/  F2FP.F16.F32.PACK_AB R156, R9, R156 ;  /* 0x0000009c099c723e */ /* 0x000fe200000000ff */
[----:B------:R-:W-:Y:S01]  /*4f40*/  UIADD3 UR6, UR6, 0x28860, URZ ;  /* 0x0002886006067890 */ /* 0x000fe2000fffe03f */
[-C--:B------:R-:W-:Y:S01]  /*4f50*/  FMUL.FTZ R88, R88, R7.reuse ;  /* 0x0000000758587220 */ /* 0x080fe20000410000 */
[----:B------:R-:W-:Y:S01]  /*4f60*/  UMOV UR52, UR44 ;  /* 0x0000002c00347c82 */ /* 0x000fe20008000000 */
[----:B------:R-:W-:Y:S01]  /*4f70*/  UMOV UR50, UR43 ;  /* 0x0000002b00327c82 */ /* 0x000fe20008000000 */
[----:B------:R-:W-:Y:S01]  /*4f80*/  UPRMT UR6, UR37, 0x654, UR6 ;  /* 0x0000065425067896 */ /* 0x000fe20008000006 */
[-C--:B------:R-:W-:Y:S01]  /*4f90*/  FMUL.FTZ R89, R89, R7.reuse ;  /* 0x0000000759597220 */ /* 0x080fe20000410000 */
[----:B------:R-:W-:Y:S01]  /*4fa0*/  UMOV UR51, UR7 ;  /* 0x0000000700337c82 */ /* 0x000fe20008000000 */
[-C--:B------:R-:W-:Y:S01]  /*4fb0*/  FMUL.FTZ R92, R92, R7.reuse ;  /* 0x000000075c5c7220 */ /* 0x080fe20000410000 */
[-C--:B------:R-:W-:Y:S01]  /*4fc0*/  FMUL.FTZ R93, R93, R7.reuse ;  /* 0x000000075d5d7220 */ /* 0x080fe20000410000 */
[-C--:B------:R-:W-:Y:S01]  /*4fd0*/  FMUL.FTZ R96, R96, R7.reuse ;  /* 0x0000000760607220 */ /* 0x080fe20000410000 */
[-C--:B------:R-:W-:Y:S01]  /*4fe0*/  FMUL.FTZ R97, R97, R7.reuse ;  /* 0x0000000761617220 */ /* 0x080fe20000410000 */
[-C--:B------:R-:W-:Y:S01]  /*4ff0*/  FMUL.FTZ R100, R100, R7.reuse ;  /* 0x0000000764647220 */ /* 0x080fe20000410000 */
[-C--:B------:R-:W-:Y:S01]  /*5000*/  FMUL.FTZ R101, R101, R7.reuse ;  /* 0x0000000765657220 */ /* 0x080fe20000410000 */
[----:B------:R-:W-:Y:S01]  /*5010*/  SYNCS.ARRIVE.TRANS64.RED.A1T0 RZ, [UR6], RZ ;  /* 0x000000ffffff79a7 */ /* 0x000fe20008100406 */
[-C--:B------:R-:W-:Y:S01]  /*5020*/  FMUL.FTZ R104, R104, R7.reuse ;  /* 0x0000000768687220 */ /* 0x080fe20000410000 */
        /* <DEDUP_REMOVED lines=22> */
[----:B------:R-:W-:Y:S01]  /*5190*/  FMUL.FTZ R149, R149, R7 ;  /* 0x0000000795957220 */ /* 0x000fe20000410000 */
[----:B------:R-:W-:Y:S01]  /*51a0*/  F2FP.F16.F32.PACK_AB R157, R12, R157 ;  /* 0x0000009d0c9d723e */ /* 0x000fe200000000ff */
[----:B------:R-:W-:Y:S01]  /*51b0*/  FMUL.FTZ R90, R90, R8 ;  /* 0x000000085a5a7220 */ /* 0x000fe20000410000 */
[----:B------:R-:W-:Y:S01]  /*51c0*/  F2FP.F16.F32.PACK_AB R158, R11, R158 ;  /* 0x0000009e0b9e723e */ /* 0x000fe200000000ff */
[-C--:B------:R-:W-:Y:S01]  /*51d0*/  FMUL.FTZ R91, R91, R8.reuse ;  /* 0x000000085b5b7220 */ /* 0x080fe20000410000 */
        /* <DEDUP_REMOVED lines=57> */
[-C--:B------:R-:W-:Y:S01]  /*5570*/  FMUL.FTZ R150, R150, R8.reuse ;  /* 0x0000000896967220 */ /* 0x080fe20000410000 */
[----:B------:R-:W-:Y:S01]  /*5580*/  FMUL.FTZ R151, R151, R8 ;  /* 0x0000000897977220 */ /* 0x000fe20000410000 */
[----:B------:R-:W-:-:S02]  /*5590*/  IMAD.MOV.U32 R9, RZ, RZ, R4 ;  /* 0x000000ffff097224 */ /* 0x000fc400078e0004 */
[----:B------:R-:W-:Y:S01]  /*55a0*/  IMAD.MOV.U32 R7, RZ, RZ, R0 ;  /* 0x000000ffff077224 */ /* 0x000fe200078e0000 */
[----:B------:R-:W-:Y:S06]  /*55b0*/  @P1 BRA `(.L_x_25) ;  /* 0xffffffe000001947 */ /* 0x000fec000383ffff */
.L_x_14:
[----:B------:R-:W-:Y:S06]  /*55c0*/  BAR.ARV 0x8, 0x180 ;  /* 0x0206000000007b1d */ /* 0x000fec0000002000 */
[----:B------:R-:W-:Y:S05]  /*55d0*/  @!P0 BRA `(.L_x_26) ;  /* 0x0000000000048947 */ /* 0x000fea0003800000 */
[----:B------:R-:W-:Y:S01]  /*55e0*/  BPT.TRAP 0x1 ;  /* 0x000000040000795c */ /* 0x000fe20000300000 */
.L_x_26:
[----:B------:R-:W-:Y:S01]  /*55f0*/  ULEA UR10, UR43, UR39, 0x3 ;  /* 0x000000272b0a7291 */ /* 0x000fe2000f8e183f */
[----:B------:R-:W-:-:S05]  /*5600*/  IMAD.U32 R7, RZ, RZ, UR44 ;  /* 0x0000002cff077e24 */ /* 0x000fca000f8e00ff */
[----:B------:R-:W-:-:S04]  /*5610*/  SHF.L.U32 R7, R7, 0x1f, RZ ;  /* 0x0000001f07077819 */ /* 0x000fc800000006ff */
[----:B------:R0:W1:Y:S01]  /*5620*/  SYNCS.PHASECHK.TRANS64.TRYWAIT P1, [UR10+0x28850], R7 ;  /* 0x02885007ff0075a7 */ /* 0x000062000802014a */
[----:B------:R-:W-:Y:S05]  /*5630*/  @!P0 BRA `(.L_x_27) ;  /* 0x0000000000048947 */ /* 0x000fea0003800000 */
[----:B------:R-:W-:Y:S01]  /*5640*/  BPT.TRAP 0x1 ;  /* 0x000000040000795c */ /* 0x000fe20000300000 */
.L_x_27:
[----:B-1----:R-:W-:Y:S05]  /*5650*/  @P1 BRA `(.L_x_28) ;  /* 0x0000000000081947 */ /* 0x002fea0003800000 */
[----:B------:R-:W1:Y:S02]  /*5660*/  SYNCS.PHASECHK.TRANS64.TRYWAIT P1, [UR10+0x28850], R7 ;  /* 0x02885007ff0075a7 */ /* 0x000e64000802014a */
[----:B-1----:R-:W-:Y:S05]  /*5670*/  @!P1 BRA `(.L_x_29) ;  /* 0x0000005400d49947 */ /* 0x002fea0003800000 */
.L_x_28:
[----:B------:R-:W-:Y:S01]  /*5680*/  UIADD3 UR4, UR39, 0x400, URZ ;  /* 0x0000040027047890 */ /* 0x000fe2000fffe03f */
[----:B------:R-:W-:Y:S01]  /*5690*/  WARPGROUP.ARRIVE ;  /* 0x00000000000079c5 */ /* 0x000fe20000000000 */
[----:B------:R-:W-:Y:S01]  /*56a0*/  UMOV UR7, 0x40000040 ;  /* 0x4000004000077882 */ /* 0x000fe20000000000 */
[----:B01----:R-:W0:Y:S01]  /*56b0*/  SHFL.BFLY PT, R7, R6, 0x2, 0x1f ;  /* 0x0c401f0006077f89 */ /* 0x003e2200000e0000 */
[----:B------:R-:W-:Y:S01]  /*56c0*/  USHF.R.U32.HI UR4, URZ, 0x4, UR4 ;  /* 0x000000043f047899 */ /* 0x000fe20008011604 */
[----:B------:R-:W-:Y:S01]  /*56d0*/  MOV R61, RZ ;  /* 0x000000ff003d7202 */ /* 0x000fe20000000f00 */
[----:B------:R-:W-:Y:S01]  /*56e0*/  IMAD.MOV.U32 R37, RZ, RZ, -0x800000 ;  /* 0xff800000ff257424 */ /* 0x000fe200078e00ff */
[----:B------:R-:W1:Y:S01]  /*56f0*/  SHFL.BFLY PT, R8, R5, 0x2, 0x1f ;  /* 0x0c401f0005087f89 */ /* 0x000e6200000e0000 */
[----:B------:R-:W-:Y:S01]  /*5700*/  ULOP3.LUT UR4, UR4, 0x3fff, URZ, 0xc0, !UPT ;  /* 0x00003fff04047892 */ /* 0x000fe2000f8ec03f */
[----:B------:R-:W-:-:S03]  /*5710*/  IMAD.MOV.U32 R36, RZ, RZ, -0x800000 ;  /* 0xff800000ff247424 */ /* 0x000fc600078e00ff */
[----:B------:R-:W-:-:S04]  /*5720*/  ULOP3.LUT UR4, UR4, 0x4000000, URZ, 0xfc, !UPT ;  /* 0x0400000004047892 */ /* 0x000fc8000f8efc3f */
[----:B------:R-:W-:-:S07]  /*5730*/  ULEA UR4, UR43, UR4, 0xb ;  /* 0x000000042b047291 */ /* 0x000fce000f8e583f */
[----:B------:R-:W-:Y:S02]  /*5740*/  UMOV UR6, UR4 ;  /* 0x0000000400067c82 */ /* 0x000fe40008000000 */
[----:B------:R-:W-:Y:S01]  /*5750*/  HGMMA.64x128x16.F32 R88, R156, gdesc[UR4].tnspB, R88, gsb0 ;  /* 0x41e000049c587df0 */ /* 0x000fe20008000858 */
[----:B------:R-:W-:Y:S01]  /*5760*/  UIADD3 UR6, UR4, 0x80, URZ ;  /* 0x0000008004067890 */ /* 0x000fe2000fffe03f */
[----:B0-----:R-:W-:Y:S01]  /*5770*/  FADD.FTZ R7, R7, R6 ;  /* 0x0000000607077221 */ /* 0x001fe20000010000 */
[----:B------:R-:W-:Y:S01]  /*5780*/  UMOV UR7, 0x40000040 ;  /* 0x4000004000077882 */ /* 0x000fe20000000000 */
[----:B-1----:R-:W-:-:S03]  /*5790*/  FADD.FTZ R9, R8, R5 ;  /* 0x0000000508097221 */ /* 0x002fc60000010000 */
[----:B------:R-:W0:Y:S04]  /*57a0*/  SHFL.BFLY PT, R8, R7, 0x1, 0x1f ;  /* 0x0c201f0007087f89 */ /* 0x000e2800000e0000 */
[----:B------:R-:W1:Y:S01]  /*57b0*/  SHFL.BFLY PT, R10, R9, 0x1, 0x1f ;  /* 0x0c201f00090a7f89 */ /* 0x000e6200000e0000 */
[----:B0-----:R-:W-:Y:S01]  /*57c0*/  FADD.FTZ R11, R7, R8 ;  /* 0x00000008070b7221 */ /* 0x001fe20000010000 */
[----:B------:R-:W-:Y:S02]  /*57d0*/  IMAD.MOV.U32 R8, RZ, RZ, RZ ;  /* 0x000000ffff087224 */ /* 0x000fe400078e00ff */
[----:B-1----:R-:W-:Y:S02]  /*57e0*/  FADD.FTZ R12, R9, R10 ;  /* 0x0000000a090c7221 */ /* 0x002fe40000010000 */
[----:B------:R-:W-:-:S03]  /*57f0*/  FSETP.NE.FTZ.AND P1, PT, R11, RZ, PT ;  /* 0x000000ff0b00720b */ /* 0x000fc60003f35000 */
[----:B------:R-:W-:-:S10]  /*5800*/  FSETP.NE.FTZ.AND P2, PT, R12, RZ, PT ;  /* 0x000000ff0c00720b */ /* 0x000fd40003f55000 */
[----:B------:R-:W0:Y:S01]  /*5810*/  @P1 MUFU.LG2 R6, R11 ;  /* 0x0000000b00061308 */ /* 0x000e220000000c00 */
[C---:B------:R-:W-:Y:S02]  /*5820*/  @P1 FMUL.FTZ R5, R3.reuse, 0.69314718246459960938 ;  /* 0x3f31721803051820 */ /* 0x040fe40000410000 */
[----:B------:R-:W-:-:S05]  /*5830*/  @P2 FMUL.FTZ R14, R3, 0.69314718246459960938 ;  /* 0x3f317218030e2820 */ /* 0x000fca0000410000 */
[----:B------:R-:W1:Y:S08]  /*5840*/  @P2 MUFU.LG2 R10, R12 ;  /* 0x0000000c000a2308 */ /* 0x000e700000000c00 */
[----:B------:R2:W3:Y:S01]  /*5850*/  @P1 MUFU.RCP R61, R11 ;  /* 0x0000000b003d1308 */ /* 0x0004e20000001000 */
[----:B0-----:R-:W-:-:S04]  /*5860*/  @P1 FMUL.FTZ R6, R6, 0.69314718246459960938 ;  /* 0x3f31721806061820 */ /* 0x001fc80000410000 */
[----:B------:R-:W-:-:S03]  /*5870*/  @P1 FFMA.FTZ R37, R5, R0, R6 ;  /* 0x0000000005251223 */ /* 0x000fc60000010006 */
[----:B------:R2:W0:Y:S01]  /*5880*/  @P2 MUFU.RCP R8, R12 ;  /* 0x0000000c00082308 */ /* 0x0004220000001000 */
[----:B-1----:R-:W-:-:S04]  /*5890*/  @P2 FMUL.FTZ R3, R10, 0.69314718246459960938 ;  /* 0x3f3172180a032820 */ /* 0x002fc80000410000 */
[----:B------:R-:W-:Y:S01]  /*58a0*/  @P2 FFMA.FTZ R36, R14, R4, R3 ;  /* 0x000000040e242223 */ /* 0x000fe20000010003 */
[----:B------:R-:W-:Y:S02]  /*58b0*/  WARPGROUP.DEPBAR.LE gsb0, 0x0 ;  /* 0x00008000000079c5 */ /* 0x000fe40000010000 */
[----:B------:R-:W-:-:S06]  /*58c0*/  WARPGROUP.ARRIVE ;  /* 0x00000000000079c5 */ /* 0x000fcc0000000000 */
        /* <DEDUP_REMOVED lines=23> */
[----:B------:R-:W-:Y:S01]  /*5a40*/  UIADD3 UR4, UR4, 0x380, URZ ;  /* 0x0000038004047890 */ /* 0x000fe2000fffe03f */
[----:B------:R-:W-:Y:S02]  /*5a50*/  WARPGROUP.DEPBAR.LE gsb0, 0x0 ;  /* 0x00008000000079c5 */ /* 0x000fe40000010000 */
[----:B------:R-:W-:-:S06]  /*5a60*/  WARPGROUP.ARRIVE ;  /* 0x00000000000079c5 */ /* 0x000fcc0000000000 */
[----:B------:R-:W-:Y:S01]  /*5a70*/  HGMMA.64x128x16.F32 R88, R180, gdesc[UR4].tnspB, R88, gsb0 ;  /* 0x41e00004b4587df0 */ /* 0x000fe20008000858 */
[----:B------:R-:W-:Y:S01]  /*5a80*/  UMOV UR6, UR4 ;  /* 0x0000000400067c82 */ /* 0x000fe20008000000 */
[----:B------:R-:W-:Y:S01]  /*5a90*/  UMOV UR7, 0x40000040 ;  /* 0x4000004000077882 */ /* 0x000fe20000000000 */
[----:B------:R-:W-:Y:S02]  /*5aa0*/  WARPGROUP.DEPBAR.LE gsb0, 0x0 ;  /* 0x00008000000079c5 */ /* 0x000fe40000010000 */
[----:B------:R-:W-:-:S07]  /*5ab0*/  WARPGROUP.ARRIVE ;  /* 0x00000000000079c5 */ /* 0x000fce0000000000 */
[----:B------:R-:W-:Y:S03]  /*5ac0*/  HGMMA.64x128x16.F32 R88, R184, gdesc[UR4].tnspB, R88, gsb0 ;  /* 0x41e00004b8587df0 */ /* 0x000fe60008000858 */
[----:B------:R-:W-:Y:S02]  /*5ad0*/  WARPGROUP.DEPBAR.LE gsb0, 0x0 ;  /* 0x00008000000079c5 */ /* 0x000fe40000010000 */
[----:B0-23--:R-:W-:Y:S05]  /*5ae0*/  @!P0 BRA `(.L_x_30) ;  /* 0x0000000000048947 */ /* 0x00dfea0003800000 */
[----:B------:R-:W-:Y:S01]  /*5af0*/  BPT.TRAP 0x1 ;  /* 0x000000040000795c */ /* 0x000fe20000300000 */
.L_x_30:
[----:B------:R-:W0:Y:S01]  /*5b00*/  S2UR UR6, SR_SWINHI ;  /* 0x00000000000679c3 */ /* 0x000e220000002f00 */
[----:B------:R-:W-:Y:S01]  /*5b10*/  LEA R9, R17, R22, 0x6 ;  /* 0x0000001611097211 */ /* 0x000fe200078e30ff */
[----:B------:R-:W-:Y:S01]  /*5b20*/  ULDC UR7, c[0x0][0xc44] ;  /* 0x0003110000077ab9 */ /* 0x000fe20000000800 */
[-C--:B------:R-:W-:Y:S01]  /*5b30*/  FMUL.FTZ R62, R113, R61.reuse ;  /* 0x0000003d713e7220 */ /* 0x080fe20000410000 */
[-C--:B------:R-:W-:Y:S01]  /*5b40*/  FMUL.FTZ R113, R98, R8.reuse ;  /* 0x0000000862717220 */ /* 0x080fe20000410000 */
[-C--:B------:R-:W-:Y:S01]  /*5b50*/  FMUL.FTZ R98, R103, R8.reuse ;  /* 0x0000000867627220 */ /* 0x080fe20000410000 */
[----:B------:R-:W-:Y:S01]  /*5b60*/  ULDC.64 UR8, c[0x0][0xb90] ;  /* 0x0002e40000087ab9 */ /* 0x000fe20000000a00 */
[-C--:B------:R-:W-:Y:S01]  /*5b70*/  FMUL.FTZ R69, R108, R61.reuse ;  /* 0x0000003d6c457220 */ /* 0x080fe20000410000 */
[----:B------:R-:W1:Y:S01]  /*5b80*/  LDC R59, c[0x0][0xbe8] ;  /* 0x0002fa00ff3b7b82 */ /* 0x000e620000000800 */
[-C--:B------:R-:W-:Y:S01]  /*5b90*/  FMUL.FTZ R108, R99, R8.reuse ;  /* 0x00000008636c7220 */ /* 0x080fe20000410000 */
[-C--:B------:R-:W-:Y:S01]  /*5ba0*/  FMUL.FTZ R99, R110, R8.reuse ;  /* 0x000000086e637220 */ /* 0x080fe20000410000 */
[-C--:B------:R-:W-:Y:S01]  /*5bb0*/  FMUL.FTZ R7, R92, R61.reuse ;  /* 0x0000003d5c077220 */ /* 0x080fe20000410000 */
[-C--:B------:R-:W-:Y:S01]  /*5bc0*/  FMUL.FTZ R68, R109, R61.reuse ;  /* 0x0000003d6d447220 */ /* 0x080fe20000410000 */
[-C--:B------:R-:W-:Y:S01]  /*5bd0*/  FMUL.FTZ R92, R111, R8.reuse ;  /* 0x000000086f5c7220 */ /* 0x080fe20000410000 */
[-C--:B------:R-:W-:Y:S01]  /*5be0*/  FMUL.FTZ R109, R94, R8.reuse ;  /* 0x000000085e6d7220 */ /* 0x080fe20000410000 */
[-C--:B------:R-:W-:Y:S01]  /*5bf0*/  FMUL.FTZ R94, R107, R8.reuse ;  /* 0x000000086b5e7220 */ /* 0x080fe20000410000 */
[----:B------:R-:W2:Y:S01]  /*5c00*/  LDC R103, c[0x0][0xc38] ;  /* 0x00030e00ff677b82 */ /* 0x000ea20000000800 */
[-C--:B------:R-:W-:Y:S01]  /*5c10*/  FMUL.FTZ R75, R96, R61.reuse ;  /* 0x0000003d604b7220 */ /* 0x080fe20000410000 */
[-C--:B------:R-:W-:Y:S01]  /*5c20*/  FMUL.FTZ R70, R101, R61.reuse ;  /* 0x0000003d65467220 */ /* 0x080fe20000410000 */
[----:B------:R-:W-:Y:S01]  /*5c30*/  IADD3 R96, RZ, -UR42, RZ ;  /* 0x8000002aff607c10 */ /* 0x000fe2000fffe0ff */
[-C--:B------:R-:W-:Y:S01]  /*5c40*/  FMUL.FTZ R20, R89, R61.reuse ;  /* 0x0000003d59147220 */ /* 0x080fe20000410000 */
[-C--:B------:R-:W-:Y:S01]  /*5c50*/  FMUL.FTZ R77, R88, R61.reuse ;  /* 0x0000003d584d7220 */ /* 0x080fe20000410000 */
[----:B------:R-:W-:Y:S01]  /*5c60*/  FMUL.FTZ R101, R106, R8 ;  /* 0x000000086a657220 */ /* 0x000fe20000410000 */
[-C--:B------:R-:W-:Y:S01]  /*5c70*/  FMUL.FTZ R73, R100, R61.reuse ;  /* 0x0000003d64497220 */ /* 0x080fe20000410000 */
[----:B------:R-:W-:Y:S01]  /*5c80*/  UMOV UR4, UR39 ;  /* 0x0000002700047c82 */ /* 0x000fe20008000000 */
[----:B0-----:R-:W-:Y:S01]  /*5c90*/  UMOV UR5, UR6 ;  /* 0x0000000600057c82 */ /* 0x001fe20008000000 */
[----:B------:R-:W-:Y:S01]  /*5ca0*/  FMUL.FTZ R66, R105, R61 ;  /* 0x0000003d69427220 */ /* 0x000fe20000410000 */
[----:B------:R-:W-:Y:S01]  /*5cb0*/  IMAD.U32 R38, RZ, RZ, UR4 ;  /* 0x00000004ff267e24 */ /* 0x000fe2000f8e00ff */
[----:B------:R-:W-:Y:S01]  /*5cc0*/  UIADD3 UR4, -UR40, URZ, URZ ;  /* 0x0000003f28047290 */ /* 0x000fe2000fffe13f */
[----:B------:R-:W-:-:S02]  /*5cd0*/  IMAD.U32 R39, RZ, RZ, UR5 ;  /* 0x00000005ff277e24 */ /* 0x000fc4000f8e00ff */
[-C--:B------:R-:W-:Y:S01]  /*5ce0*/  FMUL.FTZ R71, R104, R61.reuse ;  /* 0x0000003d68477220 */ /* 0x080fe20000410000 */
[----:B------:R-:W-:Y:S01]  /*5cf0*/  FMUL.FTZ R64, R117, R61 ;  /* 0x0000003d75407220 */ /* 0x000fe20000410000 */
[----:B------:R-:W-:Y:S01]  /*5d00*/  UIMAD UR7, UR7, UR4, UR42 ;  /* 0x00000004070772a4 */ /* 0x000fe2000f8e022a */
[----:B------:R-:W-:-:S04]  /*5d10*/  IMAD.WIDE R4, R152, 0x2, R38 ;  /* 0x0000000298047825 */ /* 0x000fc800078e0226 */
[-C--:B------:R-:W-:Y:S01]  /*5d20*/  FMUL.FTZ R6, R93, R61.reuse ;  /* 0x0000003d5d067220 */ /* 0x080fe20000410000 */
[----:B------:R-:W-:Y:S01]  /*5d30*/  FMUL.FTZ R72, R97, R61 ;  /* 0x0000003d61487220 */ /* 0x000fe20000410000 */
[----:B------:R-:W-:Y:S01]  /*5d40*/  UIMAD.WIDE.U32 UR4, UR7, UR8, URZ ;  /* 0x00000008070472a5 */ /* 0x000fe2000f8e003f */
[----:B------:R-:W-:Y:S01]  /*5d50*/  IMAD.WIDE R38, R9, 0x2, R38 ;  /* 0x0000000209267825 */ /* 0x000fe200078e0226 */
[----:B------:R-:W-:-:S03]  /*5d60*/  IADD3 R31, P1, R4, 0x4040, RZ ;  /* 0x00004040041f7810 */ /* 0x000fc60007f3e0ff */
[-C--:B------:R-:W-:Y:S01]  /*5d70*/  FMUL.FTZ R100, R91, R8.reuse ;  /* 0x000000085b647220 */ /* 0x080fe20000410000 */
[----:B------:R-:W-:Y:S01]  /*5d80*/  IADD3 R13, P6, R4, 0x20, RZ ;  /* 0x00000020040d7810 */ /* 0x000fe20007fde0ff */
[-C--:B------:R-:W-:Y:S01]  /*5d90*/  FMUL.FTZ R105, R90, R8.reuse ;  /* 0x000000085a697220 */ /* 0x080fe20000410000 */
[----:B------:R-:W-:Y:S01]  /*5da0*/  LOP3.LUT R12, R31, 0x380, RZ, 0xc0, !PT ;  /* 0x000003801f0c7812 */ /* 0x000fe200078ec0ff */
[--C-:B------:R-:W-:Y:S01]  /*5db0*/  IMAD.X R45, RZ, RZ, R5.reuse, P1 ;  /* 0x000000ffff2d7224 */ /* 0x100fe200008e0605 */
[----:B-1----:R-:W-:Y:S01]  /*5dc0*/  ISETP.NE.AND P1, PT, R59, 0x1, PT ;  /* 0x000000013b00780c */ /* 0x002fe20003f25270 */
[--C-:B------:R-:W-:Y:S01]  /*5dd0*/  IMAD.X R15, RZ, RZ, R5.reuse, P6 ;  /* 0x000000ffff0f7224 */ /* 0x100fe200030e0605 */
[----:B------:R-:W-:Y:S01]  /*5de0*/  SHF.R.U64 R12, R12, 0x3, RZ ;  /* 0x000000030c0c7819 */ /* 0x000fe200000012ff */
[-C--:B------:R-:W-:Y:S01]  /*5df0*/  FMUL.FTZ R104, R95, R8.reuse ;  /* 0x000000085f687220 */ /* 0x080fe20000410000 */
[----:B------:R-:W-:Y:S01]  /*5e00*/  IADD3 R35, P6, R38, 0x1000, RZ ;  /* 0x0000100026237810 */ /* 0x000fe20007fde0ff */
[----:B------:R-:W-:Y:S01]  /*5e10*/  FMUL.FTZ R117, R102, R8 ;  /* 0x0000000866757220 */ /* 0x000fe20000410000 */
[----:B------:R-:W-:Y:S01]  /*5e20*/  LOP3.LUT R44, R12, R31, RZ, 0x3c, !PT ;  /* 0x0000001f0c2c7212 */ /* 0x000fe200078e3cff */
[----:B------:R-:W-:Y:S01]  /*5e30*/  IMAD.U32 R12, RZ, RZ, UR4 ;  /* 0x00000004ff0c7e24 */ /* 0x000fe2000f8e00ff */
[C---:B------:R-:W-:Y:S01]  /*5e40*/  IADD3 R47, P0, R4.reuse, 0x4060, RZ ;  /* 0x00004060042f7810 */ /* 0x040fe20007f1e0ff */
[----:B------:R-:W-:Y:S01]  /*5e50*/  UIADD3 UR4, UR10, 0x28860, URZ ;  /* 0x000288600a047890 */ /* 0x000fe2000fffe03f */
[----:B------:R-:W-:Y:S01]  /*5e60*/  LOP3.LUT R34, R35, 0x380, RZ, 0xc0, !PT ;  /* 0x0000038023227812 */ /* 0x000fe200078ec0ff */
[----:B--2---:R-:W-:Y:S01]  /*5e70*/  IMAD R96, R103, R96, UR41 ;  /* 0x0000002967607e24 */ /* 0x004fe2000f8e0260 */
[----:B------:R-:W-:Y:S01]  /*5e80*/  LOP3.LUT R9, R4, 0x380, RZ, 0xc0, !PT ;  /* 0x0000038004097812 */ /* 0x000fe200078ec0ff */
[----:B------:R-:W0:Y:S01]  /*5e90*/  @P1 LDC R110, c[0x0][0xbec] ;  /* 0x0002fb00ff6e1b82 */ /* 0x000e220000000800 */
[----:B------:R-:W-:Y:S01]  /*5ea0*/  LOP3.LUT R46, R47, 0x380, RZ, 0xc0, !PT ;  /* 0x000003802f2e7812 */ /* 0x000fe200078ec0ff */
[----:B------:R-:W-:Y:S01]  /*5eb0*/  UPRMT UR4, UR37, 0x654, UR4 ;  /* 0x0000065425047896 */ /* 0x000fe20008000004 */
[----:B------:R-:W-:Y:S01]  /*5ec0*/  SHF.R.U64 R34, R34, 0x3, RZ ;  /* 0x0000000322227819 */ /* 0x000fe200000012ff */
[-C--:B------:R-:W-:Y:S01]  /*5ed0*/  FMUL.FTZ R88, R115, R8.reuse ;  /* 0x0000000873587220 */ /* 0x080fe20000410000 */
[----:B------:R-:W-:Y:S01]  /*5ee0*/  SHF.R.U64 R9, R9, 0x3, RZ ;  /* 0x0000000309097819 */ /* 0x000fe200000012ff */
[-C--:B------:R-:W-:Y:S01]  /*5ef0*/  FMUL.FTZ R97, R114, R8.reuse ;  /* 0x0000000872617220 */ /* 0x080fe20000410000 */
[----:B------:R-:W-:Y:S01]  /*5f00*/  SHF.R.U64 R46, R46, 0x3, RZ ;  /* 0x000000032e2e7819 */ /* 0x000fe200000012ff */
[----:B------:R-:W1:Y:S01]  /*5f10*/  @P1 LDC R111, c[0x0][0xbf0] ;  /* 0x0002fc00ff6f1b82 */ /* 0x000e620000000800 */
[C---:B------:R-:W-:Y:S01]  /*5f20*/  IADD3 R29, P2, R4.reuse, 0x4020, RZ ;  /* 0x00004020041d7810 */ /* 0x040fe20007f5e0ff */
[-C--:B------:R-:W-:Y:S01]  /*5f30*/  FMUL.FTZ R90, R119, R8.reuse ;  /* 0x00000008775a7220 */ /* 0x080fe20000410000 */
[----:B------:R-:W-:Y:S01]  /*5f40*/  IADD3 R27, P3, R4, 0x4000, RZ ;  /* 0x00004000041b7810 */ /* 0x000fe20007f7e0ff */
[----:B------:R-:W-:Y:S01]  /*5f50*/  FMUL.FTZ R95, R118, R8 ;  /* 0x00000008765f7220 */ /* 0x000fe20000410000 */
[C---:B------:R-:W-:Y:S01]  /*5f60*/  IADD3 R25, P4, R4.reuse, 0x60, RZ ;  /* 0x0000006004197810 */ /* 0x040fe20007f9e0ff */
[--C-:B------:R-:W-:Y:S01]  /*5f70*/  IMAD.X R43, RZ, RZ, R5.reuse, P2 ;  /* 0x000000ffff2b7224 */ /* 0x100fe200010e0605 */
[----:B------:R-:W-:Y:S01]  /*5f80*/  IADD3 R21, P5, R4, 0x40, RZ ;  /* 0x0000004004157810 */ /* 0x000fe20007fbe0ff */
[----:B------:R-:W-:Y:S01]  /*5f90*/  IMAD.X R41, RZ, RZ, R5, P3 ;  /* 0x000000ffff297224 */ /* 0x000fe200018e0605 */
[----:B------:R-:W-:Y:S01]  /*5fa0*/  LOP3.LUT R34, R34, R35, RZ, 0x3c, !PT ;  /* 0x0000002322227212 */ /* 0x000fe200078e3cff */
[----:B------:R-:W-:Y:S01]  /*5fb0*/  IMAD.X R35, RZ, RZ, R39, P6 ;  /* 0x000000ffff237224 */ /* 0x000fe200030e0627 */
[----:B------:R-:W-:Y:S01]  /*5fc0*/  LOP3.LUT R4, R9, R4, RZ, 0x3c, !PT ;  /* 0x0000000409047212 */ /* 0x000fe200078e3cff */
[--C-:B------:R-:W-:Y:S01]  /*5fd0*/  IMAD.X R9, RZ, RZ, R5.reuse, P5 ;  /* 0x000000ffff097224 */ /* 0x100fe200028e0605 */
[----:B------:R-:W-:Y:S01]  /*5fe0*/  IADD3 R107, P6, R38, 0x7000, RZ ;  /* 0x00007000266b7810 */ /* 0x000fe20007fde0ff */
[----:B------:R-:W-:Y:S01]  /*5ff0*/  SYNCS.ARRIVE.TRANS64.RED.A1T0 RZ, [UR4], RZ ;  /* 0x000000ffffff79a7 */ /* 0x000fe20008100404 */
[----:B------:R-:W-:Y:S01]  /*6000*/  LOP3.LUT R46, R46, R47, RZ, 0x3c, !PT ;  /* 0x0000002f2e2e7212 */ /* 0x000fe200078e3cff */
[----:B------:R-:W-:Y:S01]  /*6010*/  IMAD.X R47, RZ, RZ, R5, P0 ;  /* 0x000000ffff2f7224 */ /* 0x000fe200000e0605 */
[-C--:B------:R-:W-:Y:S01]  /*6020*/  IADD3.X R11, RZ, R5.reuse, RZ, P4, !PT ;  /* 0x00000005ff0b7210 */ /* 0x080fe200027fe4ff */
[----:B------:R-:W-:Y:S01]  /*6030*/  FMUL.FTZ R80, R123, R8 ;  /* 0x000000087b507220 */ /* 0x000fe20000410000 */
[----:B------:R-:W-:Y:S01]  /*6040*/  MOV R106, R4 ;  /* 0x00000004006a7202 */ /* 0x000fe20000000f00 */
[-C--:B------:R-:W-:Y:S01]  /*6050*/  FMUL.FTZ R93, R122, R8.reuse ;  /* 0x000000087a5d7220 */ /* 0x080fe20000410000 */
[----:B------:R-:W-:Y:S01]  /*6060*/  LOP3.LUT R10, R29, 0x380, RZ, 0xc0, !PT ;  /* 0x000003801d0a7812 */ /* 0x000fe200078ec0ff */
[-C--:B------:R-:W-:Y:S01]  /*6070*/  FMUL.FTZ R79, R127, R8.reuse ;  /* 0x000000087f4f7220 */ /* 0x080fe20000410000 */
[----:B------:R-:W-:Y:S01]  /*6080*/  LOP3.LUT R5, R107, 0x380, RZ, 0xc0, !PT ;  /* 0x000003806b057812 */ /* 0x000fe200078ec0ff */
        /* <DEDUP_REMOVED lines=14> */
[----:B------:R-:W2:Y:S01]  /*6170*/  LDC.64 R102, c[0x0][0xb98] ;  /* 0x0002e600ff667b82 */ /* 0x000ea20000000a00 */
[----:B------:R-:W-:Y:S01]  /*6180*/  LOP3.LUT R8, R27, 0x380, RZ, 0xc0, !PT ;  /* 0x000003801b087812 */ /* 0x000fe200078ec0ff */
[----:B------:R-:W-:Y:S01]  /*6190*/  USHF.R.S32.HI UR11, URZ, 0x1f, UR7 ;  /* 0x0000001f3f0b7899 */ /* 0x000fe20008011407 */
[----:B------:R-:W-:Y:S01]  /*61a0*/  SHF.R.U64 R10, R10, 0x3, RZ ;  /* 0x000000030a0a7819 */ /* 0x000fe200000012ff */
[----:B------:R-:W-:Y:S01]  /*61b0*/  USHF.R.S32.HI UR10, URZ, 0x1f, UR40 ;  /* 0x0000001f3f0a7899 */ /* 0x000fe20008011428 */
[----:B------:R-:W-:Y:S01]  /*61c0*/  SHF.R.U64 R20, R5, 0x3, RZ ;  /* 0x0000000305147819 */ /* 0x000fe200000012ff */
[----:B------:R-:W-:Y:S01]  /*61d0*/  UIMAD UR6, UR11, UR8, URZ ;  /* 0x000000080b0672a4 */ /* 0x000fe2000f8e023f */
[----:B------:R-:W-:Y:S01]  /*61e0*/  SHF.R.U64 R8, R8, 0x3, RZ ;  /* 0x0000000308087819 */ /* 0x000fe200000012ff */
[----:B------:R-:W-:Y:S01]  /*61f0*/  FMUL.FTZ R67, R112, R61 ;  /* 0x0000003d70437220 */ /* 0x000fe20000410000 */
[----:B------:R-:W-:Y:S01]  /*6200*/  LOP3.LUT R42, R10, R29, RZ, 0x3c, !PT ;  /* 0x0000001d0a2a7212 */ /* 0x000fe200078e3cff */
[----:B------:R-:W-:Y:S01]  /*6210*/  UIMAD UR6, UR7, UR9, UR6 ;  /* 0x00000009070672a4 */ /* 0x000fe2000f8e0206 */
[----:B------:R-:W-:Y:S01]  /*6220*/  LOP3.LUT R20, R20, R107, RZ, 0x3c, !PT ;  /* 0x0000006b14147212 */ /* 0x000fe200078e3cff */
[----:B------:R-:W-:Y:S01]  /*6230*/  IMAD R107, R96, 0x80, R16 ;  /* 0x00000080606b7824 */ /* 0x000fe200078e0210 */
[----:B------:R-:W-:Y:S01]  /*6240*/  LOP3.LUT R10, R25, 0x380, RZ, 0xc0, !PT ;  /* 0x00000380190a7812 */ /* 0x000fe200078ec0ff */
[----:B------:R-:W-:Y:S01]  /*6250*/  UIADD3 UR6, UR5, UR6, URZ ;  /* 0x0000000605067290 */ /* 0x000fe2000fffe03f */
[----:B------:R-:W-:Y:S01]  /*6260*/  LOP3.LUT R40, R8, R27, RZ, 0x3c, !PT ;  /* 0x0000001b08287212 */ /* 0x000fe200078e3cff */
[----:B------:R-:W-:Y:S01]  /*6270*/  FMUL.FTZ R65, R116, R61 ;  /* 0x0000003d74417220 */ /* 0x000fe20000410000 */
[----:B------:R-:W-:Y:S01]  /*6280*/  MOV R77, R46 ;  /* 0x0000002e004d7202 */ /* 0x000fe20000000f00 */
[----:B0-----:R-:W-:Y:S01]  /*6290*/  @P1 IMAD.HI.U32 R46, R107, R110, RZ ;  /* 0x0000006e6b2e1227 */ /* 0x001fe200078e00ff */
[----:B------:R-:W-:-:S03]  /*62a0*/  LOP3.LUT R8, R13, 0x380, RZ, 0xc0, !PT ;  /* 0x000003800d087812 */ /* 0x000fc600078ec0ff */
[-C--:B------:R-:W-:Y:S01]  /*62b0*/  FMUL.FTZ R60, R121, R61.reuse ;  /* 0x0000003d793c7220 */ /* 0x080fe20000410000 */
[----:B------:R-:W-:Y:S01]  /*62c0*/  SHF.R.U64 R10, R10, 0x3, RZ ;  /* 0x000000030a0a7819 */ /* 0x000fe200000012ff */
[----:B------:R-:W-:Y:S01]  /*62d0*/  IMAD.MOV.U32 R47, RZ, RZ, R107 ;  /* 0x000000ffff2f7224 */ /* 0x000fe200078e006b */
[----:B------:R-:W-:Y:S01]  /*62e0*/  SHF.R.U64 R8, R8, 0x3, RZ ;  /* 0x0000000308087819 */ /* 0x000fe200000012ff */
[----:B------:R-:W-:Y:S01]  /*62f0*/  FMUL.FTZ R63, R120, R61 ;  /* 0x0000003d783f7220 */ /* 0x000fe20000410000 */
[----:B------:R-:W-:Y:S01]  /*6300*/  LOP3.LUT R10, R10, R25, RZ, 0x3c, !PT ;  /* 0x000000190a0a7212 */ /* 0x000fe200078e3cff */
[-C--:B------:R-:W-:Y:S01]  /*6310*/  FMUL.FTZ R51, R125, R61.reuse ;  /* 0x0000003d7d337220 */ /* 0x080fe20000410000 */
[----:B------:R-:W-:Y:S01]  /*6320*/  IADD3 R25, P0, R38, 0x6000, RZ ;  /* 0x0000600026197810 */ /* 0x000fe20007f1e0ff */
[----:B------:R-:W-:Y:S01]  /*6330*/  FMUL.FTZ R58, R124, R61 ;  /* 0x0000003d7c3a7220 */ /* 0x000fe20000410000 */
[----:B-1----:R-:W-:Y:S01]  /*6340*/  @P1 SHF.R.U32.HI R47, RZ, R111, R46 ;  /* 0x0000006fff2f1219 */ /* 0x002fe2000001162e */
[----:B------:R-:W-:Y:S01]  /*6350*/  FMUL.FTZ R52, R129, R61 ;  /* 0x0000003d81347220 */ /* 0x000fe20000410000 */
[----:B------:R-:W-:Y:S01]  /*6360*/  F2FP.F16.F32.PACK_AB R6, R6, R7 ;  /* 0x000000070606723e */ /* 0x000fe200000000ff */
[----:B------:R-:W-:Y:S01]  /*6370*/  FMUL.FTZ R57, R128, R61 ;  /* 0x0000003d80397220 */ /* 0x000fe20000410000 */
[----:B------:R-:W-:Y:S01]  /*6380*/  F2FP.F16.F32.PACK_AB R5, R100, R105 ;  /* 0x000000696405723e */ /* 0x000fe200000000ff */
[----:B------:R-:W-:Y:S01]  /*6390*/  FMUL.FTZ R49, R133, R61 ;  /* 0x0000003d85317220 */ /* 0x000fe20000410000 */
[----:B------:R-:W-:Y:S01]  /*63a0*/  F2FP.F16.F32.PACK_AB R7, R104, R109 ;  /* 0x0000006d6807723e */ /* 0x000fe200000000ff */
[----:B------:R-:W-:Y:S01]  /*63b0*/  BAR.SYNC.DEFER_BLOCKING 0x1, 0x100 ;  /* 0x0044000000007b1d */ /* 0x000fe20000010000 */
[----:B------:R-:W-:Y:S01]  /*63c0*/  LOP3.LUT R14, R8, R13, RZ, 0x3c, !PT ;  /* 0x0000000d080e7212 */ /* 0x000fe200078e3cff */
[----:B------:R-:W-:Y:S01]  /*63d0*/  IMAD.U32 R13, RZ, RZ, UR5 ;  /* 0x00000005ff0d7e24 */ /* 0x000fe2000f8e00ff */
[----:B------:R-:W-:Y:S01]  /*63e0*/  LOP3.LUT R24, R25, 0x380, RZ, 0xc0, !PT ;  /* 0x0000038019187812 */ /* 0x000fe200078ec0ff */
[----:B------:R-:W-:Y:S01]  /*63f0*/  IMAD.U32 R13, RZ, RZ, UR6 ;  /* 0x00000006ff0d7e24 */ /* 0x000fe2000f8e00ff */
[----:B------:R-:W-:Y:S01]  /*6400*/  MOV R105, R40 ;  /* 0x0000002800697202 */ /* 0x000fe20000000f00 */
[----:B------:R-:W-:Y:S01]  /*6410*/  IMAD.MOV R40, RZ, RZ, -R47 ;  /* 0x000000ffff287224 */ /* 0x000fe200078e0a2f */
[----:B------:R-:W-:Y:S01]  /*6420*/  SHF.R.U64 R24, R24, 0x3, RZ ;  /* 0x0000000318187819 */ /* 0x000fe200000012ff */
[----:B--2---:R-:W-:Y:S01]  /*6430*/  IMAD.WIDE.U32 R12, R102, UR40, R12 ;  /* 0x00000028660c7c25 */ /* 0x004fe2000f8e000c */
[----:B------:R-:W-:Y:S01]  /*6440*/  IADD3 R29, P3, R38, 0x4000, RZ ;  /* 0x00004000261d7810 */ /* 0x000fe20007f7e0ff */
[----:B------:R-:W-:Y:S01]  /*6450*/  ULDC.64 UR4, c[0x0][0xb88] ;  /* 0x0002e20000047ab9 */ /* 0x000fe20000000a00 */
[----:B------:R-:W-:Y:S01]  /*6460*/  LOP3.LUT R24, R24, R25, RZ, 0x3c, !PT ;  /* 0x0000001918187212 */ /* 0x000fe200078e3cff */
[----:B------:R-:W-:Y:S01]  /*6470*/  IMAD.X R25, RZ, RZ, R39, P0 ;  /* 0x000000ffff197224 */ /* 0x000fe200000e0627 */
[----:B------:R-:W-:Y:S01]  /*6480*/  SHF.R.S32.HI R41, RZ, 0x1f, R47 ;  /* 0x0000001fff297819 */ /* 0x000fe2000001142f */
[----:B------:R-:W-:Y:S01]  /*6490*/  ULDC UR6, c[0x0][0xa88] ;  /* 0x0002a20000067ab9 */ /* 0x000fe20000000800 */
[----:B------:R-:W-:Y:S01]  /*64a0*/  IADD3 R12, P0, R47, R12, RZ ;  /* 0x0000000c2f0c7210 */ /* 0x000fe20007f1e0ff */
[-C--:B------:R-:W-:Y:S01]  /*64b0*/  FMUL.FTZ R56, R132, R61.reuse ;  /* 0x0000003d84387220 */ /* 0x080fe20000410000 */
[----:B------:R-:W-:Y:S01]  /*64c0*/  LOP3.LUT R8, R21, 0x380, RZ, 0xc0, !PT ;  /* 0x0000038015087812 */ /* 0x000fe200078ec0ff */
[-C--:B------:R-:W-:Y:S01]  /*64d0*/  FMUL.FTZ R50, R137, R61.reuse ;  /* 0x0000003d89327220 */ /* 0x080fe20000410000 */
[----:B------:R-:W-:Y:S01]  /*64e0*/  IADD3 R27, P2, R38, 0x5000, RZ ;  /* 0x00005000261b7810 */ /* 0x000fe20007f5e0ff */
[-C--:B------:R-:W-:Y:S01]  /*64f0*/  FMUL.FTZ R55, R136, R61.reuse ;  /* 0x0000003d88377220 */ /* 0x080fe20000410000 */
[----:B------:R-:W-:Y:S01]  /*6500*/  LOP3.LUT R28, R29, 0x380, RZ, 0xc0, !PT ;  /* 0x000003801d1c7812 */ /* 0x000fe200078ec0ff */
[-C--:B------:R-:W-:Y:S01]  /*6510*/  FMUL.FTZ R3, R141, R61.reuse ;  /* 0x0000003d8d037220 */ /* 0x080fe20000410000 */
[----:B------:R-:W-:Y:S01]  /*6520*/  SHF.R.U64 R8, R8, 0x3, RZ ;  /* 0x0000000308087819 */ /* 0x000fe200000012ff */
[----:B------:R0:W-:Y:S01]  /*6530*/  STSM.16.M88.4 [R106], R4 ;  /* 0x000000046a007844 */ /* 0x0001e20000000200 */
[----:B------:R-:W-:Y:S01]  /*6540*/  LOP3.LUT R26, R27, 0x380, RZ, 0xc0, !PT ;  /* 0x000003801b1a7812 */ /* 0x000fe200078ec0ff */
[----:B------:R-:W-:Y:S01]  /*6550*/  FMUL.FTZ R54, R140, R61 ;  /* 0x0000003d8c367220 */ /* 0x000fe20000410000 */
[----:B------:R-:W-:Y:S01]  /*6560*/  MOV R15, R14 ;  /* 0x0000000e000f7202 */ /* 0x000fe20000000f00 */
[-C--:B------:R-:W-:Y:S01]  /*6570*/  FMUL.FTZ R48, R145, R61.reuse ;  /* 0x0000003d91307220 */ /* 0x080fe20000410000 */
[----:B------:R-:W-:Y:S01]  /*6580*/  SHF.R.U64 R28, R28, 0x3, RZ ;  /* 0x000000031c1c7819 */ /* 0x000fe200000012ff */
[----:B------:R-:W-:Y:S01]  /*6590*/  FMUL.FTZ R53, R144, R61 ;  /* 0x0000003d90357220 */ /* 0x000fe20000410000 */
[----:B------:R-:W-:Y:S01]  /*65a0*/  MOV R104, R42 ;  /* 0x0000002a00687202 */ /* 0x000fe20000000f00 */
[----:B------:R-:W-:Y:S01]  /*65b0*/  IMAD R43, R96, 0x80, R19 ;  /* 0x00000080602b7824 */ /* 0x000fe200078e0213 */
[----:B------:R-:W-:Y:S01]  /*65c0*/  LOP3.LUT R8, R8, R21, RZ, 0x3c, !PT ;  /* 0x0000001508087212 */ /* 0x000fe200078e3cff */
[-C--:B------:R-:W-:Y:S01]  /*65d0*/  FMUL.FTZ R0, R149, R61.reuse ;  /* 0x0000003d95007220 */ /* 0x080fe20000410000 */
[----:B------:R-:W-:Y:S01]  /*65e0*/  SHF.R.U64 R26, R26, 0x3, RZ ;  /* 0x000000031a1a7819 */ /* 0x000fe200000012ff */
[----:B------:R-:W-:Y:S01]  /*65f0*/  FMUL.FTZ R61, R148, R61 ;  /* 0x0000003d943d7220 */ /* 0x000fe20000410000 */
[----:B------:R-:W-:Y:S01]  /*6600*/  LOP3.LUT R28, R28, R29, RZ, 0x3c, !PT ;  /* 0x0000001d1c1c7212 */ /* 0x000fe200078e3cff */
[----:B------:R-:W-:Y:S01]  /*6610*/  IMAD.X R29, RZ, RZ, R39, P3 ;  /* 0x000000ffff1d7224 */ /* 0x000fe200018e0627 */
[----:B------:R-:W-:Y:S01]  /*6620*/  MOV R14, R8 ;  /* 0x00000008000e7202 */ /* 0x000fe20000000f00 */
[----:B0-----:R-:W-:Y:S01]  /*6630*/  IMAD R4, R102, UR10, RZ ;  /* 0x0000000a66047c24 */ /* 0x001fe2000f8e02ff */
[----:B------:R-:W-:Y:S01]  /*6640*/  MOV R106, R10 ;  /* 0x0000000a006a7202 */ /* 0x000fe20000000f00 */
[----:B------:R-:W-:Y:S01]  /*6650*/  IMAD R11, R59, R40, R107 ;  /* 0x000000283b0b7224 */ /* 0x000fe200078e026b */
[----:B------:R-:W-:Y:S01]  /*6660*/  F2FP.F16.F32.PACK_AB R5, R108, R113 ;  /* 0x000000716c05723e */ /* 0x000fe200000000ff */
[----:B------:R-:W-:Y:S01]  /*6670*/  IMAD R103, R103, UR40, R4 ;  /* 0x0000002867677c24 */ /* 0x000fe2000f8e0204 */
[----:B------:R-:W-:Y:S01]  /*6680*/  F2FP.F16.F32.PACK_AB R4, R72, R75 ;  /* 0x0000004b4804723e */ /* 0x000fe200000000ff */
[----:B------:R-:W-:Y:S01]  /*6690*/  IMAD R72, R59, UR6, RZ ;  /* 0x000000063b487c24 */ /* 0x000fe2000f8e02ff */
[----:B------:R-:W-:Y:S01]  /*66a0*/  SHF.R.S32.HI R10, RZ, 0x1f, R11 ;  /* 0x0000001fff0a7819 */ /* 0x000fe2000001140b */
[----:B------:R-:W-:Y:S01]  /*66b0*/  ULDC.64 UR8, c[0x0][0xae8] ;  /* 0x0002ba0000087ab9 */ /* 0x000fe20000000a00 */
[----:B------:R-:W-:-:S02]  /*66c0*/  IADD3.X R13, R41, R13, R103, P0, !PT ;  /* 0x0000000d290d7210 */ /* 0x000fc400007fe467 */
[----:B------:R-:W-:Y:S01]  /*66d0*/  F2FP.F16.F32.PACK_AB R6, R70, R73 ;  /* 0x000000494606723e */ /* 0x000fe200000000ff */
[----:B------:R-:W-:Y:S01]  /*66e0*/  IMAD R10, R10, UR4, RZ ;  /* 0x000000040a0a7c24 */ /* 0x000fe2000f8e02ff */
[----:B------:R-:W-:Y:S01]  /*66f0*/  F2FP.F16.F32.PACK_AB R7, R98, R117 ;  /* 0x000000756207723e */ /* 0x000fe200000000ff */
[C---:B------:R-:W-:Y:S01]  /*6700*/  IMAD.WIDE.U32 R12, R11.reuse, UR4, R12 ;  /* 0x000000040b0c7c25 */ /* 0x040fe2000f8e000c */
[----:B------:R-:W-:Y:S02]  /*6710*/  LOP3.LUT P0, RZ, R154, 0x3, RZ, 0xc0, !PT ;  /* 0x000000039aff7812 */ /* 0x000fe4000780c0ff */
[----:B------:R-:W-:Y:S01]  /*6720*/  F2FP.F16.F32.PACK_AB R8, R66, R71 ;  /* 0x000000474208723e */ /* 0x000fe200000000ff */
[----:B------:R-:W-:Y:S01]  /*6730*/  IMAD R41, R11, UR5, R10 ;  /* 0x000000050b297c24 */ /* 0x000fe2000f8e020a */
[----:B------:R0:W-:Y:S01]  /*6740*/  STSM.16.M88.4 [R15], R4 ;  /* 0x000000040f007844 */ /* 0x0001e20000000200 */
[----:B------:R-:W-:Y:S01]  /*6750*/  ULDC.64 UR4, c[0x0][0xb50] ;  /* 0x0002d40000047ab9 */ /* 0x000fe20000000a00 */
[----:B------:R-:W-:-:S02]  /*6760*/  F2FP.F16.F32.PACK_AB R9, R94, R101 ;  /* 0x000000655e09723e */ /* 0x000fc400000000ff */
[----:B------:R-:W-:Y:S02]  /*6770*/  F2FP.F16.F32.PACK_AB R10, R68, R69 ;  /* 0x00000045440a723e */ /* 0x000fe400000000ff */
[----:B------:R-:W-:Y:S02]  /*6780*/  F2FP.F16.F32.PACK_AB R11, R92, R99 ;  /* 0x000000635c0b723e */ /* 0x000fe400000000ff */
[----:B------:R-:W-:Y:S02]  /*6790*/  LEA R40, P3, R12, UR4, 0x2 ;  /* 0x000000040c287c11 */ /* 0x000fe4000f8610ff */
[----:B------:R-:W-:Y:S01]  /*67a0*/  LOP3.LUT R26, R26, R27, RZ, 0x3c, !PT ;  /* 0x0000001b1a1a7212 */ /* 0x000fe200078e3cff */
[----:B------:R-:W-:Y:S01]  /*67b0*/  IMAD.X R27, RZ, RZ, R39, P2 ;  /* 0x000000ffff1b7224 */ /* 0x000fe200010e0627 */
[----:B------:R-:W-:Y:S01]  /*67c0*/  ISETP.GE.OR P2, PT, R43, R72, P0 ;  /* 0x000000482b00720c */ /* 0x000fe20000746670 */
[----:B------:R1:W-:Y:S01]  /*67d0*/  STSM.16.M88.4 [R14], R8 ;  /* 0x000000080e007844 */ /* 0x0003e20000000200 */
[----:B------:R-:W-:Y:S01]  /*67e0*/  F2FP.F16.F32.PACK_AB R71, R81, R84 ;  /* 0x000000545147723e */ /* 0x000fe200000000ff */
[----:B0-----:R-:W-:Y:S01]  /*67f0*/  VIADD R5, R43, 0x8 ;  /* 0x000000082b057836 */ /* 0x001fe20000000000 */
[----:B------:R-:W-:Y:S01]  /*6800*/  IADD3 R7, R13, R41, RZ ;  /* 0x000000290d077210 */ /* 0x000fe20007ffe0ff */
[----:B------:R-:W-:Y:S01]  /*6810*/  SHFL.IDX PT, R66, R40, 0x1, 0x1c1f ;  /* 0x003c1f0028427f89 */ /* 0x000fe200000e0000 */
[----:B------:R-:W-:-:S02]  /*6820*/  F2FP.F16.F32.PACK_AB R4, R62, R67 ;  /* 0x000000433e04723e */ /* 0x000fc400000000ff */
[----:B------:R-:W-:Y:S02]  /*6830*/  ISETP.GE.OR P0, PT, R5, R72, P0 ;  /* 0x000000480500720c */ /* 0x000fe40000706670 */
[----:B------:R-:W-:Y:S02]  /*6840*/  LEA.HI.X R41, R12, UR5, R7, 0x2, P3 ;  /* 0x000000050c297c11 */ /* 0x000fe400098f1407 */
[----:B------:R-:W-:Y:S02]  /*6850*/  F2FP.F16.F32.PACK_AB R5, R88, R97 ;  /* 0x000000615805723e */ /* 0x000fe400000000ff */
[----:B------:R-:W-:Y:S01]  /*6860*/  F2FP.F16.F32.PACK_AB R6, R64, R65 ;  /* 0x000000414006723e */ /* 0x000fe200000000ff */
[----:B------:R-:W-:Y:S01]  /*6870*/  SHFL.IDX PT, R67, R41, 0x1, 0x1c1f ;  /* 0x003c1f0029437f89 */ /* 0x000fe200000e0000 */
[----:B------:R-:W-:Y:S02]  /*6880*/  F2FP.F16.F32.PACK_AB R7, R90, R95 ;  /* 0x0000005f5a07723e */ /* 0x000fe400000000ff */
[----:B------:R-:W-:Y:S01]  /*6890*/  F2FP.F16.F32.PACK_AB R12, R60, R63 ;  /* 0x0000003f3c0c723e */ /* 0x000fe200000000ff */
[----:B------:R-:W-:Y:S01]  /*68a0*/  SHFL.IDX PT, R64, R40, RZ, 0x1c1f ;  /* 0x001c1fff28407589 */ /* 0x000fe200000e0000 */
[----:B------:R-:W-:-:S02]  /*68b0*/  F2FP.F16.F32.PACK_AB R13, R80, R93 ;  /* 0x0000005d500d723e */ /* 0x000fc400000000ff */
[----:B-1----:R-:W-:Y:S01]  /*68c0*/  F2FP.F16.F32.PACK_AB R14, R51, R58 ;  /* 0x0000003a330e723e */ /* 0x002fe200000000ff */
[----:B------:R-:W-:Y:S01]  /*68d0*/  STSM.16.M88.4 [R106], R4 ;  /* 0x000000046a007844 */ /* 0x000fe20000000200 */
[----:B------:R-:W-:Y:S02]  /*68e0*/  F2FP.F16.F32.PACK_AB R15, R79, R86 ;  /* 0x000000564f0f723e */ /* 0x000fe400000000ff */
[----:B------:R-:W-:Y:S01]  /*68f0*/  F2FP.F16.F32.PACK_AB R8, R52, R57 ;  /* 0x000000393408723e */ /* 0x000fe200000000ff */
[----:B------:R-:W0:Y:S01]  /*6900*/  SHFL.IDX PT, R65, R41, RZ, 0x1c1f ;  /* 0x001c1fff29417589 */ /* 0x000e2200000e0000 */
[----:B------:R-:W-:Y:S01]  /*6910*/  F2FP.F16.F32.PACK_AB R9, R76, R91 ;  /* 0x0000005b4c09723e */ /* 0x000fe200000000ff */
[----:B------:R-:W1:Y:S01]  /*6920*/  @P1 LDC R57, c[0x0][0xbec] ;  /* 0x0002fb00ff391b82 */ /* 0x000e620000000800 */
[----:B------:R-:W-:Y:S01]  /*6930*/  F2FP.F16.F32.PACK_AB R10, R49, R56 ;  /* 0x00000038310a723e */ /* 0x000fe200000000ff */
[----:B------:R-:W-:Y:S01]  /*6940*/  STSM.16.M88.4 [R105], R12 ;  /* 0x0000000c69007844 */ /* 0x000fe20000000200 */
[----:B------:R-:W-:-:S02]  /*6950*/  F2FP.F16.F32.PACK_AB R11, R78, R89 ;  /* 0x000000594e0b723e */ /* 0x000fc400000000ff */
[----:B------:R-:W-:Y:S02]  /*6960*/  MOV R100, R44 ;  /* 0x0000002c00647202 */ /* 0x000fe40000000f00 */
[----:B------:R-:W-:Y:S01]  /*6970*/  F2FP.F16.F32.PACK_AB R68, R50, R55 ;  /* 0x000000373244723e */ /* 0x000fe200000000ff */
[----:B------:R-:W-:Y:S01]  /*6980*/  STSM.16.M88.4 [R104], R8 ;  /* 0x0000000868007844 */ /* 0x000fe20000000200 */
[----:B------:R-:W-:Y:S02]  /*6990*/  F2FP.F16.F32.PACK_AB R69, R74, R87 ;  /* 0x000000574a45723e */ /* 0x000fe400000000ff */
[----:B------:R-:W-:Y:S02]  /*69a0*/  F2FP.F16.F32.PACK_AB R70, R3, R54 ;  /* 0x000000360346723e */ /* 0x000fe400000000ff */
[----:B------:R-:W-:Y:S02]  /*69b0*/  F2FP.F16.F32.PACK_AB R81, R82, R85 ;  /* 0x000000555251723e */ /* 0x000fe400000000ff */
[----:B------:R-:W-:Y:S01]  /*69c0*/  F2FP.F16.F32.PACK_AB R80, R48, R53 ;  /* 0x000000353050723e */ /* 0x000fe200000000ff */
[----:B------:R-:W-:Y:S01]  /*69d0*/  STSM.16.M88.4 [R100], R68 ;  /* 0x0000004464007844 */ /* 0x000fe20000000200 */
[----:B------:R-:W-:-:S02]  /*69e0*/  F2FP.F16.F32.PACK_AB R82, R0, R61 ;  /* 0x0000003d0052723e */ /* 0x000fc400000000ff */
[----:B------:R-:W-:Y:S02]  /*69f0*/  F2FP.F16.F32.PACK_AB R83, R83, R150 ;  /* 0x000000965353723e */ /* 0x000fe400000000ff */
[C---:B------:R-:W-:Y:S02]  /*6a00*/  LOP3.LUT R21, R38.reuse, 0x380, RZ, 0xc0, !PT ;  /* 0x0000038026157812 */ /* 0x040fe400078ec0ff */
[C---:B------:R-:W-:Y:S01]  /*6a10*/  IADD3 R33, P5, R38.reuse, 0x2000, RZ ;  /* 0x0000200026217810 */ /* 0x040fe20007fbe0ff */
[----:B------:R-:W-:Y:S01]  /*6a20*/  STSM.16.M88.4 [R77], R80 ;  /* 0x000000504d007844 */ /* 0x000fe20000000200 */
[----:B------:R-:W-:Y:S01]  /*6a30*/  IMAD R3, R153, 0x20, R17 ;  /* 0x0000002099037824 */ /* 0x000fe200078e0211 */
[----:B------:R-:W-:Y:S01]  /*6a40*/  SHF.R.U64 R21, R21, 0x3, RZ ;  /* 0x0000000315157819 */ /* 0x000fe200000012ff */
[----:B------:R-:W-:Y:S01]  /*6a50*/  BAR.SYNC.DEFER_BLOCKING 0x1, 0x100 ;  /* 0x0044000000007b1d */ /* 0x000fe20000010000 */
[----:B------:R-:W-:Y:S01]  /*6a60*/  IADD3 R31, P4, R38, 0x3000, RZ ;  /* 0x00003000261f7810 */ /* 0x000fe20007f9e0ff */
[----:B------:R-:W-:Y:S01]  /*6a70*/  UIMAD UR6, UR11, UR8, URZ ;  /* 0x000000080b0672a4 */ /* 0x000fe2000f8e023f */
[----:B------:R-:W-:Y:S01]  /*6a80*/  LOP3.LUT R38, R21, R38, RZ, 0x3c, !PT ;  /* 0x0000002615267212 */ /* 0x000fe200078e3cff */
[----:B------:R-:W-:Y:S01]  /*6a90*/  IMAD.X R21, RZ, RZ, R39, P6 ;  /* 0x000000ffff157224 */ /* 0x000fe200030e0627 */
[----:B------:R-:W-:Y:S01]  /*6aa0*/  UIMAD.WIDE.U32 UR4, UR7, UR8, URZ ;  /* 0x00000008070472a5 */ /* 0x000fe2000f8e003f */
[----:B------:R-:W-:Y:S01]  /*6ab0*/  LOP3.LUT R32, R33, 0x380, RZ, 0xc0, !PT ;  /* 0x0000038021207812 */ /* 0x000fe200078ec0ff */
[----:B0-----:R0:W-:Y:S01]  /*6ac0*/  @!P2 ST.E desc[UR48][R64.64], R37 ;  /* 0x000000254000a985 */ /* 0x0011e2000c101930 */
[----:B------:R-:W-:Y:S01]  /*6ad0*/  UIMAD UR6, UR7, UR9, UR6 ;  /* 0x00000009070672a4 */ /* 0x000fe2000f8e0206 */
[----:B------:R-:W-:-:S02]  /*6ae0*/  LOP3.LUT R30, R31, 0x380, RZ, 0xc0, !PT ;  /* 0x000003801f1e7812 */ /* 0x000fc400078ec0ff */
[----:B------:R2:W-:Y:S01]  /*6af0*/  @!P0 ST.E desc[UR48][R66.64], R36 ;  /* 0x0000002442008985 */ /* 0x0005e2000c101930 */
[----:B------:R-:W-:Y:S01]  /*6b00*/  ULDC.64 UR8, c[0x0][0xaf0] ;  /* 0x0002bc0000087ab9 */ /* 0x000fe20000000a00 */
[----:B------:R-:W-:Y:S02]  /*6b10*/  SHF.R.U64 R32, R32, 0x3, RZ ;  /* 0x0000000320207819 */ /* 0x000fe400000012ff */
[----:B------:R3:W5:Y:S01]  /*6b20*/  LD.E.128 R44, desc[UR48][R34.64] ;  /* 0x00000030222c7980 */ /* 0x000762000c101d00 */
[----:B0-----:R-:W0:Y:S03]  /*6b30*/  @P1 LDC R37, c[0x0][0xbf0] ;  /* 0x0002fc00ff251b82 */ /* 0x001e260000000800 */
[----:B------:R4:W5:Y:S01]  /*6b40*/  LD.E.128 R52, desc[UR48][R28.64] ;  /* 0x000000301c347980 */ /* 0x000962000c101d00 */
[----:B------:R-:W-:Y:S01]  /*6b50*/  UIADD3 UR5, UR5, UR6, URZ ;  /* 0x0000000605057290 */ /* 0x000fe2000fffe03f */
[----:B------:R-:W-:-:S02]  /*6b60*/  SHF.R.U64 R30, R30, 0x3, RZ ;  /* 0x000000031e1e7819 */ /* 0x000fc400000012ff */
[----:B------:R2:W5:Y:S01]  /*6b70*/  LD.E.128 R8, desc[UR48][R20.64] ;  /* 0x0000003014087980 */ /* 0x000562000c101d00 */
[----:B------:R-:W-:Y:S01]  /*6b80*/  LOP3.LUT R32, R32, R33, RZ, 0x3c, !PT ;  /* 0x0000002120207212 */ /* 0x000fe200078e3cff */
[----:B---3--:R-:W3:Y:S02]  /*6b90*/  LDC.64 R34, c[0x0][0xae0] ;  /* 0x0002b800ff227b82 */ /* 0x008ee40000000a00 */
[----:B------:R-:W5:Y:S01]  /*6ba0*/  LD.E.128 R48, desc[UR48][R38.64] ;  /* 0x0000003026307980 */ /* 0x000f62000c101d00 */
[----:B----4-:R-:W-:Y:S01]  /*6bb0*/  IMAD R28, R96, 0x80, R3 ;  /* 0x00000080601c7824 */ /* 0x010fe200078e0203 */
[----:B------:R-:W-:Y:S01]  /*6bc0*/  UIMAD UR6, UR10, UR8, URZ ;  /* 0x000000080a0672a4 */ /* 0x000fe2000f8e023f */
[----:B------:R-:W-:Y:S01]  /*6bd0*/  LOP3.LUT R30, R30, R31, RZ, 0x3c, !PT ;  /* 0x0000001f1e1e7212 */ /* 0x000fe200078e3cff */
[----:B------:R-:W-:Y:S01]  /*6be0*/  UIMAD.WIDE.U32 UR4, UR40, UR8, UR4 ;  /* 0x00000008280472a5 */ /* 0x000fe2000f8e0004 */
[----:B-1----:R-:W-:Y:S01]  /*6bf0*/  @P1 IMAD.HI.U32 R0, R28, R57, RZ ;  /* 0x000000391c001227 */ /* 0x002fe200078e00ff */
[----:B------:R-:W-:Y:S01]  /*6c00*/  IADD3.X R33, RZ, R39, RZ, P5, !PT ;  /* 0x00000027ff217210 */ /* 0x000fe20002ffe4ff */
[----:B------:R-:W5:Y:S02]  /*6c10*/  LD.E.128 R60, desc[UR48][R26.64] ;  /* 0x000000301a3c7980 */ /* 0x000f64000c101d00 */
[----:B--2---:R-:W-:Y:S01]  /*6c20*/  IMAD.MOV.U32 R20, RZ, RZ, R28 ;  /* 0x000000ffff147224 */ /* 0x004fe200078e001c */
[----:B------:R-:W-:Y:S01]  /*6c30*/  UIMAD UR6, UR40, UR9, UR6 ;  /* 0x00000009280672a4 */ /* 0x000fe2000f8e0206 */
[----:B------:R-:W-:Y:S01]  /*6c40*/  IMAD.X R31, RZ, RZ, R39, P4 ;  /* 0x000000ffff1f7224 */ /* 0x000fe200020e0627 */
[----:B------:R-:W5:Y:S01]  /*6c50*/  LD.E.128 R40, desc[UR48][R32.64] ;  /* 0x0000003020287980 */ /* 0x000f62000c101d00 */
[----:B0-----:R-:W-:Y:S01]  /*6c60*/  @P1 SHF.R.U32.HI R20, RZ, R37, R0 ;  /* 0x00000025ff141219 */ /* 0x001fe20000011600 */
[----:B------:R-:W-:-:S02]  /*6c70*/  UIADD3 UR5, UR5, UR6, URZ ;  /* 0x0000000605057290 */ /* 0x000fc4000fffe03f */
[----:B------:R-:W5:Y:S01]  /*6c80*/  LD.E.128 R4, desc[UR48][R30.64] ;  /* 0x000000301e047980 */ /* 0x000f62000c101d00 */
[--C-:B------:R-:W-:Y:S01]  /*6c90*/  SHF.R.S32.HI R3, RZ, 0x1f, R20.reuse ;  /* 0x0000001fff037819 */ /* 0x100fe20000011414 */
[----:B------:R-:W-:Y:S02]  /*6ca0*/  IMAD.MOV R0, RZ, RZ, -R20 ;  /* 0x000000ffff007224 */ /* 0x000fe400078e0a14 */
[----:B------:R0:W5:Y:S01]  /*6cb0*/  LD.E.128 R12, desc[UR48][R24.64] ;  /* 0x00000030180c7980 */ /* 0x000162000c101d00 */
[----:B------:R-:W-:Y:S01]  /*6cc0*/  ULDC.64 UR6, c[0x0][0xad8] ;  /* 0x0002b60000067ab9 */ /* 0x000fe20000000a00 */
[----:B------:R-:W-:Y:S01]  /*6cd0*/  IMAD R59, R59, R0, R28 ;  /* 0x000000003b3b7224 */ /* 0x000fe200078e021c */
[----:B------:R-:W-:Y:S01]  /*6ce0*/  @!PT LDS RZ, [RZ] ;  /* 0x00000000fffff984 */ /* 0x000fe20000000800 */
[----:B------:R-:W-:Y:S01]  /*6cf0*/  @!PT LDS RZ, [RZ] ;  /* 0x00000000fffff984 */ /* 0x000fe20000000800 */
[----:B------:R-:W-:Y:S01]  /*6d00*/  @!PT LDS RZ, [RZ] ;  /* 0x00000000fffff984 */ /* 0x000fe20000000800 */
[----:B------:R-:W-:Y:S01]  /*6d10*/  @!PT LDS RZ, [RZ] ;  /* 0x00000000fffff984 */ /* 0x000fe20000000800 */
[----:B------:R1:W-:Y:S06]  /*6d20*/  MEMBAR.ALL.CTA ;  /* 0x0000000000007992 */ /* 0x0003ec0000008000 */
[----:B-1----:R-:W1:Y:S01]  /*6d30*/  FENCE.VIEW.ASYNC.S ;  /* 0x00000000000073c6 */ /* 0x002e620000000000 */
[----:B---3--:R-:W-:Y:S01]  /*6d40*/  IMAD R3, R3, R34, RZ ;  /* 0x0000002203037224 */ /* 0x008fe200078e02ff */
[----:B------:R-:W-:-:S03]  /*6d50*/  SHF.R.S32.HI R0, RZ, 0x1f, R59 ;  /* 0x0000001fff007819 */ /* 0x000fc6000001143b */
[C---:B------:R-:W-:Y:S02]  /*6d60*/  IMAD R3, R20.reuse, R35, R3 ;  /* 0x0000002314037224 */ /* 0x040fe400078e0203 */
[----:B------:R-:W-:Y:S01]  /*6d70*/  IMAD.WIDE.U32 R20, R20, R34, UR4 ;  /* 0x0000000414147e25 */ /* 0x000fe2000f8e0022 */
[----:B------:R-:W-:-:S03]  /*6d80*/  LEA R29, R96, R17, 0x7 ;  /* 0x00000011601d7211 */ /* 0x000fc600078e38ff */
[----:B------:R-:W-:Y:S02]  /*6d90*/  IMAD.IADD R21, R21, 0x1, R3 ;  /* 0x0000000115157824 */ /* 0x000fe400078e0203 */
[----:B------:R-:W-:Y:S01]  /*6da0*/  IMAD R0, R0, UR6, RZ ;  /* 0x0000000600007c24 */ /* 0x000fe2000f8e02ff */
[----:B------:R-:W-:Y:S01]  /*6db0*/  UIADD3 UR39, UR39, 0x28820, URZ ;  /* 0x0002882027277890 */ /* 0x000fe2000fffe03f */
[----:B------:R-:W-:Y:S01]  /*6dc0*/  IMAD.WIDE.U32 R20, R59, UR6, R20 ;  /* 0x000000063b147c25 */ /* 0x000fe2000f8e0014 */
[----:B------:R-:W-:Y:S01]  /*6dd0*/  UIADD3 UR43, UR43, 0x1, URZ ;  /* 0x000000012b2b7890 */ /* 0x000fe2000fffe03f */
[----:B------:R-:W-:Y:S02]  /*6de0*/  ISETP.GE.AND P1, PT, R29, R72, PT ;  /* 0x000000481d00720c */ /* 0x000fe40003f26270 */
[----:B0-----:R-:W-:Y:S01]  /*6df0*/  IMAD R25, R59, UR7, R0 ;  /* 0x000000073b197c24 */ /* 0x001fe2000f8e0200 */
[----:B------:R-:W-:Y:S01]  /*6e00*/  ULDC.64 UR6, c[0x0][0xa80] ;  /* 0x0002a00000067ab9 */ /* 0x000fe20000000a00 */
[----:B------:R-:W-:Y:S01]  /*6e10*/  UPRMT UR39, URZ, 0x654, UR39 ;  /* 0x000006543f277896 */ /* 0x000fe20008000027 */
[----:B------:R-:W-:Y:S01]  /*6e20*/  LEA R0, P2, R20, UR6, 0x1 ;  /* 0x0000000614007c11 */ /* 0x000fe2000f8408ff */
[----:B------:R-:W-:Y:S01]  /*6e30*/  IMAD.IADD R21, R21, 0x1, R25 ;  /* 0x0000000115157824 */ /* 0x000fe200078e0219 */
[----:B------:R-:W-:Y:S01]  /*6e40*/  UISETP.NE.AND UP0, UPT, UR43, 0x2, UPT ;  /* 0x000000022b00788c */ /* 0x000fe2000bf05270 */
[----:B------:R-:W-:-:S03]  /*6e50*/  VIADD R3, R29, 0x20 ;  /* 0x000000201d037836 */ /* 0x000fc60000000000 */
[----:B------:R-:W-:Y:S01]  /*6e60*/  LEA.HI.X R28, R20, UR7, R21, 0x1, P2 ;  /* 0x00000007141c7c11 */ /* 0x000fe200090f0c15 */
[----:B------:R-:W-:Y:S01]  /*6e70*/  USEL UR5, URZ, 0x1, UP0 ;  /* 0x000000013f057887 */ /* 0x000fe20008000000 */
[-C--:B------:R-:W-:Y:S01]  /*6e80*/  ISETP.GE.AND P3, PT, R3, R72.reuse, PT ;  /* 0x000000480300720c */ /* 0x080fe20003f66270 */
[----:B------:R-:W-:Y:S01]  /*6e90*/  ULDC UR4, c[0x0][0xc] ;  /* 0x0000030000047ab9 */ /* 0x000fe20000000800 */
[----:B------:R-:W-:Y:S01]  /*6ea0*/  VIADD R3, R29, 0x40 ;  /* 0x000000401d037836 */ /* 0x000fe20000000000 */
[----:B------:R-:W-:Y:S01]  /*6eb0*/  UIADD3 UR41, UR4, UR41, URZ ;  /* 0x0000002904297290 */ /* 0x000fe2000fffe03f */
[----:B-1----:R0:W1:Y:S01]  /*6ec0*/  SHFL.IDX PT, R26, R0, RZ, 0x181f ;  /* 0x00181fff001a7589 */ /* 0x00206200000e0000 */
[----:B------:R-:W-:Y:S01]  /*6ed0*/  USEL UR43, UR43, URZ, UP0 ;  /* 0x0000003f2b2b7287 */ /* 0x000fe20008000000 */
[----:B------:R-:W-:Y:S01]  /*6ee0*/  SYNCS.ARRIVE.TRANS64.RED.A1T0 RZ, [UR39], RZ ;  /* 0x000000ffffff79a7 */ /* 0x000fe20008100427 */
[----:B------:R-:W-:Y:S01]  /*6ef0*/  ULOP3.LUT UR44, UR44, UR5, URZ, 0x3c, !UPT ;  /* 0x000000052c2c7292 */ /* 0x000fe2000f8e3c3f */
[----:B------:R0:W2:Y:S01]  /*6f00*/  SHFL.IDX PT, R27, R28, RZ, 0x181f ;  /* 0x00181fff1c1b7589 */ /* 0x0000a200000e0000 */
[----:B------:R-:W-:Y:S01]  /*6f10*/  BSSY B0, `(.L_x_31) ;  /* 0x000000b000007945 */ /* 0x000fe20003800000 */
[----:B------:R-:W-:-:S03]  /*6f20*/  ISETP.GE.AND P0, PT, R3, R72, PT ;  /* 0x000000480300720c */ /* 0x000fc60003f06270 */
[----:B------:R-:W-:Y:S10]  /*6f30*/  @P1 BRA `(.L_x_32) ;  /* 0x0000000000201947 */ /* 0x000ff40003800000 */
[----:B------:R-:W-:Y:S02]  /*6f40*/  ULDC UR4, c[0x0][0xac8] ;  /* 0x0002b20000047ab9 */ /* 0x000fe40000000800 */
[----:B------:R-:W-:Y:S02]  /*6f50*/  ISETP.GE.AND P2, PT, R18, UR4, PT ;  /* 0x0000000412007c0c */ /* 0x000fe4000bf46270 */
[----:B------:R-:W-:-:S11]  /*6f60*/  ISETP.GE.AND P1, PT, R22, UR4, PT ;  /* 0x0000000416007c0c */ /* 0x000fd6000bf26270 */
[----:B-1----:R-:W-:Y:S02]  /*6f70*/  @!P2 LEA R24, P4, R18, R26, 0x1 ;  /* 0x0000001a1218a211 */ /* 0x002fe400078808ff */
[----:B--2---:R-:W-:Y:S02]  /*6f80*/  @!P1 IMAD.WIDE R20, R22, 0x2, R26 ;  /* 0x0000000216149825 */ /* 0x004fe400078e021a */
[----:B------:R-:W-:-:S03]  /*6f90*/  @!P2 LEA.HI.X R25, R18, R27, R188, 0x1, P4 ;  /* 0x0000001b1219a211 */ /* 0x000fc600020f0cbc */
[----:B-----5:R3:W-:Y:S04]  /*6fa0*/  @!P1 ST.E.128 desc[UR48][R20.64], R48 ;  /* 0x0000003014009985 */ /* 0x0207e8000c101d30 */
[----:B------:R3:W-:Y:S02]  /*6fb0*/  @!P2 ST.E.128 desc[UR48][R24.64], R52 ;  /* 0x000000341800a985 */ /* 0x0007e4000c101d30 */
.L_x_32:
[----:B------:R-:W-:Y:S05]  /*6fc0*/  BSYNC B0 ;  /* 0x0000000000007941 */ /* 0x000fea0003800000 */
.L_x_31:
[----:B--2---:R2:W4:Y:S01]  /*6fd0*/  SHFL.IDX PT, R27, R28, 0x1, 0x181f ;  /* 0x00381f001c1b7f89 */ /* 0x00452200000e0000 */
[----:B------:R-:W-:Y:S03]  /*6fe0*/  BSSY B0, `(.L_x_33) ;  /* 0x000000b000007945 */ /* 0x000fe60003800000 */
[----:B-1----:R2:W1:Y:S01]  /*6ff0*/  SHFL.IDX PT, R26, R0, 0x1, 0x181f ;  /* 0x00381f00001a7f89 */ /* 0x00246200000e0000 */
[----:B------:R-:W-:Y:S05]  /*7000*/  @P3 BRA `(.L_x_34) ;  /* 0x0000000000203947 */ /* 0x000fea0003800000 */
[----:B------:R-:W-:Y:S02]  /*7010*/  ULDC UR4, c[0x0][0xac8] ;  /* 0x0002b20000047ab9 */ /* 0x000fe40000000800 */
[----:B------:R-:W-:Y:S02]  /*7020*/  ISETP.GE.AND P3, PT, R18, UR4, PT ;  /* 0x0000000412007c0c */ /* 0x000fe4000bf66270 */
[----:B------:R-:W-:-:S11]  /*7030*/  ISETP.GE.AND P2, PT, R22, UR4, PT ;  /* 0x0000000416007c0c */ /* 0x000fd6000bf46270 */
[----:B-1-3--:R-:W-:Y:S02]  /*7040*/  @!P3 LEA R24, P1, R18, R26, 0x1 ;  /* 0x0000001a1218b211 */ /* 0x00afe400078208ff */
[----:B----4-:R-:W-:Y:S02]  /*7050*/  @!P2 IMAD.WIDE R20, R22, 0x2, R26 ;  /* 0x000000021614a825 */ /* 0x010fe400078e021a */
[----:B------:R-:W-:-:S03]  /*7060*/  @!P3 LEA.HI.X R25, R18, R27, R188, 0x1, P1 ;  /* 0x0000001b1219b211 */ /* 0x000fc600008f0cbc */
[----:B-----5:R1:W-:Y:S04]  /*7070*/  @!P2 ST.E.128 desc[UR48][R20.64], R44 ;  /* 0x0000002c1400a985 */ /* 0x0203e8000c101d30 */
[----:B------:R1:W-:Y:S02]  /*7080*/  @!P3 ST.E.128 desc[UR48][R24.64], R60 ;  /* 0x0000003c1800b985 */ /* 0x0003e4000c101d30 */
.L_x_34:
[----:B------:R-:W-:Y:S05]  /*7090*/  BSYNC B0 ;  /* 0x0000000000007941 */ /* 0x000fea0003800000 */
.L_x_33:
[----:B----4-:R4:W0:Y:S01]  /*70a0*/  SHFL.IDX PT, R27, R28, 0x2, 0x181f ;  /* 0x00581f001c1b7f89 */ /* 0x01082200000e0000 */
[----:B------:R-:W-:Y:S03]  /*70b0*/  BSSY B0, `(.L_x_35) ;  /* 0x000000b000007945 */ /* 0x000fe60003800000 */
[----:B-1----:R4:W1:Y:S01]  /*70c0*/  SHFL.IDX PT, R26, R0, 0x2, 0x181f ;  /* 0x00581f00001a7f89 */ /* 0x00286200000e0000 */
[----:B------:R-:W-:Y:S05]  /*70d0*/  @P0 BRA `(.L_x_36) ;  /* 0x0000000000200947 */ /* 0x000fea0003800000 */
[----:B------:R-:W-:Y:S02]  /*70e0*/  ULDC UR4, c[0x0][0xac8] ;  /* 0x0002b20000047ab9 */ /* 0x000fe40000000800 */
[----:B------:R-:W-:Y:S02]  /*70f0*/  ISETP.GE.AND P2, PT, R18, UR4, PT ;  /* 0x0000000412007c0c */ /* 0x000fe4000bf46270 */
[----:B------:R-:W-:-:S11]  /*7100*/  ISETP.GE.AND P1, PT, R22, UR4, PT ;  /* 0x0000000416007c0c */ /* 0x000fd6000bf26270 */
[----:B-1-3--:R-:W-:Y:S02]  /*7110*/  @!P2 LEA R24, P0, R18, R26, 0x1 ;  /* 0x0000001a1218a211 */ /* 0x00afe400078008ff */
[----:B0-----:R-:W-:Y:S02]  /*7120*/  @!P1 IMAD.WIDE R20, R22, 0x2, R26 ;  /* 0x0000000216149825 */ /* 0x001fe400078e021a */
[----:B------:R-:W-:-:S03]  /*7130*/  @!P2 LEA.HI.X R25, R18, R27, R188, 0x1, P0 ;  /* 0x0000001b1219a211 */ /* 0x000fc600000f0cbc */
[----:B-----5:R0:W-:Y:S04]  /*7140*/  @!P1 ST.E.128 desc[UR48][R20.64], R40 ;  /* 0x0000002814009985 */ /* 0x0201e8000c101d30 */
[----:B------:R0:W-:Y:S02]  /*7150*/  @!P2 ST.E.128 desc[UR48][R24.64], R12 ;  /* 0x0000000c1800a985 */ /* 0x0001e4000c101d30 */
.L_x_36:
[----:B------:R-:W-:Y:S05]  /*7160*/  BSYNC B0 ;  /* 0x0000000000007941 */ /* 0x000fea0003800000 */
.L_x_35:
[----:B------:R-:W-:Y:S01]  /*7170*/  VIADD R3, R29, 0x60 ;  /* 0x000000601d037836 */ /* 0x000fe20000000000 */
[----:B0--3--:R0:W3:Y:S01]  /*7180*/  SHFL.IDX PT, R21, R28, 0x3, 0x181f ;  /* 0x00781f001c157f89 */ /* 0x0090e200000e0000 */
[----:B------:R-:W-:Y:S01]  /*7190*/  UIADD3 UR45, UR45, 0x1, URZ ;  /* 0x000000012d2d7890 */ /* 0x000fe2000fffe03f */
[----:B------:R-:W-:Y:S02]  /*71a0*/  BSSY B0, `(.L_x_37) ;  /* 0x000000c000007945 */ /* 0x000fe40003800000 */
[----:B------:R-:W-:Y:S01]  /*71b0*/  ISETP.GE.AND P0, PT, R3, R72, PT ;  /* 0x000000480300720c */ /* 0x000fe20003f06270 */
[----:B------:R0:W0:-:S12]  /*71c0*/  SHFL.IDX PT, R20, R0, 0x3, 0x181f ;  /* 0x00781f0000147f89 */ /* 0x00001800000e0000 */
[----:B------:R-:W-:Y:S05]  /*71d0*/  @P0 BRA `(.L_x_38) ;  /* 0x0000000000200947 */ /* 0x000fea0003800000 */
[----:B------:R-:W-:Y:S02]  /*71e0*/  ULDC UR4, c[0x0][0xac8] ;  /* 0x0002b20000047ab9 */ /* 0x000fe40000000800 */
[----:B------:R-:W-:Y:S02]  /*71f0*/  ISETP.GE.AND P2, PT, R18, UR4, PT ;  /* 0x0000000412007c0c */ /* 0x000fe4000bf46270 */
[----:B------:R-:W-:-:S11]  /*7200*/  ISETP.GE.AND P1, PT, R22, UR4, PT ;  /* 0x0000000416007c0c */ /* 0x000fd6000bf26270 */
[----:B0----5:R-:W-:Y:S02]  /*7210*/  @!P2 LEA R14, P0, R18, R20, 0x1 ;  /* 0x00000014120ea211 */ /* 0x021fe400078008ff */
[----:B---3--:R-:W-:Y:S02]  /*7220*/  @!P1 IMAD.WIDE R12, R22, 0x2, R20 ;  /* 0x00000002160c9825 */ /* 0x008fe400078e0214 */
[----:B------:R-:W-:-:S03]  /*7230*/  @!P2 LEA.HI.X R15, R18, R21, R188, 0x1, P0 ;  /* 0x00000015120fa211 */ /* 0x000fc600000f0cbc */
[----:B------:R0:W-:Y:S04]  /*7240*/  @!P1 ST.E.128 desc[UR48][R12.64], R4 ;  /* 0x000000040c009985 */ /* 0x0001e8000c101d30 */
[----:B------:R0:W-:Y:S02]  /*7250*/  @!P2 ST.E.128 desc[UR48][R14.64], R8 ;  /* 0x000000080e00a985 */ /* 0x0001e4000c101d30 */
.L_x_38:
[----:B------:R-:W-:Y:S05]  /*7260*/  BSYNC B0 ;  /* 0x0000000000007941 */ /* 0x000fea0003800000 */
.L_x_37:
[----:B0-2-4-:R-:W0:Y:S02]  /*7270*/  LDC R0, c[0x0][0xc34] ;  /* 0x00030d00ff007b82 */ /* 0x015e240000000800 */
[----:B0-----:R-:W-:-:S13]  /*7280*/  ISETP.LE.AND P0, PT, R0, UR41, PT ;  /* 0x0000002900007c0c */ /* 0x001fda000bf03270 */
[----:B------:R-:W-:Y:S05]  /*7290*/  @!P0 BRA `(.L_x_39) ;  /* 0xffffff9800848947 */ /* 0x000fea000383ffff */
[----:B------:R-:W-:Y:S05]  /*72a0*/  EXIT ;  /* 0x000000000000794d */ /* 0x000fea0003800000 */
.L_x_5:
[----:B------:R-:W-:-:S08]  /*72b0*/  NOP ;  /* 0x0000000000007918 */ /* 0x000fd00000000000 */
[----:B------:R-:W0:-:S00]  /*72c0*/  USETMAXREG.DEALLOC.CTAPOOL 0x28 ;  /* 0x00000028000079c8 */ /* 0x000e0000080e0500 */
[----:B------:R-:W1:Y:S01]  /*72d0*/  S2UR UR10, SR_CTAID.X ;  /* 0x00000000000a79c3 */ /* 0x000e620000002500 */
[----:B0-----:R-:W-:Y:S01]  /*72e0*/  IMAD.MOV.U32 R37, RZ, RZ, 0x1 ;  /* 0x00000001ff257424 */ /* 0x001fe200078e00ff */
[----:B------:R-:W-:Y:S01]  /*72f0*/  MOV R22, RZ ;  /* 0x000000ff00167202 */ /* 0x000fe20000000f00 */
[----:B------:R-:W-:-:S05]  /*7300*/  IMAD.MOV.U32 R25, RZ, RZ, 0x1 ;  /* 0x00000001ff197424 */ /* 0x000fca00078e00ff */
[----:B------:R-:W1:Y:S02]  /*7310*/  LDC R2, c[0x0][0xc34] ;  /* 0x00030d00ff027b82 */ /* 0x000e640000000800 */
[----:B-1----:R-:W-:-:S13]  /*7320*/  ISETP.LE.AND P0, PT, R2, UR10, PT ;  /* 0x0000000a02007c0c */ /* 0x002fda000bf03270 */
[----:B------:R-:W-:Y:S05]  /*7330*/  @P0 BRA `(.L_x_40) ;  /* 0x0000003400740947 */ /* 0x000fea0003800000 */
[C---:B------:R-:W-:Y:S01]  /*7340*/  IMAD.SHL.U32 R28, R5.reuse, 0x8, RZ ;  /* 0x00000008051c7824 */ /* 0x040fe200078e00ff */
[----:B------:R-:W-:Y:S01]  /*7350*/  ULDC.64 UR6, c[0x0][0x2f0] ;  /* 0x0000bc0000067ab9 */ /* 0x000fe20000000a00 */
[----:B------:R-:W-:Y:S01]  /*7360*/  ULDC UR9, c[0x0][0x2b8] ;  /* 0x0000ae0000097ab9 */ /* 0x000fe20000000800 */
[----:B------:R-:W-:Y:S01]  /*7370*/  LOP3.LUT R18, R18, 0xfffffffe, RZ, 0xc0, !PT ;  /* 0xfffffffe12127812 */ /* 0x000fe200078ec0ff */
[----:B------:R-:W-:Y:S01]  /*7380*/  ULDC.64 UR4, c[0x0][0x418] ;  /* 0x0001060000047ab9 */ /* 0x000fe20000000a00 */
[C---:B------:R-:W-:Y:S01]  /*7390*/  LOP3.LUT R0, R28.reuse, 0x1f8, RZ, 0xc0, !PT ;  /* 0x000001f81c007812 */ /* 0x040fe200078ec0ff */
[----:B------:R-:W-:Y:S01]  /*73a0*/  UISETP.NE.U32.AND UP0, UPT, UR4, URZ, UPT ;  /* 0x0000003f0400728c */ /* 0x000fe2000bf05070 */
[----:B------:R-:W-:Y:S01]  /*73b0*/  LOP3.LUT R34, R28, 0x38, RZ, 0xc0, !PT ;  /* 0x000000381c227812 */ /* 0x000fe200078ec0ff */
[----:B------:R-:W0:Y:S01]  /*73c0*/  S2UR UR8, SR_CgaCtaId ;  /* 0x00000000000879c3 */ /* 0x000e220000008800 */
[--C-:B------:R-:W-:Y:S01]  /*73d0*/  LOP3.LUT R3, R0, 0x38, R5.reuse, 0x78, !PT ;  /* 0x0000003800037812 */ /* 0x100fe200078e7805 */
[----:B------:R-:W-:Y:S01]  /*73e0*/  UISETP.NE.AND.EX UP0, UPT, UR5, URZ, UPT, UP0 ;  /* 0x0000003f0500728c */ /* 0x000fe2000bf05300 */
[----:B------:R-:W-:Y:S01]  /*73f0*/  LOP3.LUT R0, R34, 0x40, RZ, 0xfc, !PT ;  /* 0x0000004022007812 */ /* 0x000fe200078efcff */
[----:B------:R-:W-:Y:S01]  /*7400*/  ULDC UR4, c[0x0][0x424] ;  /* 0x0001090000047ab9 */ /* 0x000fe20000000800 */
[----:B------:R-:W-:Y:S01]  /*7410*/  ULDC UR38, c[0x0][0x448] ;  /* 0x0001120000267ab9 */ /* 0x000fe20000000800 */
[----:B------:R-:W-:Y:S01]  /*7420*/  USEL UR4, UR4, 0x1, UP0 ;  /* 0x0000000104047887 */ /* 0x000fe20008000000 */
[C---:B------:R-:W-:Y:S01]  /*7430*/  ISETP.GE.AND P2, PT, R0.reuse, UR7, PT ;  /* 0x0000000700007c0c */ /* 0x040fe2000bf46270 */
[----:B------:R-:W-:Y:S01]  /*7440*/  UMOV UR39, 0x400 ;  /* 0x0000040000277882 */ /* 0x000fe20000000000 */
[C---:B------:R-:W-:Y:S01]  /*7450*/  ISETP.GE.AND P1, PT, R0.reuse, UR9, PT ;  /* 0x0000000900007c0c */ /* 0x040fe2000bf26270 */
[----:B------:R-:W-:Y:S01]  /*7460*/  UIMAD UR37, UR4, UR6, URZ ;  /* 0x00000006042572a4 */ /* 0x000fe2000f8e023f */
[----:B------:R-:W-:Y:S01]  /*7470*/  ISETP.GE.AND P0, PT, R0, UR7, PT ;  /* 0x0000000700007c0c */ /* 0x000fe2000bf06270 */
[----:B------:R-:W-:Y:S01]  /*7480*/  IMAD.SHL.U32 R0, R5, 0x10, RZ ;  /* 0x0000001005007824 */ /* 0x000fe200078e00ff */
[----:B------:R-:W-:Y:S01]  /*7490*/  ULDC UR4, c[0x0][0x288] ;  /* 0x0000a20000047ab9 */ /* 0x000fe20000000800 */
[----:B------:R-:W-:Y:S01]  /*74a0*/  UIADD3 UR5, UR37, 0x7f, URZ ;  /* 0x0000007f25057890 */ /* 0x000fe2000fffe03f */
[----:B------:R-:W-:Y:S01]  /*74b0*/  SHF.R.U32.HI R35, RZ, 0x3, R5 ;  /* 0x00000003ff237819 */ /* 0x000fe20000011605 */
[----:B------:R-:W-:Y:S01]  /*74c0*/  UIMAD UR38, UR38, UR4, URZ ;  /* 0x00000004262672a4 */ /* 0x000fe2000f8e023f */
[----:B------:R-:W-:Y:S01]  /*74d0*/  LOP3.LUT R28, R3, 0x200, R28, 0xf8, !PT ;  /* 0x00000200031c7812 */ /* 0x000fe200078ef81c */
[----:B------:R-:W-:Y:S01]  /*74e0*/  USHF.R.S32.HI UR6, URZ, 0x1f, UR5 ;  /* 0x0000001f3f067899 */ /* 0x000fe20008011405 */
[----:B------:R-:W-:Y:S01]  /*74f0*/  LOP3.LUT R35, R35, 0xf, RZ, 0xc0, !PT ;  /* 0x0000000f23237812 */ /* 0x000fe200078ec0ff */
[----:B------:R-:W-:Y:S01]  /*7500*/  IMAD.U32 R33, RZ, RZ, UR10 ;  /* 0x0000000aff217e24 */ /* 0x000fe2000f8e00ff */
[----:B------:R-:W-:Y:S01]  /*7510*/  @P2 LOP3.LUT R18, R18, 0x1, RZ, 0xfc, !PT ;  /* 0x0000000112122812 */ /* 0x000fe200078efcff */
[----:B------:R-:W-:Y:S01]  /*7520*/  ULEA.HI UR6, UR6, UR5, URZ, 0x7 ;  /* 0x0000000506067291 */ /* 0x000fe2000f8f383f */
[----:B------:R-:W-:Y:S01]  /*7530*/  LOP3.LUT R2, R0, 0x70, RZ, 0xc0, !PT ;  /* 0x0000007000027812 */ /* 0x000fe200078ec0ff */
[----:B0-----:R-:W-:Y:S01]  /*7540*/  ULEA UR39, UR8, UR39, 0x18 ;  /* 0x0000002708277291 */ /* 0x001fe2000f8ec03f */
[----:B------:R-:W-:Y:S01]  /*7550*/  LOP3.LUT R18, R18, 0xffffffbf, RZ, 0xc0, !PT ;  /* 0xffffffbf12127812 */ /* 0x000fe200078ec0ff */
[----:B------:R-:W-:Y:S01]  /*7560*/  ULEA.HI.SX32 UR42, UR6, 0xffffffff, 0x19 ;  /* 0xffffffff062a7891 */ /* 0x000fe2000f8fca3f */
[----:B------:R-:W-:Y:S01]  /*7570*/  IMAD.MOV.U32 R25, RZ, RZ, 0x1 ;  /* 0x00000001ff197424 */ /* 0x000fe200078e00ff */
[----:B------:R-:W-:Y:S01]  /*7580*/  MOV R22, RZ ;  /* 0x000000ff00167202 */ /* 0x000fe20000000f00 */
[----:B------:R-:W-:Y:S01]  /*7590*/  IMAD.MOV.U32 R37, RZ, RZ, RZ ;  /* 0x000000ffff257224 */ /* 0x000fe200078e00ff */
[----:B------:R-:W-:Y:S01]  /*75a0*/  @P1 LOP3.LUT R18, R18, 0x40, RZ, 0xfc, !PT ;  /* 0x0000004012121812 */ /* 0x000fe200078efcff */
[----:B------:R-:W-:Y:S01]  /*75b0*/  USHF.L.U32 UR4, UR42, 0x7, URZ ;  /* 0x000000072a047899 */ /* 0x000fe2000800063f */
[----:B------:R-:W-:Y:S01]  /*75c0*/  ISETP.GE.AND P1, PT, R34, UR7, PT ;  /* 0x0000000722007c0c */ /* 0x000fe2000bf26270 */
[----:B------:R-:W-:Y:S01]  /*75d0*/  ULOP3.LUT UR41, UR36, 0x2, URZ, 0xfc, !UPT ;  /* 0x0000000224297892 */ /* 0x000fe2000f8efc3f */
[----:B------:R-:W-:Y:S01]  /*75e0*/  LOP3.LUT R18, R18, 0xfffffffb, RZ, 0xc0, !PT ;  /* 0xfffffffb12127812 */ /* 0x000fe200078ec0ff */
[----:B------:R-:W-:Y:S01]  /*75f0*/  ULEA.HI.SX32 UR40, UR6, 0xfffffffe, 0x19 ;  /* 0xfffffffe06287891 */ /* 0x000fe2000f8fca3f */
[----:B------:R-:W-:Y:S01]  /*7600*/  LEA R0, R28, UR39, 0x1 ;  /* 0x000000271c007c11 */ /* 0x000fe2000f8e08ff */
[----:B------:R-:W-:Y:S01]  /*7610*/  IMAD.U32 R30, RZ, RZ, UR4 ;  /* 0x00000004ff1e7e24 */ /* 0x000fe2000f8e00ff */
[----:B------:R-:W-:Y:S01]  /*7620*/  @P0 LOP3.LUT R18, R18, 0x4, RZ, 0xfc, !PT ;  /* 0x0000000412120812 */ /* 0x000fe200078efcff */
[----:B------:R-:W-:Y:S01]  /*7630*/  ULDC UR43, c[0x0][0xc] ;  /* 0x00000300002b7ab9 */ /* 0x000fe20000000800 */
[----:B------:R-:W-:-:S02]  /*7640*/  ISETP.GE.AND P0, PT, R34, UR7, PT ;  /* 0x0000000722007c0c */ /* 0x000fc4000bf06270 */
[----:B------:R-:W-:Y:S02]  /*7650*/  LOP3.LUT R18, R18, 0xfffffffd, RZ, 0xc0, !PT ;  /* 0xfffffffd12127812 */ /* 0x000fe400078ec0ff */
[C---:B------:R-:W-:Y:S02]  /*7660*/  LOP3.LUT R36, R35.reuse, UR4, R2, 0xfe, !PT ;  /* 0x0000000423247c12 */ /* 0x040fe4000f8efe02 */
[----:B------:R-:W-:Y:S02]  /*7670*/  @P1 LOP3.LUT R18, R18, 0x2, RZ, 0xfc, !PT ;  /* 0x0000000212121812 */ /* 0x000fe400078efcff */
[----:B------:R-:W-:Y:S02]  /*7680*/  IADD3 R30, -R35, UR37, -R30 ;  /* 0x00000025231e7c10 */ /* 0x000fe4000fffe91e */
[----:B------:R-:W-:-:S04]  /*7690*/  LOP3.LUT R18, R18, 0xfffffff7, RZ, 0xc0, !PT ;  /* 0xfffffff712127812 */ /* 0x000fc800078ec0ff */
[----:B------:R-:W-:Y:S02]  /*76a0*/  @P0 LOP3.LUT R18, R18, 0x8, RZ, 0xfc, !PT ;  /* 0x0000000812120812 */ /* 0x000fe400078efcff */
[----:B------:R-:W-:Y:S02]  /*76b0*/  ISETP.GE.AND P0, PT, R34, UR9, PT ;  /* 0x0000000922007c0c */ /* 0x000fe4000bf06270 */
[----:B------:R-:W-:-:S11]  /*76c0*/  LOP3.LUT R18, R18, 0xffffff7f, RZ, 0xc0, !PT ;  /* 0xffffff7f12127812 */ /* 0x000fd600078ec0ff */
[----:B------:R-:W-:-:S07]  /*76d0*/  @P0 LOP3.LUT R18, R18, 0x80, RZ, 0xfc, !PT ;  /* 0x0000008012120812 */ /* 0x000fce00078efcff */
.L_x_75:
[----:B------:R-:W0:Y:S01]  /*76e0*/  LDC R0, c[0x0][0xc38] ;  /* 0x00030e00ff007b82 */ /* 0x000e220000000800 */
[----:B------:R-:W-:Y:S01]  /*76f0*/  IMAD.MOV.U32 R24, RZ, RZ, R33 ;  /* 0x000000ffff187224 */ /* 0x000fe200078e0021 */
[----:B------:R-:W-:Y:S05]  /*7700*/  YIELD ;  /* 0x0000000000007946 */ /* 0x000fea0003800000 */
[----:B------:R-:W-:Y:S01]  /*7710*/  ULDC.64 UR4, c[0x0][0xa28] ;  /* 0x00028a0000047ab9 */ /* 0x000fe20000000a00 */
[----:B------:R-:W1:Y:S01]  /*7720*/  LDC R2, c[0x0][0xc44] ;  /* 0x00031100ff027b82 */ /* 0x000e620000000800 */
[----:B------:R-:W-:Y:S01]  /*7730*/  IMAD.MOV.U32 R32, RZ, RZ, RZ ;  /* 0x000000ffff207224 */ /* 0x000fe200078e00ff */
[----:B0-----:R-:W-:-:S13]  /*7740*/  ISETP.NE.AND P0, PT, R0, 0x1, PT ;  /* 0x000000010000780c */ /* 0x001fda0003f05270 */
[----:B------:R-:W0:Y:S08]  /*7750*/  @P0 LDC R0, c[0x0][0xc3c] ;  /* 0x00030f00ff000b82 */ /* 0x000e300000000800 */
[----:B------:R-:W2:Y:S01]  /*7760*/  @P0 LDC R3, c[0x0][0xc40] ;  /* 0x00031000ff030b82 */ /* 0x000ea20000000800 */
[----:B0-----:R-:W-:-:S05]  /*7770*/  @P0 IMAD.HI.U32 R0, R33, R0, RZ ;  /* 0x0000000021000227 */ /* 0x001fca00078e00ff */
[----:B--2---:R-:W-:Y:S02]  /*7780*/  @P0 SHF.R.U32.HI R24, RZ, R3, R0 ;  /* 0x00000003ff180219 */ /* 0x004fe40000011600 */
[----:B-1----:R-:W-:-:S03]  /*7790*/  ISETP.NE.AND P0, PT, R2, 0x1, PT ;  /* 0x000000010200780c */ /* 0x002fc60003f05270 */
[----:B------:R-:W-:-:S10]  /*77a0*/  IMAD.MOV.U32 R23, RZ, RZ, R24 ;  /* 0x000000ffff177224 */ /* 0x000fd400078e0018 */
[----:B------:R-:W0:Y:S02]  /*77b0*/  @P0 LDC.64 R2, c[0x0][0xc48] ;  /* 0x00031200ff020b82 */ /* 0x000e240000000a00 */
[----:B0-----:R-:W-:-:S05]  /*77c0*/  @P0 IMAD.HI.U32 R0, R24, R2, RZ ;  /* 0x0000000218000227 */ /* 0x001fca00078e00ff */
[----:B------:R-:W-:Y:S02]  /*77d0*/  @P0 SHF.R.U32.HI R23, RZ, R3, R0 ;  /* 0x00000003ff170219 */ /* 0x000fe40000011600 */
[----:B------:R-:W-:-:S04]  /*77e0*/  ISETP.NE.U32.AND P0, PT, RZ, UR4, PT ;  /* 0x00000004ff007c0c */ /* 0x000fc8000bf05070 */
[----:B------:R-:W-:-:S13]  /*77f0*/  ISETP.NE.AND.EX P0, PT, RZ, UR5, PT, P0 ;  /* 0x00000005ff007c0c */ /* 0x000fda000bf05300 */
[----:B------:R-:W0:Y:S01]  /*7800*/  @P0 LDC.64 R2, c[0x0][0xa28] ;  /* 0x00028a00ff020b82 */ /* 0x000e220000000a00 */
[----:B------:R-:W-:-:S04]  /*7810*/  UIADD3 UR4, UR39, 0x18400, URZ ;  /* 0x0001840027047890 */ /* 0x000fc8000fffe03f */
[----:B------:R-:W-:Y:S01]  /*7820*/  ULOP3.LUT UP0, URZ, UR4, 0x3ff, URZ, 0xc0, !UPT ;  /* 0x000003ff043f7892 */ /* 0x000fe2000f80c03f */
[----:B0-----:R-:W-:-:S05]  /*7830*/  @P0 IMAD.WIDE R2, R23, 0x4, R2 ;  /* 0x0000000417020825 */ /* 0x001fca00078e0202 */
[----:B------:R0:W5:Y:S01]  /*7840*/  @P0 LDG.E R32, desc[UR48][R2.64] ;  /* 0x0000003002200981 */ /* 0x000162000c1e1900 */
[----:B------:R-:W-:-:S13]  /*7850*/  PLOP3.LUT P0, PT, PT, PT, UP0, 0x80, 0x0 ;  /* 0x000000000000781c */ /* 0x000fda0003f0f008 */
[----:B0-----:R-:W-:Y:S05]  /*7860*/  @!P0 BRA `(.L_x_41) ;  /* 0x0000000000408947 */ /* 0x001fea0003800000 */
[----:B------:R-:W-:Y:S01]  /*7870*/  MOV R2, 0x0 ;  /* 0x0000000000027802 */ /* 0x000fe20000000f00 */
[----:B------:R-:W-:Y:S01]  /*7880*/  ULDC.64 UR4, c[0x4][0x80] ;  /* 0x0100200000047ab9 */ /* 0x000fe20000000a00 */
[----:B------:R-:W-:Y:S01]  /*7890*/  ULDC.64 UR6, c[0x4][0x88] ;  /* 0x0100220000067ab9 */ /* 0x000fe20000000a00 */
[----:B------:R-:W-:Y:S01]  /*78a0*/  MOV R4, UR4 ;  /* 0x0000000400047c02 */ /* 0x000fe20008000f00 */
[----:B------:R-:W-:Y:S01]  /*78b0*/  IMAD.U32 R5, RZ, RZ, UR5 ;  /* 0x00000005ff057e24 */ /* 0x000fe2000f8e00ff */
[----:B------:R-:W-:Y:S01]  /*78c0*/  ULDC.64 UR4, c[0x4][0x8] ;  /* 0x0100020000047ab9 */ /* 0x000fe20000000a00 */
[----:B------:R-:W0:Y:S01]  /*78d0*/  LDC.64 R2, c[0x4][R2] ;  /* 0x0100000002027b82 */ /* 0x000e220000000a00 */
[----:B------:R-:W-:Y:S01]  /*78e0*/  IMAD.U32 R6, RZ, RZ, UR6 ;  /* 0x00000006ff067e24 */ /* 0x000fe2000f8e00ff */
[----:B------:R-:W-:Y:S01]  /*78f0*/  MOV R8, 0x70 ;  /* 0x0000007000087802 */ /* 0x000fe20000000f00 */
[----:B------:R-:W-:Y:S02]  /*7900*/  IMAD.U32 R7, RZ, RZ, UR7 ;  /* 0x00000007ff077e24 */ /* 0x000fe4000f8e00ff */
[----:B------:R-:W-:-:S02]  /*7910*/  IMAD.U32 R10, RZ, RZ, UR4 ;  /* 0x00000004ff0a7e24 */ /* 0x000fc4000f8e00ff */
[----:B------:R-:W-:Y:S02]  /*7920*/  IMAD.U32 R11, RZ, RZ, UR5 ;  /* 0x00000005ff0b7e24 */ /* 0x000fe4000f8e00ff */
[----:B------:R-:W-:Y:S02]  /*7930*/  IMAD.MOV.U32 R12, RZ, RZ, 0x1 ;  /* 0x00000001ff0c7424 */ /* 0x000fe400078e00ff */
[----:B------:R-:W-:-:S07]  /*7940*/  IMAD.MOV.U32 R13, RZ, RZ, RZ ;  /* 0x000000ffff0d7224 */ /* 0x000fce00078e00ff */
[----:B------:R-:W-:-:S07]  /*7950*/  LEPC R20, `(.L_x_41) ;  /* 0x000000001014794e */ /* 0x000fce0000000000 */
[----:B0----5:R-:W-:Y:S05]  /*7960*/  CALL.ABS.NOINC R2 ;  /* 0x0000000002007343 */ /* 0x021fea0003c00000 */
.L_x_41:
[----:B------:R-:W-:-:S04]  /*7970*/  UIADD3 UR4, UR39, 0x400, URZ ;  /* 0x0000040027047890 */ /* 0x000fc8000fffe03f */
[----:B------:R-:W-:-:S06]  /*7980*/  ULOP3.LUT UP0, URZ, UR4, 0x3ff, URZ, 0xc0, !UPT ;  /* 0x000003ff043f7892 */ /* 0x000fcc000f80c03f */
[----:B------:R-:W-:-:S13]  /*7990*/  PLOP3.LUT P0, PT, PT, PT, UP0, 0x80, 0x0 ;  /* 0x000000000000781c */ /* 0x000fda0003f0f008 */
[----:B------:R-:W-:Y:S05]  /*79a0*/  @!P0 BRA `(.L_x_42) ;  /* 0x00000000007c8947 */ /* 0x000fea0003800000 */
[----:B------:R-:W-:Y:S01]  /*79b0*/  MOV R16, 0x0 ;  /* 0x0000000000107802 */ /* 0x000fe20000000f00 */
[----:B------:R-:W-:Y:S01]  /*79c0*/  ULDC.64 UR6, c[0x4][0x80] ;  /* 0x0100200000067ab9 */ /* 0x000fe20000000a00 */
[----:B------:R-:W-:Y:S01]  /*79d0*/  ULDC.64 UR8, c[0x4][0x88] ;  /* 0x0100220000087ab9 */ /* 0x000fe20000000a00 */
[----:B------:R-:W-:Y:S01]  /*79e0*/  ULDC.64 UR4, c[0x4][0x10] ;  /* 0x0100040000047ab9 */ /* 0x000fe20000000a00 */
[----:B------:R0:W1:Y:S01]  /*79f0*/  LDC.64 R2, c[0x4][R16] ;  /* 0x0100000010027b82 */ /* 0x0000620000000a00 */
[----:B------:R-:W-:Y:S01]  /*7a00*/  IMAD.U32 R4, RZ, RZ, UR6 ;  /* 0x00000006ff047e24 */ /* 0x000fe2000f8e00ff */
[----:B------:R-:W-:Y:S01]  /*7a10*/  MOV R7, UR9 ;  /* 0x0000000900077c02 */ /* 0x000fe20008000f00 */
[----:B------:R-:W-:Y:S02]  /*7a20*/  IMAD.U32 R5, RZ, RZ, UR7 ;  /* 0x00000007ff057e24 */ /* 0x000fe4000f8e00ff */
[----:B------:R-:W-:Y:S02]  /*7a30*/  IMAD.U32 R6, RZ, RZ, UR8 ;  /* 0x00000008ff067e24 */ /* 0x000fe4000f8e00ff */
[----:B------:R-:W-:-:S02]  /*7a40*/  IMAD.U32 R10, RZ, RZ, UR4 ;  /* 0x00000004ff0a7e24 */ /* 0x000fc4000f8e00ff */
[----:B------:R-:W-:Y:S02]  /*7a50*/  IMAD.U32 R11, RZ, RZ, UR5 ;  /* 0x00000005ff0b7e24 */ /* 0x000fe4000f8e00ff */
[----:B------:R-:W-:Y:S02]  /*7a60*/  IMAD.MOV.U32 R8, RZ, RZ, 0x70 ;  /* 0x00000070ff087424 */ /* 0x000fe400078e00ff */
[----:B------:R-:W-:Y:S02]  /*7a70*/  IMAD.MOV.U32 R12, RZ, RZ, 0x1 ;  /* 0x00000001ff0c7424 */ /* 0x000fe400078e00ff */
[----:B0-----:R-:W-:-:S07]  /*7a80*/  IMAD.MOV.U32 R13, RZ, RZ, RZ ;  /* 0x000000ffff0d7224 */ /* 0x001fce00078e00ff */
[----:B------:R-:W-:-:S07]  /*7a90*/  LEPC R20, `(.L_x_43) ;  /* 0x000000001014794e */ /* 0x000fce0000000000 */
[----:B-1---5:R-:W-:Y:S05]  /*7aa0*/  CALL.ABS.NOINC R2 ;  /* 0x0000000002007343 */ /* 0x022fea0003c00000 */
.L_x_43:
[----:B------:R0:W1:Y:S01]  /*7ab0*/  LDC.64 R2, c[0x4][R16] ;  /* 0x0100000010027b82 */ /* 0x0000620000000a00 */
[----:B------:R-:W-:Y:S01]  /*7ac0*/  ULDC.64 UR4, c[0x4][0x80] ;  /* 0x0100200000047ab9 */ /* 0x000fe20000000a00 */
[----:B------:R-:W-:Y:S01]  /*7ad0*/  ULDC.64 UR6, c[0x4][0x88] ;  /* 0x0100220000067ab9 */ /* 0x000fe20000000a00 */
[----:B------:R-:W-:Y:S01]  /*7ae0*/  MOV R4, UR4 ;  /* 0x0000000400047c02 */ /* 0x000fe20008000f00 */
[----:B------:R-:W-:Y:S01]  /*7af0*/  IMAD.U32 R5, RZ, RZ, UR5 ;  /* 0x00000005ff057e24 */ /* 0x000fe2000f8e00ff */
[----:B------:R-:W-:Y:S01]  /*7b00*/  ULDC.64 UR4, c[0x4][0x18] ;  /* 0x0100060000047ab9 */ /* 0x000fe20000000a00 */
[----:B------:R-:W-:Y:S01]  /*7b10*/  IMAD.U32 R6, RZ, RZ, UR6 ;  /* 0x00000006ff067e24 */ /* 0x000fe2000f8e00ff */
[----:B------:R-:W-:Y:S01]  /*7b20*/  MOV R8, 0x70 ;  /* 0x0000007000087802 */ /* 0x000fe20000000f00 */
[----:B------:R-:W-:Y:S02]  /*7b30*/  IMAD.U32 R7, RZ, RZ, UR7 ;  /* 0x00000007ff077e24 */ /* 0x000fe4000f8e00ff */
[----:B------:R-:W-:-:S02]  /*7b40*/  IMAD.U32 R10, RZ, RZ, UR4 ;  /* 0x00000004ff0a7e24 */ /* 0x000fc4000f8e00ff */
[----:B------:R-:W-:Y:S02]  /*7b50*/  IMAD.U32 R11, RZ, RZ, UR5 ;  /* 0x00000005ff0b7e24 */ /* 0x000fe4000f8e00ff */
[----:B------:R-:W-:Y:S02]  /*7b60*/  IMAD.MOV.U32 R12, RZ, RZ, 0x1 ;  /* 0x00000001ff0c7424 */ /* 0x000fe400078e00ff */
[----:B0-----:R-:W-:-:S07]  /*7b70*/  IMAD.MOV.U32 R13, RZ, RZ, RZ ;  /* 0x000000ffff0d7224 */ /* 0x001fce00078e00ff */
[----:B------:R-:W-:-:S07]  /*7b80*/  LEPC R20, `(.L_x_42) ;  /* 0x000000001014794e */ /* 0x000fce0000000000 */
[----:B-1----:R-:W-:Y:S05]  /*7b90*/  CALL.ABS.NOINC R2 ;  /* 0x0000000002007343 */ /* 0x002fea0003c00000 */
.L_x_42:
[----:B------:R-:W-:Y:S01]  /*7ba0*/  ULDC.64 UR4, c[0x0][0x9f8] ;  /* 0x00027e0000047ab9 */ /* 0x000fe20000000a00 */
[--C-:B------:R-:W-:Y:S01]  /*7bb0*/  IMAD.MOV.U32 R29, RZ, RZ, R23.reuse ;  /* 0x000000ffff1d7224 */ /* 0x100fe200078e0017 */
[----:B------:R-:W-:Y:S01]  /*7bc0*/  ISETP.NE.U32.AND P0, PT, RZ, UR4, PT ;  /* 0x00000004ff007c0c */ /* 0x000fe2000bf05070 */
[----:B------:R-:W0:Y:S01]  /*7bd0*/  LDC R8, c[0x0][0x430] ;  /* 0x00010c00ff087b82 */ /* 0x000e220000000800 */
[----:B-----5:R-:W-:Y:S01]  /*7be0*/  IMAD.IADD R0, R36, 0x1, R32 ;  /* 0x0000000124007824 */ /* 0x020fe200078e0220 */
[----:B------:R-:W-:Y:S01]  /*7bf0*/  LOP3.LUT R18, R18, 0xffffffdf, RZ, 0xc0, !PT ;  /* 0xffffffdf12127812 */ /* 0x000fe200078ec0ff */
[----:B------:R-:W-:Y:S01]  /*7c00*/  IMAD.MOV R19, RZ, RZ, -R23 ;  /* 0x000000ffff137224 */ /* 0x000fe200078e0a17 */
[----:B------:R-:W-:Y:S01]  /*7c10*/  ISETP.NE.AND.EX P0, PT, RZ, UR5, PT, P0 ;  /* 0x00000005ff007c0c */ /* 0x000fe2000bf05300 */
[----:B------:R-:W-:-:S12]  /*7c20*/  ULDC UR4, c[0x0][0xc44] ;  /* 0x0003110000047ab9 */ /* 0x000fd80000000800 */
[----:B------:R-:W1:Y:S02]  /*7c30*/  @P0 LDC.64 R2, c[0x0][0x9f8] ;  /* 0x00027e00ff020b82 */ /* 0x000e640000000a00 */
[----:B-1----:R-:W-:-:S05]  /*7c40*/  @P0 IMAD.WIDE R2, R23, 0x4, R2 ;  /* 0x0000000417020825 */ /* 0x002fca00078e0202 */
[----:B------:R1:W2:Y:S01]  /*7c50*/  @P0 LDG.E R29, desc[UR48][R2.64] ;  /* 0x00000030021d0981 */ /* 0x0002a2000c1e1900 */
[----:B0-----:R-:W-:Y:S01]  /*7c60*/  ISETP.NE.AND P1, PT, R8, 0x1, PT ;  /* 0x000000010800780c */ /* 0x001fe20003f25270 */
[----:B------:R-:W-:Y:S01]  /*7c70*/  IMAD.MOV.U32 R9, RZ, RZ, R0 ;  /* 0x000000ffff097224 */ /* 0x000fe200078e0000 */
[----:B------:R-:W-:-:S11]  /*7c80*/  ISETP.GE.AND P0, PT, R36, UR37, PT ;  /* 0x0000002524007c0c */ /* 0x000fd6000bf06270 */
[----:B------:R-:W0:Y:S01]  /*7c90*/  @P1 LDC R5, c[0x0][0x434] ;  /* 0x00010d00ff051b82 */ /* 0x000e220000000800 */
[----:B------:R-:W-:-:S07]  /*7ca0*/  @P1 LOP3.LUT R18, R18, 0x20, RZ, 0xfc, !PT ;  /* 0x0000002012121812 */ /* 0x000fce00078efcff */
[----:B------:R-:W3:Y:S08]  /*7cb0*/  @P1 LDC R11, c[0x0][0x438] ;  /* 0x00010e00ff0b1b82 */ /* 0x000ef00000000800 */
[----:B------:R-:W4:Y:S01]  /*7cc0*/  @!P0 LDC.64 R6, c[0x0][0x428] ;  /* 0x00010a00ff068b82 */ /* 0x000f220000000a00 */
[----:B0-----:R-:W-:-:S05]  /*7cd0*/  @P1 IMAD.HI.U32 R4, R0, R5, RZ ;  /* 0x0000000500041227 */ /* 0x001fca00078e00ff */
[----:B---3--:R-:W-:Y:S02]  /*7ce0*/  @P1 SHF.R.U32.HI R9, RZ, R11, R4 ;  /* 0x0000000bff091219 */ /* 0x008fe40000011604 */
[----:B------:R-:W0:Y:S02]  /*7cf0*/  @!P0 LDC.64 R4, c[0x0][0x418] ;  /* 0x00010600ff048b82 */ /* 0x000e240000000a00 */
[----:B-1----:R-:W-:Y:S01]  /*7d00*/  @!P0 SHF.R.S32.HI R3, RZ, 0x1f, R9 ;  /* 0x0000001fff038819 */ /* 0x002fe20000011409 */
[----:B------:R-:W-:Y:S01]  /*7d10*/  UMOV UR5, 0xffffffff ;  /* 0xffffffff00057882 */ /* 0x000fe20000000000 */
[----:B------:R-:W-:Y:S01]  /*7d20*/  IMAD R19, R19, UR4, R24 ;  /* 0x0000000413137c24 */ /* 0x000fe2000f8e0218 */
[----:B--2---:R-:W-:-:S05]  /*7d30*/  SHF.R.S32.HI R31, RZ, 0x1f, R29 ;  /* 0x0000001fff1f7819 */ /* 0x004fca000001141d */
[----:B----4-:R-:W-:-:S04]  /*7d40*/  @!P0 IMAD R2, R31, R6, RZ ;  /* 0x000000061f028224 */ /* 0x010fc800078e02ff */
[----:B------:R-:W-:Y:S01]  /*7d50*/  @!P0 IMAD R7, R29, R7, R2 ;  /* 0x000000071d078224 */ /* 0x000fe200078e0202 */
[----:B------:R-:W-:-:S05]  /*7d60*/  @!P0 MOV R2, R9 ;  /* 0x0000000900028202 */ /* 0x000fca0000000f00 */
[----:B------:R-:W-:-:S04]  /*7d70*/  @!P0 IMAD.WIDE.U32 R2, R29, R6, R2 ;  /* 0x000000061d028225 */ /* 0x000fc800078e0002 */
[----:B------:R-:W-:Y:S01]  /*7d80*/  @!P0 IMAD.IADD R3, R3, 0x1, R7 ;  /* 0x0000000103038824 */ /* 0x000fe200078e0207 */
[----:B0-----:R-:W-:Y:S01]  /*7d90*/  @!P0 LEA R4, P1, R2, R4, 0x2 ;  /* 0x0000000402048211 */ /* 0x001fe200078210ff */
[----:B------:R-:W-:-:S03]  /*7da0*/  IMAD.MOV.U32 R6, RZ, RZ, RZ ;  /* 0x000000ffff067224 */ /* 0x000fc600078e00ff */
[----:B------:R-:W-:Y:S01]  /*7db0*/  @!P0 LEA.HI.X R5, R2, R5, R3, 0x2, P1 ;  /* 0x0000000502058211 */ /* 0x000fe200008f1403 */
[----:B------:R-:W-:Y:S02]  /*7dc0*/  IMAD.MOV R3, RZ, RZ, -R9 ;  /* 0x000000ffff037224 */ /* 0x000fe400078e0a09 */
[----:B------:R-:W-:Y:S02]  /*7dd0*/  IMAD.U32 R2, RZ, RZ, UR41 ;  /* 0x00000029ff027e24 */ /* 0x000fe4000f8e00ff */
[----:B------:R0:W5:Y:S02]  /*7de0*/  @!P0 LDG.E R6, desc[UR48][R4.64] ;  /* 0x0000003004068981 */ /* 0x000164000c1e1900 */
[----:B0-----:R-:W-:Y:S01]  /*7df0*/  IMAD R4, R8, R3, R0 ;  /* 0x0000000308047224 */ /* 0x001fe200078e0200 */
[----:B------:R-:W-:Y:S06]  /*7e00*/  BRA.DIV UR5, `(.L_x_44) ;  /* 0x0000003205087947 */ /* 0x000fec000b800000 */
.L_x_92:
[----:B------:R-:W-:Y:S02]  /*7e10*/  ISETP.NE.AND P0, PT, R2, 0x3, PT ;  /* 0x000000030200780c */ /* 0x000fe40003f05270 */
[----:B------:R-:W-:Y:S02]  /*7e20*/  LOP3.LUT R18, R18, 0xffffffef, RZ, 0xc0, !PT ;  /* 0xffffffef12127812 */ /* 0x000fe400078ec0ff */
[----:B------:R-:W-:-:S09]  /*7e30*/  SHF.R.S32.HI R27, RZ, 0x1f, R19 ;  /* 0x0000001fff1b7819 */ /* 0x000fd20000011413 */
[----:B------:R-:W-:Y:S01]  /*7e40*/  @P0 LOP3.LUT R18, R18, 0x10, RZ, 0xfc, !PT ;  /* 0x0000001012120812 */ /* 0x000fe200078efcff */
[----:B------:R-:W-:Y:S06]  /*7e50*/  @!P0 BRA `(.L_x_45) ;  /* 0x0000000000048947 */ /* 0x000fec0003800000 */
[----:B------:R-:W-:Y:S01]  /*7e60*/  BPT.TRAP 0x1 ;  /* 0x000000040000795c */ /* 0x000fe20000300000 */
.L_x_45:
[----:B------:R-:W-:Y:S01]  /*7e70*/  SHF.R.S32.HI R7, RZ, 0x1f, R4 ;  /* 0x0000001fff077819 */ /* 0x000fe20000011404 */
[----:B------:R-:W-:Y:S01]  /*7e80*/  ULDC.64 UR4, c[0x0][0x328] ;  /* 0x0000ca0000047ab9 */ /* 0x000fe20000000a00 */
[----:B------:R-:W-:Y:S03]  /*7e90*/  BSSY B0, `(.L_x_46) ;  /* 0x0000017000007945 */ /* 0x000fe60003800000 */
[----:B------:R-:W-:-:S04]  /*7ea0*/  IMAD R3, R7, UR4, RZ ;  /* 0x0000000407037c24 */ /* 0x000fc8000f8e02ff */
[C---:B------:R-:W-:Y:S02]  /*7eb0*/  IMAD R5, R4.reuse, UR5, R3 ;  /* 0x0000000504057c24 */ /* 0x040fe4000f8e0203 */
[----:B------:R-:W-:Y:S01]  /*7ec0*/  IMAD.WIDE.U32 R2, R4, UR4, RZ ;  /* 0x0000000404027c25 */ /* 0x000fe2000f8e00ff */
[----:B------:R-:W-:-:S04]  /*7ed0*/  ULDC.64 UR4, c[0x0][0x338] ;  /* 0x0000ce0000047ab9 */ /* 0x000fc80000000a00 */
[----:B------:R-:W-:Y:S02]  /*7ee0*/  IADD3 R3, R3, R5, RZ ;  /* 0x0000000503037210 */ /* 0x000fe40007ffe0ff */
[----:B-----5:R-:W-:Y:S01]  /*7ef0*/  SHF.R.S32.HI R5, RZ, 0x1f, R6 ;  /* 0x0000001fff057819 */ /* 0x020fe20000011406 */
[----:B------:R-:W-:-:S04]  /*7f00*/  IMAD.WIDE.U32 R2, R6, UR4, R2 ;  /* 0x0000000406027c25 */ /* 0x000fc8000f8e0002 */
[----:B------:R-:W-:-:S04]  /*7f10*/  IMAD R9, R5, UR4, RZ ;  /* 0x0000000405097c24 */ /* 0x000fc8000f8e02ff */
[----:B------:R-:W-:Y:S01]  /*7f20*/  IMAD R9, R6, UR5, R9 ;  /* 0x0000000506097c24 */ /* 0x000fe2000f8e0209 */
[----:B------:R-:W-:Y:S02]  /*7f30*/  ULDC.64 UR4, c[0x0][0x330] ;  /* 0x0000cc0000047ab9 */ /* 0x000fe40000000a00 */
[----:B------:R-:W-:Y:S02]  /*7f40*/  IMAD R0, R27, UR4, RZ ;  /* 0x000000041b007c24 */ /* 0x000fe4000f8e02ff */
[----:B------:R-:W-:Y:S02]  /*7f50*/  IMAD.IADD R3, R3, 0x1, R9 ;  /* 0x0000000103037824 */ /* 0x000fe400078e0209 */
[C---:B------:R-:W-:Y:S01]  /*7f60*/  IMAD R17, R19.reuse, UR5, R0 ;  /* 0x0000000513117c24 */ /* 0x040fe2000f8e0200 */
[----:B------:R-:W-:Y:S01]  /*7f70*/  LEA R0, R22, UR39, 0x3 ;  /* 0x0000002716007c11 */ /* 0x000fe2000f8e18ff */
[----:B------:R-:W-:Y:S01]  /*7f80*/  IMAD.WIDE.U32 R2, R19, UR4, R2 ;  /* 0x0000000413027c25 */ /* 0x000fe2000f8e0002 */
[----:B------:R-:W-:-:S03]  /*7f90*/  ULDC.64 UR4, c[0x0][0x318] ;  /* 0x0000c60000047ab9 */ /* 0x000fc60000000a00 */
[----:B------:R-:W-:Y:S01]  /*7fa0*/  IMAD.IADD R17, R3, 0x1, R17 ;  /* 0x0000000103117824 */ /* 0x000fe200078e0211 */
[C---:B------:R-:W-:Y:S02]  /*7fb0*/  LEA R16, P0, R2.reuse, UR4, 0x1 ;  /* 0x0000000402107c11 */ /* 0x040fe4000f8008ff */
[----:B------:R-:W-:Y:S02]  /*7fc0*/  SHF.L.U32 R3, R25, 0x1f, RZ ;  /* 0x0000001f19037819 */ /* 0x000fe400000006ff */
[----:B------:R-:W-:-:S08]  /*7fd0*/  LEA.HI.X R17, R2, UR5, R17, 0x1, P0 ;  /* 0x0000000502117c11 */ /* 0x000fd000080f0c11 */
[----:B------:R-:W0:Y:S02]  /*7fe0*/  SYNCS.PHASECHK.TRANS64.TRYWAIT P0, [R0+URZ+0x28840], R3 ;  /* 0x02884003000075a7 */ /* 0x000e24000800017f */
[----:B0-----:R-:W-:Y:S05]  /*7ff0*/  @!P0 BRA `(.L_x_47) ;  /* 0x0000002c00c08947 */ /* 0x001fea0003800000 */
.L_x_93:
[----:B------:R-:W-:Y:S05]  /*8000*/  BSYNC B0 ;  /* 0x0000000000007941 */ /* 0x000fea0003800000 */
.L_x_46:
[----:B------:R-:W-:Y:S01]  /*8010*/  ULDC.64 UR4, c[0x0][0x300] ;  /* 0x0000c00000047ab9 */ /* 0x000fe20000000a00 */
[C---:B------:R-:W-:Y:S01]  /*8020*/  LOP3.LUT P3, RZ, R18.reuse, 0x2, RZ, 0xc0, !PT ;  /* 0x0000000212ff7812 */ /* 0x040fe2000786c0ff */
[----:B------:R-:W-:Y:S01]  /*8030*/  IMAD R7, R7, UR4, RZ ;  /* 0x0000000407077c24 */ /* 0x000fe2000f8e02ff */
[----:B------:R-:W-:Y:S01]  /*8040*/  LOP3.LUT P2, RZ, R18, 0x1, RZ, 0xc0, !PT ;  /* 0x0000000112ff7812 */ /* 0x000fe2000784c0ff */
[----:B0-----:R-:W-:-:S04]  /*8050*/  IMAD.WIDE.U32 R2, R4, UR4, RZ ;  /* 0x0000000404027c25 */ /* 0x001fc8000f8e00ff */
[----:B------:R-:W-:Y:S01]  /*8060*/  IMAD R7, R4, UR5, R7 ;  /* 0x0000000504077c24 */ /* 0x000fe2000f8e0207 */
[----:B------:R-:W-:Y:S02]  /*8070*/  ULDC.64 UR4, c[0x0][0x310] ;  /* 0x0000c40000047ab9 */ /* 0x000fe40000000a00 */
[----:B------:R-:W-:Y:S02]  /*8080*/  IMAD R5, R5, UR4, RZ ;  /* 0x0000000405057c24 */ /* 0x000fe4000f8e02ff */
[----:B------:R-:W-:Y:S02]  /*8090*/  IMAD.IADD R3, R3, 0x1, R7 ;  /* 0x0000000103037824 */ /* 0x000fe400078e0207 */
[C---:B------:R-:W-:Y:S02]  /*80a0*/  IMAD R5, R6.reuse, UR5, R5 ;  /* 0x0000000506057c24 */ /* 0x040fe4000f8e0205 */
[----:B------:R-:W-:Y:S01]  /*80b0*/  IMAD.WIDE.U32 R2, R6, UR4, R2 ;  /* 0x0000000406027c25 */ /* 0x000fe2000f8e0002 */
[----:B------:R-:W-:-:S03]  /*80c0*/  ULDC.64 UR4, c[0x0][0x308] ;  /* 0x0000c20000047ab9 */ /* 0x000fc60000000a00 */
[----:B------:R-:W-:Y:S02]  /*80d0*/  IMAD.IADD R3, R3, 0x1, R5 ;  /* 0x0000000103037824 */ /* 0x000fe400078e0205 */
[----:B------:R-:W-:Y:S02]  /*80e0*/  IMAD R4, R27, UR4, RZ ;  /* 0x000000041b047c24 */ /* 0x000fe4000f8e02ff */
[----:B------:R-:W-:-:S04]  /*80f0*/  IMAD.WIDE.U32 R2, R19, UR4, R2 ;  /* 0x0000000413027c25 */ /* 0x000fc8000f8e0002 */
[----:B------:R-:W-:Y:S01]  /*8100*/  IMAD R5, R19, UR5, R4 ;  /* 0x0000000513057c24 */ /* 0x000fe2000f8e0204 */
[----:B------:R-:W-:Y:S02]  /*8110*/  ULDC.64 UR4, c[0x0][0x2e8] ;  /* 0x0000ba0000047ab9 */ /* 0x000fe40000000a00 */
[----:B------:R-:W-:Y:S01]  /*8120*/  LEA R4, P0, R2, UR4, 0x1 ;  /* 0x0000000402047c11 */ /* 0x000fe2000f8008ff */
[----:B------:R-:W-:Y:S01]  /*8130*/  IMAD.IADD R3, R3, 0x1, R5 ;  /* 0x0000000103037824 */ /* 0x000fe200078e0205 */
[----:B------:R-:W-:Y:S01]  /*8140*/  UMOV UR4, 0xffffffff ;  /* 0xffffffff00047882 */ /* 0x000fe20000000000 */
[----:B------:R-:W-:-:S03]  /*8150*/  LEA R5, R22, R28, 0xe ;  /* 0x0000001c16057211 */ /* 0x000fc600078e70ff */
[----:B------:R-:W-:Y:S01]  /*8160*/  LEA.HI.X R6, R2, UR5, R3, 0x1, P0 ;  /* 0x0000000502067c11 */ /* 0x000fe200080f0c03 */
[----:B------:R-:W-:Y:S06]  /*8170*/  BRA.DIV UR4, `(.L_x_48) ;  /* 0x0000002e04747947 */ /* 0x000fec000b800000 */
[----:B------:R-:W0:Y:S01]  /*8180*/  SHFL.IDX PT, R14, R4, RZ, 0x181f ;  /* 0x00181fff040e7589 */ /* 0x000e2200000e0000 */
[----:B------:R-:W-:-:S03]  /*8190*/  ISETP.GE.AND P0, PT, R30, 0x1, PT ;  /* 0x000000011e00780c */ /* 0x000fc60003f06270 */
[----:B------:R-:W1:Y:S04]  /*81a0*/  SHFL.IDX PT, R2, R6, RZ, 0x181f ;  /* 0x00181fff06027589 */ /* 0x000e6800000e0000 */
[----:B------:R-:W-:Y:S06]  /*81b0*/  SHFL.IDX PT, R8, R6, 0x1, 0x181f ;  /* 0x00381f0006087f89 */ /* 0x000fec00000e0000 */
[----:B------:R-:W-:-:S02]  /*81c0*/  @P0 LEA R7, R5, UR39, 0x1 ;  /* 0x0000002705070c11 */ /* 0x000fc4000f8e08ff */
[----:B0-----:R-:W-:-:S05]  /*81d0*/  @P0 LEA R14, P1, R34, R14, 0x1 ;  /* 0x0000000e220e0211 */ /* 0x001fca00078208ff */
[----:B-1----:R-:W-:Y:S02]  /*81e0*/  @P0 IMAD.X R3, RZ, RZ, R2, P1 ;  /* 0x000000ffff030224 */ /* 0x002fe400008e0602 */
[----:B------:R-:W-:Y:S02]  /*81f0*/  @P0 IMAD.MOV.U32 R2, RZ, RZ, R14 ;  /* 0x000000ffff020224 */ /* 0x000fe400078e000e */
[----:B------:R-:W0:Y:S04]  /*8200*/  SHFL.IDX PT, R14, R4, 0x1, 0x181f ;  /* 0x00381f00040e7f89 */ /* 0x000e2800000e0000 */
[----:B------:R-:W-:Y:S04]  /*8210*/  @P0 LDGSTS.E.BYPASS.LTC128B.128 [R7+0x18400], desc[UR48][R2.64], !P3 ;  /* 0x1840000002070fae */ /* 0x000fe8000d901d70 */
[----:B------:R1:W-:Y:S01]  /*8220*/  @P0 LDGSTS.E.BYPASS.LTC128B.128 [R7+0x1c400], desc[UR48][R2.64+0x80], !P2 ;  /* 0x1c40008002070fae */ /* 0x0003e2000d101d70 */
[----:B------:R-:W-:-:S03]  /*8230*/  ISETP.GE.AND P0, PT, R30, 0x11, PT ;  /* 0x000000111e00780c */ /* 0x000fc60003f06270 */
[----:B-1----:R-:W-:Y:S10]  /*8240*/  SHFL.IDX PT, R7, R6, 0x2, 0x181f ;  /* 0x00581f0006077f89 */ /* 0x002ff400000e0000 */
[----:B------:R-:W-:-:S02]  /*8250*/  @P0 LEA R21, R5, UR39, 0x1 ;  /* 0x0000002705150c11 */ /* 0x000fc4000f8e08ff */
[----:B0-----:R-:W-:-:S05]  /*8260*/  @P0 LEA R14, P1, R34, R14, 0x1 ;  /* 0x0000000e220e0211 */ /* 0x001fca00078208ff */
[----:B------:R-:W-:Y:S02]  /*8270*/  @P0 IMAD.MOV.U32 R2, RZ, RZ, R14 ;  /* 0x000000ffff020224 */ /* 0x000fe400078e000e */
[----:B------:R-:W-:Y:S01]  /*8280*/  @P0 IMAD.X R9, RZ, RZ, R8, P1 ;  /* 0x000000ffff090224 */ /* 0x000fe200008e0608 */
[----:B------:R-:W0:Y:S03]  /*8290*/  SHFL.IDX PT, R14, R4, 0x2, 0x181f ;  /* 0x00581f00040e7f89 */ /* 0x000e2600000e0000 */
[----:B------:R-:W-:-:S05]  /*82a0*/  @P0 IMAD.MOV.U32 R3, RZ, RZ, R9 ;  /* 0x000000ffff030224 */ /* 0x000fca00078e0009 */
[----:B------:R-:W-:Y:S04]  /*82b0*/  @P0 LDGSTS.E.BYPASS.LTC128B.128 [R21+0x18c00], desc[UR48][R2.64], !P3 ;  /* 0x18c0000002150fae */ /* 0x000fe8000d901d70 */
[----:B------:R1:W-:Y:S01]  /*82c0*/  @P0 LDGSTS.E.BYPASS.LTC128B.128 [R21+0x1cc00], desc[UR48][R2.64+0x80], !P2 ;  /* 0x1cc0008002150fae */ /* 0x0003e2000d101d70 */
[----:B------:R-:W-:-:S13]  /*82d0*/  ISETP.GE.AND P0, PT, R30, 0x21, PT ;  /* 0x000000211e00780c */ /* 0x000fda0003f06270 */
[----:B0-----:R-:W-:Y:S02]  /*82e0*/  @P0 LEA R14, P1, R34, R14, 0x1 ;  /* 0x0000000e220e0211 */ /* 0x001fe400078208ff */
[----:B------:R-:W-:Y:S02]  /*82f0*/  @P0 LEA R9, R5, UR39, 0x1 ;  /* 0x0000002705090c11 */ /* 0x000fe4000f8e08ff */
[----:B------:R-:W-:Y:S01]  /*8300*/  @P0 IADD3.X R7, RZ, R7, RZ, P1, !PT ;  /* 0x00000007ff070210 */ /* 0x000fe20000ffe4ff */
[----:B-1----:R-:W-:Y:S02]  /*8310*/  @P0 IMAD.MOV.U32 R2, RZ, RZ, R14 ;  /* 0x000000ffff020224 */ /* 0x002fe400078e000e */
[----:B------:R-:W0:Y:S02]  /*8320*/  SHFL.IDX PT, R14, R4, 0x3, 0x181f ;  /* 0x00781f00040e7f89 */ /* 0x000e2400000e0000 */
[----:B------:R-:W-:Y:S02]  /*8330*/  @P0 IMAD.MOV.U32 R3, RZ, RZ, R7 ;  /* 0x000000ffff030224 */ /* 0x000fe400078e0007 */
[----:B------:R-:W1:Y:S04]  /*8340*/  SHFL.IDX PT, R7, R6, 0x3, 0x181f ;  /* 0x00781f0006077f89 */ /* 0x000e6800000e0000 */
[----:B------:R-:W-:Y:S04]  /*8350*/  @P0 LDGSTS.E.BYPASS.LTC128B.128 [R9+0x19400], desc[UR48][R2.64], !P3 ;  /* 0x1940000002090fae */ /* 0x000fe8000d901d70 */
[----:B------:R2:W-:Y:S01]  /*8360*/  @P0 LDGSTS.E.BYPASS.LTC128B.128 [R9+0x1d400], desc[UR48][R2.64+0x80], !P2 ;  /* 0x1d40008002090fae */ /* 0x0005e2000d101d70 */
[----:B------:R-:W-:-:S13]  /*8370*/  ISETP.GE.AND P0, PT, R30, 0x31, PT ;  /* 0x000000311e00780c */ /* 0x000fda0003f06270 */
[----:B0-----:R-:W-:Y:S02]  /*8380*/  @P0 LEA R14, P1, R34, R14, 0x1 ;  /* 0x0000000e220e0211 */ /* 0x001fe400078208ff */
[----:B------:R-:W-:-:S03]  /*8390*/  @P0 LEA R21, R5, UR39, 0x1 ;  /* 0x0000002705150c11 */ /* 0x000fc6000f8e08ff */
[----:B-1----:R-:W-:Y:S02]  /*83a0*/  @P0 IMAD.X R7, RZ, RZ, R7, P1 ;  /* 0x000000ffff070224 */ /* 0x002fe400008e0607 */
[----:B--2---:R-:W-:Y:S02]  /*83b0*/  @P0 IMAD.MOV.U32 R2, RZ, RZ, R14 ;  /* 0x000000ffff020224 */ /* 0x004fe400078e000e */
[----:B------:R-:W0:Y:S01]  /*83c0*/  SHFL.IDX PT, R14, R4, 0x4, 0x181f ;  /* 0x00981f00040e7f89 */ /* 0x000e2200000e0000 */
[----:B------:R-:W-:-:S03]  /*83d0*/  @P0 IMAD.MOV.U32 R3, RZ, RZ, R7 ;  /* 0x000000ffff030224 */ /* 0x000fc600078e0007 */
[----:B------:R-:W1:Y:S04]  /*83e0*/  SHFL.IDX PT, R7, R6, 0x4, 0x181f ;  /* 0x00981f0006077f89 */ /* 0x000e6800000e0000 */
[----:B------:R-:W-:Y:S04]  /*83f0*/  @P0 LDGSTS.E.BYPASS.LTC128B.128 [R21+0x19c00], desc[UR48][R2.64], !P3 ;  /* 0x19c0000002150fae */ /* 0x000fe8000d901d70 */
[----:B------:R2:W-:Y:S01]  /*8400*/  @P0 LDGSTS.E.BYPASS.LTC128B.128 [R21+0x1dc00], desc[UR48][R2.64+0x80], !P2 ;  /* 0x1dc0008002150fae */ /* 0x0005e2000d101d70 */
[----:B------:R-:W-:-:S13]  /*8410*/  ISETP.GE.AND P0, PT, R30, 0x41, PT ;  /* 0x000000411e00780c */ /* 0x000fda0003f06270 */
[----:B0-----:R-:W-:Y:S02]  /*8420*/  @P0 LEA R14, P1, R34, R14, 0x1 ;  /* 0x0000000e220e0211 */ /* 0x001fe400078208ff */
[----:B------:R-:W-:Y:S02]  /*8430*/  @P0 LEA R9, R5, UR39, 0x1 ;  /* 0x0000002705090c11 */ /* 0x000fe4000f8e08ff */
[----:B-1----:R-:W-:Y:S01]  /*8440*/  @P0 IADD3.X R7, RZ, R7, RZ, P1, !PT ;  /* 0x00000007ff070210 */ /* 0x002fe20000ffe4ff */
[----:B--2---:R-:W-:Y:S02]  /*8450*/  @P0 IMAD.MOV.U32 R2, RZ, RZ, R14 ;  /* 0x000000ffff020224 */ /* 0x004fe400078e000e */
        /* <DEDUP_REMOVED lines=20> */
[----:B------:R0:W1:Y:S02]  /*85a0*/  SHFL.IDX PT, R14, R4, 0x7, 0x181f ;  /* 0x00f81f00040e7f89 */ /* 0x00006400000e0000 */
[----:B------:R-:W-:Y:S02]  /*85b0*/  @P0 IMAD.MOV.U32 R3, RZ, RZ, R7 ;  /* 0x000000ffff030224 */ /* 0x000fe400078e0007 */
[----:B------:R0:W2:Y:S04]  /*85c0*/  SHFL.IDX PT, R7, R6, 0x7, 0x181f ;  /* 0x00f81f0006077f89 */ /* 0x0000a800000e0000 */
[----:B------:R0:W-:Y:S04]  /*85d0*/  @P0 LDGSTS.E.BYPASS.LTC128B.128 [R9+0x1b400], desc[UR48][R2.64], !P3 ;  /* 0x1b40000002090fae */ /* 0x0001e8000d901d70 */
[----:B------:R0:W-:Y:S02]  /*85e0*/  @P0 LDGSTS.E.BYPASS.LTC128B.128 [R9+0x1f400], desc[UR48][R2.64+0x80], !P2 ;  /* 0x1f40008002090fae */ /* 0x0001e4000d101d70 */
.L_x_111:
[----:B------:R-:W-:-:S13]  /*85f0*/  ISETP.GE.AND P0, PT, R30, 0x71, PT ;  /* 0x000000711e00780c */ /* 0x000fda0003f06270 */
[----:B01----:R-:W-:Y:S02]  /*8600*/  @P0 LEA R2, P1, R34, R14, 0x1 ;  /* 0x0000000e22020211 */ /* 0x003fe400078208ff */
[----:B------:R-:W-:-:S03]  /*8610*/  @P0 LEA R5, R5, UR39, 0x1 ;  /* 0x0000002705050c11 */ /* 0x000fc6000f8e08ff */
[----:B--2---:R-:W-:-:S05]  /*8620*/  @P0 IMAD.X R3, RZ, RZ, R7, P1 ;  /* 0x000000ffff030224 */ /* 0x004fca00008e0607 */
[----:B------:R-:W-:Y:S01]  /*8630*/  @!PT LDS RZ, [RZ] ;  /* 0x00000000fffff984 */ /* 0x000fe20000000800 */
[----:B------:R-:W-:Y:S01]  /*8640*/  @!PT LDS RZ, [RZ] ;  /* 0x00000000fffff984 */ /* 0x000fe20000000800 */
[----:B------:R-:W-:Y:S01]  /*8650*/  @!PT LDS RZ, [RZ] ;  /* 0x00000000fffff984 */ /* 0x000fe20000000800 */
[----:B------:R0:W-:Y:S04]  /*8660*/  @P0 LDGSTS.E.BYPASS.LTC128B.128 [R5+0x1bc00], desc[UR48][R2.64], !P3 ;  /* 0x1bc0000002050fae */ /* 0x0001e8000d901d70 */
[----:B------:R0:W-:Y:S01]  /*8670*/  @P0 LDGSTS.E.BYPASS.LTC128B.128 [R5+0x1fc00], desc[UR48][R2.64+0x80], !P2 ;  /* 0x1fc0008002050fae */ /* 0x0001e2000d101d70 */
[----:B------:R-:W-:Y:S01]  /*8680*/  PLOP3.LUT P0, PT, PT, PT, PT, 0x80, 0x0 ;  /* 0x000000000000781c */ /* 0x000fe20003f0f070 */
[----:B------:R-:W-:-:S12]  /*8690*/  NOP ;  /* 0x0000000000007918 */ /* 0x000fd80000000000 */
.L_x_49:
[----:B------:R-:W-:Y:S02]  /*86a0*/  PLOP3.LUT P1, PT, P1, P0, PT, 0xa2, 0x0 ;  /* 0x000000000000781c */ /* 0x000fe40000f21472 */
[----:B------:R-:W-:-:S08]  /*86b0*/  @P0 R2UR P1, UR4, R0 ;  /* 0x00000000000402ca */ /* 0x000fd00000020000 */
[----:B------:R-:W-:-:S05]  /*86c0*/  @P0 PLOP3.LUT P0, PT, P1, PT, PT, 0x80, 0x0 ;  /* 0x000000000000081c */ /* 0x000fca0000f0f070 */
[----:B------:R-:W-:Y:S01]  /*86d0*/  @!P1 SYNCS.ARRIVE.TRANS64.RED.A0T1 RZ, [UR4+0x28830], RZ ;  /* 0x028830ffffff99a7 */ /* 0x000fe20008200404 */
[----:B------:R-:W-:Y:S07]  /*86e0*/  @!P1 ARRIVES.LDGSTSBAR.64.TRANSCNT [UR4+0x28830] ;  /* 0x02883000ff0099b0 */ /* 0x000fee0008000a84 */
[----:B------:R-:W-:Y:S05]  /*86f0*/  @P0 BRA.U.ANY `(.L_x_49) ;  /* 0xfffffffd00e80947 */ /* 0x000fea000393ffff */
[----:B------:R-:W-:Y:S01]  /*8700*/  NOP ;  /* 0x0000000000007918 */ /* 0x000fe20000000000 */
[----:B0-----:R-:W-:-:S05]  /*8710*/  IMAD.U32 R2, RZ, RZ, UR41 ;  /* 0x00000029ff027e24 */ /* 0x001fca000f8e00ff */
[----:B------:R-:W-:-:S13]  /*8720*/  ISETP.NE.AND P2, PT, R2, 0x3, PT ;  /* 0x000000030200780c */ /* 0x000fda0003f45270 */
[----:B------:R-:W-:Y:S05]  /*8730*/  @!P2 BRA `(.L_x_50) ;  /* 0x000000000004a947 */ /* 0x000fea0003800000 */
[----:B------:R-:W-:Y:S01]  /*8740*/  BPT.TRAP 0x1 ;  /* 0x000000040000795c */ /* 0x000fe20000300000 */
.L_x_50:
[----:B------:R0:W-:Y:S02]  /*8750*/  SYNCS.ARRIVE.TRANS64.A1T0 RZ, [R0+URZ+0x28830], RZ ;  /* 0x028830ff00ff79a7 */ /* 0x0001e4000810003f */
[----:B------:R-:W-:Y:S05]  /*8760*/  WARPSYNC.ALL ;  /* 0x0000000000007948 */ /* 0x000fea0003800000 */
[----:B------:R-:W-:-:S04]  /*8770*/  UIADD3 UR4, UR39, 0x10400, URZ ;  /* 0x0001040027047890 */ /* 0x000fc8000fffe03f */
[----:B------:R-:W-:Y:S01]  /*8780*/  ULOP3.LUT UP0, URZ, UR4, 0x3ff, URZ, 0xc0, !UPT ;  /* 0x000003ff043f7892 */ /* 0x000fe2000f80c03f */
[----:B------:R-:W-:Y:S05]  /*8790*/  BAR.SYNC.DEFER_BLOCKING 0x8, 0x180 ;  /* 0x0206000000007b1d */ /* 0x000fea0000010000 */
[----:B------:R-:W-:-:S13]  /*87a0*/  PLOP3.LUT P0, PT, PT, PT, UP0, 0x80, 0x0 ;  /* 0x000000000000781c */ /* 0x000fda0003f0f008 */
[----:B------:R-:W-:Y:S05]  /*87b0*/  @!P0 BRA `(.L_x_51) ;  /* 0x0000000000408947 */ /* 0x000fea0003800000 */
[----:B------:R-:W-:Y:S01]  /*87c0*/  MOV R2, 0x0 ;  /* 0x0000000000027802 */ /* 0x000fe20000000f00 */
[----:B------:R-:W-:Y:S01]  /*87d0*/  ULDC.64 UR4, c[0x4][0x80] ;  /* 0x0100200000047ab9 */ /* 0x000fe20000000a00 */
[----:B------:R-:W-:Y:S01]  /*87e0*/  ULDC.64 UR6, c[0x4][0x88] ;  /* 0x0100220000067ab9 */ /* 0x000fe20000000a00 */
[----:B------:R-:W-:Y:S01]  /*87f0*/  ULDC.64 UR8, c[0x4][0x20] ;  /* 0x0100080000087ab9 */ /* 0x000fe20000000a00 */
[----:B------:R-:W-:Y:S01]  /*8800*/  IMAD.U32 R4, RZ, RZ, UR4 ;  /* 0x00000004ff047e24 */ /* 0x000fe2000f8e00ff */
[----:B------:R-:W-:Y:S01]  /*8810*/  MOV R5, UR5 ;  /* 0x0000000500057c02 */ /* 0x000fe20008000f00 */
[----:B------:R-:W1:Y:S01]  /*8820*/  LDC.64 R2, c[0x4][R2] ;  /* 0x0100000002027b82 */ /* 0x000e620000000a00 */
        /* <DEDUP_REMOVED lines=8> */
[----:B01----:R-:W-:Y:S05]  /*88b0*/  CALL.ABS.NOINC R2 ;  /* 0x0000000002007343 */ /* 0x003fea0003c00000 */
.L_x_51:
[----:B0-----:R-:W0:Y:S01]  /*88c0*/  LDC R0, c[0x0][0x448] ;  /* 0x00011200ff007b82 */ /* 0x001e220000000800 */
[----:B------:R-:W1:Y:S01]  /*88d0*/  S2R R20, SR_TID.X ;  /* 0x0000000000147919 */ /* 0x000e620000002100 */
[----:B------:R-:W-:Y:S01]  /*88e0*/  IMAD.MOV R4, RZ, RZ, -R24 ;  /* 0x000000ffff047224 */ /* 0x000fe200078e0a18 */
[----:B------:R-:W-:Y:S01]  /*88f0*/  ULDC UR4, c[0x0][0xc38] ;  /* 0x00030e0000047ab9 */ /* 0x000fe20000000800 */
[----:B------:R-:W-:Y:S02]  /*8900*/  SHF.R.S32.HI R6, RZ, 0x1f, R23 ;  /* 0x0000001fff067819 */ /* 0x000fe40000011417 */
[----:B------:R-:W-:Y:S01]  /*8910*/  IMAD R4, R4, UR4, R33 ;  /* 0x0000000404047c24 */ /* 0x000fe2000f8e0221 */
[----:B------:R-:W-:Y:S01]  /*8920*/  ULDC.64 UR4, c[0x0][0x2d8] ;  /* 0x0000b60000047ab9 */ /* 0x000fe20000000a00 */
[----:B------:R-:W-:Y:S02]  /*8930*/  LOP3.LUT P4, RZ, R18, 0x80, RZ, 0xc0, !PT ;  /* 0x0000008012ff7812 */ /* 0x000fe4000788c0ff */
[----:B------:R-:W-:Y:S01]  /*8940*/  IMAD.SHL.U32 R4, R4, 0x80, RZ ;  /* 0x0000008004047824 */ /* 0x000fe200078e00ff */
[----:B------:R-:W-:-:S02]  /*8950*/  LOP3.LUT P5, RZ, R18, 0x40, RZ, 0xc0, !PT ;  /* 0x0000004012ff7812 */ /* 0x000fc400078ac0ff */
[----:B------:R-:W-:Y:S02]  /*8960*/  LEA R8, R28, UR39, 0x1 ;  /* 0x000000271c087c11 */ /* 0x000fe4000f8e08ff */
[----:B0-----:R-:W-:Y:S01]  /*8970*/  ISETP.NE.AND P0, PT, R0, 0x1, PT ;  /* 0x000000010000780c */ /* 0x001fe20003f05270 */
[----:B-1----:R-:W-:-:S12]  /*8980*/  IMAD.SHL.U32 R20, R20, 0x10, RZ ;  /* 0x0000001014147824 */ /* 0x002fd800078e00ff */
[----:B------:R-:W0:Y:S01]  /*8990*/  @P0 LDC R2, c[0x0][0x44c] ;  /* 0x00011300ff020b82 */ /* 0x000e220000000800 */
[----:B------:R-:W-:-:S04]  /*89a0*/  LOP3.LUT R20, R20, 0x70, RZ, 0xc0, !PT ;  /* 0x0000007014147812 */ /* 0x000fc800078ec0ff */
[----:B------:R-:W-:-:S03]  /*89b0*/  LOP3.LUT R7, R4, R35, R20, 0xfe, !PT ;  /* 0x0000002304077212 */ /* 0x000fc600078efe14 */
[----:B------:R-:W1:Y:S02]  /*89c0*/  @P0 LDC R3, c[0x0][0x450] ;  /* 0x00011400ff030b82 */ /* 0x000e640000000800 */
[----:B------:R-:W-:Y:S02]  /*89d0*/  IMAD.MOV.U32 R5, RZ, RZ, R7 ;  /* 0x000000ffff057224 */ /* 0x000fe400078e0007 */
[----:B0-----:R-:W-:-:S05]  /*89e0*/  @P0 IMAD.HI.U32 R2, R7, R2, RZ ;  /* 0x0000000207020227 */ /* 0x001fca00078e00ff */
[----:B-1----:R-:W-:Y:S01]  /*89f0*/  @P0 SHF.R.U32.HI R5, RZ, R3, R2 ;  /* 0x00000003ff050219 */ /* 0x002fe20000011602 */
[----:B------:R-:W-:-:S04]  /*8a00*/  IMAD R2, R27, UR4, RZ ;  /* 0x000000041b027c24 */ /* 0x000fc8000f8e02ff */
[C---:B------:R-:W-:Y:S02]  /*8a10*/  IMAD R9, R19.reuse, UR5, R2 ;  /* 0x0000000513097c24 */ /* 0x040fe4000f8e0202 */
[----:B------:R-:W-:Y:S01]  /*8a20*/  IMAD.WIDE.U32 R2, R19, UR4, RZ ;  /* 0x0000000413027c25 */ /* 0x000fe2000f8e00ff */
[----:B------:R-:W-:-:S03]  /*8a30*/  ULDC.64 UR4, c[0x0][0x2e0] ;  /* 0x0000b80000047ab9 */ /* 0x000fc60000000a00 */
[----:B------:R-:W-:Y:S01]  /*8a40*/  IMAD R6, R6, UR4, RZ ;  /* 0x0000000406067c24 */ /* 0x000fe2000f8e02ff */
[----:B------:R-:W-:-:S03]  /*8a50*/  IADD3 R3, R3, R9, RZ ;  /* 0x0000000903037210 */ /* 0x000fc60007ffe0ff */
[C---:B------:R-:W-:Y:S02]  /*8a60*/  IMAD R9, R23.reuse, UR5, R6 ;  /* 0x0000000517097c24 */ /* 0x040fe4000f8e0206 */
[----:B------:R-:W-:Y:S02]  /*8a70*/  IMAD.MOV R6, RZ, RZ, -R5 ;  /* 0x000000ffff067224 */ /* 0x000fe400078e0a05 */
[----:B------:R-:W-:Y:S01]  /*8a80*/  IMAD.WIDE.U32 R2, R23, UR4, R2 ;  /* 0x0000000417027c25 */ /* 0x000fe2000f8e0002 */
[----:B------:R-:W-:-:S03]  /*8a90*/  ULDC.64 UR4, c[0x0][0x2d0] ;  /* 0x0000b40000047ab9 */ /* 0x000fc60000000a00 */
[----:B------:R-:W-:Y:S01]  /*8aa0*/  IMAD R7, R0, R6, R7 ;  /* 0x0000000600077224 */ /* 0x000fe200078e0207 */
[----:B------:R-:W-:Y:S01]  /*8ab0*/  SHF.R.S32.HI R0, RZ, 0x1f, R5 ;  /* 0x0000001fff007819 */ /* 0x000fe20000011405 */
[----:B------:R-:W-:-:S04]  /*8ac0*/  IMAD.IADD R3, R3, 0x1, R9 ;  /* 0x0000000103037824 */ /* 0x000fc800078e0209 */
[----:B------:R-:W-:Y:S02]  /*8ad0*/  IMAD R0, R0, UR4, RZ ;  /* 0x0000000400007c24 */ /* 0x000fe4000f8e02ff */
[----:B------:R-:W-:-:S04]  /*8ae0*/  IMAD.WIDE.U32 R2, R5, UR4, R2 ;  /* 0x0000000405027c25 */ /* 0x000fc8000f8e0002 */
[----:B------:R-:W-:Y:S01]  /*8af0*/  IMAD R5, R5, UR5, R0 ;  /* 0x0000000505057c24 */ /* 0x000fe2000f8e0200 */
[----:B------:R-:W-:Y:S01]  /*8b00*/  SHF.R.S32.HI R0, RZ, 0x1f, R7 ;  /* 0x0000001fff007819 */ /* 0x000fe20000011407 */
[----:B------:R-:W-:Y:S02]  /*8b10*/  ULDC.64 UR4, c[0x0][0x2c8] ;  /* 0x0000b20000047ab9 */ /* 0x000fe40000000a00 */
[----:B------:R-:W-:Y:S02]  /*8b20*/  IMAD.IADD R3, R3, 0x1, R5 ;  /* 0x0000000103037824 */ /* 0x000fe400078e0205 */
[----:B------:R-:W-:Y:S02]  /*8b30*/  IMAD R0, R0, UR4, RZ ;  /* 0x0000000400007c24 */ /* 0x000fe4000f8e02ff */
[----:B------:R-:W-:-:S04]  /*8b40*/  IMAD.WIDE.U32 R2, R7, UR4, R2 ;  /* 0x0000000407027c25 */ /* 0x000fc8000f8e0002 */
[----:B------:R-:W-:Y:S01]  /*8b50*/  IMAD R5, R7, UR5, R0 ;  /* 0x0000000507057c24 */ /* 0x000fe2000f8e0200 */
[----:B------:R-:W-:Y:S02]  /*8b60*/  ULDC.64 UR4, c[0x0][0x280] ;  /* 0x0000a00000047ab9 */ /* 0x000fe40000000a00 */
[----:B------:R-:W-:Y:S01]  /*8b70*/  LEA R0, P0, R2, UR4, 0x1 ;  /* 0x0000000402007c11 */ /* 0x000fe2000f8008ff */
[----:B------:R-:W-:Y:S01]  /*8b80*/  IMAD.IADD R5, R3, 0x1, R5 ;  /* 0x0000000103057824 */ /* 0x000fe200078e0205 */
[----:B------:R-:W-:-:S04]  /*8b90*/  UMOV UR4, 0xffffffff ;  /* 0xffffffff00047882 */ /* 0x000fc80000000000 */
[----:B------:R-:W-:Y:S01]  /*8ba0*/  LEA.HI.X R5, R2, UR5, R5, 0x1, P0 ;  /* 0x0000000502057c11 */ /* 0x000fe200080f0c05 */
[----:B------:R-:W-:Y:S06]  /*8bb0*/  BRA.DIV UR4, `(.L_x_52) ;  /* 0x0000002e04747947 */ /* 0x000fec000b800000 */
[----:B------:R-:W0:Y:S01]  /*8bc0*/  SHFL.IDX PT, R14, R0, RZ, 0x181f ;  /* 0x00181fff000e7589 */ /* 0x000e2200000e0000 */
[----:B------:R-:W-:-:S03]  /*8bd0*/  IMAD.IADD R4, R35, 0x1, R4 ;  /* 0x0000000123047824 */ /* 0x000fc600078e0204 */
[----:B------:R-:W1:Y:S01]  /*8be0*/  SHFL.IDX PT, R2, R5, RZ, 0x181f ;  /* 0x00181fff05027589 */ /* 0x000e6200000e0000 */
[C---:B------:R-:W-:Y:S01]  /*8bf0*/  VIADD R7, R4.reuse, 0x10 ;  /* 0x0000001004077836 */ /* 0x040fe20000000000 */
[----:B------:R-:W-:Y:S02]  /*8c00*/  ISETP.GE.AND P0, PT, R4, UR38, PT ;  /* 0x0000002604007c0c */ /* 0x000fe4000bf06270 */
[----:B------:R-:W-:Y:S11]  /*8c10*/  SHFL.IDX PT, R6, R5, 0x1, 0x181f ;  /* 0x00381f0005067f89 */ /* 0x000ff600000e0000 */
[----:B0-----:R-:W-:-:S04]  /*8c20*/  @!P0 LEA R14, P1, R34, R14, 0x1 ;  /* 0x0000000e220e8211 */ /* 0x001fc800078208ff */
[----:B-1----:R-:W-:Y:S01]  /*8c30*/  @!P0 IADD3.X R3, RZ, R2, RZ, P1, !PT ;  /* 0x00000002ff038210 */ /* 0x002fe20000ffe4ff */
[----:B------:R-:W-:Y:S02]  /*8c40*/  @!P0 IMAD.MOV.U32 R2, RZ, RZ, R14 ;  /* 0x000000ffff028224 */ /* 0x000fe400078e000e */
[----:B------:R-:W0:Y:S04]  /*8c50*/  SHFL.IDX PT, R14, R0, 0x1, 0x181f ;  /* 0x00381f00000e7f89 */ /* 0x000e2800000e0000 */
[----:B------:R-:W-:Y:S04]  /*8c60*/  @!P0 LDGSTS.E.BYPASS.LTC128B.128 [R8+0x10400], desc[UR48][R2.64], !P4 ;  /* 0x1040000002088fae */ /* 0x000fe8000e101d70 */
[----:B------:R1:W-:Y:S01]  /*8c70*/  @!P0 LDGSTS.E.BYPASS.LTC128B.128 [R8+0x14400], desc[UR48][R2.64+0x80], !P5 ;  /* 0x1440008002088fae */ /* 0x0003e2000e901d70 */
[----:B------:R-:W-:-:S13]  /*8c80*/  ISETP.GE.AND P0, PT, R7, UR38, PT ;  /* 0x0000002607007c0c */ /* 0x000fda000bf06270 */
[----:B0-----:R-:W-:-:S05]  /*8c90*/  @!P0 LEA R14, P1, R34, R14, 0x1 ;  /* 0x0000000e220e8211 */ /* 0x001fca00078208ff */
[----:B-1----:R-:W-:Y:S02]  /*8ca0*/  @!P0 IMAD.MOV.U32 R2, RZ, RZ, R14 ;  /* 0x000000ffff028224 */ /* 0x002fe400078e000e */
[----:B------:R-:W-:Y:S01]  /*8cb0*/  @!P0 IMAD.X R7, RZ, RZ, R6, P1 ;  /* 0x000000ffff078224 */ /* 0x000fe200008e0606 */
[----:B------:R-:W0:Y:S03]  /*8cc0*/  SHFL.IDX PT, R14, R0, 0x2, 0x181f ;  /* 0x00581f00000e7f89 */ /* 0x000e2600000e0000 */
[----:B------:R-:W-:Y:S01]  /*8cd0*/  @!P0 IMAD.MOV.U32 R3, RZ, RZ, R7 ;  /* 0x000000ffff038224 */ /* 0x000fe200078e0007 */
[----:B------:R-:W1:Y:S01]  /*8ce0*/  SHFL.IDX PT, R6, R5, 0x2, 0x181f ;  /* 0x00581f0005067f89 */ /* 0x000e6200000e0000 */
[----:B------:R-:W-:-:S03]  /*8cf0*/  IADD3 R7, R4, 0x20, RZ ;  /* 0x0000002004077810 */ /* 0x000fc60007ffe0ff */
[----:B------:R-:W-:Y:S04]  /*8d00*/  @!P0 LDGSTS.E.BYPASS.LTC128B.128 [R8+0x10c00], desc[UR48][R2.64], !P4 ;  /* 0x10c0000002088fae */ /* 0x000fe8000e101d70 */
[----:B------:R2:W-:Y:S01]  /*8d10*/  @!P0 LDGSTS.E.BYPASS.LTC128B.128 [R8+0x14c00], desc[UR48][R2.64+0x80], !P5 ;  /* 0x14c0008002088fae */ /* 0x0005e2000e901d70 */
[----:B------:R-:W-:-:S13]  /*8d20*/  ISETP.GE.AND P0, PT, R7, UR38, PT ;  /* 0x0000002607007c0c */ /* 0x000fda000bf06270 */
[----:B0-----:R-:W-:-:S05]  /*8d30*/  @!P0 LEA R14, P1, R34, R14, 0x1 ;  /* 0x0000000e220e8211 */ /* 0x001fca00078208ff */
[----:B--2---:R-:W-:Y:S02]  /*8d40*/  @!P0 IMAD.MOV.U32 R2, RZ, RZ, R14 ;  /* 0x000000ffff028224 */ /* 0x004fe400078e000e */
[----:B-1----:R-:W-:Y:S01]  /*8d50*/  @!P0 IMAD.X R7, RZ, RZ, R6, P1 ;  /* 0x000000ffff078224 */ /* 0x002fe200008e0606 */
[----:B------:R-:W0:Y:S03]  /*8d60*/  SHFL.IDX PT, R14, R0, 0x3, 0x181f ;  /* 0x00781f00000e7f89 */ /* 0x000e2600000e0000 */
[----:B------:R-:W-:Y:S01]  /*8d70*/  @!P0 IMAD.MOV.U32 R3, RZ, RZ, R7 ;  /* 0x000000ffff038224 */ /* 0x000fe200078e0007 */
[----:B------:R-:W1:Y:S01]  /*8d80*/  SHFL.IDX PT, R6, R5, 0x3, 0x181f ;  /* 0x00781f0005067f89 */ /* 0x000e6200000e0000 */
[----:B------:R-:W-:-:S03]  /*8d90*/  VIADD R7, R4, 0x30 ;  /* 0x0000003004077836 */ /* 0x000fc60000000000 */
[----:B------:R-:W-:Y:S04]  /*8da0*/  @!P0 LDGSTS.E.BYPASS.LTC128B.128 [R8+0x11400], desc[UR48][R2.64], !P4 ;  /* 0x1140000002088fae */ /* 0x000fe8000e101d70 */
[----:B------:R2:W-:Y:S01]  /*8db0*/  @!P0 LDGSTS.E.BYPASS.LTC128B.128 [R8+0x15400], desc[UR48][R2.64+0x80], !P5 ;  /* 0x1540008002088fae */ /* 0x0005e2000e901d70 */
[----:B------:R-:W-:-:S13]  /*8dc0*/  ISETP.GE.AND P0, PT, R7, UR38, PT ;  /* 0x0000002607007c0c */ /* 0x000fda000bf06270 */
[----:B0-----:R-:W-:-:S04]  /*8dd0*/  @!P0 LEA R14, P1, R34, R14, 0x1 ;  /* 0x0000000e220e8211 */ /* 0x001fc800078208ff */
[----:B--2---:R-:W-:Y:S01]  /*8de0*/  @!P0 MOV R2, R14 ;  /* 0x0000000e00028202 */ /* 0x004fe20000000f00 */
        /* <DEDUP_REMOVED lines=31> */
[----:B------:R0:W1:Y:S03]  /*8fe0*/  SHFL.IDX PT, R14, R0, 0x7, 0x181f ;  /* 0x00f81f00000e7f89 */ /* 0x00006600000e0000 */
[----:B------:R-:W-:Y:S01]  /*8ff0*/  @!P0 IMAD.MOV.U32 R3, RZ, RZ, R7 ;  /* 0x000000ffff038224 */ /* 0x000fe200078e0007 */
[----:B------:R0:W2:Y:S04]  /*9000*/  SHFL.IDX PT, R6, R5, 0x7, 0x181f ;  /* 0x00f81f0005067f89 */ /* 0x0000a800000e0000 */
[----:B------:R0:W-:Y:S04]  /*9010*/  @!P0 LDGSTS.E.BYPASS.LTC128B.128 [R8+0x13400], desc[UR48][R2.64], !P4 ;  /* 0x1340000002088fae */ /* 0x0001e8000e101d70 */
[----:B------:R0:W-:Y:S02]  /*9020*/  @!P0 LDGSTS.E.BYPASS.LTC128B.128 [R8+0x17400], desc[UR48][R2.64+0x80], !P5 ;  /* 0x1740008002088fae */ /* 0x0001e4000e901d70 */
.L_x_128:
[----:B------:R-:W-:Y:S01]  /*9030*/  VIADD R4, R4, 0x70 ;  /* 0x0000007004047836 */ /* 0x000fe20000000000 */
[----:B0-----:R-:W-:-:S04]  /*9040*/  LOP3.LUT R0, R37, 0x1, RZ, 0xc, !PT ;  /* 0x0000000125007812 */ /* 0x001fc800078e0cff */
[----:B------:R-:W-:Y:S02]  /*9050*/  ISETP.GE.AND P0, PT, R4, UR38, PT ;  /* 0x0000002604007c0c */ /* 0x000fe4000bf06270 */
[----:B------:R-:W-:-:S11]  /*9060*/  SHF.L.U32 R0, R0, 0x1f, RZ ;  /* 0x0000001f00007819 */ /* 0x000fd600000006ff */
[----:B-1----:R-:W-:-:S05]  /*9070*/  @!P0 LEA R2, P1, R34, R14, 0x1 ;  /* 0x0000000e22028211 */ /* 0x002fca00078208ff */
[----:B--2---:R-:W-:-:S05]  /*9080*/  @!P0 IMAD.X R3, RZ, RZ, R6, P1 ;  /* 0x000000ffff038224 */ /* 0x004fca00008e0606 */
[----:B------:R-:W-:Y:S01]  /*9090*/  @!PT LDS RZ, [RZ] ;  /* 0x00000000fffff984 */ /* 0x000fe20000000800 */
[----:B------:R-:W-:Y:S01]  /*90a0*/  @!PT LDS RZ, [RZ] ;  /* 0x00000000fffff984 */ /* 0x000fe20000000800 */
[----:B------:R-:W-:Y:S01]  /*90b0*/  @!PT LDS RZ, [RZ] ;  /* 0x00000000fffff984 */ /* 0x000fe20000000800 */
[----:B------:R0:W-:Y:S04]  /*90c0*/  @!P0 LDGSTS.E.BYPASS.LTC128B.128 [R8+0x13c00], desc[UR48][R2.64], !P4 ;  /* 0x13c0000002088fae */ /* 0x0001e8000e101d70 */
[----:B------:R0:W-:Y:S01]  /*90d0*/  @!P0 LDGSTS.E.BYPASS.LTC128B.128 [R8+0x17c00], desc[UR48][R2.64+0x80], !P5 ;  /* 0x17c0008002088fae */ /* 0x0001e2000e901d70 */
[----:B------:R-:W-:Y:S01]  /*90e0*/  NOP ;  /* 0x0000000000007918 */ /* 0x000fe20000000000 */
[----:B------:R-:W-:Y:S02]  /*90f0*/  SYNCS.ARRIVE.TRANS64.RED.A0T1 RZ, [UR39+0x28800], RZ ;  /* 0x028800ffffff79a7 */ /* 0x000fe40008200427 */
[----:B------:R-:W-:Y:S01]  /*9100*/  ARRIVES.LDGSTSBAR.64.TRANSCNT [UR39+0x28800] ;  /* 0x02880000ff0079b0 */ /* 0x000fe20008000aa7 */
[----:B------:R-:W-:Y:S01]  /*9110*/  NOP ;  /* 0x0000000000007918 */ /* 0x000fe20000000000 */
[----:B------:R-:W-:Y:S01]  /*9120*/  SYNCS.ARRIVE.TRANS64.A1T0 RZ, [UR39+0x28800], RZ ;  /* 0x028800ffffff79a7 */ /* 0x000fe20008100027 */
[----:B------:R-:W-:Y:S01]  /*9130*/  BSSY B0, `(.L_x_53) ;  /* 0x0000003000007945 */ /* 0x000fe20003800000 */
[----:B------:R-:W1:Y:S03]  /*9140*/  SYNCS.PHASECHK.TRANS64.TRYWAIT P0, [UR39+0x28820], R0 ;  /* 0x02882000ff0075a7 */ /* 0x000e660008000167 */
[----:B01----:R-:W-:Y:S05]  /*9150*/  @!P0 BRA `(.L_x_54) ;  /* 0x0000003000888947 */ /* 0x003fea0003800000 */
.L_x_129:
[----:B------:R-:W-:Y:S05]  /*9160*/  BSYNC B0 ;  /* 0x0000000000007941 */ /* 0x000fea0003800000 */
.L_x_53:
[----:B------:R-:W-:Y:S01]  /*9170*/  UISETP.GE.AND UP0, UPT, UR37, 0x81, UPT ;  /* 0x000000812500788c */ /* 0x000fe2000bf06270 */
[----:B------:R-:W-:-:S05]  /*9180*/  IMAD.U32 R20, RZ, RZ, UR42 ;  /* 0x0000002aff147e24 */ /* 0x000fca000f8e00ff */
[----:B------:R-:W-:-:S13]  /*9190*/  PLOP3.LUT P0, PT, PT, PT, UP0, 0x40, 0x0 ;  /* 0x000000000000781c */ /* 0x000fda0003f0e808 */
[----:B------:R-:W-:Y:S05]  /*91a0*/  @P0 BRA `(.L_x_55) ;  /* 0x0000001000180947 */ /* 0x000fea0003800000 */
[----:B------:R-:W-:Y:S01]  /*91b0*/  BSSY B0, `(.L_x_55) ;  /* 0x0000105000007945 */ /* 0x000fe20003800000 */
[----:B------:R-:W-:Y:S01]  /*91c0*/  IMAD.MOV.U32 R21, RZ, RZ, R25 ;  /* 0x000000ffff157224 */ /* 0x000fe200078e0019 */
[----:B------:R-:W-:Y:S01]  /*91d0*/  MOV R10, R22 ;  /* 0x00000016000a7202 */ /* 0x000fe20000000f00 */
[----:B------:R-:W-:Y:S02]  /*91e0*/  IMAD.U32 R6, RZ, RZ, UR40 ;  /* 0x00000028ff067e24 */ /* 0x000fe4000f8e00ff */
[----:B------:R-:W-:-:S07]  /*91f0*/  IMAD.U32 R26, RZ, RZ, UR42 ;  /* 0x0000002aff1a7e24 */ /* 0x000fce000f8e00ff */
.L_x_68:
[----:B0-----:R-:W0:Y:S01]  /*9200*/  LDC R0, c[0x0][0x430] ;  /* 0x00010c00ff007b82 */ /* 0x001e220000000800 */
[----:B------:R-:W1:Y:S01]  /*9210*/  S2R R4, SR_TID.X ;  /* 0x0000000000047919 */ /* 0x000e620000002100 */
[----:B------:R-:W-:Y:S01]  /*9220*/  IMAD R7, R6, 0x80, R35 ;  /* 0x0000008006077824 */ /* 0x000fe200078e0223 */
[----:B------:R-:W-:Y:S01]  /*9230*/  ULDC.64 UR4, c[0x0][0x428] ;  /* 0x00010a0000047ab9 */ /* 0x000fe20000000a00 */
[----:B------:R-:W-:Y:S01]  /*9240*/  VIADD R22, R10, 0x1 ;  /* 0x000000010a167836 */ /* 0x000fe20000000000 */
[----:B0-----:R-:W-:Y:S01]  /*9250*/  ISETP.NE.AND P0, PT, R0, 0x1, PT ;  /* 0x000000010000780c */ /* 0x001fe20003f05270 */
[----:B-1----:R-:W-:-:S12]  /*9260*/  IMAD.SHL.U32 R4, R4, 0x10, RZ ;  /* 0x0000001004047824 */ /* 0x002fd800078e00ff */
[----:B------:R-:W0:Y:S01]  /*9270*/  @P0 LDC R0, c[0x0][0x434] ;  /* 0x00010d00ff000b82 */ /* 0x000e220000000800 */
[----:B------:R-:W-:-:S04]  /*9280*/  LOP3.LUT R4, R4, 0x70, RZ, 0xc0, !PT ;  /* 0x0000007004047812 */ /* 0x000fc800078ec0ff */
[----:B------:R-:W-:-:S03]  /*9290*/  IADD3 R7, R4, R7, R32 ;  /* 0x0000000704077210 */ /* 0x000fc60007ffe020 */
[----:B------:R-:W1:Y:S02]  /*92a0*/  @P0 LDC R3, c[0x0][0x438] ;  /* 0x00010e00ff030b82 */ /* 0x000e640000000800 */
[----:B------:R-:W-:Y:S02]  /*92b0*/  IMAD.MOV.U32 R9, RZ, RZ, R7 ;  /* 0x000000ffff097224 */ /* 0x000fe400078e0007 */
[----:B0-----:R-:W-:-:S05]  /*92c0*/  @P0 IMAD.HI.U32 R0, R7, R0, RZ ;  /* 0x0000000007000227 */ /* 0x001fca00078e00ff */
[----:B-1----:R-:W-:Y:S01]  /*92d0*/  @P0 SHF.R.U32.HI R9, RZ, R3, R0 ;  /* 0x00000003ff090219 */ /* 0x002fe20000011600 */
[----:B------:R-:W-:-:S03]  /*92e0*/  IMAD R0, R31, UR4, RZ ;  /* 0x000000041f007c24 */ /* 0x000fc6000f8e02ff */
[----:B------:R-:W-:Y:S01]  /*92f0*/  SHF.R.S32.HI R3, RZ, 0x1f, R9 ;  /* 0x0000001fff037819 */ /* 0x000fe20000011409 */
[----:B------:R-:W-:Y:S01]  /*9300*/  IMAD R5, R29, UR5, R0 ;  /* 0x000000051d057c24 */ /* 0x000fe2000f8e0200 */
[----:B------:R-:W-:-:S05]  /*9310*/  MOV R2, R9 ;  /* 0x0000000900027202 */ /* 0x000fca0000000f00 */
[----:B------:R-:W-:Y:S01]  /*9320*/  IMAD.WIDE.U32 R2, R29, UR4, R2 ;  /* 0x000000041d027c25 */ /* 0x000fe2000f8e0002 */
[----:B------:R-:W-:-:S03]  /*9330*/  ULDC.64 UR4, c[0x0][0x418] ;  /* 0x0001060000047ab9 */ /* 0x000fc60000000a00 */
[----:B------:R-:W-:Y:S01]  /*9340*/  IMAD.IADD R3, R5, 0x1, R3 ;  /* 0x0000000105037824 */ /* 0x000fe200078e0203 */
[C---:B------:R-:W-:Y:S01]  /*9350*/  LEA R4, P0, R2.reuse, UR4, 0x2 ;  /* 0x0000000402047c11 */ /* 0x040fe2000f8010ff */
[----:B------:R-:W-:Y:S01]  /*9360*/  IMAD.U32 R11, RZ, RZ, UR41 ;  /* 0x00000029ff0b7e24 */ /* 0x000fe2000f8e00ff */
[----:B------:R-:W-:Y:S02]  /*9370*/  ULDC UR4, c[0x0][0x430] ;  /* 0x00010c0000047ab9 */ /* 0x000fe40000000800 */
[----:B------:R-:W-:Y:S02]  /*9380*/  LEA.HI.X R5, R2, UR5, R3, 0x2, P0 ;  /* 0x0000000502057c11 */ /* 0x000fe400080f1403 */
[----:B------:R-:W-:Y:S01]  /*9390*/  ISETP.NE.AND P1, PT, R11, 0x3, PT ;  /* 0x000000030b00780c */ /* 0x000fe20003f25270 */
[----:B------:R-:W-:Y:S01]  /*93a0*/  IMAD.MOV R8, RZ, RZ, -R9 ;  /* 0x000000ffff087224 */ /* 0x000fe200078e0a09 */
[C---:B------:R-:W-:Y:S01]  /*93b0*/  ISETP.NE.AND P0, PT, R22.reuse, 0x2, PT ;  /* 0x000000021600780c */ /* 0x040fe20003f05270 */
[----:B------:R0:W2:Y:S03]  /*93c0*/  LDG.E R0, desc[UR48][R4.64] ;  /* 0x0000003004007981 */ /* 0x0000a6000c1e1900 */
[----:B------:R-:W-:Y:S01]  /*93d0*/  SEL R2, RZ, 0x1, P0 ;  /* 0x00000001ff027807 */ /* 0x000fe20000000000 */
[----:B------:R-:W-:Y:S01]  /*93e0*/  IMAD.MOV.U32 R20, RZ, RZ, R6 ;  /* 0x000000ffff147224 */ /* 0x000fe200078e0006 */
[----:B------:R-:W-:-:S02]  /*93f0*/  SEL R22, R22, RZ, P0 ;  /* 0x000000ff16167207 */ /* 0x000fc40000000000 */
[----:B------:R-:W-:Y:S01]  /*9400*/  LOP3.LUT R25, R21, R2, RZ, 0x3c, !PT ;  /* 0x0000000215197212 */ /* 0x000fe200078e3cff */
[----:B0-----:R-:W-:Y:S01]  /*9410*/  IMAD R4, R8, UR4, R7 ;  /* 0x0000000408047c24 */ /* 0x001fe2000f8e0207 */
[----:B--2---:R-:W-:Y:S01]  /*9420*/  SHF.R.S32.HI R24, RZ, 0x1f, R0 ;  /* 0x0000001fff187819 */ /* 0x004fe20000011400 */
[----:B------:R-:W-:Y:S06]  /*9430*/  @!P1 BRA `(.L_x_56) ;  /* 0x0000000000049947 */ /* 0x000fec0003800000 */
[----:B------:R-:W-:Y:S01]  /*9440*/  BPT.TRAP 0x1 ;  /* 0x000000040000795c */ /* 0x000fe20000300000 */
.L_x_56:
[----:B------:R-:W-:Y:S01]  /*9450*/  LEA R6, R22, UR39, 0x3 ;  /* 0x0000002716067c11 */ /* 0x000fe2000f8e18ff */
[----:B------:R-:W-:Y:S01]  /*9460*/  BSSY B1, `(.L_x_57) ;  /* 0x0000004000017945 */ /* 0x000fe20003800000 */
[----:B------:R-:W-:-:S04]  /*9470*/  SHF.L.U32 R3, R25, 0x1f, RZ ;  /* 0x0000001f19037819 */ /* 0x000fc800000006ff */
[----:B------:R-:W0:Y:S02]  /*9480*/  SYNCS.PHASECHK.TRANS64.TRYWAIT P0, [R6+URZ+0x28840], R3 ;  /* 0x02884003060075a7 */ /* 0x000e24000800017f */
[----:B0-----:R-:W-:Y:S05]  /*9490*/  @!P0 BRA `(.L_x_58) ;  /* 0x0000002c00d08947 */ /* 0x001fea0003800000 */
.L_x_130:
[----:B------:R-:W-:Y:S05]  /*94a0*/  BSYNC B1 ;  /* 0x0000000000017941 */ /* 0x000fea0003800000 */
.L_x_57:
[----:B------:R-:W-:Y:S01]  /*94b0*/  SHF.R.S32.HI R23, RZ, 0x1f, R4 ;  /* 0x0000001fff177819 */ /* 0x000fe20000011404 */
[----:B------:R-:W-:Y:S01]  /*94c0*/  ULDC.64 UR4, c[0x0][0x300] ;  /* 0x0000c00000047ab9 */ /* 0x000fe20000000a00 */
[C---:B------:R-:W-:Y:S02]  /*94d0*/  LOP3.LUT P2, RZ, R18.reuse, 0x2, RZ, 0xc0, !PT ;  /* 0x0000000212ff7812 */ /* 0x040fe4000784c0ff */
[----:B------:R-:W-:Y:S01]  /*94e0*/  LOP3.LUT P1, RZ, R18, 0x1, RZ, 0xc0, !PT ;  /* 0x0000000112ff7812 */ /* 0x000fe2000782c0ff */
[----:B0-----:R-:W-:-:S04]  /*94f0*/  IMAD R3, R23, UR4, RZ ;  /* 0x0000000417037c24 */ /* 0x001fc8000f8e02ff */
[C---:B------:R-:W-:Y:S02]  /*9500*/  IMAD R5, R4.reuse, UR5, R3 ;  /* 0x0000000504057c24 */ /* 0x040fe4000f8e0203 */
[----:B------:R-:W-:Y:S01]  /*9510*/  IMAD.WIDE.U32 R2, R4, UR4, RZ ;  /* 0x0000000404027c25 */ /* 0x000fe2000f8e00ff */
[----:B------:R-:W-:-:S04]  /*9520*/  ULDC.64 UR4, c[0x0][0x310] ;  /* 0x0000c40000047ab9 */ /* 0x000fc80000000a00 */
[----:B------:R-:W-:Y:S01]  /*9530*/  IADD3 R3, R3, R5, RZ ;  /* 0x0000000503037210 */ /* 0x000fe20007ffe0ff */
[----:B------:R-:W-:-:S04]  /*9540*/  IMAD R5, R24, UR4, RZ ;  /* 0x0000000418057c24 */ /* 0x000fc8000f8e02ff */
[C---:B------:R-:W-:Y:S02]  /*9550*/  IMAD R5, R0.reuse, UR5, R5 ;  /* 0x0000000500057c24 */ /* 0x040fe4000f8e0205 */
[----:B------:R-:W-:Y:S01]  /*9560*/  IMAD.WIDE.U32 R2, R0, UR4, R2 ;  /* 0x0000000400027c25 */ /* 0x000fe2000f8e0002 */
[----:B------:R-:W-:-:S03]  /*9570*/  ULDC.64 UR4, c[0x0][0x308] ;  /* 0x0000c20000047ab9 */ /* 0x000fc60000000a00 */
[----:B------:R-:W-:Y:S02]  /*9580*/  IMAD.IADD R3, R3, 0x1, R5 ;  /* 0x0000000103037824 */ /* 0x000fe400078e0205 */
[----:B------:R-:W-:Y:S02]  /*9590*/  IMAD R8, R27, UR4, RZ ;  /* 0x000000041b087c24 */ /* 0x000fe4000f8e02ff */
[----:B------:R-:W-:-:S04]  /*95a0*/  IMAD.WIDE.U32 R2, R19, UR4, R2 ;  /* 0x0000000413027c25 */ /* 0x000fc8000f8e0002 */
[----:B------:R-:W-:Y:S01]  /*95b0*/  IMAD R9, R19, UR5, R8 ;  /* 0x0000000513097c24 */ /* 0x000fe2000f8e0208 */
[----:B------:R-:W-:Y:S01]  /*95c0*/  ULDC.64 UR4, c[0x0][0x2e8] ;  /* 0x0000ba0000047ab9 */ /* 0x000fe20000000a00 */
[----:B------:R-:W-:Y:S01]  /*95d0*/  IMAD R8, R22, 0x4000, R28 ;  /* 0x0000400016087824 */ /* 0x000fe200078e021c */
[----:B------:R-:W-:Y:S01]  /*95e0*/  LEA R7, P0, R2, UR4, 0x1 ;  /* 0x0000000402077c11 */ /* 0x000fe2000f8008ff */
[----:B------:R-:W-:Y:S01]  /*95f0*/  IMAD.IADD R9, R9, 0x1, R3 ;  /* 0x0000000109097824 */ /* 0x000fe200078e0203 */
[----:B------:R-:W-:-:S04]  /*9600*/  UMOV UR4, 0xffffffff ;  /* 0xffffffff00047882 */ /* 0x000fc80000000000 */
[----:B------:R-:W-:Y:S01]  /*9610*/  LEA.HI.X R9, R2, UR5, R9, 0x1, P0 ;  /* 0x0000000502097c11 */ /* 0x000fe200080f0c09 */
[----:B------:R-:W-:Y:S06]  /*9620*/  BRA.DIV UR4, `(.L_x_59) ;  /* 0x0000002e04807947 */ /* 0x000fec000b800000 */
[----:B------:R-:W0:Y:S01]  /*9630*/  SHFL.IDX PT, R14, R7, RZ, 0x181f ;  /* 0x00181fff070e7589 */ /* 0x000e2200000e0000 */
[----:B------:R-:W-:Y:S01]  /*9640*/  IMAD.SHL.U32 R5, R34, 0x2, RZ ;  /* 0x0000000222057824 */ /* 0x000fe200078e00ff */
[----:B------:R-:W-:Y:S02]  /*9650*/  LEA R8, R8, UR39, 0x1 ;  /* 0x0000002708087c11 */ /* 0x000fe4000f8e08ff */
[----:B------:R-:W1:Y:S02]  /*9660*/  SHFL.IDX PT, R3, R9, RZ, 0x181f ;  /* 0x00181fff09037589 */ /* 0x000e6400000e0000 */
[----:B0-----:R-:W-:Y:S02]  /*9670*/  IADD3 R2, P0, R14, R5, RZ ;  /* 0x000000050e027210 */ /* 0x001fe40007f1e0ff */
[----:B------:R-:W0:Y:S03]  /*9680*/  SHFL.IDX PT, R14, R7, 0x1, 0x181f ;  /* 0x00381f00070e7f89 */ /* 0x000e2600000e0000 */
[----:B-1----:R-:W-:-:S05]  /*9690*/  IMAD.X R3, RZ, RZ, R3, P0 ;  /* 0x000000ffff037224 */ /* 0x002fca00000e0603 */
[----:B------:R-:W-:Y:S04]  /*96a0*/  LDGSTS.E.BYPASS.LTC128B.128 [R8+0x18400], desc[UR48][R2.64], !P2 ;  /* 0x1840000002087fae */ /* 0x000fe8000d101d70 */
[----:B------:R1:W-:Y:S04]  /*96b0*/  LDGSTS.E.BYPASS.LTC128B.128 [R8+0x1c400], desc[UR48][R2.64+0x80], !P1 ;  /* 0x1c40008002087fae */ /* 0x0003e8000c901d70 */
[----:B-1----:R-:W1:Y:S01]  /*96c0*/  SHFL.IDX PT, R3, R9, 0x1, 0x181f ;  /* 0x00381f0009037f89 */ /* 0x002e6200000e0000 */
[----:B0-----:R-:W-:-:S03]  /*96d0*/  IADD3 R2, P0, R14, R5, RZ ;  /* 0x000000050e027210 */ /* 0x001fc60007f1e0ff */
[----:B------:R-:W0:Y:S01]  /*96e0*/  SHFL.IDX PT, R14, R7, 0x2, 0x181f ;  /* 0x00581f00070e7f89 */ /* 0x000e2200000e0000 */
[----:B-1----:R-:W-:-:S05]  /*96f0*/  IADD3.X R3, RZ, R3, RZ, P0, !PT ;  /* 0x00000003ff037210 */ /* 0x002fca00007fe4ff */
[----:B------:R-:W-:Y:S04]  /*9700*/  LDGSTS.E.BYPASS.LTC128B.128 [R8+0x18c00], desc[UR48][R2.64], !P2 ;  /* 0x18c0000002087fae */ /* 0x000fe8000d101d70 */
[----:B------:R1:W-:Y:S04]  /*9710*/  LDGSTS.E.BYPASS.LTC128B.128 [R8+0x1cc00], desc[UR48][R2.64+0x80], !P1 ;  /* 0x1cc0008002087fae */ /* 0x0003e8000c901d70 */
[----:B-1----:R-:W1:Y:S01]  /*9720*/  SHFL.IDX PT, R3, R9, 0x2, 0x181f ;  /* 0x00581f0009037f89 */ /* 0x002e6200000e0000 */
[----:B0-----:R-:W-:-:S03]  /*9730*/  IADD3 R2, P0, R14, R5, RZ ;  /* 0x000000050e027210 */ /* 0x001fc60007f1e0ff */
[----:B------:R-:W0:Y:S02]  /*9740*/  SHFL.IDX PT, R14, R7, 0x3, 0x181f ;  /* 0x00781f00070e7f89 */ /* 0x000e2400000e0000 */
[----:B-1----:R-:W-:-:S05]  /*9750*/  IMAD.X R3, RZ, RZ, R3, P0 ;  /* 0x000000ffff037224 */ /* 0x002fca00000e0603 */
        /* <DEDUP_REMOVED lines=22> */
[----:B------:R0:W2:Y:S04]  /*98c0*/  SHFL.IDX PT, R14, R7, 0x7, 0x181f ;  /* 0x00f81f00070e7f89 */ /* 0x0000a800000e0000 */
[----:B------:R-:W3:Y:S01]  /*98d0*/  SHFL.IDX PT, R9, R9, 0x7, 0x181f ;  /* 0x00f81f0009097f89 */ /* 0x000ee200000e0000 */
[----:B-1----:R-:W-:-:S05]  /*98e0*/  IMAD.X R3, RZ, RZ, R3, P0 ;  /* 0x000000ffff037224 */ /* 0x002fca00000e0603 */
[----:B------:R0:W-:Y:S04]  /*98f0*/  LDGSTS.E.BYPASS.LTC128B.128 [R8+0x1b400], desc[UR48][R2.64], !P2 ;  /* 0x1b40000002087fae */ /* 0x0001e8000d101d70 */
[----:B--23--:R0:W-:Y:S02]  /*9900*/  LDGSTS.E.BYPASS.LTC128B.128 [R8+0x1f400], desc[UR48][R2.64+0x80], !P1 ;  /* 0x1f40008002087fae */ /* 0x00c1e4000c901d70 */
.L_x_148:
[----:B0-----:R-:W-:-:S04]  /*9910*/  IADD3 R2, P0, R14, R5, RZ ;  /* 0x000000050e027210 */ /* 0x001fc80007f1e0ff */
[----:B------:R-:W-:Y:S02]  /*9920*/  IADD3.X R3, RZ, R9, RZ, P0, !PT ;  /* 0x00000009ff037210 */ /* 0x000fe400007fe4ff */
[----:B------:R-:W-:-:S03]  /*9930*/  PLOP3.LUT P0, PT, PT, PT, PT, 0x80, 0x0 ;  /* 0x000000000000781c */ /* 0x000fc60003f0f070 */
[----:B------:R-:W-:Y:S01]  /*9940*/  @!PT LDS RZ, [RZ] ;  /* 0x00000000fffff984 */ /* 0x000fe20000000800 */
[----:B------:R-:W-:Y:S01]  /*9950*/  @!PT LDS RZ, [RZ] ;  /* 0x00000000fffff984 */ /* 0x000fe20000000800 */
[----:B------:R-:W-:Y:S01]  /*9960*/  @!PT LDS RZ, [RZ] ;  /* 0x00000000fffff984 */ /* 0x000fe20000000800 */
[----:B------:R0:W-:Y:S04]  /*9970*/  LDGSTS.E.BYPASS.LTC128B.128 [R8+0x1bc00], desc[UR48][R2.64], !P2 ;  /* 0x1bc0000002087fae */ /* 0x0001e8000d101d70 */
[----:B------:R0:W-:Y:S01]  /*9980*/  LDGSTS.E.BYPASS.LTC128B.128 [R8+0x1fc00], desc[UR48][R2.64+0x80], !P1 ;  /* 0x1fc0008002087fae */ /* 0x0001e2000c901d70 */
[----:B------:R-:W-:-:S05]  /*9990*/  NOP ;  /* 0x0000000000007918 */ /* 0x000fca0000000000 */
.L_x_60:
        /* <DEDUP_REMOVED lines=11> */
.L_x_61:
[----:B------:R0:W-:Y:S01]  /*9a50*/  SYNCS.ARRIVE.TRANS64.A1T0 RZ, [R6+URZ+0x28830], RZ ;  /* 0x028830ff06ff79a7 */ /* 0x0001e2000810003f */
[----:B------:R-:W-:Y:S05]  /*9a60*/  @!P2 BRA `(.L_x_62) ;  /* 0x000000000004a947 */ /* 0x000fea0003800000 */
[----:B------:R-:W-:Y:S01]  /*9a70*/  BPT.TRAP 0x1 ;  /* 0x000000040000795c */ /* 0x000fe20000300000 */
.L_x_62:
[----:B------:R-:W-:Y:S01]  /*9a80*/  IMAD.MOV.U32 R3, RZ, RZ, -0x80 ;  /* 0xffffff80ff037424 */ /* 0x000fe200078e00ff */
[----:B0-----:R-:W-:Y:S01]  /*9a90*/  LEA R6, R10, UR39, 0x3 ;  /* 0x000000270a067c11 */ /* 0x001fe2000f8e18ff */
[----:B------:R-:W-:Y:S02]  /*9aa0*/  BSSY B1, `(.L_x_63) ;  /* 0x0000005000017945 */ /* 0x000fe40003800000 */
[----:B------:R-:W-:Y:S01]  /*9ab0*/  IMAD R8, R26, R3, UR37 ;  /* 0x000000251a087e24 */ /* 0x000fe2000f8e0203 */
[----:B------:R-:W-:-:S04]  /*9ac0*/  SHF.L.U32 R3, R21, 0x1f, RZ ;  /* 0x0000001f15037819 */ /* 0x000fc800000006ff */
[----:B------:R-:W0:Y:S02]  /*9ad0*/  SYNCS.PHASECHK.TRANS64.TRYWAIT P0, [R6+URZ+0x28860], R3 ;  /* 0x02886003060075a7 */ /* 0x000e24000800017f */
[----:B0-----:R-:W-:Y:S05]  /*9ae0*/  @!P0 BRA `(.L_x_64) ;  /* 0x00000030007c8947 */ /* 0x001fea0003800000 */
.L_x_149:
[----:B------:R-:W-:Y:S05]  /*9af0*/  BSYNC B1 ;  /* 0x0000000000017941 */ /* 0x000fea0003800000 */
.L_x_63:
[----:B------:R-:W-:Y:S01]  /*9b00*/  UMOV UR4, 0xffffffff ;  /* 0xffffffff00047882 */ /* 0x000fe20000000000 */
[----:B------:R-:W-:Y:S01]  /*9b10*/  LOP3.LUT P2, RZ, R18, 0x8, RZ, 0xc0, !PT ;  /* 0x0000000812ff7812 */ /* 0x000fe2000784c0ff */
[----:B------:R-:W-:Y:S01]  /*9b20*/  IMAD R7, R10, 0x4000, R28 ;  /* 0x000040000a077824 */ /* 0x000fe200078e021c */
[----:B------:R-:W-:Y:S01]  /*9b30*/  LOP3.LUT P1, RZ, R18, 0x4, RZ, 0xc0, !PT ;  /* 0x0000000412ff7812 */ /* 0x000fe2000782c0ff */
[----:B------:R-:W-:Y:S01]  /*9b40*/  IMAD.IADD R8, R8, 0x1, -R35 ;  /* 0x0000000108087824 */ /* 0x000fe200078e0a23 */
[----:B------:R-:W-:Y:S11]  /*9b50*/  BRA.DIV UR4, `(.L_x_65) ;  /* 0x0000003204747947 */ /* 0x000ff6000b800000 */
[----:B------:R-:W1:Y:S01]  /*9b60*/  SHFL.IDX PT, R14, R16, RZ, 0x181f ;  /* 0x00181fff100e7589 */ /* 0x000e6200000e0000 */
[----:B------:R-:W-:-:S03]  /*9b70*/  LEA R7, R7, UR39, 0x1 ;  /* 0x0000002707077c11 */ /* 0x000fc6000f8e08ff */
[----:B0-----:R-:W0:Y:S01]  /*9b80*/  SHFL.IDX PT, R3, R17, RZ, 0x181f ;  /* 0x00181fff11037589 */ /* 0x001e2200000e0000 */
[----:B-1----:R-:W-:-:S03]  /*9b90*/  IADD3 R2, P0, R14, R5, RZ ;  /* 0x000000050e027210 */ /* 0x002fc60007f1e0ff */
[----:B------:R-:W1:Y:S02]  /*9ba0*/  SHFL.IDX PT, R14, R16, 0x1, 0x181f ;  /* 0x00381f00100e7f89 */ /* 0x000e6400000e0000 */
[----:B0-----:R-:W-:Y:S01]  /*9bb0*/  IMAD.X R3, RZ, RZ, R3, P0 ;  /* 0x000000ffff037224 */ /* 0x001fe200000e0603 */
[----:B------:R-:W-:-:S13]  /*9bc0*/  ISETP.LT.OR P0, PT, R8, 0x1, P2 ;  /* 0x000000010800780c */ /* 0x000fda0001701670 */
[----:B------:R-:W-:Y:S01]  /*9bd0*/  LDGSTS.E.BYPASS.LTC128B.128 [R7+0x400], desc[UR48][R2.64], !P0 ;  /* 0x0040000002077fae */ /* 0x000fe2000c101d70 */
[----:B------:R-:W-:-:S13]  /*9be0*/  ISETP.LT.OR P0, PT, R8, 0x1, P1 ;  /* 0x000000010800780c */ /* 0x000fda0000f01670 */
[----:B------:R0:W-:Y:S04]  /*9bf0*/  LDGSTS.E.BYPASS.LTC128B.128 [R7+0x4400], desc[UR48][R2.64+0x80], !P0 ;  /* 0x0440008002077fae */ /* 0x0001e8000c101d70 */
[----:B0-----:R-:W0:Y:S01]  /*9c00*/  SHFL.IDX PT, R3, R17, 0x1, 0x181f ;  /* 0x00381f0011037f89 */ /* 0x001e2200000e0000 */
[----:B-1----:R-:W-:-:S03]  /*9c10*/  IADD3 R2, P0, R14, R5, RZ ;  /* 0x000000050e027210 */ /* 0x002fc60007f1e0ff */
[----:B------:R-:W1:Y:S01]  /*9c20*/  SHFL.IDX PT, R14, R16, 0x2, 0x181f ;  /* 0x00581f00100e7f89 */ /* 0x000e6200000e0000 */
[----:B0-----:R-:W-:Y:S02]  /*9c30*/  IADD3.X R3, RZ, R3, RZ, P0, !PT ;  /* 0x00000003ff037210 */ /* 0x001fe400007fe4ff */
[----:B------:R-:W-:-:S13]  /*9c40*/  ISETP.LT.OR P0, PT, R8, 0x11, P2 ;  /* 0x000000110800780c */ /* 0x000fda0001701670 */
[----:B------:R-:W-:Y:S01]  /*9c50*/  LDGSTS.E.BYPASS.LTC128B.128 [R7+0xc00], desc[UR48][R2.64], !P0 ;  /* 0x00c0000002077fae */ /* 0x000fe2000c101d70 */
[----:B------:R-:W-:-:S13]  /*9c60*/  ISETP.LT.OR P0, PT, R8, 0x11, P1 ;  /* 0x000000110800780c */ /* 0x000fda0000f01670 */
[----:B------:R0:W-:Y:S04]  /*9c70*/  LDGSTS.E.BYPASS.LTC128B.128 [R7+0x4c00], desc[UR48][R2.64+0x80], !P0 ;  /* 0x04c0008002077fae */ /* 0x0001e8000c101d70 */
[----:B0-----:R-:W0:Y:S01]  /*9c80*/  SHFL.IDX PT, R3, R17, 0x2, 0x181f ;  /* 0x00581f0011037f89 */ /* 0x001e2200000e0000 */
        /* <DEDUP_REMOVED lines=33> */
[----:B------:R-:W1:Y:S04]  /*9ea0*/  SHFL.IDX PT, R17, R17, 0x7, 0x181f ;  /* 0x00f81f0011117f89 */ /* 0x000e6800000e0000 */
[----:B------:R2:W3:Y:S01]  /*9eb0*/  SHFL.IDX PT, R14, R16, 0x7, 0x181f ;  /* 0x00f81f00100e7f89 */ /* 0x0004e200000e0000 */
[----:B0-----:R-:W-:Y:S01]  /*9ec0*/  IMAD.X R3, RZ, RZ, R3, P0 ;  /* 0x000000ffff037224 */ /* 0x001fe200000e0603 */
[----:B------:R-:W-:-:S13]  /*9ed0*/  ISETP.LT.OR P0, PT, R8, 0x61, P2 ;  /* 0x000000610800780c */ /* 0x000fda0001701670 */
[----:B------:R2:W-:Y:S01]  /*9ee0*/  LDGSTS.E.BYPASS.LTC128B.128 [R7+0x3400], desc[UR48][R2.64], !P0 ;  /* 0x0340000002077fae */ /* 0x0005e2000c101d70 */
[----:B------:R-:W-:-:S13]  /*9ef0*/  ISETP.LT.OR P0, PT, R8, 0x61, P1 ;  /* 0x000000610800780c */ /* 0x000fda0000f01670 */
[----:B-1-3--:R2:W-:Y:S02]  /*9f00*/  LDGSTS.E.BYPASS.LTC128B.128 [R7+0x7400], desc[UR48][R2.64+0x80], !P0 ;  /* 0x0740008002077fae */ /* 0x00a5e4000c101d70 */
.L_x_167:
[----:B0-2---:R-:W-:Y:S01]  /*9f10*/  IADD3 R2, P0, R14, R5, RZ ;  /* 0x000000050e027210 */ /* 0x005fe20007f1e0ff */
[----:B------:R-:W-:Y:S02]  /*9f20*/  ULDC.64 UR4, c[0x0][0x328] ;  /* 0x0000ca0000047ab9 */ /* 0x000fe40000000a00 */
[----:B------:R-:W-:Y:S01]  /*9f30*/  IMAD R23, R23, UR4, RZ ;  /* 0x0000000417177c24 */ /* 0x000fe2000f8e02ff */
[----:B------:R-:W-:Y:S02]  /*9f40*/  IADD3.X R3, RZ, R17, RZ, P0, !PT ;  /* 0x00000011ff037210 */ /* 0x000fe400007fe4ff */
[----:B------:R-:W-:Y:S01]  /*9f50*/  ISETP.LT.OR P0, PT, R8, 0x71, P2 ;  /* 0x000000710800780c */ /* 0x000fe20001701670 */
[----:B------:R-:W-:-:S12]  /*9f60*/  IMAD R23, R4, UR5, R23 ;  /* 0x0000000504177c24 */ /* 0x000fd8000f8e0217 */
[----:B------:R-:W-:Y:S01]  /*9f70*/  @!PT LDS RZ, [RZ] ;  /* 0x00000000fffff984 */ /* 0x000fe20000000800 */
[----:B------:R-:W-:Y:S01]  /*9f80*/  @!PT LDS RZ, [RZ] ;  /* 0x00000000fffff984 */ /* 0x000fe20000000800 */
[----:B------:R-:W-:Y:S01]  /*9f90*/  @!PT LDS RZ, [RZ] ;  /* 0x00000000fffff984 */ /* 0x000fe20000000800 */
[----:B------:R-:W-:Y:S01]  /*9fa0*/  LDGSTS.E.BYPASS.LTC128B.128 [R7+0x3c00], desc[UR48][R2.64], !P0 ;  /* 0x03c0000002077fae */ /* 0x000fe2000c101d70 */
[----:B------:R-:W-:-:S13]  /*9fb0*/  ISETP.LT.OR P0, PT, R8, 0x71, P1 ;  /* 0x000000710800780c */ /* 0x000fda0000f01670 */
[----:B------:R0:W-:Y:S02]  /*9fc0*/  LDGSTS.E.BYPASS.LTC128B.128 [R7+0x7c00], desc[UR48][R2.64+0x80], !P0 ;  /* 0x07c0008002077fae */ /* 0x0001e4000c101d70 */
[----:B0-----:R-:W-:Y:S01]  /*9fd0*/  IMAD.WIDE.U32 R2, R4, UR4, RZ ;  /* 0x0000000404027c25 */ /* 0x001fe2000f8e00ff */
[----:B------:R-:W-:-:S03]  /*9fe0*/  ULDC.64 UR4, c[0x0][0x338] ;  /* 0x0000ce0000047ab9 */ /* 0x000fc60000000a00 */
[----:B------:R-:W-:Y:S02]  /*9ff0*/  IMAD.IADD R3, R3, 0x1, R23 ;  /* 0x0000000103037824 */ /* 0x000fe400078e0217 */
[----:B------:R-:W-:Y:S02]  /*a000*/  IMAD R5, R24, UR4, RZ ;  /* 0x0000000418057c24 */ /* 0x000fe4000f8e02ff */
[----:B------:R-:W-:-:S04]  /*a010*/  IMAD.WIDE.U32 R2, R0, UR4, R2 ;  /* 0x0000000400027c25 */ /* 0x000fc8000f8e0002 */
[----:B------:R-:W-:Y:S01]  /*a020*/  IMAD R5, R0, UR5, R5 ;  /* 0x0000000500057c24 */ /* 0x000fe2000f8e0205 */
[----:B------:R-:W-:Y:S02]  /*a030*/  ULDC.64 UR4, c[0x0][0x330] ;  /* 0x0000cc0000047ab9 */ /* 0x000fe40000000a00 */
[----:B------:R-:W-:Y:S02]  /*a040*/  IMAD R0, R27, UR4, RZ ;  /* 0x000000041b007c24 */ /* 0x000fe4000f8e02ff */
[----:B------:R-:W-:Y:S02]  /*a050*/  IMAD.IADD R3, R3, 0x1, R5 ;  /* 0x0000000103037824 */ /* 0x000fe400078e0205 */
[C---:B------:R-:W-:Y:S01]  /*a060*/  IMAD R5, R19.reuse, UR5, R0 ;  /* 0x0000000513057c24 */ /* 0x040fe2000f8e0200 */
[----:B------:R-:W-:Y:S01]  /*a070*/  NOP ;  /* 0x0000000000007918 */ /* 0x000fe20000000000 */
[----:B------:R-:W-:Y:S01]  /*a080*/  IMAD.WIDE.U32 R2, R19, UR4, R2 ;  /* 0x0000000413027c25 */ /* 0x000fe2000f8e0002 */
[----:B------:R-:W-:-:S03]  /*a090*/  ULDC.64 UR4, c[0x0][0x318] ;  /* 0x0000c60000047ab9 */ /* 0x000fc60000000a00 */
[----:B------:R-:W-:Y:S01]  /*a0a0*/  IMAD.IADD R3, R5, 0x1, R3 ;  /* 0x0000000105037824 */ /* 0x000fe200078e0203 */
[----:B------:R-:W-:-:S04]  /*a0b0*/  LEA R16, P0, R2, UR4, 0x1 ;  /* 0x0000000402107c11 */ /* 0x000fc8000f8008ff */
[----:B------:R-:W-:Y:S02]  /*a0c0*/  LEA.HI.X R17, R2, UR5, R3, 0x1, P0 ;  /* 0x0000000502117c11 */ /* 0x000fe400080f0c03 */
[----:B------:R-:W-:-:S13]  /*a0d0*/  PLOP3.LUT P0, PT, PT, PT, PT, 0x80, 0x0 ;  /* 0x000000000000781c */ /* 0x000fda0003f0f070 */
.L_x_66:
[----:B------:R-:W-:Y:S02]  /*a0e0*/  PLOP3.LUT P1, PT, P1, P0, PT, 0xa2, 0x0 ;  /* 0x000000000000781c */ /* 0x000fe40000f21472 */
[----:B------:R-:W-:-:S08]  /*a0f0*/  @P0 R2UR P1, UR4, R6 ;  /* 0x00000000060402ca */ /* 0x000fd00000020000 */
[----:B------:R-:W-:-:S05]  /*a100*/  @P0 PLOP3.LUT P0, PT, P1, PT, PT, 0x80, 0x0 ;  /* 0x000000000000081c */ /* 0x000fca0000f0f070 */
[----:B------:R-:W-:Y:S01]  /*a110*/  @!P1 SYNCS.ARRIVE.TRANS64.RED.A0T1 RZ, [UR4+0x28850], RZ ;  /* 0x028850ffffff99a7 */ /* 0x000fe20008200404 */
[----:B------:R-:W-:Y:S07]  /*a120*/  @!P1 ARRIVES.LDGSTSBAR.64.TRANSCNT [UR4+0x28850] ;  /* 0x02885000ff0099b0 */ /* 0x000fee0008000a84 */
[----:B------:R-:W-:Y:S05]  /*a130*/  @P0 BRA.U.ANY `(.L_x_66) ;  /* 0xfffffffd00e80947 */ /* 0x000fea000393ffff */
[----:B------:R-:W-:Y:S01]  /*a140*/  NOP ;  /* 0x0000000000007918 */ /* 0x000fe20000000000 */
[----:B------:R-:W-:-:S05]  /*a150*/  IMAD.U32 R0, RZ, RZ, UR41 ;  /* 0x00000029ff007e24 */ /* 0x000fca000f8e00ff */
[----:B------:R-:W-:-:S13]  /*a160*/  ISETP.NE.AND P2, PT, R0, 0x3, PT ;  /* 0x000000030000780c */ /* 0x000fda0003f45270 */
[----:B------:R-:W-:Y:S05]  /*a170*/  @!P2 BRA `(.L_x_67) ;  /* 0x000000000004a947 */ /* 0x000fea0003800000 */
[----:B------:R-:W-:Y:S01]  /*a180*/  BPT.TRAP 0x1 ;  /* 0x000000040000795c */ /* 0x000fe20000300000 */
.L_x_67:
[C---:B------:R-:W-:Y:S01]  /*a190*/  ISETP.GT.AND P0, PT, R20.reuse, RZ, PT ;  /* 0x000000ff1400720c */ /* 0x040fe20003f04270 */
[----:B------:R0:W-:Y:S01]  /*a1a0*/  SYNCS.ARRIVE.TRANS64.A1T0 RZ, [R6+URZ+0x28850], RZ ;  /* 0x028850ff06ff79a7 */ /* 0x0001e2000810003f */
[----:B------:R-:W-:Y:S01]  /*a1b0*/  MOV R21, R25 ;  /* 0x0000001900157202 */ /* 0x000fe20000000f00 */
[----:B------:R-:W-:Y:S02]  /*a1c0*/  IMAD.MOV.U32 R10, RZ, RZ, R22 ;  /* 0x000000ffff0a7224 */ /* 0x000fe400078e0016 */
[----:B------:R-:W-:Y:S02]  /*a1d0*/  IMAD.MOV.U32 R26, RZ, RZ, R20 ;  /* 0x000000ffff1a7224 */ /* 0x000fe400078e0014 */
[----:B0-----:R-:W-:-:S06]  /*a1e0*/  VIADD R6, R20, 0xffffffff ;  /* 0xffffffff14067836 */ /* 0x001fcc0000000000 */
[----:B------:R-:W-:Y:S05]  /*a1f0*/  @P0 BRA `(.L_x_68) ;  /* 0xfffffff000000947 */ /* 0x000fea000383ffff */
[----:B------:R-:W-:Y:S05]  /*a200*/  BSYNC B0 ;  /* 0x0000000000007941 */ /* 0x000fea0003800000 */
.L_x_55:
[----:B0-----:R-:W-:-:S05]  /*a210*/  IMAD.U32 R0, RZ, RZ, UR41 ;  /* 0x00000029ff007e24 */ /* 0x001fca000f8e00ff */
[----:B------:R-:W-:-:S13]  /*a220*/  ISETP.NE.AND P0, PT, R0, 0x3, PT ;  /* 0x000000030000780c */ /* 0x000fda0003f05270 */
[----:B------:R-:W-:Y:S05]  /*a230*/  @!P0 BRA `(.L_x_69) ;  /* 0x0000000000048947 */ /* 0x000fea0003800000 */
[----:B------:R-:W-:Y:S01]  /*a240*/  BPT.TRAP 0x1 ;  /* 0x000000040000795c */ /* 0x000fe20000300000 */
.L_x_69:
[----:B------:R-:W-:Y:S01]  /*a250*/  LEA R4, R22, UR39, 0x3 ;  /* 0x0000002716047c11 */ /* 0x000fe2000f8e18ff */
[----:B------:R-:W-:Y:S01]  /*a260*/  IMAD.MOV.U32 R5, RZ, RZ, -0x80 ;  /* 0xffffff80ff057424 */ /* 0x000fe200078e00ff */
[----:B------:R-:W-:Y:S01]  /*a270*/  SHF.L.U32 R3, R25, 0x1f, RZ ;  /* 0x0000001f19037819 */ /* 0x000fe200000006ff */
[----:B------:R-:W-:Y:S02]  /*a280*/  BSSY B0, `(.L_x_70) ;  /* 0x0000004000007945 */ /* 0x000fe40003800000 */
[----:B------:R-:W-:Y:S01]  /*a290*/  IMAD R20, R20, R5, UR37 ;  /* 0x0000002514147e24 */ /* 0x000fe2000f8e0205 */
[----:B------:R-:W0:Y:S02]  /*a2a0*/  SYNCS.PHASECHK.TRANS64.TRYWAIT P0, [R4+URZ+0x28860], R3 ;  /* 0x02886003040075a7 */ /* 0x000e24000800017f */
[----:B0-----:R-:W-:Y:S05]  /*a2b0*/  @!P0 BRA `(.L_x_71) ;  /* 0x0000003400088947 */ /* 0x001fea0003800000 */
.L_x_168:
[----:B------:R-:W-:Y:S05]  /*a2c0*/  BSYNC B0 ;  /* 0x0000000000007941 */ /* 0x000fea0003800000 */
.L_x_70:
[----:B------:R-:W-:Y:S01]  /*a2d0*/  UMOV UR4, 0xffffffff ;  /* 0xffffffff00047882 */ /* 0x000fe20000000000 */
[----:B------:R-:W-:Y:S01]  /*a2e0*/  LOP3.LUT P2, RZ, R18, 0x8, RZ, 0xc0, !PT ;  /* 0x0000000812ff7812 */ /* 0x000fe2000784c0ff */
[----:B------:R-:W-:Y:S01]  /*a2f0*/  IMAD R7, R22, 0x4000, R28 ;  /* 0x0000400016077824 */ /* 0x000fe200078e021c */
[----:B------:R-:W-:Y:S02]  /*a300*/  LOP3.LUT P1, RZ, R18, 0x4, RZ, 0xc0, !PT ;  /* 0x0000000412ff7812 */ /* 0x000fe4000782c0ff */
[----:B------:R-:W-:Y:S01]  /*a310*/  IADD3 R5, -R35, R20, RZ ;  /* 0x0000001423057210 */ /* 0x000fe20007ffe1ff */
[----:B------:R-:W-:Y:S10]  /*a320*/  BRA.DIV UR4, `(.L_x_72) ;  /* 0x0000003604007947 */ /* 0x000ff4000b800000 */
[----:B------:R-:W1:Y:S01]  /*a330*/  SHFL.IDX PT, R14, R16, RZ, 0x181f ;  /* 0x00181fff100e7589 */ /* 0x000e6200000e0000 */
[----:B------:R-:W-:-:S03]  /*a340*/  IMAD.SHL.U32 R6, R34, 0x2, RZ ;  /* 0x0000000222067824 */ /* 0x000fc600078e00ff */
[----:B------:R-:W0:Y:S02]  /*a350*/  SHFL.IDX PT, R0, R17, RZ, 0x181f ;  /* 0x00181fff11007589 */ /* 0x000e2400000e0000 */
[----:B-1----:R-:W-:Y:S02]  /*a360*/  IADD3 R2, P0, R14, R6, RZ ;  /* 0x000000060e027210 */ /* 0x002fe40007f1e0ff */
[----:B------:R-:W1:Y:S03]  /*a370*/  SHFL.IDX PT, R14, R16, 0x1, 0x181f ;  /* 0x00381f00100e7f89 */ /* 0x000e6600000e0000 */
[----:B0-----:R-:W-:Y:S01]  /*a380*/  IMAD.X R3, RZ, RZ, R0, P0 ;  /* 0x000000ffff037224 */ /* 0x001fe200000e0600 */
[----:B------:R-:W-:Y:S02]  /*a390*/  ISETP.LT.OR P0, PT, R5, 0x1, P2 ;  /* 0x000000010500780c */ /* 0x000fe40001701670 */
[----:B------:R-:W-:-:S02]  /*a3a0*/  LEA R0, R7, UR39, 0x1 ;  /* 0x0000002707007c11 */ /* 0x000fc4000f8e08ff */
[----:B------:R-:W0:Y:S09]  /*a3b0*/  SHFL.IDX PT, R7, R17, 0x1, 0x181f ;  /* 0x00381f0011077f89 */ /* 0x000e3200000e0000 */
[----:B------:R-:W-:Y:S01]  /*a3c0*/  LDGSTS.E.BYPASS.LTC128B.128 [R0+0x400], desc[UR48][R2.64], !P0 ;  /* 0x0040000002007fae */ /* 0x000fe2000c101d70 */
[----:B------:R-:W-:-:S13]  /*a3d0*/  ISETP.LT.OR P0, PT, R5, 0x1, P1 ;  /* 0x000000010500780c */ /* 0x000fda0000f01670 */
[----:B------:R1:W-:Y:S02]  /*a3e0*/  LDGSTS.E.BYPASS.LTC128B.128 [R0+0x4400], desc[UR48][R2.64+0x80], !P0 ;  /* 0x0440008002007fae */ /* 0x0003e4000c101d70 */
[----:B-1----:R-:W-:Y:S02]  /*a3f0*/  IADD3 R2, P0, R14, R6, RZ ;  /* 0x000000060e027210 */ /* 0x002fe40007f1e0ff */
[----:B------:R-:W1:Y:S03]  /*a400*/  SHFL.IDX PT, R14, R16, 0x2, 0x181f ;  /* 0x00581f00100e7f89 */ /* 0x000e6600000e0000 */
[----:B0-----:R-:W-:Y:S01]  /*a410*/  IMAD.X R3, RZ, RZ, R7, P0 ;  /* 0x000000ffff037224 */ /* 0x001fe200000e0607 */
[----:B------:R-:W-:Y:S01]  /*a420*/  ISETP.LT.OR P0, PT, R5, 0x11, P2 ;  /* 0x000000110500780c */ /* 0x000fe20001701670 */
[----:B------:R-:W0:-:S12]  /*a430*/  SHFL.IDX PT, R7, R17, 0x2, 0x181f ;  /* 0x00581f0011077f89 */ /* 0x000e1800000e0000 */
        /* <DEDUP_REMOVED lines=20> */
[----:B------:R-:W1:Y:S02]  /*a580*/  SHFL.IDX PT, R14, R16, 0x5, 0x181f ;  /* 0x00b81f00100e7f89 */ /* 0x000e6400000e0000 */
[----:B0-----:R-:W-:Y:S02]  /*a590*/  IADD3.X R3, RZ, R7, RZ, P0, !PT ;  /* 0x00000007ff037210 */ /* 0x001fe400007fe4ff */
        /* <DEDUP_REMOVED lines=14> */
[----:B------:R1:W2:Y:S03]  /*a680*/  SHFL.IDX PT, R14, R16, 0x7, 0x181f ;  /* 0x00f81f00100e7f89 */ /* 0x0002a600000e0000 */
[----:B0-----:R-:W-:Y:S01]  /*a690*/  IMAD.X R3, RZ, RZ, R7, P0 ;  /* 0x000000ffff037224 */ /* 0x001fe200000e0607 */
[----:B------:R-:W-:Y:S01]  /*a6a0*/  ISETP.LT.OR P0, PT, R5, 0x61, P2 ;  /* 0x000000610500780c */ /* 0x000fe20001701670 */
[----:B------:R1:W3:-:S12]  /*a6b0*/  SHFL.IDX PT, R7, R17, 0x7, 0x181f ;  /* 0x00f81f0011077f89 */ /* 0x0002d800000e0000 */
[----:B------:R1:W-:Y:S01]  /*a6c0*/  LDGSTS.E.BYPASS.LTC128B.128 [R0+0x3400], desc[UR48][R2.64], !P0 ;  /* 0x0340000002007fae */ /* 0x0003e2000c101d70 */
[----:B------:R-:W-:-:S13]  /*a6d0*/  ISETP.LT.OR P0, PT, R5, 0x61, P1 ;  /* 0x000000610500780c */ /* 0x000fda0000f01670 */
[----:B--23--:R1:W-:Y:S02]  /*a6e0*/  LDGSTS.E.BYPASS.LTC128B.128 [R0+0x7400], desc[UR48][R2.64+0x80], !P0 ;  /* 0x0740008002007fae */ /* 0x00c3e4000c101d70 */
.L_x_186:
[----:B01----:R-:W-:-:S05]  /*a6f0*/  IADD3 R2, P0, R14, R6, RZ ;  /* 0x000000060e027210 */ /* 0x003fca0007f1e0ff */
[----:B------:R-:W-:Y:S01]  /*a700*/  IMAD.X R3, RZ, RZ, R7, P0 ;  /* 0x000000ffff037224 */ /* 0x000fe200000e0607 */
[----:B------:R-:W-:-:S13]  /*a710*/  ISETP.LT.OR P0, PT, R5, 0x71, P2 ;  /* 0x000000710500780c */ /* 0x000fda0001701670 */
[----:B------:R-:W-:Y:S01]  /*a720*/  @!PT LDS RZ, [RZ] ;  /* 0x00000000fffff984 */ /* 0x000fe20000000800 */
[----:B------:R-:W-:Y:S01]  /*a730*/  @!PT LDS RZ, [RZ] ;  /* 0x00000000fffff984 */ /* 0x000fe20000000800 */
[----:B------:R-:W-:Y:S01]  /*a740*/  @!PT LDS RZ, [RZ] ;  /* 0x00000000fffff984 */ /* 0x000fe20000000800 */
[----:B------:R0:W-:Y:S01]  /*a750*/  LDGSTS.E.BYPASS.LTC128B.128 [R0+0x3c00], desc[UR48][R2.64], !P0 ;  /* 0x03c0000002007fae */ /* 0x0001e2000c101d70 */
[----:B------:R-:W-:-:S13]  /*a760*/  ISETP.LT.OR P0, PT, R5, 0x71, P1 ;  /* 0x000000710500780c */ /* 0x000fda0000f01670 */
[----:B------:R0:W-:Y:S01]  /*a770*/  LDGSTS.E.BYPASS.LTC128B.128 [R0+0x7c00], desc[UR48][R2.64+0x80], !P0 ;  /* 0x07c0008002007fae */ /* 0x0001e2000c101d70 */
[----:B------:R-:W-:Y:S01]  /*a780*/  PLOP3.LUT P0, PT, PT, PT, PT, 0x80, 0x0 ;  /* 0x000000000000781c */ /* 0x000fe20003f0f070 */
[----:B------:R-:W-:-:S12]  /*a790*/  NOP ;  /* 0x0000000000007918 */ /* 0x000fd80000000000 */
.L_x_73:
        /* <DEDUP_REMOVED lines=11> */
.L_x_74:
[----:B------:R-:W-:Y:S01]  /*a850*/  VIADD R22, R22, 0x1 ;  /* 0x0000000116167836 */ /* 0x000fe20000000000 */
[----:B------:R-:W-:Y:S01]  /*a860*/  IADD3 R33, R33, UR43, RZ ;  /* 0x0000002b21217c10 */ /* 0x000fe2000fffe0ff */
[----:B------:R-:W-:Y:S01]  /*a870*/  ULDC UR4, c[0x0][0xc34] ;  /* 0x00030d0000047ab9 */ /* 0x000fe20000000800 */
[----:B------:R0:W-:Y:S01]  /*a880*/  SYNCS.ARRIVE.TRANS64.A1T0 RZ, [R4+URZ+0x28850], RZ ;  /* 0x028850ff04ff79a7 */ /* 0x0001e2000810003f */
[----:B------:R-:W-:Y:S01]  /*a890*/  VIADD R37, R37, 0x1 ;  /* 0x0000000125257836 */ /* 0x000fe20000000000 */
[----:B------:R-:W-:-:S04]  /*a8a0*/  ISETP.NE.AND P0, PT, R22, 0x2, PT ;  /* 0x000000021600780c */ /* 0x000fc80003f05270 */
[----:B------:R-:W-:Y:S02]  /*a8b0*/  SEL R22, R22, RZ, P0 ;  /* 0x000000ff16167207 */ /* 0x000fe40000000000 */
[----:B------:R-:W-:Y:S02]  /*a8c0*/  SEL R0, RZ, 0x1, P0 ;  /* 0x00000001ff007807 */ /* 0x000fe40000000000 */
[----:B------:R-:W-:Y:S02]  /*a8d0*/  ISETP.GE.AND P0, PT, R33, UR4, PT ;  /* 0x0000000421007c0c */ /* 0x000fe4000bf06270 */
[----:B------:R-:W-:-:S11]  /*a8e0*/  LOP3.LUT R25, R25, R0, RZ, 0x3c, !PT ;  /* 0x0000000019197212 */ /* 0x000fd600078e3cff */
[----:B0-----:R-:W-:Y:S05]  /*a8f0*/  @!P0 BRA `(.L_x_75) ;  /* 0xffffffcc00788947 */ /* 0x001fea000383ffff */
[----:B------:R-:W-:-:S07]  /*a900*/  LOP3.LUT R37, R37, 0x1, RZ, 0xc, !PT ;  /* 0x0000000125257812 */ /* 0x000fce00078e0cff */
.L_x_40:
[----:B------:R-:W0:Y:S01]  /*a910*/  S2R R3, SR_CgaCtaId ;  /* 0x0000000000037919 */ /* 0x000e220000008800 */
[----:B------:R-:W-:Y:S01]  /*a920*/  MOV R0, 0x400 ;  /* 0x0000040000007802 */ /* 0x000fe20000000f00 */
[----:B------:R-:W-:Y:S01]  /*a930*/  BSSY B0, `(.L_x_76) ;  /* 0x0000005000007945 */ /* 0x000fe20003800000 */
[----:B------:R-:W-:Y:S02]  /*a940*/  SHF.L.U32 R37, R37, 0x1f, RZ ;  /* 0x0000001f25257819 */ /* 0x000fe400000006ff */
[----:B0-----:R-:W-:-:S04]  /*a950*/  LEA R5, R3, R0, 0x18 ;  /* 0x0000000003057211 */ /* 0x001fc800078ec0ff */
[----:B------:R-:W0:Y:S02]  /*a960*/  SYNCS.PHASECHK.TRANS64.TRYWAIT P0, [R5+URZ+0x28820], R37 ;  /* 0x02882025050075a7 */ /* 0x000e24000800017f */
[----:B0-----:R-:W-:Y:S05]  /*a970*/  @!P0 BRA `(.L_x_77) ;  /* 0x0000003800248947 */ /* 0x001fea0003800000 */
.L_x_187:
[----:B------:R-:W-:Y:S05]  /*a980*/  BSYNC B0 ;  /* 0x0000000000007941 */ /* 0x000fea0003800000 */
.L_x_76:
[----:B------:R-:W-:-:S03]  /*a990*/  UMOV UR4, 0xffffffff ;  /* 0xffffffff00047882 */ /* 0x000fc60000000000 */
[----:B------:R-:W-:Y:S05]  /*a9a0*/  BRA.DIV UR4, `(.L_x_78) ;  /* 0x0000003a042c7947 */ /* 0x000fea000b800000 */
[----:B------:R-:W1:Y:S02]  /*a9b0*/  S2R R0, SR_TID.X ;  /* 0x0000000000007919 */ /* 0x000e640000002100 */
[----:B-1----:R-:W-:-:S04]  /*a9c0*/  SHF.R.U32.HI R0, RZ, 0x5, R0 ;  /* 0x00000005ff007819 */ /* 0x002fc80000011600 */
[----:B------:R-:W-:-:S05]  /*a9d0*/  LOP3.LUT R0, R0, 0x3, RZ, 0xc0, !PT ;  /* 0x0000000300007812 */ /* 0x000fca00078ec0ff */
[----:B------:R1:W2:Y:S02]  /*a9e0*/  SHFL.IDX PT, R14, R0, RZ, 0x1f ;  /* 0x00001fff000e7589 */ /* 0x0002a400000e0000 */
.L_x_190:
[----:B--2---:R-:W-:Y:S01]  /*a9f0*/  ISETP.NE.AND P0, PT, R14, RZ, PT ;  /* 0x000000ff0e00720c */ /* 0x004fe20003f05270 */
[----:B------:R-:W-:-:S12]  /*aa00*/  BSSY B0, `(.L_x_79) ;  /* 0x0000024000007945 */ /* 0x000fd80003800000 */
[----:B------:R-:W-:Y:S05]  /*aa10*/  @P0 BRA `(.L_x_80) ;  /* 0x0000000000880947 */ /* 0x000fea0003800000 */
[----:B------:R-:W-:-:S03]  /*aa20*/  UMOV UR4, 0xffffffff ;  /* 0xffffffff00047882 */ /* 0x000fc60000000000 */
[----:B------:R-:W-:Y:S05]  /*aa30*/  BRA.DIV UR4, `(.L_x_81) ;  /* 0x0000003a043c7947 */ /* 0x000fea000b800000 */
[----:B------:R-:W-:-:S13]  /*aa40*/  ELECT P6, URZ, PT ;  /* 0x00000000003f782f */ /* 0x000fda00038c0000 */
.L_x_193:
[----:B------:R-:W-:Y:S05]  /*aa50*/  @!P6 BRA `(.L_x_80) ;  /* 0x000000000078e947 */ /* 0x000fea0003800000 */
[----:B------:R-:W-:-:S06]  /*aa60*/  ULOP3.LUT UR4, UR36, 0x2, URZ, 0xfc, !UPT ;  /* 0x0000000224047892 */ /* 0x000fcc000f8efc3f */
[----:B-1----:R-:W-:-:S05]  /*aa70*/  IMAD.U32 R0, RZ, RZ, UR4 ;  /* 0x00000004ff007e24 */ /* 0x002fca000f8e00ff */
[----:B------:R-:W-:-:S13]  /*aa80*/  ISETP.NE.AND P0, PT, R0, 0x3, PT ;  /* 0x000000030000780c */ /* 0x000fda0003f05270 */
[----:B------:R-:W-:Y:S05]  /*aa90*/  @!P0 BRA `(.L_x_82) ;  /* 0x0000000000048947 */ /* 0x000fea0003800000 */
[----:B------:R-:W-:Y:S01]  /*aaa0*/  BPT.TRAP 0x1 ;  /* 0x000000040000795c */ /* 0x000fe20000300000 */
.L_x_82:
[C---:B------:R-:W-:Y:S01]  /*aab0*/  IMAD R3, R22.reuse, 0x8, R5 ;  /* 0x0000000816037824 */ /* 0x040fe200078e0205 */
[----:B------:R-:W-:Y:S01]  /*aac0*/  SHF.L.U32 R2, R25, 0x1f, RZ ;  /* 0x0000001f19027819 */ /* 0x000fe200000006ff */
[----:B------:R-:W-:-:S03]  /*aad0*/  VIADD R22, R22, 0x1 ;  /* 0x0000000116167836 */ /* 0x000fc60000000000 */
[----:B------:R-:W1:Y:S02]  /*aae0*/  SYNCS.PHASECHK.TRANS64.TRYWAIT P1, [R3+URZ+0x28840], R2 ;  /* 0x02884002030075a7 */ /* 0x000e64000802017f */
[----:B------:R-:W-:-:S04]  /*aaf0*/  ISETP.NE.AND P2, PT, R22, 0x2, PT ;  /* 0x000000021600780c */ /* 0x000fc80003f45270 */
[----:B------:R-:W-:Y:S01]  /*ab00*/  SEL R0, RZ, 0x1, P2 ;  /* 0x00000001ff007807 */ /* 0x000fe20001000000 */
[----:B-1----:R-:W-:Y:S08]  /*ab10*/  @!P1 BRA `(.L_x_83) ;  /* 0x0000003800249947 */ /* 0x002ff00003800000 */
.L_x_194:
[----:B------:R-:W-:Y:S02]  /*ab20*/  SEL R22, R22, RZ, P2 ;  /* 0x000000ff16167207 */ /* 0x000fe40001000000 */
[----:B------:R-:W-:Y:S01]  /*ab30*/  LOP3.LUT R0, R25, R0, RZ, 0x3c, !PT ;  /* 0x0000000019007212 */ /* 0x000fe200078e3cff */
[----:B------:R-:W-:Y:S06]  /*ab40*/  @!P0 BRA `(.L_x_84) ;  /* 0x0000000000048947 */ /* 0x000fec0003800000 */
[----:B------:R-:W-:Y:S01]  /*ab50*/  BPT.TRAP 0x1 ;  /* 0x000000040000795c */ /* 0x000fe20000300000 */
.L_x_84:
[----:B0-----:R-:W-:Y:S01]  /*ab60*/  IMAD R5, R22, 0x8, R5 ;  /* 0x0000000816057824 */ /* 0x001fe200078e0205 */
[----:B------:R-:W-:-:S04]  /*ab70*/  SHF.L.U32 R0, R0, 0x1f, RZ ;  /* 0x0000001f00007819 */ /* 0x000fc800000006ff */
[----:B------:R-:W0:Y:S02]  /*ab80*/  SYNCS.PHASECHK.TRANS64.TRYWAIT P1, [R5+URZ+0x28840], R0 ;  /* 0x02884000050075a7 */ /* 0x000e24000802017f */
[----:B0-----:R-:W-:Y:S05]  /*ab90*/  @!P1 BRA `(.L_x_85) ;  /* 0x0000003800189947 */ /* 0x001fea0003800000 */
.L_x_195:
[----:B------:R-:W-:Y:S05]  /*aba0*/  @!P0 BRA `(.L_x_86) ;  /* 0x0000000000048947 */ /* 0x000fea0003800000 */
[----:B------:R-:W-:Y:S01]  /*abb0*/  BPT.TRAP 0x1 ;  /* 0x000000040000795c */ /* 0x000fe20000300000 */
.L_x_86:
[----:B------:R-:W2:Y:S02]  /*abc0*/  SYNCS.PHASECHK.TRANS64.TRYWAIT P1, [R3+URZ+0x28860], R2 ;  /* 0x02886002030075a7 */ /* 0x000ea4000802017f */
[----:B--2---:R-:W-:Y:S05]  /*abd0*/  @!P1 BRA `(.L_x_87) ;  /* 0x00000038001c9947 */ /* 0x004fea0003800000 */
.L_x_196:
[----:B------:R-:W-:Y:S05]  /*abe0*/  @!P0 BRA `(.L_x_88) ;  /* 0x0000000000048947 */ /* 0x000fea0003800000 */
[----:B------:R-:W-:Y:S01]  /*abf0*/  BPT.TRAP 0x1 ;  /* 0x000000040000795c */ /* 0x000fe20000300000 */
.L_x_88:
[----:B---3--:R3:W4:Y:S02]  /*ac00*/  SYNCS.PHASECHK.TRANS64.TRYWAIT P0, [R5+URZ+0x28860], R0 ;  /* 0x02886000050075a7 */ /* 0x008724000800017f */
[----:B----4-:R-:W-:Y:S05]  /*ac10*/  @!P0 NANOSLEEP.SYNCS 0x989680 ;  /* 0x009896800000895d */ /* 0x010fea0003900000 */
[----:B------:R-:W4:Y:S02]  /*ac20*/  @!P0 SYNCS.PHASECHK.TRANS64 P0, [R5+URZ+0x28860], R0 ;  /* 0x02886000050085a7 */ /* 0x000f24000800007f */
[----:B----4-:R-:W-:Y:S05]  /*ac30*/  @!P0 BRA `(.L_x_88) ;  /* 0xfffffffc00f08947 */ /* 0x010fea000383ffff */
.L_x_80:
[----:B------:R-:W-:Y:S05]  /*ac40*/  BSYNC B0 ;  /* 0x0000000000007941 */ /* 0x000fea0003800000 */
.L_x_79:
[----:B------:R-:W-:Y:S05]  /*ac50*/  EXIT ;  /* 0x000000000000794d */ /* 0x000fea0003800000 */
.L_x_8:
[----:B0-----:R-:W-:-:S04]  /*ac60*/  MOV R3, UR39 ;  /* 0x0000002700037c02 */ /* 0x001fc80008000f00 */
[----:B------:R0:W1:Y:S03]  /*ac70*/  SYNCS.PHASECHK.TRANS64.TRYWAIT P1, [R3+URZ+0x28800], R0 ;  /* 0x02880000030075a7 */ /* 0x000066000802017f */
[----:B-1----:R-:W-:Y:S05]  /*ac80*/  @!P1 NANOSLEEP.SYNCS 0x989680 ;  /* 0x009896800000995d */ /* 0x002fea0003900000 */
[----:B------:R-:W1:Y:S02]  /*ac90*/  @!P1 SYNCS.PHASECHK.TRANS64 P1, [R3+URZ+0x28800], R0 ;  /* 0x02880000030095a7 */ /* 0x000e64000802007f */
[----:B-1----:R-:W-:Y:S05]  /*aca0*/  @!P1 BRA `(.L_x_8) ;  /* 0xfffffffc00ec9947 */ /* 0x002fea000383ffff */
[----:B------:R-:W-:Y:S05]  /*acb0*/  BRA `(.L_x_89) ;  /* 0xffffff6000f47947 */ /* 0x000fea000383ffff */
.L_x_12:
[----:B-1----:R1:W2:Y:S02]  /*acc0*/  SYNCS.PHASECHK.TRANS64.TRYWAIT P1, [R5+URZ+0x28830], R0 ;  /* 0x02883000050075a7 */ /* 0x0022a4000802017f */
[----:B--2---:R-:W-:Y:S05]  /*acd0*/  @!P1 NANOSLEEP.SYNCS 0x989680 ;  /* 0x009896800000995d */ /* 0x004fea0003900000 */
[----:B------:R-:W2:Y:S02]  /*ace0*/  @!P1 SYNCS.PHASECHK.TRANS64 P1, [R5+URZ+0x28830], R0 ;  /* 0x02883000050095a7 */ /* 0x000ea4000802007f */
[----:B--2---:R-:W-:Y:S05]  /*acf0*/  @!P1 BRA `(.L_x_12) ;  /* 0xfffffffc00f09947 */ /* 0x004fea000383ffff */
[----:B------:R-:W-:Y:S05]  /*ad00*/  BRA `(.L_x_11) ;  /* 0xffffff6400147947 */ /* 0x000fea000383ffff */
.L_x_18:
[----:B-1----:R-:W-:-:S04]  /*ad10*/  IMAD.U32 R3, RZ, RZ, UR6 ;  /* 0x00000006ff037e24 */ /* 0x002fc8000f8e00ff */
[----:B------:R1:W2:Y:S03]  /*ad20*/  SYNCS.PHASECHK.TRANS64.TRYWAIT P1, [R3+URZ+0x28830], R0 ;  /* 0x02883000030075a7 */ /* 0x0002a6000802017f */
[----:B--2---:R-:W-:Y:S05]  /*ad30*/  @!P1 NANOSLEEP.SYNCS 0x989680 ;  /* 0x009896800000995d */ /* 0x004fea0003900000 */
[----:B------:R-:W2:Y:S02]  /*ad40*/  @!P1 SYNCS.PHASECHK.TRANS64 P1, [R3+URZ+0x28830], R0 ;  /* 0x02883000030095a7 */ /* 0x000ea4000802007f */
[----:B--2---:R-:W-:Y:S05]  /*ad50*/  @!P1 BRA `(.L_x_18) ;  /* 0xfffffffc00ec9947 */ /* 0x004fea000383ffff */
[----:B------:R-:W-:Y:S05]  /*ad60*/  BRA `(.L_x_15) ;  /* 0xffffff8800607947 */ /* 0x000fea000383ffff */
.L_x_22:
[----:B-1----:R-:W-:-:S04]  /*ad70*/  IMAD.U32 R3, RZ, RZ, UR6 ;  /* 0x00000006ff037e24 */ /* 0x002fc8000f8e00ff */
[----:B------:R1:W2:Y:S03]  /*ad80*/  SYNCS.PHASECHK.TRANS64.TRYWAIT P1, [R3+URZ+0x28850], R0 ;  /* 0x02885000030075a7 */ /* 0x0002a6000802017f */
[----:B--2---:R-:W-:Y:S05]  /*ad90*/  @!P1 NANOSLEEP.SYNCS 0x989680 ;  /* 0x009896800000995d */ /* 0x004fea0003900000 */
[----:B------:R-:W2:Y:S02]  /*ada0*/  @!P1 SYNCS.PHASECHK.TRANS64 P1, [R3+URZ+0x28850], R0 ;  /* 0x02885000030095a7 */ /* 0x000ea4000802007f */
[----:B--2---:R-:W-:Y:S05]  /*adb0*/  @!P1 BRA `(.L_x_22) ;  /* 0xfffffffc00ec9947 */ /* 0x004fea000383ffff */
[----:B------:R-:W-:Y:S05]  /*adc0*/  BRA `(.L_x_19) ;  /* 0xffffff8c002c7947 */ /* 0x000fea000383ffff */
.L_x_29:
[----:B-1----:R-:W-:-:S04]  /*add0*/  IMAD.U32 R8, RZ, RZ, UR10 ;  /* 0x0000000aff087e24 */ /* 0x002fc8000f8e00ff */
[----:B------:R1:W2:Y:S03]  /*ade0*/  SYNCS.PHASECHK.TRANS64.TRYWAIT P1, [R8+URZ+0x28850], R7 ;  /* 0x02885007080075a7 */ /* 0x0002a6000802017f */
[----:B--2---:R-:W-:Y:S05]  /*adf0*/  @!P1 NANOSLEEP.SYNCS 0x989680 ;  /* 0x009896800000995d */ /* 0x004fea0003900000 */
[----:B------:R-:W2:Y:S02]  /*ae00*/  @!P1 SYNCS.PHASECHK.TRANS64 P1, [R8+URZ+0x28850], R7 ;  /* 0x02885007080095a7 */ /* 0x000ea4000802007f */
[----:B--2---:R-:W-:Y:S05]  /*ae10*/  @!P1 BRA `(.L_x_29) ;  /* 0xfffffffc00ec9947 */ /* 0x004fea000383ffff */
[----:B------:R-:W-:Y:S05]  /*ae20*/  BRA `(.L_x_28) ;  /* 0xffffffa800147947 */ /* 0x000fea000383ffff */
.L_x_44:
[----:B------:R-:W0:Y:S01]  /*ae30*/  S2R R16, SR_TID.X ;  /* 0x0000000000107919 */ /* 0x000e220000002100 */
[----:B------:R-:W-:Y:S01]  /*ae40*/  BSSY B0, `(.L_x_90) ;  /* 0x000000a000007945 */ /* 0x000fe20003800000 */
[----:B------:R-:W-:Y:S01]  /*ae50*/  IMAD.MOV.U32 R12, RZ, RZ, RZ ;  /* 0x000000ffff0c7224 */ /* 0x000fe200078e00ff */
[----:B------:R-:W-:Y:S01]  /*ae60*/  MOV R11, 0x1f ;  /* 0x0000001f000b7802 */ /* 0x000fe20000000f00 */
[----:B------:R-:W-:Y:S01]  /*ae70*/  IMAD.MOV.U32 R15, RZ, RZ, -0x1 ;  /* 0xffffffffff0f7424 */ /* 0x000fe200078e00ff */
[----:B0-----:R-:W-:-:S04]  /*ae80*/  SHF.R.U32.HI R16, RZ, 0x5, R16 ;  /* 0x00000005ff107819 */ /* 0x001fc80000011610 */
[----:B------:R-:W-:-:S05]  /*ae90*/  LOP3.LUT R16, R16, 0x3, RZ, 0xc0, !PT ;  /* 0x0000000310107812 */ /* 0x000fca00078ec0ff */
[----:B------:R-:W-:-:S07]  /*aea0*/  IMAD.MOV.U32 R13, RZ, RZ, R16 ;  /* 0x000000ffff0d7224 */ /* 0x000fce00078e0010 */
[----:B-----5:R-:W-:Y:S05]  /*aeb0*/  WARPSYNC.COLLECTIVE R15, `(.L_x_91) ;  /* 0x000000000f087348 */ /* 0x020fea0003c00000 */
[----:B------:R0:W1:Y:S02]  /*aec0*/  SHFL.IDX P6, R14, R13, R12, R11 ;  /* 0x0000000c0d0e7389 */ /* 0x00006400000c000b */
[----:B01---5:R-:W-:Y:S01]  /*aed0*/  ENDCOLLECTIVE ;  /* 0x000000000000791b */ /* 0x023fe20003800000 */
.L_x_91:
[----:B------:R-:W-:Y:S05]  /*aee0*/  BSYNC B0 ;  /* 0x0000000000007941 */ /* 0x000fea0003800000 */
.L_x_90:
[----:B------:R-:W-:Y:S05]  /*aef0*/  BRA `(.L_x_92) ;  /* 0xffffffcc00c47947 */ /* 0x000fea000383ffff */
.L_x_47:
[----:B0-----:R0:W1:Y:S02]  /*af00*/  SYNCS.PHASECHK.TRANS64.TRYWAIT P0, [R0+URZ+0x28840], R3 ;  /* 0x02884003000075a7 */ /* 0x001064000800017f */
[----:B-1----:R-:W-:Y:S05]  /*af10*/  @!P0 NANOSLEEP.SYNCS 0x989680 ;  /* 0x009896800000895d */ /* 0x002fea0003900000 */
[----:B------:R-:W1:Y:S02]  /*af20*/  @!P0 SYNCS.PHASECHK.TRANS64 P0, [R0+URZ+0x28840], R3 ;  /* 0x02884003000085a7 */ /* 0x000e64000800007f */
[----:B-1----:R-:W-:Y:S05]  /*af30*/  @!P0 BRA `(.L_x_47) ;  /* 0xfffffffc00f08947 */ /* 0x002fea000383ffff */
[----:B------:R-:W-:Y:S05]  /*af40*/  BRA `(.L_x_93) ;  /* 0xffffffd0002c7947 */ /* 0x000fea000383ffff */
.L_x_48:
[----:B------:R-:W-:Y:S01]  /*af50*/  BSSY B0, `(.L_x_94) ;  /* 0x0000008000007945 */ /* 0x000fe20003800000 */
[----:B------:R-:W-:Y:S02]  /*af60*/  IMAD.MOV.U32 R13, RZ, RZ, R6 ;  /* 0x000000ffff0d7224 */ /* 0x000fe400078e0006 */
[----:B------:R-:W-:Y:S02]  /*af70*/  IMAD.MOV.U32 R12, RZ, RZ, RZ ;  /* 0x000000ffff0c7224 */ /* 0x000fe400078e00ff */
[----:B------:R-:W-:Y:S02]  /*af80*/  IMAD.MOV.U32 R11, RZ, RZ, 0x181f ;  /* 0x0000181fff0b7424 */ /* 0x000fe400078e00ff */
[----:B------:R-:W-:-:S07]  /*af90*/  IMAD.MOV.U32 R15, RZ, RZ, -0x1 ;  /* 0xffffffffff0f7424 */ /* 0x000fce00078e00ff */
[----:B------:R-:W-:Y:S05]  /*afa0*/  WARPSYNC.COLLECTIVE R15, `(.L_x_95) ;  /* 0x000000000f087348 */ /* 0x000fea0003c00000 */
[----:B------:R0:W1:Y:S02]  /*afb0*/  SHFL.IDX P6, R14, R13, R12, R11 ;  /* 0x0000000c0d0e7389 */ /* 0x00006400000c000b */
[----:B01----:R-:W-:Y:S01]  /*afc0*/  ENDCOLLECTIVE ;  /* 0x000000000000791b */ /* 0x003fe20003800000 */
.L_x_95:
[----:B------:R-:W-:Y:S05]  /*afd0*/  BSYNC B0 ;  /* 0x0000000000007941 */ /* 0x000fea0003800000 */
.L_x_94:
[----:B------:R-:W-:Y:S01]  /*afe0*/  IMAD.MOV.U32 R13, RZ, RZ, R4 ;  /* 0x000000ffff0d7224 */ /* 0x000fe200078e0004 */
[----:B------:R-:W-:Y:S01]  /*aff0*/  MOV R2, R14 ;  /* 0x0000000e00027202 */ /* 0x000fe20000000f00 */
[----:B------:R-:W-:Y:S01]  /*b000*/  IMAD.MOV.U32 R12, RZ, RZ, RZ ;  /* 0x000000ffff0c7224 */ /* 0x000fe200078e00ff */
[----:B------:R-:W-:Y:S01]  /*b010*/  ISETP.GE.AND P0, PT, R30, 0x1, PT ;  /* 0x000000011e00780c */ /* 0x000fe20003f06270 */
[----:B------:R-:W-:Y:S02]  /*b020*/  IMAD.MOV.U32 R11, RZ, RZ, 0x181f ;  /* 0x0000181fff0b7424 */ /* 0x000fe400078e00ff */
[----:B------:R-:W-:-:S10]  /*b030*/  IMAD.MOV.U32 R15, RZ, RZ, -0x1 ;  /* 0xffffffffff0f7424 */ /* 0x000fd400078e00ff */
[----:B------:R-:W-:Y:S05]  /*b040*/  WARPSYNC.COLLECTIVE R15, `(.L_x_96) ;  /* 0x000000000f087348 */ /* 0x000fea0003c00000 */
[----:B------:R0:W1:Y:S02]  /*b050*/  SHFL.IDX P6, R14, R13, R12, R11 ;  /* 0x0000000c0d0e7389 */ /* 0x00006400000c000b */
[----:B01----:R-:W-:Y:S01]  /*b060*/  ENDCOLLECTIVE ;  /* 0x000000000000791b */ /* 0x003fe20003800000 */
.L_x_96:
[----:B------:R-:W-:Y:S01]  /*b070*/  @P0 LEA R7, R5, UR39, 0x1 ;  /* 0x0000002705070c11 */ /* 0x000fe2000f8e08ff */
[----:B------:R-:W-:Y:S02]  /*b080*/  IMAD.MOV.U32 R13, RZ, RZ, R6 ;  /* 0x000000ffff0d7224 */ /* 0x000fe400078e0006 */
[----:B------:R-:W-:Y:S01]  /*b090*/  IMAD.MOV.U32 R12, RZ, RZ, 0x1 ;  /* 0x00000001ff0c7424 */ /* 0x000fe200078e00ff */
[----:B------:R-:W-:-:S05]  /*b0a0*/  @P0 LEA R14, P1, R34, R14, 0x1 ;  /* 0x0000000e220e0211 */ /* 0x000fca00078208ff */
[----:B------:R-:W-:Y:S01]  /*b0b0*/  @P0 IMAD.X R3, RZ, RZ, R2, P1 ;  /* 0x000000ffff030224 */ /* 0x000fe200008e0602 */
[----:B------:R-:W-:-:S07]  /*b0c0*/  @P0 MOV R2, R14 ;  /* 0x0000000e00020202 */ /* 0x000fce0000000f00 */
[----:B------:R-:W-:Y:S05]  /*b0d0*/  WARPSYNC.COLLECTIVE R15, `(.L_x_97) ;  /* 0x000000000f087348 */ /* 0x000fea0003c00000 */
[----:B------:R0:W1:Y:S02]  /*b0e0*/  SHFL.IDX P6, R14, R13, R12, R11 ;  /* 0x0000000c0d0e7389 */ /* 0x00006400000c000b */
[----:B01----:R-:W-:Y:S01]  /*b0f0*/  ENDCOLLECTIVE ;  /* 0x000000000000791b */ /* 0x003fe20003800000 */
.L_x_97:
[----:B------:R-:W-:Y:S01]  /*b100*/  @!PT LDS RZ, [RZ] ;  /* 0x00000000fffff984 */ /* 0x000fe20000000800 */
[----:B------:R-:W-:Y:S01]  /*b110*/  @!PT LDS RZ, [RZ] ;  /* 0x00000000fffff984 */ /* 0x000fe20000000800 */
[----:B------:R-:W-:Y:S01]  /*b120*/  @!PT LDS RZ, [RZ] ;  /* 0x00000000fffff984 */ /* 0x000fe20000000800 */
[----:B------:R0:W-:Y:S04]  /*b130*/  @P0 LDGSTS.E.BYPASS.LTC128B.128 [R7+0x18400], desc[UR48][R2.64], !P3 ;  /* 0x1840000002070fae */ /* 0x0001e8000d901d70 */
[----:B------:R0:W-:Y:S01]  /*b140*/  @P0 LDGSTS.E.BYPASS.LTC128B.128 [R7+0x1c400], desc[UR48][R2.64+0x80], !P2 ;  /* 0x1c40008002070fae */ /* 0x0001e2000d101d70 */
[----:B------:R-:W-:Y:S01]  /*b150*/  ISETP.GE.AND P0, PT, R30, 0x11, PT ;  /* 0x000000111e00780c */ /* 0x000fe20003f06270 */
[----:B------:R-:W-:-:S12]  /*b160*/  IMAD.MOV.U32 R13, RZ, RZ, R4 ;  /* 0x000000ffff0d7224 */ /* 0x000fd800078e0004 */
[----:B------:R-:W-:Y:S01]  /*b170*/  @P0 LEA R21, R5, UR39, 0x1 ;  /* 0x0000002705150c11 */ /* 0x000fe2000f8e08ff */
[----:B0-----:R-:W-:-:S07]  /*b180*/  IMAD.MOV.U32 R8, RZ, RZ, R14 ;  /* 0x000000ffff087224 */ /* 0x001fce00078e000e */
[----:B------:R-:W-:Y:S05]  /*b190*/  WARPSYNC.COLLECTIVE R15, `(.L_x_98) ;  /* 0x000000000f087348 */ /* 0x000fea0003c00000 */
[----:B------:R0:W1:Y:S02]  /*b1a0*/  SHFL.IDX P6, R14, R13, R12, R11 ;  /* 0x0000000c0d0e7389 */ /* 0x00006400000c000b */
[----:B01----:R-:W-:Y:S01]  /*b1b0*/  ENDCOLLECTIVE ;  /* 0x000000000000791b */ /* 0x003fe20003800000 */
.L_x_98:
[----:B------:R-:W-:Y:S02]  /*b1c0*/  IMAD.MOV.U32 R13, RZ, RZ, R6 ;  /* 0x000000ffff0d7224 */ /* 0x000fe400078e0006 */
[----:B------:R-:W-:Y:S01]  /*b1d0*/  IMAD.MOV.U32 R12, RZ, RZ, 0x2 ;  /* 0x00000002ff0c7424 */ /* 0x000fe200078e00ff */
[----:B------:R-:W-:-:S04]  /*b1e0*/  @P0 LEA R14, P1, R34, R14, 0x1 ;  /* 0x0000000e220e0211 */ /* 0x000fc800078208ff */
[----:B------:R-:W-:Y:S01]  /*b1f0*/  @P0 MOV R2, R14 ;  /* 0x0000000e00020202 */ /* 0x000fe20000000f00 */
[----:B------:R-:W-:-:S08]  /*b200*/  @P0 IMAD.X R9, RZ, RZ, R8, P1 ;  /* 0x000000ffff090224 */ /* 0x000fd000008e0608 */
[----:B------:R-:W-:Y:S05]  /*b210*/  WARPSYNC.COLLECTIVE R15, `(.L_x_99) ;  /* 0x000000000f087348 */ /* 0x000fea0003c00000 */
[----:B------:R0:W1:Y:S02]  /*b220*/  SHFL.IDX P6, R14, R13, R12, R11 ;  /* 0x0000000c0d0e7389 */ /* 0x00006400000c000b */
[----:B01----:R-:W-:Y:S01]  /*b230*/  ENDCOLLECTIVE ;  /* 0x000000000000791b */ /* 0x003fe20003800000 */
.L_x_99:
[----:B------:R-:W-:-:S05]  /*b240*/  @P0 IMAD.MOV.U32 R3, RZ, RZ, R9 ;  /* 0x000000ffff030224 */ /* 0x000fca00078e0009 */
[----:B------:R-:W-:Y:S01]  /*b250*/  @!PT LDS RZ, [RZ] ;  /* 0x00000000fffff984 */ /* 0x000fe20000000800 */
[----:B------:R-:W-:Y:S01]  /*b260*/  @!PT LDS RZ, [RZ] ;  /* 0x00000000fffff984 */ /* 0x000fe20000000800 */
[----:B------:R-:W-:Y:S01]  /*b270*/  @!PT LDS RZ, [RZ] ;  /* 0x00000000fffff984 */ /* 0x000fe20000000800 */
[----:B------:R0:W-:Y:S04]  /*b280*/  @P0 LDGSTS.E.BYPASS.LTC128B.128 [R21+0x18c00], desc[UR48][R2.64], !P3 ;  /* 0x18c0000002150fae */ /* 0x0001e8000d901d70 */
[----:B------:R0:W-:Y:S01]  /*b290*/  @P0 LDGSTS.E.BYPASS.LTC128B.128 [R21+0x1cc00], desc[UR48][R2.64+0x80], !P2 ;  /* 0x1cc0008002150fae */ /* 0x0001e2000d101d70 */
[----:B------:R-:W-:Y:S01]  /*b2a0*/  ISETP.GE.AND P0, PT, R30, 0x21, PT ;  /* 0x000000211e00780c */ /* 0x000fe20003f06270 */
[----:B------:R-:W-:Y:S02]  /*b2b0*/  IMAD.MOV.U32 R13, RZ, RZ, R4 ;  /* 0x000000ffff0d7224 */ /* 0x000fe400078e0004 */
[----:B------:R-:W-:-:S10]  /*b2c0*/  IMAD.MOV.U32 R7, RZ, RZ, R14 ;  /* 0x000000ffff077224 */ /* 0x000fd400078e000e */
[----:B0-----:R-:W-:Y:S05]  /*b2d0*/  WARPSYNC.COLLECTIVE R15, `(.L_x_100) ;  /* 0x000000000f087348 */ /* 0x001fea0003c00000 */
[----:B------:R1:W2:Y:S02]  /*b2e0*/  SHFL.IDX P6, R14, R13, R12, R11 ;  /* 0x0000000c0d0e7389 */ /* 0x0002a400000c000b */
[----:B012---:R-:W-:Y:S01]  /*b2f0*/  ENDCOLLECTIVE ;  /* 0x000000000000791b */ /* 0x007fe20003800000 */
.L_x_100:
[----:B------:R-:W-:Y:S01]  /*b300*/  @P0 LEA R9, R5, UR39, 0x1 ;  /* 0x0000002705090c11 */ /* 0x000fe2000f8e08ff */
[----:B------:R-:W-:Y:S02]  /*b310*/  IMAD.MOV.U32 R13, RZ, RZ, R6 ;  /* 0x000000ffff0d7224 */ /* 0x000fe400078e0006 */
[----:B------:R-:W-:Y:S01]  /*b320*/  IMAD.MOV.U32 R12, RZ, RZ, 0x3 ;  /* 0x00000003ff0c7424 */ /* 0x000fe200078e00ff */
[----:B------:R-:W-:-:S04]  /*b330*/  @P0 LEA R14, P1, R34, R14, 0x1 ;  /* 0x0000000e220e0211 */ /* 0x000fc800078208ff */
[----:B------:R-:W-:Y:S01]  /*b340*/  @P0 IADD3.X R7, RZ, R7, RZ, P1, !PT ;  /* 0x00000007ff070210 */ /* 0x000fe20000ffe4ff */
[----:B------:R-:W-:-:S08]  /*b350*/  @P0 IMAD.MOV.U32 R2, RZ, RZ, R14 ;  /* 0x000000ffff020224 */ /* 0x000fd000078e000e */
[----:B------:R-:W-:Y:S05]  /*b360*/  WARPSYNC.COLLECTIVE R15, `(.L_x_101) ;  /* 0x000000000f087348 */ /* 0x000fea0003c00000 */
[----:B------:R0:W1:Y:S02]  /*b370*/  SHFL.IDX P6, R14, R13, R12, R11 ;  /* 0x0000000c0d0e7389 */ /* 0x00006400000c000b */
[----:B01----:R-:W-:Y:S01]  /*b380*/  ENDCOLLECTIVE ;  /* 0x000000000000791b */ /* 0x003fe20003800000 */
.L_x_101:
[----:B------:R-:W-:-:S05]  /*b390*/  @P0 IMAD.MOV.U32 R3, RZ, RZ, R7 ;  /* 0x000000ffff030224 */ /* 0x000fca00078e0007 */
[----:B------:R-:W-:Y:S01]  /*b3a0*/  @!PT LDS RZ, [RZ] ;  /* 0x00000000fffff984 */ /* 0x000fe20000000800 */
[----:B------:R-:W-:Y:S01]  /*b3b0*/  @!PT LDS RZ, [RZ] ;  /* 0x00000000fffff984 */ /* 0x000fe20000000800 */
[----:B------:R-:W-:Y:S01]  /*b3c0*/  @!PT LDS RZ, [RZ] ;  /* 0x00000000fffff984 */ /* 0x000fe20000000800 */
[----:B------:R0:W-:Y:S04]  /*b3d0*/  @P0 LDGSTS.E.BYPASS.LTC128B.128 [R9+0x19400], desc[UR48][R2.64], !P3 ;  /* 0x1940000002090fae */ /* 0x0001e8000d901d70 */
[----:B------:R0:W-:Y:S01]  /*b3e0*/  @P0 LDGSTS.E.BYPASS.LTC128B.128 [R9+0x1d400], desc[UR48][R2.64+0x80], !P2 ;  /* 0x1d40008002090fae */ /* 0x0001e2000d101d70 */
[----:B------:R-:W-:Y:S02]  /*b3f0*/  ISETP.GE.AND P0, PT, R30, 0x31, PT ;  /* 0x000000311e00780c */ /* 0x000fe40003f06270 */
[----:B------:R-:W-:Y:S01]  /*b400*/  MOV R13, R4 ;  /* 0x00000004000d7202 */ /* 0x000fe20000000f00 */
[----:B------:R-:W-:-:S10]  /*b410*/  IMAD.MOV.U32 R7, RZ, RZ, R14 ;  /* 0x000000ffff077224 */ /* 0x000fd400078e000e */
[----:B0-----:R-:W-:-:S07]  /*b420*/  @P0 LEA R21, R5, UR39, 0x1 ;  /* 0x0000002705150c11 */ /* 0x001fce000f8e08ff */
[----:B------:R-:W-:Y:S05]  /*b430*/  WARPSYNC.COLLECTIVE R15, `(.L_x_102) ;  /* 0x000000000f087348 */ /* 0x000fea0003c00000 */
[----:B------:R0:W1:Y:S02]  /*b440*/  SHFL.IDX P6, R14, R13, R12, R11 ;  /* 0x0000000c0d0e7389 */ /* 0x00006400000c000b */
[----:B01----:R-:W-:Y:S01]  /*b450*/  ENDCOLLECTIVE ;  /* 0x000000000000791b */ /* 0x003fe20003800000 */
.L_x_102:
[----:B------:R-:W-:Y:S02]  /*b460*/  IMAD.MOV.U32 R13, RZ, RZ, R6 ;  /* 0x000000ffff0d7224 */ /* 0x000fe400078e0006 */
[----:B------:R-:W-:Y:S01]  /*b470*/  IMAD.MOV.U32 R12, RZ, RZ, 0x4 ;  /* 0x00000004ff0c7424 */ /* 0x000fe200078e00ff */
[----:B------:R-:W-:-:S05]  /*b480*/  @P0 LEA R14, P1, R34, R14, 0x1 ;  /* 0x0000000e220e0211 */ /* 0x000fca00078208ff */
[----:B------:R-:W-:-:S08]  /*b490*/  @P0 IMAD.MOV.U32 R2, RZ, RZ, R14 ;  /* 0x000000ffff020224 */ /* 0x000fd000078e000e */
[----:B------:R-:W-:Y:S05]  /*b4a0*/  WARPSYNC.COLLECTIVE R15, `(.L_x_103) ;  /* 0x000000000f087348 */ /* 0x000fea0003c00000 */
[----:B------:R0:W1:Y:S02]  /*b4b0*/  SHFL.IDX P6, R14, R13, R12, R11 ;  /* 0x0000000c0d0e7389 */ /* 0x00006400000c000b */
[----:B01----:R-:W-:Y:S01]  /*b4c0*/  ENDCOLLECTIVE ;  /* 0x000000000000791b */ /* 0x003fe20003800000 */
.L_x_103:
[----:B------:R-:W-:-:S04]  /*b4d0*/  @P0 IMAD.X R7, RZ, RZ, R7, P1 ;  /* 0x000000ffff070224 */ /* 0x000fc800008e0607 */
[----:B------:R-:W-:-:S05]  /*b4e0*/  @P0 IMAD.MOV.U32 R3, RZ, RZ, R7 ;  /* 0x000000ffff030224 */ /* 0x000fca00078e0007 */
[----:B------:R-:W-:Y:S01]  /*b4f0*/  @!PT LDS RZ, [RZ] ;  /* 0x00000000fffff984 */ /* 0x000fe20000000800 */
[----:B------:R-:W-:Y:S01]  /*b500*/  @!PT LDS RZ, [RZ] ;  /* 0x00000000fffff984 */ /* 0x000fe20000000800 */
[----:B------:R-:W-:Y:S01]  /*b510*/  @!PT LDS RZ, [RZ] ;  /* 0x00000000fffff984 */ /* 0x000fe20000000800 */
[----:B------:R0:W-:Y:S01]  /*b520*/  @P0 LDGSTS.E.BYPASS.LTC128B.128 [R21+0x19c00], desc[UR48][R2.64], !P3 ;  /* 0x19c0000002150fae */ /* 0x0001e2000d901d70 */
[----:B------:R-:W-:-:S03]  /*b530*/  IMAD.MOV.U32 R13, RZ, RZ, R4 ;  /* 0x000000ffff0d7224 */ /* 0x000fc600078e0004 */
[----:B------:R0:W-:Y:S01]  /*b540*/  @P0 LDGSTS.E.BYPASS.LTC128B.128 [R21+0x1dc00], desc[UR48][R2.64+0x80], !P2 ;  /* 0x1dc0008002150fae */ /* 0x0001e2000d101d70 */
[----:B------:R-:W-:Y:S02]  /*b550*/  ISETP.GE.AND P0, PT, R30, 0x41, PT ;  /* 0x000000411e00780c */ /* 0x000fe40003f06270 */
[----:B------:R-:W-:-:S11]  /*b560*/  MOV R7, R14 ;  /* 0x0000000e00077202 */ /* 0x000fd60000000f00 */
[----:B0-----:R-:W-:Y:S05]  /*b570*/  WARPSYNC.COLLECTIVE R15, `(.L_x_104) ;  /* 0x000000000f087348 */ /* 0x001fea0003c00000 */
[----:B------:R1:W2:Y:S02]  /*b580*/  SHFL.IDX P6, R14, R13, R12, R11 ;  /* 0x0000000c0d0e7389 */ /* 0x0002a400000c000b */
[----:B012---:R-:W-:Y:S01]  /*b590*/  ENDCOLLECTIVE ;  /* 0x000000000000791b */ /* 0x007fe20003800000 */
.L_x_104:
[----:B------:R-:W-:Y:S01]  /*b5a0*/  @P0 LEA R9, R5, UR39, 0x1 ;  /* 0x0000002705090c11 */ /* 0x000fe2000f8e08ff */
[----:B------:R-:W-:Y:S01]  /*b5b0*/  IMAD.MOV.U32 R13, RZ, RZ, R6 ;  /* 0x000000ffff0d7224 */ /* 0x000fe200078e0006 */
[----:B------:R-:W-:Y:S02]  /*b5c0*/  MOV R12, 0x5 ;  /* 0x00000005000c7802 */ /* 0x000fe40000000f00 */
[----:B------:R-:W-:-:S05]  /*b5d0*/  @P0 LEA R14, P1, R34, R14, 0x1 ;  /* 0x0000000e220e0211 */ /* 0x000fca00078208ff */
[----:B------:R-:W-:-:S08]  /*b5e0*/  @P0 IMAD.MOV.U32 R2, RZ, RZ, R14 ;  /* 0x000000ffff020224 */ /* 0x000fd000078e000e */
[----:B------:R-:W-:Y:S05]  /*b5f0*/  WARPSYNC.COLLECTIVE R15, `(.L_x_105) ;  /* 0x000000000f087348 */ /* 0x000fea0003c00000 */
[----:B------:R0:W1:Y:S02]  /*b600*/  SHFL.IDX P6, R14, R13, R12, R11 ;  /* 0x0000000c0d0e7389 */ /* 0x00006400000c000b */
[----:B01----:R-:W-:Y:S01]  /*b610*/  ENDCOLLECTIVE ;  /* 0x000000000000791b */ /* 0x003fe20003800000 */
.L_x_105:
        /* <DEDUP_REMOVED lines=8> */
[----:B------:R-:W-:Y:S01]  /*b6a0*/  ISETP.GE.AND P0, PT, R30, 0x51, PT ;  /* 0x000000511e00780c */ /* 0x000fe20003f06270 */
[----:B------:R-:W-:-:S12]  /*b6b0*/  IMAD.MOV.U32 R7, RZ, RZ, R14 ;  /* 0x000000ffff077224 */ /* 0x000fd800078e000e */
[----:B0-----:R-:W-:Y:S05]  /*b6c0*/  WARPSYNC.COLLECTIVE R15, `(.L_x_106) ;  /* 0x000000000f087348 */ /* 0x001fea0003c00000 */
[----:B------:R1:W2:Y:S02]  /*b6d0*/  SHFL.IDX P6, R14, R13, R12, R11 ;  /* 0x0000000c0d0e7389 */ /* 0x0002a400000c000b */
[----:B012---:R-:W-:Y:S01]  /*b6e0*/  ENDCOLLECTIVE ;  /* 0x000000000000791b */ /* 0x007fe20003800000 */
.L_x_106:
[----:B------:R-:W-:Y:S02]  /*b6f0*/  @P0 LEA R21, R5, UR39, 0x1 ;  /* 0x0000002705150c11 */ /* 0x000fe4000f8e08ff */
[----:B------:R-:W-:Y:S01]  /*b700*/  MOV R13, R6 ;  /* 0x00000006000d7202 */ /* 0x000fe20000000f00 */
[----:B------:R-:W-:Y:S01]  /*b710*/  IMAD.MOV.U32 R12, RZ, RZ, 0x6 ;  /* 0x00000006ff0c7424 */ /* 0x000fe200078e00ff */
[----:B------:R-:W-:-:S05]  /*b720*/  @P0 LEA R14, P1, R34, R14, 0x1 ;  /* 0x0000000e220e0211 */ /* 0x000fca00078208ff */
[----:B------:R-:W-:-:S08]  /*b730*/  @P0 IMAD.MOV.U32 R2, RZ, RZ, R14 ;  /* 0x000000ffff020224 */ /* 0x000fd000078e000e */
[----:B------:R-:W-:Y:S05]  /*b740*/  WARPSYNC.COLLECTIVE R15, `(.L_x_107) ;  /* 0x000000000f087348 */ /* 0x000fea0003c00000 */
[----:B------:R0:W1:Y:S02]  /*b750*/  SHFL.IDX P6, R14, R13, R12, R11 ;  /* 0x0000000c0d0e7389 */ /* 0x00006400000c000b */
[----:B01----:R-:W-:Y:S01]  /*b760*/  ENDCOLLECTIVE ;  /* 0x000000000000791b */ /* 0x003fe20003800000 */
.L_x_107:
        /* <DEDUP_REMOVED lines=13> */
.L_x_108:
[----:B------:R-:W-:Y:S01]  /*b840*/  @P0 LEA R9, R5, UR39, 0x1 ;  /* 0x0000002705090c11 */ /* 0x000fe2000f8e08ff */
[----:B------:R-:W-:Y:S02]  /*b850*/  IMAD.MOV.U32 R13, RZ, RZ, R6 ;  /* 0x000000ffff0d7224 */ /* 0x000fe400078e0006 */
[----:B------:R-:W-:Y:S01]  /*b860*/  IMAD.MOV.U32 R12, RZ, RZ, 0x7 ;  /* 0x00000007ff0c7424 */ /* 0x000fe200078e00ff */
[----:B------:R-:W-:-:S05]  /*b870*/  @P0 LEA R14, P1, R34, R14, 0x1 ;  /* 0x0000000e220e0211 */ /* 0x000fca00078208ff */
[----:B------:R-:W-:-:S08]  /*b880*/  @P0 IMAD.MOV.U32 R2, RZ, RZ, R14 ;  /* 0x000000ffff020224 */ /* 0x000fd000078e000e */
[----:B------:R-:W-:Y:S05]  /*b890*/  WARPSYNC.COLLECTIVE R15, `(.L_x_109) ;  /* 0x000000000f087348 */ /* 0x000fea0003c00000 */
[----:B------:R0:W1:Y:S02]  /*b8a0*/  SHFL.IDX P6, R14, R13, R12, R11 ;  /* 0x0000000c0d0e7389 */ /* 0x00006400000c000b */
[----:B01----:R-:W-:Y:S01]  /*b8b0*/  ENDCOLLECTIVE ;  /* 0x000000000000791b */ /* 0x003fe20003800000 */
.L_x_109:
[----:B------:R-:W-:-:S05]  /*b8c0*/  @P0 IMAD.X R7, RZ, RZ, R7, P1 ;  /* 0x000000ffff070224 */ /* 0x000fca00008e0607 */
[----:B------:R-:W-:-:S05]  /*b8d0*/  @P0 MOV R3, R7 ;  /* 0x0000000700030202 */ /* 0x000fca0000000f00 */
[----:B------:R-:W-:Y:S01]  /*b8e0*/  @!PT LDS RZ, [RZ] ;  /* 0x00000000fffff984 */ /* 0x000fe20000000800 */
[----:B------:R-:W-:Y:S01]  /*b8f0*/  @!PT LDS RZ, [RZ] ;  /* 0x00000000fffff984 */ /* 0x000fe20000000800 */
[----:B------:R-:W-:Y:S01]  /*b900*/  @!PT LDS RZ, [RZ] ;  /* 0x00000000fffff984 */ /* 0x000fe20000000800 */
[----:B------:R0:W-:Y:S01]  /*b910*/  @P0 LDGSTS.E.BYPASS.LTC128B.128 [R9+0x1b400], desc[UR48][R2.64], !P3 ;  /* 0x1b40000002090fae */ /* 0x0001e2000d901d70 */
[----:B------:R-:W-:-:S03]  /*b920*/  IMAD.MOV.U32 R13, RZ, RZ, R4 ;  /* 0x000000ffff0d7224 */ /* 0x000fc600078e0004 */
[----:B------:R0:W-:Y:S01]  /*b930*/  @P0 LDGSTS.E.BYPASS.LTC128B.128 [R9+0x1f400], desc[UR48][R2.64+0x80], !P2 ;  /* 0x1f40008002090fae */ /* 0x0001e2000d101d70 */
[----:B------:R-:W-:-:S07]  /*b940*/  IMAD.MOV.U32 R7, RZ, RZ, R14 ;  /* 0x000000ffff077224 */ /* 0x000fce00078e000e */
[----:B0-----:R-:W-:Y:S05]  /*b950*/  WARPSYNC.COLLECTIVE R15, `(.L_x_110) ;  /* 0x000000000f087348 */ /* 0x001fea0003c00000 */
[----:B------:R1:W2:Y:S02]  /*b960*/  SHFL.IDX P6, R14, R13, R12, R11 ;  /* 0x0000000c0d0e7389 */ /* 0x0002a400000c000b */
[----:B012---:R-:W-:Y:S01]  /*b970*/  ENDCOLLECTIVE ;  /* 0x000000000000791b */ /* 0x007fe20003800000 */
.L_x_110:
[----:B------:R-:W-:Y:S05]  /*b980*/  BRA `(.L_x_111) ;  /* 0xffffffcc00187947 */ /* 0x000fea000383ffff */
.L_x_52:
[----:B------:R-:W-:Y:S01]  /*b990*/  IMAD.MOV.U32 R13, RZ, RZ, R5 ;  /* 0x000000ffff0d7224 */ /* 0x000fe200078e0005 */
[----:B------:R-:W-:Y:S01]  /*b9a0*/  MOV R12, RZ ;  /* 0x000000ff000c7202 */ /* 0x000fe20000000f00 */
[----:B------:R-:W-:Y:S02]  /*b9b0*/  IMAD.MOV.U32 R11, RZ, RZ, 0x181f ;  /* 0x0000181fff0b7424 */ /* 0x000fe400078e00ff */
[----:B------:R-:W-:Y:S02]  /*b9c0*/  IMAD.MOV.U32 R15, RZ, RZ, -0x1 ;  /* 0xffffffffff0f7424 */ /* 0x000fe400078e00ff */
[----:B------:R-:W-:-:S07]  /*b9d0*/  IMAD.IADD R4, R35, 0x1, R4 ;  /* 0x0000000123047824 */ /* 0x000fce00078e0204 */
[----:B------:R-:W-:Y:S05]  /*b9e0*/  WARPSYNC.COLLECTIVE R15, `(.L_x_112) ;  /* 0x000000000f087348 */ /* 0x000fea0003c00000 */
[----:B------:R0:W1:Y:S02]  /*b9f0*/  SHFL.IDX P6, R14, R13, R12, R11 ;  /* 0x0000000c0d0e7389 */ /* 0x00006400000c000b */
[----:B01----:R-:W-:Y:S01]  /*ba00*/  ENDCOLLECTIVE ;  /* 0x000000000000791b */ /* 0x003fe20003800000 */
.L_x_112:
[C---:B------:R-:W-:Y:S01]  /*ba10*/  VIADD R6, R4.reuse, 0x10 ;  /* 0x0000001004067836 */ /* 0x040fe20000000000 */
[----:B------:R-:W-:Y:S01]  /*ba20*/  ISETP.GE.AND P0, PT, R4, UR38, PT ;  /* 0x0000002604007c0c */ /* 0x000fe2000bf06270 */
[----:B------:R-:W-:Y:S02]  /*ba30*/  IMAD.MOV.U32 R13, RZ, RZ, R0 ;  /* 0x000000ffff0d7224 */ /* 0x000fe400078e0000 */
[----:B------:R-:W-:-:S10]  /*ba40*/  IMAD.MOV.U32 R2, RZ, RZ, R14 ;  /* 0x000000ffff027224 */ /* 0x000fd400078e000e */
[----:B------:R-:W-:Y:S05]  /*ba50*/  WARPSYNC.COLLECTIVE R15, `(.L_x_113) ;  /* 0x000000000f087348 */ /* 0x000fea0003c00000 */
[----:B------:R0:W1:Y:S02]  /*ba60*/  SHFL.IDX P6, R14, R13, R12, R11 ;  /* 0x0000000c0d0e7389 */ /* 0x00006400000c000b */
[----:B01----:R-:W-:Y:S01]  /*ba70*/  ENDCOLLECTIVE ;  /* 0x000000000000791b */ /* 0x003fe20003800000 */
.L_x_113:
[----:B------:R-:W-:Y:S02]  /*ba80*/  IMAD.MOV.U32 R13, RZ, RZ, R5 ;  /* 0x000000ffff0d7224 */ /* 0x000fe400078e0005 */
[----:B------:R-:W-:Y:S01]  /*ba90*/  IMAD.MOV.U32 R12, RZ, RZ, 0x1 ;  /* 0x00000001ff0c7424 */ /* 0x000fe200078e00ff */
[----:B------:R-:W-:-:S04]  /*baa0*/  @!P0 LEA R14, P1, R34, R14, 0x1 ;  /* 0x0000000e220e8211 */ /* 0x000fc800078208ff */
[----:B------:R-:W-:Y:S01]  /*bab0*/  @!P0 IADD3.X R3, RZ, R2, RZ, P1, !PT ;  /* 0x00000002ff038210 */ /* 0x000fe20000ffe4ff */
[----:B------:R-:W-:-:S08]  /*bac0*/  @!P0 IMAD.MOV.U32 R2, RZ, RZ, R14 ;  /* 0x000000ffff028224 */ /* 0x000fd000078e000e */
[----:B------:R-:W-:Y:S05]  /*bad0*/  WARPSYNC.COLLECTIVE R15, `(.L_x_114) ;  /* 0x000000000f087348 */ /* 0x000fea0003c00000 */
[----:B------:R0:W1:Y:S02]  /*bae0*/  SHFL.IDX P6, R14, R13, R12, R11 ;  /* 0x0000000c0d0e7389 */ /* 0x00006400000c000b */
[----:B01----:R-:W-:Y:S01]  /*baf0*/  ENDCOLLECTIVE ;  /* 0x000000000000791b */ /* 0x003fe20003800000 */
.L_x_114:
[----:B------:R-:W-:Y:S01]  /*bb00*/  @!PT LDS RZ, [RZ] ;  /* 0x00000000fffff984 */ /* 0x000fe20000000800 */
[----:B------:R-:W-:Y:S01]  /*bb10*/  @!PT LDS RZ, [RZ] ;  /* 0x00000000fffff984 */ /* 0x000fe20000000800 */
[----:B------:R-:W-:Y:S01]  /*bb20*/  @!PT LDS RZ, [RZ] ;  /* 0x00000000fffff984 */ /* 0x000fe20000000800 */
[----:B------:R0:W-:Y:S04]  /*bb30*/  @!P0 LDGSTS.E.BYPASS.LTC128B.128 [R8+0x10400], desc[UR48][R2.64], !P4 ;  /* 0x1040000002088fae */ /* 0x0001e8000e101d70 */
[----:B------:R0:W-:Y:S01]  /*bb40*/  @!P0 LDGSTS.E.BYPASS.LTC128B.128 [R8+0x14400], desc[UR48][R2.64+0x80], !P5 ;  /* 0x1440008002088fae */ /* 0x0001e2000e901d70 */
[----:B------:R-:W-:Y:S02]  /*bb50*/  ISETP.GE.AND P0, PT, R6, UR38, PT ;  /* 0x0000002606007c0c */ /* 0x000fe4000bf06270 */
[----:B------:R-:W-:Y:S01]  /*bb60*/  MOV R13, R0 ;  /* 0x00000000000d7202 */ /* 0x000fe20000000f00 */
[----:B------:R-:W-:-:S10]  /*bb70*/  IMAD.MOV.U32 R6, RZ, RZ, R14 ;  /* 0x000000ffff067224 */ /* 0x000fd400078e000e */
[----:B0-----:R-:W-:Y:S05]  /*bb80*/  WARPSYNC.COLLECTIVE R15, `(.L_x_115) ;  /* 0x000000000f087348 */ /* 0x001fea0003c00000 */
[----:B------:R1:W2:Y:S02]  /*bb90*/  SHFL.IDX P6, R14, R13, R12, R11 ;  /* 0x0000000c0d0e7389 */ /* 0x0002a400000c000b */
[----:B012---:R-:W-:Y:S01]  /*bba0*/  ENDCOLLECTIVE ;  /* 0x000000000000791b */ /* 0x007fe20003800000 */
.L_x_115:
[----:B------:R-:W-:Y:S01]  /*bbb0*/  IMAD.MOV.U32 R13, RZ, RZ, R5 ;  /* 0x000000ffff0d7224 */ /* 0x000fe200078e0005 */
[----:B------:R-:W-:Y:S02]  /*bbc0*/  MOV R12, 0x2 ;  /* 0x00000002000c7802 */ /* 0x000fe40000000f00 */
[----:B------:R-:W-:-:S05]  /*bbd0*/  @!P0 LEA R14, P1, R34, R14, 0x1 ;  /* 0x0000000e220e8211 */ /* 0x000fca00078208ff */
[----:B------:R-:W-:-:S08]  /*bbe0*/  @!P0 IMAD.MOV.U32 R2, RZ, RZ, R14 ;  /* 0x000000ffff028224 */ /* 0x000fd000078e000e */
[----:B------:R-:W-:Y:S05]  /*bbf0*/  WARPSYNC.COLLECTIVE R15, `(.L_x_116) ;  /* 0x000000000f087348 */ /* 0x000fea0003c00000 */
[----:B------:R0:W1:Y:S02]  /*bc00*/  SHFL.IDX P6, R14, R13, R12, R11 ;  /* 0x0000000c0d0e7389 */ /* 0x00006400000c000b */
[----:B01----:R-:W-:Y:S01]  /*bc10*/  ENDCOLLECTIVE ;  /* 0x000000000000791b */ /* 0x003fe20003800000 */
.L_x_116:
[----:B------:R-:W-:Y:S02]  /*bc20*/  @!P0 IMAD.X R7, RZ, RZ, R6, P1 ;  /* 0x000000ffff078224 */ /* 0x000fe400008e0606 */
[----:B------:R-:W-:Y:S02]  /*bc30*/  VIADD R6, R4, 0x20 ;  /* 0x0000002004067836 */ /* 0x000fe40000000000 */
[----:B------:R-:W-:-:S05]  /*bc40*/  @!P0 IMAD.MOV.U32 R3, RZ, RZ, R7 ;  /* 0x000000ffff038224 */ /* 0x000fca00078e0007 */
[----:B------:R-:W-:Y:S01]  /*bc50*/  @!PT LDS RZ, [RZ] ;  /* 0x00000000fffff984 */ /* 0x000fe20000000800 */
[----:B------:R-:W-:Y:S01]  /*bc60*/  @!PT LDS RZ, [RZ] ;  /* 0x00000000fffff984 */ /* 0x000fe20000000800 */
[----:B------:R-:W-:Y:S01]  /*bc70*/  @!PT LDS RZ, [RZ] ;  /* 0x00000000fffff984 */ /* 0x000fe20000000800 */
[----:B------:R0:W-:Y:S01]  /*bc80*/  @!P0 LDGSTS.E.BYPASS.LTC128B.128 [R8+0x10c00], desc[UR48][R2.64], !P4 ;  /* 0x10c0000002088fae */ /* 0x0001e2000e101d70 */
[----:B------:R-:W-:-:S03]  /*bc90*/  IMAD.MOV.U32 R13, RZ, RZ, R0 ;  /* 0x000000ffff0d7224 */ /* 0x000fc600078e0000 */
[----:B------:R0:W-:Y:S01]  /*bca0*/  @!P0 LDGSTS.E.BYPASS.LTC128B.128 [R8+0x14c00], desc[UR48][R2.64+0x80], !P5 ;  /* 0x14c0008002088fae */ /* 0x0001e2000e901d70 */
[----:B------:R-:W-:Y:S01]  /*bcb0*/  ISETP.GE.AND P0, PT, R6, UR38, PT ;  /* 0x0000002606007c0c */ /* 0x000fe2000bf06270 */
[----:B------:R-:W-:-:S12]  /*bcc0*/  IMAD.MOV.U32 R6, RZ, RZ, R14 ;  /* 0x000000ffff067224 */ /* 0x000fd800078e000e */
[----:B0-----:R-:W-:Y:S05]  /*bcd0*/  WARPSYNC.COLLECTIVE R15, `(.L_x_117) ;  /* 0x000000000f087348 */ /* 0x001fea0003c00000 */
[----:B------:R1:W2:Y:S02]  /*bce0*/  SHFL.IDX P6, R14, R13, R12, R11 ;  /* 0x0000000c0d0e7389 */ /* 0x0002a400000c000b */
[----:B012---:R-:W-:Y:S01]  /*bcf0*/  ENDCOLLECTIVE ;  /* 0x000000000000791b */ /* 0x007fe20003800000 */
.L_x_117:
[----:B------:R-:W-:Y:S02]  /*bd00*/  IMAD.MOV.U32 R13, RZ, RZ, R5 ;  /* 0x000000ffff0d7224 */ /* 0x000fe400078e0005 */
[----:B------:R-:W-:Y:S01]  /*bd10*/  IMAD.MOV.U32 R12, RZ, RZ, 0x3 ;  /* 0x00000003ff0c7424 */ /* 0x000fe200078e00ff */
[----:B------:R-:W-:-:S05]  /*bd20*/  @!P0 LEA R14, P1, R34, R14, 0x1 ;  /* 0x0000000e220e8211 */ /* 0x000fca00078208ff */
[----:B------:R-:W-:-:S08]  /*bd30*/  @!P0 IMAD.MOV.U32 R2, RZ, RZ, R14 ;  /* 0x000000ffff028224 */ /* 0x000fd000078e000e */
[----:B------:R-:W-:Y:S05]  /*bd40*/  WARPSYNC.COLLECTIVE R15, `(.L_x_118) ;  /* 0x000000000f087348 */ /* 0x000fea0003c00000 */
[----:B------:R0:W1:Y:S02]  /*bd50*/  SHFL.IDX P6, R14, R13, R12, R11 ;  /* 0x0000000c0d0e7389 */ /* 0x00006400000c000b */
[----:B01----:R-:W-:Y:S01]  /*bd60*/  ENDCOLLECTIVE ;  /* 0x000000000000791b */ /* 0x003fe20003800000 */
.L_x_118:
[----:B------:R-:W-:Y:S01]  /*bd70*/  @!P0 IMAD.X R7, RZ, RZ, R6, P1 ;  /* 0x000000ffff078224 */ /* 0x000fe200008e0606 */
[----:B------:R-:W-:-:S03]  /*bd80*/  IADD3 R6, R4, 0x30, RZ ;  /* 0x0000003004067810 */ /* 0x000fc60007ffe0ff */
        /* <DEDUP_REMOVED lines=12> */
.L_x_119:
[----:B------:R-:W-:Y:S02]  /*be50*/  IMAD.MOV.U32 R13, RZ, RZ, R5 ;  /* 0x000000ffff0d7224 */ /* 0x000fe400078e0005 */
[----:B------:R-:W-:Y:S01]  /*be60*/  IMAD.MOV.U32 R12, RZ, RZ, 0x4 ;  /* 0x00000004ff0c7424 */ /* 0x000fe200078e00ff */
[----:B------:R-:W-:-:S04]  /*be70*/  @!P0 LEA R14, P1, R34, R14, 0x1 ;  /* 0x0000000e220e8211 */ /* 0x000fc800078208ff */
[----:B------:R-:W-:Y:S01]  /*be80*/  @!P0 MOV R2, R14 ;  /* 0x0000000e00028202 */ /* 0x000fe20000000f00 */
[----:B------:R-:W-:-:S08]  /*be90*/  @!P0 IMAD.X R7, RZ, RZ, R6, P1 ;  /* 0x000000ffff078224 */ /* 0x000fd000008e0606 */
[----:B------:R-:W-:Y:S05]  /*bea0*/  WARPSYNC.COLLECTIVE R15, `(.L_x_120) ;  /* 0x000000000f087348 */ /* 0x000fea0003c00000 */
[----:B------:R0:W1:Y:S02]  /*beb0*/  SHFL.IDX P6, R14, R13, R12, R11 ;  /* 0x0000000c0d0e7389 */ /* 0x00006400000c000b */
[----:B01----:R-:W-:Y:S01]  /*bec0*/  ENDCOLLECTIVE ;  /* 0x000000000000791b */ /* 0x003fe20003800000 */
.L_x_120:
[----:B------:R-:W-:Y:S02]  /*bed0*/  VIADD R6, R4, 0x40 ;  /* 0x0000004004067836 */ /* 0x000fe40000000000 */
[----:B------:R-:W-:-:S05]  /*bee0*/  @!P0 IMAD.MOV.U32 R3, RZ, RZ, R7 ;  /* 0x000000ffff038224 */ /* 0x000fca00078e0007 */
        /* <DEDUP_REMOVED lines=11> */
.L_x_121:
[----:B------:R-:W-:Y:S01]  /*bfa0*/  IMAD.MOV.U32 R13, RZ, RZ, R5 ;  /* 0x000000ffff0d7224 */ /* 0x000fe200078e0005 */
[----:B------:R-:W-:Y:S02]  /*bfb0*/  MOV R12, 0x5 ;  /* 0x00000005000c7802 */ /* 0x000fe40000000f00 */
[----:B------:R-:W-:-:S05]  /*bfc0*/  @!P0 LEA R14, P1, R34, R14, 0x1 ;  /* 0x0000000e220e8211 */ /* 0x000fca00078208ff */
[----:B------:R-:W-:-:S08]  /*bfd0*/  @!P0 IMAD.MOV.U32 R2, RZ, RZ, R14 ;  /* 0x000000ffff028224 */ /* 0x000fd000078e000e */
[----:B------:R-:W-:Y:S05]  /*bfe0*/  WARPSYNC.COLLECTIVE R15, `(.L_x_122) ;  /* 0x000000000f087348 */ /* 0x000fea0003c00000 */
[----:B------:R0:W1:Y:S02]  /*bff0*/  SHFL.IDX P6, R14, R13, R12, R11 ;  /* 0x0000000c0d0e7389 */ /* 0x00006400000c000b */
[----:B01----:R-:W-:Y:S01]  /*c000*/  ENDCOLLECTIVE ;  /* 0x000000000000791b */ /* 0x003fe20003800000 */
.L_x_122:
        /* <DEDUP_REMOVED lines=14> */
.L_x_123:
[----:B------:R-:W-:Y:S02]  /*c0f0*/  IMAD.MOV.U32 R13, RZ, RZ, R5 ;  /* 0x000000ffff0d7224 */ /* 0x000fe400078e0005 */
[----:B------:R-:W-:Y:S01]  /*c100*/  IMAD.MOV.U32 R12, RZ, RZ, 0x6 ;  /* 0x00000006ff0c7424 */ /* 0x000fe200078e00ff */
[----:B------:R-:W-:-:S05]  /*c110*/  @!P0 LEA R14, P1, R34, R14, 0x1 ;  /* 0x0000000e220e8211 */ /* 0x000fca00078208ff */
[----:B------:R-:W-:-:S08]  /*c120*/  @!P0 IMAD.MOV.U32 R2, RZ, RZ, R14 ;  /* 0x000000ffff028224 */ /* 0x000fd000078e000e */
[----:B------:R-:W-:Y:S05]  /*c130*/  WARPSYNC.COLLECTIVE R15, `(.L_x_124) ;  /* 0x000000000f087348 */ /* 0x000fea0003c00000 */
[----:B------:R0:W1:Y:S02]  /*c140*/  SHFL.IDX P6, R14, R13, R12, R11 ;  /* 0x0000000c0d0e7389 */ /* 0x00006400000c000b */
[----:B01----:R-:W-:Y:S01]  /*c150*/  ENDCOLLECTIVE ;  /* 0x000000000000791b */ /* 0x003fe20003800000 */
.L_x_124:
        /* <DEDUP_REMOVED lines=14> */
.L_x_125:
        /* <DEDUP_REMOVED lines=8> */
.L_x_126:
[----:B------:R-:W-:-:S05]  /*c2c0*/  @!P0 IMAD.MOV.U32 R3, RZ, RZ, R7 ;  /* 0x000000ffff038224 */ /* 0x000fca00078e0007 */
[----:B------:R-:W-:Y:S01]  /*c2d0*/  @!PT LDS RZ, [RZ] ;  /* 0x00000000fffff984 */ /* 0x000fe20000000800 */
[----:B------:R-:W-:Y:S01]  /*c2e0*/  @!PT LDS RZ, [RZ] ;  /* 0x00000000fffff984 */ /* 0x000fe20000000800 */
[----:B------:R-:W-:Y:S01]  /*c2f0*/  @!PT LDS RZ, [RZ] ;  /* 0x00000000fffff984 */ /* 0x000fe20000000800 */
[----:B------:R0:W-:Y:S04]  /*c300*/  @!P0 LDGSTS.E.BYPASS.LTC128B.128 [R8+0x13400], desc[UR48][R2.64], !P4 ;  /* 0x1340000002088fae */ /* 0x0001e8000e101d70 */
[----:B------:R0:W-:Y:S01]  /*c310*/  @!P0 LDGSTS.E.BYPASS.LTC128B.128 [R8+0x17400], desc[UR48][R2.64+0x80], !P5 ;  /* 0x1740008002088fae */ /* 0x0001e2000e901d70 */
[----:B------:R-:W-:Y:S02]  /*c320*/  IMAD.MOV.U32 R13, RZ, RZ, R0 ;  /* 0x000000ffff0d7224 */ /* 0x000fe400078e0000 */
[----:B------:R-:W-:-:S07]  /*c330*/  IMAD.MOV.U32 R6, RZ, RZ, R14 ;  /* 0x000000ffff067224 */ /* 0x000fce00078e000e */
[----:B0-----:R-:W-:Y:S05]  /*c340*/  WARPSYNC.COLLECTIVE R15, `(.L_x_127) ;  /* 0x000000000f087348 */ /* 0x001fea0003c00000 */
[----:B------:R1:W2:Y:S02]  /*c350*/  SHFL.IDX P6, R14, R13, R12, R11 ;  /* 0x0000000c0d0e7389 */ /* 0x0002a400000c000b */
[----:B012---:R-:W-:Y:S01]  /*c360*/  ENDCOLLECTIVE ;  /* 0x000000000000791b */ /* 0x007fe20003800000 */
.L_x_127:
[----:B------:R-:W-:Y:S05]  /*c370*/  BRA `(.L_x_128) ;  /* 0xffffffcc002c7947 */ /* 0x000fea000383ffff */
.L_x_54:
[----:B0-----:R-:W-:-:S04]  /*c380*/  MOV R3, UR39 ;  /* 0x0000002700037c02 */ /* 0x001fc80008000f00 */
[----:B------:R0:W1:Y:S03]  /*c390*/  SYNCS.PHASECHK.TRANS64.TRYWAIT P0, [R3+URZ+0x28820], R0 ;  /* 0x02882000030075a7 */ /* 0x000066000800017f */
[----:B-1----:R-:W-:Y:S05]  /*c3a0*/  @!P0 NANOSLEEP.SYNCS 0x989680 ;  /* 0x009896800000895d */ /* 0x002fea0003900000 */
[----:B------:R-:W1:Y:S02]  /*c3b0*/  @!P0 SYNCS.PHASECHK.TRANS64 P0, [R3+URZ+0x28820], R0 ;  /* 0x02882000030085a7 */ /* 0x000e64000800007f */
[----:B-1----:R-:W-:Y:S05]  /*c3c0*/  @!P0 BRA `(.L_x_54) ;  /* 0xfffffffc00ec8947 */ /* 0x002fea000383ffff */
[----:B------:R-:W-:Y:S05]  /*c3d0*/  BRA `(.L_x_129) ;  /* 0xffffffcc00607947 */ /* 0x000fea000383ffff */
.L_x_58:
[----:B0-----:R0:W1:Y:S02]  /*c3e0*/  SYNCS.PHASECHK.TRANS64.TRYWAIT P0, [R6+URZ+0x28840], R3 ;  /* 0x02884003060075a7 */ /* 0x001064000800017f */
[----:B-1----:R-:W-:Y:S05]  /*c3f0*/  @!P0 NANOSLEEP.SYNCS 0x989680 ;  /* 0x009896800000895d */ /* 0x002fea0003900000 */
[----:B------:R-:W1:Y:S02]  /*c400*/  @!P0 SYNCS.PHASECHK.TRANS64 P0, [R6+URZ+0x28840], R3 ;  /* 0x02884003060085a7 */ /* 0x000e64000800007f */
[----:B-1----:R-:W-:Y:S05]  /*c410*/  @!P0 BRA `(.L_x_58) ;  /* 0xfffffffc00f08947 */ /* 0x002fea000383ffff */
[----:B------:R-:W-:Y:S05]  /*c420*/  BRA `(.L_x_130) ;  /* 0xffffffd0001c7947 */ /* 0x000fea000383ffff */
.L_x_59:
        /* <DEDUP_REMOVED lines=8> */
.L_x_132:
[----:B------:R-:W-:Y:S05]  /*c4b0*/  BSYNC B1 ;  /* 0x0000000000017941 */ /* 0x000fea0003800000 */
.L_x_131:
[----:B------:R-:W-:Y:S01]  /*c4c0*/  MOV R13, R7 ;  /* 0x00000007000d7202 */ /* 0x000fe20000000f00 */
[----:B------:R-:W-:Y:S01]  /*c4d0*/  IMAD.MOV.U32 R12, RZ, RZ, RZ ;  /* 0x000000ffff0c7224 */ /* 0x000fe200078e00ff */
[----:B------:R-:W-:Y:S01]  /*c4e0*/  LEA R8, R8, UR39, 0x1 ;  /* 0x0000002708087c11 */ /* 0x000fe2000f8e08ff */
[----:B------:R-:W-:Y:S02]  /*c4f0*/  IMAD.MOV.U32 R11, RZ, RZ, 0x181f ;  /* 0x0000181fff0b7424 */ /* 0x000fe400078e00ff */
[----:B------:R-:W-:Y:S02]  /*c500*/  IMAD.MOV.U32 R15, RZ, RZ, -0x1 ;  /* 0xffffffffff0f7424 */ /* 0x000fe400078e00ff */
[----:B------:R-:W-:Y:S02]  /*c510*/  IMAD.MOV.U32 R3, RZ, RZ, R14 ;  /* 0x000000ffff037224 */ /* 0x000fe400078e000e */
[----:B------:R-:W-:-:S07]  /*c520*/  IMAD.SHL.U32 R5, R34, 0x2, RZ ;  /* 0x0000000222057824 */ /* 0x000fce00078e00ff */
[----:B------:R-:W-:Y:S05]  /*c530*/  WARPSYNC.COLLECTIVE R15, `(.L_x_133) ;  /* 0x000000000f087348 */ /* 0x000fea0003c00000 */
[----:B------:R0:W1:Y:S02]  /*c540*/  SHFL.IDX P6, R14, R13, R12, R11 ;  /* 0x0000000c0d0e7389 */ /* 0x00006400000c000b */
[----:B01----:R-:W-:Y:S01]  /*c550*/  ENDCOLLECTIVE ;  /* 0x000000000000791b */ /* 0x003fe20003800000 */
.L_x_133:
[----:B------:R-:W-:Y:S01]  /*c560*/  MOV R13, R9 ;  /* 0x00000009000d7202 */ /* 0x000fe20000000f00 */
[----:B------:R-:W-:Y:S01]  /*c570*/  IMAD.MOV.U32 R12, RZ, RZ, 0x1 ;  /* 0x00000001ff0c7424 */ /* 0x000fe200078e00ff */
[----:B------:R-:W-:-:S13]  /*c580*/  IADD3 R2, P0, R14, R5, RZ ;  /* 0x000000050e027210 */ /* 0x000fda0007f1e0ff */
[----:B------:R-:W-:Y:S05]  /*c590*/  WARPSYNC.COLLECTIVE R15, `(.L_x_134) ;  /* 0x000000000f087348 */ /* 0x000fea0003c00000 */
[----:B------:R0:W1:Y:S02]  /*c5a0*/  SHFL.IDX P6, R14, R13, R12, R11 ;  /* 0x0000000c0d0e7389 */ /* 0x00006400000c000b */
[----:B01----:R-:W-:Y:S01]  /*c5b0*/  ENDCOLLECTIVE ;  /* 0x000000000000791b */ /* 0x003fe20003800000 */
.L_x_134:
[----:B------:R-:W-:-:S05]  /*c5c0*/  IMAD.X R3, RZ, RZ, R3, P0 ;  /* 0x000000ffff037224 */ /* 0x000fca00000e0603 */
[----:B------:R-:W-:Y:S01]  /*c5d0*/  @!PT LDS RZ, [RZ] ;  /* 0x00000000fffff984 */ /* 0x000fe20000000800 */
[----:B------:R-:W-:Y:S01]  /*c5e0*/  @!PT LDS RZ, [RZ] ;  /* 0x00000000fffff984 */ /* 0x000fe20000000800 */
[----:B------:R-:W-:Y:S01]  /*c5f0*/  @!PT LDS RZ, [RZ] ;  /* 0x00000000fffff984 */ /* 0x000fe20000000800 */
[----:B------:R-:W-:Y:S04]  /*c600*/  LDGSTS.E.BYPASS.LTC128B.128 [R8+0x18400], desc[UR48][R2.64], !P2 ;  /* 0x1840000002087fae */ /* 0x000fe8000d101d70 */
[----:B------:R0:W-:Y:S01]  /*c610*/  LDGSTS.E.BYPASS.LTC128B.128 [R8+0x1c400], desc[UR48][R2.64+0x80], !P1 ;  /* 0x1c40008002087fae */ /* 0x0001e2000c901d70 */
[----:B------:R-:W-:Y:S02]  /*c620*/  IMAD.MOV.U32 R13, RZ, RZ, R7 ;  /* 0x000000ffff0d7224 */ /* 0x000fe400078e0007 */
[----:B0-----:R-:W-:-:S07]  /*c630*/  IMAD.MOV.U32 R3, RZ, RZ, R14 ;  /* 0x000000ffff037224 */ /* 0x001fce00078e000e */
[----:B------:R-:W-:Y:S05]  /*c640*/  WARPSYNC.COLLECTIVE R15, `(.L_x_135) ;  /* 0x000000000f087348 */ /* 0x000fea0003c00000 */
[----:B------:R0:W1:Y:S02]  /*c650*/  SHFL.IDX P6, R14, R13, R12, R11 ;  /* 0x0000000c0d0e7389 */ /* 0x00006400000c000b */
[----:B01----:R-:W-:Y:S01]  /*c660*/  ENDCOLLECTIVE ;  /* 0x000000000000791b */ /* 0x003fe20003800000 */
.L_x_135:
[----:B------:R-:W-:Y:S01]  /*c670*/  IMAD.MOV.U32 R13, RZ, RZ, R9 ;  /* 0x000000ffff0d7224 */ /* 0x000fe200078e0009 */
[----:B------:R-:W-:Y:S02]  /*c680*/  MOV R12, 0x2 ;  /* 0x00000002000c7802 */ /* 0x000fe40000000f00 */
[----:B------:R-:W-:-:S13]  /*c690*/  IADD3 R2, P0, R14, R5, RZ ;  /* 0x000000050e027210 */ /* 0x000fda0007f1e0ff */
[----:B------:R-:W-:Y:S05]  /*c6a0*/  WARPSYNC.COLLECTIVE R15, `(.L_x_136) ;  /* 0x000000000f087348 */ /* 0x000fea0003c00000 */
[----:B------:R0:W1:Y:S02]  /*c6b0*/  SHFL.IDX P6, R14, R13, R12, R11 ;  /* 0x0000000c0d0e7389 */ /* 0x00006400000c000b */
[----:B01----:R-:W-:Y:S01]  /*c6c0*/  ENDCOLLECTIVE ;  /* 0x000000000000791b */ /* 0x003fe20003800000 */
.L_x_136:
        /* <DEDUP_REMOVED lines=11> */
.L_x_137:
[----:B------:R-:W-:Y:S02]  /*c780*/  IMAD.MOV.U32 R13, RZ, RZ, R9 ;  /* 0x000000ffff0d7224 */ /* 0x000fe400078e0009 */
[----:B------:R-:W-:Y:S01]  /*c790*/  IMAD.MOV.U32 R12, RZ, RZ, 0x3 ;  /* 0x00000003ff0c7424 */ /* 0x000fe200078e00ff */
[----:B------:R-:W-:-:S13]  /*c7a0*/  IADD3 R2, P0, R14, R5, RZ ;  /* 0x000000050e027210 */ /* 0x000fda0007f1e0ff */
[----:B------:R-:W-:Y:S05]  /*c7b0*/  WARPSYNC.COLLECTIVE R15, `(.L_x_138) ;  /* 0x000000000f087348 */ /* 0x000fea0003c00000 */
[----:B------:R0:W1:Y:S02]  /*c7c0*/  SHFL.IDX P6, R14, R13, R12, R11 ;  /* 0x0000000c0d0e7389 */ /* 0x00006400000c000b */
[----:B01----:R-:W-:Y:S01]  /*c7d0*/  ENDCOLLECTIVE ;  /* 0x000000000000791b */ /* 0x003fe20003800000 */
.L_x_138:
[----:B------:R-:W-:-:S05]  /*c7e0*/  IMAD.X R3, RZ, RZ, R3, P0 ;  /* 0x000000ffff037224 */ /* 0x000fca00000e0603 */
[----:B------:R-:W-:Y:S01]  /*c7f0*/  @!PT LDS RZ, [RZ] ;  /* 0x00000000fffff984 */ /* 0x000fe20000000800 */
[----:B------:R-:W-:Y:S01]  /*c800*/  @!PT LDS RZ, [RZ] ;  /* 0x00000000fffff984 */ /* 0x000fe20000000800 */
[----:B------:R-:W-:Y:S01]  /*c810*/  @!PT LDS RZ, [RZ] ;  /* 0x00000000fffff984 */ /* 0x000fe20000000800 */
[----:B------:R-:W-:Y:S04]  /*c820*/  LDGSTS.E.BYPASS.LTC128B.128 [R8+0x19400], desc[UR48][R2.64], !P2 ;  /* 0x1940000002087fae */ /* 0x000fe8000d101d70 */
[----:B------:R0:W-:Y:S01]  /*c830*/  LDGSTS.E.BYPASS.LTC128B.128 [R8+0x1d400], desc[UR48][R2.64+0x80], !P1 ;  /* 0x1d40008002087fae */ /* 0x0001e2000c901d70 */
[----:B------:R-:W-:Y:S01]  /*c840*/  IMAD.MOV.U32 R13, RZ, RZ, R7 ;  /* 0x000000ffff0d7224 */ /* 0x000fe200078e0007 */
[----:B0-----:R-:W-:-:S07]  /*c850*/  MOV R3, R14 ;  /* 0x0000000e00037202 */ /* 0x001fce0000000f00 */
[----:B------:R-:W-:Y:S05]  /*c860*/  WARPSYNC.COLLECTIVE R15, `(.L_x_139) ;  /* 0x000000000f087348 */ /* 0x000fea0003c00000 */
[----:B------:R0:W1:Y:S02]  /*c870*/  SHFL.IDX P6, R14, R13, R12, R11 ;  /* 0x0000000c0d0e7389 */ /* 0x00006400000c000b */
[----:B01----:R-:W-:Y:S01]  /*c880*/  ENDCOLLECTIVE ;  /* 0x000000000000791b */ /* 0x003fe20003800000 */
.L_x_139:
[----:B------:R-:W-:Y:S02]  /*c890*/  IMAD.MOV.U32 R13, RZ, RZ, R9 ;  /* 0x000000ffff0d7224 */ /* 0x000fe400078e0009 */
[----:B------:R-:W-:Y:S01]  /*c8a0*/  IMAD.MOV.U32 R12, RZ, RZ, 0x4 ;  /* 0x00000004ff0c7424 */ /* 0x000fe200078e00ff */
[----:B------:R-:W-:-:S13]  /*c8b0*/  IADD3 R2, P0, R14, R5, RZ ;  /* 0x000000050e027210 */ /* 0x000fda0007f1e0ff */
[----:B------:R-:W-:Y:S05]  /*c8c0*/  WARPSYNC.COLLECTIVE R15, `(.L_x_140) ;  /* 0x000000000f087348 */ /* 0x000fea0003c00000 */
[----:B------:R0:W1:Y:S02]  /*c8d0*/  SHFL.IDX P6, R14, R13, R12, R11 ;  /* 0x0000000c0d0e7389 */ /* 0x00006400000c000b */
[----:B01----:R-:W-:Y:S01]  /*c8e0*/  ENDCOLLECTIVE ;  /* 0x000000000000791b */ /* 0x003fe20003800000 */
.L_x_140:
[----:B------:R-:W-:-:S05]  /*c8f0*/  IMAD.X R3, RZ, RZ, R3, P0 ;  /* 0x000000ffff037224 */ /* 0x000fca00000e0603 */
[----:B------:R-:W-:Y:S01]  /*c900*/  @!PT LDS RZ, [RZ] ;  /* 0x00000000fffff984 */ /* 0x000fe20000000800 */
[----:B------:R-:W-:Y:S01]  /*c910*/  @!PT LDS RZ, [RZ] ;  /* 0x00000000fffff984 */ /* 0x000fe20000000800 */
[----:B------:R-:W-:Y:S01]  /*c920*/  @!PT LDS RZ, [RZ] ;  /* 0x00000000fffff984 */ /* 0x000fe20000000800 */
[----:B------:R-:W-:Y:S04]  /*c930*/  LDGSTS.E.BYPASS.LTC128B.128 [R8+0x19c00], desc[UR48][R2.64], !P2 ;  /* 0x19c0000002087fae */ /* 0x000fe8000d101d70 */
[----:B------:R0:W-:Y:S01]  /*c940*/  LDGSTS.E.BYPASS.LTC128B.128 [R8+0x1dc00], desc[UR48][R2.64+0x80], !P1 ;  /* 0x1dc0008002087fae */ /* 0x0001e2000c901d70 */
[----:B------:R-:W-:Y:S01]  /*c950*/  MOV R13, R7 ;  /* 0x00000007000d7202 */ /* 0x000fe20000000f00 */
[----:B0-----:R-:W-:-:S07]  /*c960*/  IMAD.MOV.U32 R3, RZ, RZ, R14 ;  /* 0x000000ffff037224 */ /* 0x001fce00078e000e */
[----:B------:R-:W-:Y:S05]  /*c970*/  WARPSYNC.COLLECTIVE R15, `(.L_x_141) ;  /* 0x000000000f087348 */ /* 0x000fea0003c00000 */
[----:B------:R0:W1:Y:S02]  /*c980*/  SHFL.IDX P6, R14, R13, R12, R11 ;  /* 0x0000000c0d0e7389 */ /* 0x00006400000c000b */
[----:B01----:R-:W-:Y:S01]  /*c990*/  ENDCOLLECTIVE ;  /* 0x000000000000791b */ /* 0x003fe20003800000 */
.L_x_141:
[----:B------:R-:W-:Y:S02]  /*c9a0*/  IMAD.MOV.U32 R13, RZ, RZ, R9 ;  /* 0x000000ffff0d7224 */ /* 0x000fe400078e0009 */
[----:B------:R-:W-:Y:S01]  /*c9b0*/  IMAD.MOV.U32 R12, RZ, RZ, 0x5 ;  /* 0x00000005ff0c7424 */ /* 0x000fe200078e00ff */
[----:B------:R-:W-:-:S13]  /*c9c0*/  IADD3 R2, P0, R14, R5, RZ ;  /* 0x000000050e027210 */ /* 0x000fda0007f1e0ff */
[----:B------:R-:W-:Y:S05]  /*c9d0*/  WARPSYNC.COLLECTIVE R15, `(.L_x_142) ;  /* 0x000000000f087348 */ /* 0x000fea0003c00000 */
[----:B------:R0:W1:Y:S02]  /*c9e0*/  SHFL.IDX P6, R14, R13, R12, R11 ;  /* 0x0000000c0d0e7389 */ /* 0x00006400000c000b */
[----:B01----:R-:W-:Y:S01]  /*c9f0*/  ENDCOLLECTIVE ;  /* 0x000000000000791b */ /* 0x003fe20003800000 */
.L_x_142:
        /* <DEDUP_REMOVED lines=11> */
.L_x_143:
[----:B------:R-:W-:Y:S02]  /*cab0*/  IMAD.MOV.U32 R13, RZ, RZ, R9 ;  /* 0x000000ffff0d7224 */ /* 0x000fe400078e0009 */
[----:B------:R-:W-:Y:S01]  /*cac0*/  IMAD.MOV.U32 R12, RZ, RZ, 0x6 ;  /* 0x00000006ff0c7424 */ /* 0x000fe200078e00ff */
[----:B------:R-:W-:-:S13]  /*cad0*/  IADD3 R2, P0, R14, R5, RZ ;  /* 0x000000050e027210 */ /* 0x000fda0007f1e0ff */
[----:B------:R-:W-:Y:S05]  /*cae0*/  WARPSYNC.COLLECTIVE R15, `(.L_x_144) ;  /* 0x000000000f087348 */ /* 0x000fea0003c00000 */
[----:B------:R0:W1:Y:S02]  /*caf0*/  SHFL.IDX P6, R14, R13, R12, R11 ;  /* 0x0000000c0d0e7389 */ /* 0x00006400000c000b */
[----:B01----:R-:W-:Y:S01]  /*cb00*/  ENDCOLLECTIVE ;  /* 0x000000000000791b */ /* 0x003fe20003800000 */
.L_x_144:
[----:B------:R-:W-:-:S05]  /*cb10*/  IADD3.X R3, RZ, R3, RZ, P0, !PT ;  /* 0x00000003ff037210 */ /* 0x000fca00007fe4ff */
        /* <DEDUP_REMOVED lines=10> */
.L_x_145:
[----:B------:R-:W-:Y:S02]  /*cbc0*/  IMAD.MOV.U32 R13, RZ, RZ, R9 ;  /* 0x000000ffff0d7224 */ /* 0x000fe400078e0009 */
[----:B------:R-:W-:Y:S01]  /*cbd0*/  IMAD.MOV.U32 R12, RZ, RZ, 0x7 ;  /* 0x00000007ff0c7424 */ /* 0x000fe200078e00ff */
[----:B------:R-:W-:-:S13]  /*cbe0*/  IADD3 R2, P0, R14, R5, RZ ;  /* 0x000000050e027210 */ /* 0x000fda0007f1e0ff */
[----:B------:R-:W-:Y:S05]  /*cbf0*/  WARPSYNC.COLLECTIVE R15, `(.L_x_146) ;  /* 0x000000000f087348 */ /* 0x000fea0003c00000 */
[----:B------:R0:W1:Y:S02]  /*cc00*/  SHFL.IDX P6, R14, R13, R12, R11 ;  /* 0x0000000c0d0e7389 */ /* 0x00006400000c000b */
[----:B01----:R-:W-:Y:S01]  /*cc10*/  ENDCOLLECTIVE ;  /* 0x000000000000791b */ /* 0x003fe20003800000 */
.L_x_146:
[----:B------:R-:W-:-:S05]  /*cc20*/  IADD3.X R3, RZ, R3, RZ, P0, !PT ;  /* 0x00000003ff037210 */ /* 0x000fca00007fe4ff */
[----:B------:R-:W-:Y:S01]  /*cc30*/  @!PT LDS RZ, [RZ] ;  /* 0x00000000fffff984 */ /* 0x000fe20000000800 */
[----:B------:R-:W-:Y:S01]  /*cc40*/  @!PT LDS RZ, [RZ] ;  /* 0x00000000fffff984 */ /* 0x000fe20000000800 */
[----:B------:R-:W-:Y:S01]  /*cc50*/  @!PT LDS RZ, [RZ] ;  /* 0x00000000fffff984 */ /* 0x000fe20000000800 */
[----:B------:R0:W-:Y:S04]  /*cc60*/  LDGSTS.E.BYPASS.LTC128B.128 [R8+0x1b400], desc[UR48][R2.64], !P2 ;  /* 0x1b40000002087fae */ /* 0x0001e8000d101d70 */
[----:B------:R0:W-:Y:S01]  /*cc70*/  LDGSTS.E.BYPASS.LTC128B.128 [R8+0x1f400], desc[UR48][R2.64+0x80], !P1 ;  /* 0x1f40008002087fae */ /* 0x0001e2000c901d70 */
[----:B------:R-:W-:Y:S02]  /*cc80*/  IMAD.MOV.U32 R13, RZ, RZ, R7 ;  /* 0x000000ffff0d7224 */ /* 0x000fe400078e0007 */
[----:B------:R-:W-:-:S07]  /*cc90*/  IMAD.MOV.U32 R9, RZ, RZ, R14 ;  /* 0x000000ffff097224 */ /* 0x000fce00078e000e */
[----:B0-----:R-:W-:Y:S05]  /*cca0*/  WARPSYNC.COLLECTIVE R15, `(.L_x_147) ;  /* 0x000000000f087348 */ /* 0x001fea0003c00000 */
[----:B------:R1:W2:Y:S02]  /*ccb0*/  SHFL.IDX P6, R14, R13, R12, R11 ;  /* 0x0000000c0d0e7389 */ /* 0x0002a400000c000b */
[----:B012---:R-:W-:Y:S01]  /*ccc0*/  ENDCOLLECTIVE ;  /* 0x000000000000791b */ /* 0x007fe20003800000 */
.L_x_147:
[----:B------:R-:W-:Y:S05]  /*ccd0*/  BRA `(.L_x_148) ;  /* 0xffffffcc000c7947 */ /* 0x000fea000383ffff */
.L_x_64:
[----:B0-----:R0:W1:Y:S02]  /*cce0*/  SYNCS.PHASECHK.TRANS64.TRYWAIT P0, [R6+URZ+0x28860], R3 ;  /* 0x02886003060075a7 */ /* 0x001064000800017f */
[----:B-1----:R-:W-:Y:S05]  /*ccf0*/  @!P0 NANOSLEEP.SYNCS 0x989680 ;  /* 0x009896800000895d */ /* 0x002fea0003900000 */
[----:B------:R-:W1:Y:S02]  /*cd00*/  @!P0 SYNCS.PHASECHK.TRANS64 P0, [R6+URZ+0x28860], R3 ;  /* 0x02886003060085a7 */ /* 0x000e64000800007f */
[----:B-1----:R-:W-:Y:S05]  /*cd10*/  @!P0 BRA `(.L_x_64) ;  /* 0xfffffffc00f08947 */ /* 0x002fea000383ffff */
[----:B------:R-:W-:Y:S05]  /*cd20*/  BRA `(.L_x_149) ;  /* 0xffffffcc00707947 */ /* 0x000fea000383ffff */
.L_x_65:
[----:B------:R-:W-:Y:S01]  /*cd30*/  BSSY B1, `(.L_x_150) ;  /* 0x0000008000017945 */ /* 0x000fe20003800000 */
[----:B------:R-:W-:Y:S01]  /*cd40*/  MOV R13, R17 ;  /* 0x00000011000d7202 */ /* 0x000fe20000000f00 */
[----:B------:R-:W-:Y:S02]  /*cd50*/  IMAD.MOV.U32 R12, RZ, RZ, RZ ;  /* 0x000000ffff0c7224 */ /* 0x000fe400078e00ff */
[----:B------:R-:W-:Y:S02]  /*cd60*/  IMAD.MOV.U32 R11, RZ, RZ, 0x181f ;  /* 0x0000181fff0b7424 */ /* 0x000fe400078e00ff */
[----:B------:R-:W-:-:S07]  /*cd70*/  IMAD.MOV.U32 R15, RZ, RZ, -0x1 ;  /* 0xffffffffff0f7424 */ /* 0x000fce00078e00ff */
[----:B0-----:R-:W-:Y:S05]  /*cd80*/  WARPSYNC.COLLECTIVE R15, `(.L_x_151) ;  /* 0x000000000f087348 */ /* 0x001fea0003c00000 */
[----:B------:R1:W2:Y:S02]  /*cd90*/  SHFL.IDX P6, R14, R13, R12, R11 ;  /* 0x0000000c0d0e7389 */ /* 0x0002a400000c000b */
[----:B012---:R-:W-:Y:S01]  /*cda0*/  ENDCOLLECTIVE ;  /* 0x000000000000791b */ /* 0x007fe20003800000 */
.L_x_151:
[----:B------:R-:W-:Y:S05]  /*cdb0*/  BSYNC B1 ;  /* 0x0000000000017941 */ /* 0x000fea0003800000 */
.L_x_150:
[----:B------:R-:W-:Y:S01]  /*cdc0*/  MOV R13, R16 ;  /* 0x00000010000d7202 */ /* 0x000fe20000000f00 */
[----:B------:R-:W-:Y:S01]  /*cdd0*/  IMAD.MOV.U32 R12, RZ, RZ, RZ ;  /* 0x000000ffff0c7224 */ /* 0x000fe200078e00ff */
[----:B------:R-:W-:Y:S01]  /*cde0*/  LEA R7, R7, UR39, 0x1 ;  /* 0x0000002707077c11 */ /* 0x000fe2000f8e08ff */
[----:B------:R-:W-:Y:S02]  /*cdf0*/  IMAD.MOV.U32 R11, RZ, RZ, 0x181f ;  /* 0x0000181fff0b7424 */ /* 0x000fe400078e00ff */
[----:B------:R-:W-:Y:S02]  /*ce00*/  IMAD.MOV.U32 R15, RZ, RZ, -0x1 ;  /* 0xffffffffff0f7424 */ /* 0x000fe400078e00ff */
[----:B------:R-:W-:-:S07]  /*ce10*/  IMAD.MOV.U32 R3, RZ, RZ, R14 ;  /* 0x000000ffff037224 */ /* 0x000fce00078e000e */
[----:B------:R-:W-:Y:S05]  /*ce20*/  WARPSYNC.COLLECTIVE R15, `(.L_x_152) ;  /* 0x000000000f087348 */ /* 0x000fea0003c00000 */
[----:B------:R0:W1:Y:S02]  /*ce30*/  SHFL.IDX P6, R14, R13, R12, R11 ;  /* 0x0000000c0d0e7389 */ /* 0x00006400000c000b */
[----:B01----:R-:W-:Y:S01]  /*ce40*/  ENDCOLLECTIVE ;  /* 0x000000000000791b */ /* 0x003fe20003800000 */
.L_x_152:
[----:B------:R-:W-:Y:S01]  /*ce50*/  MOV R13, R17 ;  /* 0x00000011000d7202 */ /* 0x000fe20000000f00 */
[----:B------:R-:W-:Y:S01]  /*ce60*/  IMAD.MOV.U32 R12, RZ, RZ, 0x1 ;  /* 0x00000001ff0c7424 */ /* 0x000fe200078e00ff */
[----:B------:R-:W-:-:S13]  /*ce70*/  IADD3 R2, P0, R14, R5, RZ ;  /* 0x000000050e027210 */ /* 0x000fda0007f1e0ff */
[----:B------:R-:W-:Y:S05]  /*ce80*/  WARPSYNC.COLLECTIVE R15, `(.L_x_153) ;  /* 0x000000000f087348 */ /* 0x000fea0003c00000 */
[----:B------:R0:W1:Y:S02]  /*ce90*/  SHFL.IDX P6, R14, R13, R12, R11 ;  /* 0x0000000c0d0e7389 */ /* 0x00006400000c000b */
[----:B01----:R-:W-:Y:S01]  /*cea0*/  ENDCOLLECTIVE ;  /* 0x000000000000791b */ /* 0x003fe20003800000 */
.L_x_153:
[----:B------:R-:W-:Y:S01]  /*ceb0*/  IMAD.X R3, RZ, RZ, R3, P0 ;  /* 0x000000ffff037224 */ /* 0x000fe200000e0603 */
[----:B------:R-:W-:Y:S01]  /*cec0*/  ISETP.LT.OR P0, PT, R8, 0x1, P2 ;  /* 0x000000010800780c */ /* 0x000fe20001701670 */
[----:B------:R-:W-:-:S12]  /*ced0*/  IMAD.MOV.U32 R13, RZ, RZ, R16 ;  /* 0x000000ffff0d7224 */ /* 0x000fd800078e0010 */
[----:B------:R-:W-:Y:S01]  /*cee0*/  @!PT LDS RZ, [RZ] ;  /* 0x00000000fffff984 */ /* 0x000fe20000000800 */
[----:B------:R-:W-:Y:S01]  /*cef0*/  @!PT LDS RZ, [RZ] ;  /* 0x00000000fffff984 */ /* 0x000fe20000000800 */
[----:B------:R-:W-:Y:S01]  /*cf00*/  @!PT LDS RZ, [RZ] ;  /* 0x00000000fffff984 */ /* 0x000fe20000000800 */
[----:B------:R-:W-:Y:S01]  /*cf10*/  LDGSTS.E.BYPASS.LTC128B.128 [R7+0x400], desc[UR48][R2.64], !P0 ;  /* 0x0040000002077fae */ /* 0x000fe2000c101d70 */
[----:B------:R-:W-:-:S13]  /*cf20*/  ISETP.LT.OR P0, PT, R8, 0x1, P1 ;  /* 0x000000010800780c */ /* 0x000fda0000f01670 */
[----:B------:R0:W-:Y:S02]  /*cf30*/  LDGSTS.E.BYPASS.LTC128B.128 [R7+0x4400], desc[UR48][R2.64+0x80], !P0 ;  /* 0x0440008002077fae */ /* 0x0001e4000c101d70 */
[----:B0-----:R-:W-:-:S07]  /*cf40*/  IMAD.MOV.U32 R3, RZ, RZ, R14 ;  /* 0x000000ffff037224 */ /* 0x001fce00078e000e */
[----:B------:R-:W-:Y:S05]  /*cf50*/  WARPSYNC.COLLECTIVE R15, `(.L_x_154) ;  /* 0x000000000f087348 */ /* 0x000fea0003c00000 */
[----:B------:R0:W1:Y:S02]  /*cf60*/  SHFL.IDX P6, R14, R13, R12, R11 ;  /* 0x0000000c0d0e7389 */ /* 0x00006400000c000b */
[----:B01----:R-:W-:Y:S01]  /*cf70*/  ENDCOLLECTIVE ;  /* 0x000000000000791b */ /* 0x003fe20003800000 */
.L_x_154:
[----:B------:R-:W-:Y:S01]  /*cf80*/  MOV R13, R17 ;  /* 0x00000011000d7202 */ /* 0x000fe20000000f00 */
[----:B------:R-:W-:Y:S01]  /*cf90*/  IMAD.MOV.U32 R12, RZ, RZ, 0x2 ;  /* 0x00000002ff0c7424 */ /* 0x000fe200078e00ff */
[----:B------:R-:W-:-:S13]  /*cfa0*/  IADD3 R2, P0, R14, R5, RZ ;  /* 0x000000050e027210 */ /* 0x000fda0007f1e0ff */
[----:B------:R-:W-:Y:S05]  /*cfb0*/  WARPSYNC.COLLECTIVE R15, `(.L_x_155) ;  /* 0x000000000f087348 */ /* 0x000fea0003c00000 */
[----:B------:R0:W1:Y:S02]  /*cfc0*/  SHFL.IDX P6, R14, R13, R12, R11 ;  /* 0x0000000c0d0e7389 */ /* 0x00006400000c000b */
[----:B01----:R-:W-:Y:S01]  /*cfd0*/  ENDCOLLECTIVE ;  /* 0x000000000000791b */ /* 0x003fe20003800000 */
.L_x_155:
        /* <DEDUP_REMOVED lines=13> */
.L_x_156:
[----:B------:R-:W-:Y:S01]  /*d0b0*/  MOV R13, R17 ;  /* 0x00000011000d7202 */ /* 0x000fe20000000f00 */
[----:B------:R-:W-:Y:S01]  /*d0c0*/  IMAD.MOV.U32 R12, RZ, RZ, 0x3 ;  /* 0x00000003ff0c7424 */ /* 0x000fe200078e00ff */
[----:B------:R-:W-:-:S13]  /*d0d0*/  IADD3 R2, P0, R14, R5, RZ ;  /* 0x000000050e027210 */ /* 0x000fda0007f1e0ff */
[----:B------:R-:W-:Y:S05]  /*d0e0*/  WARPSYNC.COLLECTIVE R15, `(.L_x_157) ;  /* 0x000000000f087348 */ /* 0x000fea0003c00000 */
[----:B------:R0:W1:Y:S02]  /*d0f0*/  SHFL.IDX P6, R14, R13, R12, R11 ;  /* 0x0000000c0d0e7389 */ /* 0x00006400000c000b */
[----:B01----:R-:W-:Y:S01]  /*d100*/  ENDCOLLECTIVE ;  /* 0x000000000000791b */ /* 0x003fe20003800000 */
.L_x_157:
        /* <DEDUP_REMOVED lines=13> */
.L_x_158:
[----:B------:R-:W-:Y:S01]  /*d1e0*/  MOV R13, R17 ;  /* 0x00000011000d7202 */ /* 0x000fe20000000f00 */
[----:B------:R-:W-:Y:S01]  /*d1f0*/  IMAD.MOV.U32 R12, RZ, RZ, 0x4 ;  /* 0x00000004ff0c7424 */ /* 0x000fe200078e00ff */
[----:B------:R-:W-:-:S13]  /*d200*/  IADD3 R2, P0, R14, R5, RZ ;  /* 0x000000050e027210 */ /* 0x000fda0007f1e0ff */
[----:B------:R-:W-:Y:S05]  /*d210*/  WARPSYNC.COLLECTIVE R15, `(.L_x_159) ;  /* 0x000000000f087348 */ /* 0x000fea0003c00000 */
[----:B------:R0:W1:Y:S02]  /*d220*/  SHFL.IDX P6, R14, R13, R12, R11 ;  /* 0x0000000c0d0e7389 */ /* 0x00006400000c000b */
[----:B01----:R-:W-:Y:S01]  /*d230*/  ENDCOLLECTIVE ;  /* 0x000000000000791b */ /* 0x003fe20003800000 */
.L_x_159:
        /* <DEDUP_REMOVED lines=13> */
.L_x_160:
[----:B------:R-:W-:Y:S01]  /*d310*/  MOV R13, R17 ;  /* 0x00000011000d7202 */ /* 0x000fe20000000f00 */
[----:B------:R-:W-:Y:S01]  /*d320*/  IMAD.MOV.U32 R12, RZ, RZ, 0x5 ;  /* 0x00000005ff0c7424 */ /* 0x000fe200078e00ff */
[----:B------:R-:W-:-:S13]  /*d330*/  IADD3 R2, P0, R14, R5, RZ ;  /* 0x000000050e027210 */ /* 0x000fda0007f1e0ff */
[----:B------:R-:W-:Y:S05]  /*d340*/  WARPSYNC.COLLECTIVE R15, `(.L_x_161) ;  /* 0x000000000f087348 */ /* 0x000fea0003c00000 */
[----:B------:R0:W1:Y:S02]  /*d350*/  SHFL.IDX P6, R14, R13, R12, R11 ;  /* 0x0000000c0d0e7389 */ /* 0x00006400000c000b */
[----:B01----:R-:W-:Y:S01]  /*d360*/  ENDCOLLECTIVE ;  /* 0x000000000000791b */ /* 0x003fe20003800000 */
.L_x_161:
        /* <DEDUP_REMOVED lines=13> */
.L_x_162:
[----:B------:R-:W-:Y:S01]  /*d440*/  MOV R13, R17 ;  /* 0x00000011000d7202 */ /* 0x000fe20000000f00 */
[----:B------:R-:W-:Y:S01]  /*d450*/  IMAD.MOV.U32 R12, RZ, RZ, 0x6 ;  /* 0x00000006ff0c7424 */ /* 0x000fe200078e00ff */
[----:B------:R-:W-:-:S13]  /*d460*/  IADD3 R2, P0, R14, R5, RZ ;  /* 0x000000050e027210 */ /* 0x000fda0007f1e0ff */
[----:B------:R-:W-:Y:S05]  /*d470*/  WARPSYNC.COLLECTIVE R15, `(.L_x_163) ;  /* 0x000000000f087348 */ /* 0x000fea0003c00000 */
[----:B------:R0:W1:Y:S02]  /*d480*/  SHFL.IDX P6, R14, R13, R12, R11 ;  /* 0x0000000c0d0e7389 */ /* 0x00006400000c000b */
[----:B01----:R-:W-:Y:S01]  /*d490*/  ENDCOLLECTIVE ;  /* 0x000000000000791b */ /* 0x003fe20003800000 */
.L_x_163:
        /* <DEDUP_REMOVED lines=13> */
.L_x_164:
[----:B------:R-:W-:Y:S01]  /*d570*/  MOV R13, R17 ;  /* 0x00000011000d7202 */ /* 0x000fe20000000f00 */
[----:B------:R-:W-:Y:S01]  /*d580*/  IMAD.MOV.U32 R12, RZ, RZ, 0x7 ;  /* 0x00000007ff0c7424 */ /* 0x000fe200078e00ff */
[----:B------:R-:W-:-:S13]  /*d590*/  IADD3 R2, P0, R14, R5, RZ ;  /* 0x000000050e027210 */ /* 0x000fda0007f1e0ff */
[----:B------:R-:W-:Y:S05]  /*d5a0*/  WARPSYNC.COLLECTIVE R15, `(.L_x_165) ;  /* 0x000000000f087348 */ /* 0x000fea0003c00000 */
[----:B------:R0:W1:Y:S02]  /*d5b0*/  SHFL.IDX P6, R14, R13, R12, R11 ;  /* 0x0000000c0d0e7389 */ /* 0x00006400000c000b */
[----:B01----:R-:W-:Y:S01]  /*d5c0*/  ENDCOLLECTIVE ;  /* 0x000000000000791b */ /* 0x003fe20003800000 */
.L_x_165:
[----:B------:R-:W-:Y:S01]  /*d5d0*/  IMAD.X R3, RZ, RZ, R3, P0 ;  /* 0x000000ffff037224 */ /* 0x000fe200000e0603 */
[----:B------:R-:W-:Y:S01]  /*d5e0*/  ISETP.LT.OR P0, PT, R8, 0x61, P2 ;  /* 0x000000610800780c */ /* 0x000fe20001701670 */
[----:B------:R-:W-:-:S12]  /*d5f0*/  IMAD.MOV.U32 R13, RZ, RZ, R16 ;  /* 0x000000ffff0d7224 */ /* 0x000fd800078e0010 */
[----:B------:R-:W-:Y:S01]  /*d600*/  @!PT LDS RZ, [RZ] ;  /* 0x00000000fffff984 */ /* 0x000fe20000000800 */
[----:B------:R-:W-:Y:S01]  /*d610*/  @!PT LDS RZ, [RZ] ;  /* 0x00000000fffff984 */ /* 0x000fe20000000800 */
[----:B------:R-:W-:Y:S01]  /*d620*/  @!PT LDS RZ, [RZ] ;  /* 0x00000000fffff984 */ /* 0x000fe20000000800 */
[----:B------:R0:W-:Y:S01]  /*d630*/  LDGSTS.E.BYPASS.LTC128B.128 [R7+0x3400], desc[UR48][R2.64], !P0 ;  /* 0x0340000002077fae */ /* 0x0001e2000c101d70 */
[----:B------:R-:W-:Y:S01]  /*d640*/  ISETP.LT.OR P0, PT, R8, 0x61, P1 ;  /* 0x000000610800780c */ /* 0x000fe20000f01670 */
[----:B------:R-:W-:-:S12]  /*d650*/  IMAD.MOV.U32 R17, RZ, RZ, R14 ;  /* 0x000000ffff117224 */ /* 0x000fd800078e000e */
[----:B0-----:R-:W-:Y:S05]  /*d660*/  WARPSYNC.COLLECTIVE R15, `(.L_x_166) ;  /* 0x000000000f087348 */ /* 0x001fea0003c00000 */
[----:B------:R1:W2:Y:S02]  /*d670*/  SHFL.IDX P6, R14, R13, R12, R11 ;  /* 0x0000000c0d0e7389 */ /* 0x0002a400000c000b */
[----:B012---:R-:W-:Y:S01]  /*d680*/  ENDCOLLECTIVE ;  /* 0x000000000000791b */ /* 0x007fe20003800000 */
.L_x_166:
[----:B------:R-:W-:Y:S01]  /*d690*/  @!PT LDS RZ, [RZ] ;  /* 0x00000000fffff984 */ /* 0x000fe20000000800 */
[----:B------:R-:W-:Y:S01]  /*d6a0*/  @!PT LDS RZ, [RZ] ;  /* 0x00000000fffff984 */ /* 0x000fe20000000800 */
[----:B------:R-:W-:Y:S01]  /*d6b0*/  @!PT LDS RZ, [RZ] ;  /* 0x00000000fffff984 */ /* 0x000fe20000000800 */
[----:B------:R0:W-:Y:S01]  /*d6c0*/  LDGSTS.E.BYPASS.LTC128B.128 [R7+0x7400], desc[UR48][R2.64+0x80], !P0 ;  /* 0x0740008002077fae */ /* 0x0001e2000c101d70 */
[----:B------:R-:W-:Y:S05]  /*d6d0*/  BRA `(.L_x_167) ;  /* 0xffffffc8000c7947 */ /* 0x000fea000383ffff */
.L_x_71:
[----:B0-----:R0:W1:Y:S02]  /*d6e0*/  SYNCS.PHASECHK.TRANS64.TRYWAIT P0, [R4+URZ+0x28860], R3 ;  /* 0x02886003040075a7 */ /* 0x001064000800017f */
[----:B-1----:R-:W-:Y:S05]  /*d6f0*/  @!P0 NANOSLEEP.SYNCS 0x989680 ;  /* 0x009896800000895d */ /* 0x002fea0003900000 */
[----:B------:R-:W1:Y:S02]  /*d700*/  @!P0 SYNCS.PHASECHK.TRANS64 P0, [R4+URZ+0x28860], R3 ;  /* 0x02886003040085a7 */ /* 0x000e64000800007f */
[----:B-1----:R-:W-:Y:S05]  /*d710*/  @!P0 BRA `(.L_x_71) ;  /* 0xfffffffc00f08947 */ /* 0x002fea000383ffff */
[----:B------:R-:W-:Y:S05]  /*d720*/  BRA `(.L_x_168) ;  /* 0xffffffc800e47947 */ /* 0x000fea000383ffff */
.L_x_72:
[----:B------:R-:W-:Y:S01]  /*d730*/  BSSY B0, `(.L_x_169) ;  /* 0x0000008000007945 */ /* 0x000fe20003800000 */
[----:B------:R-:W-:Y:S01]  /*d740*/  IMAD.MOV.U32 R13, RZ, RZ, R17 ;  /* 0x000000ffff0d7224 */ /* 0x000fe200078e0011 */
[----:B------:R-:W-:Y:S01]  /*d750*/  MOV R12, RZ ;  /* 0x000000ff000c7202 */ /* 0x000fe20000000f00 */
[----:B------:R-:W-:Y:S02]  /*d760*/  IMAD.MOV.U32 R11, RZ, RZ, 0x181f ;  /* 0x0000181fff0b7424 */ /* 0x000fe400078e00ff */
[----:B------:R-:W-:-:S07]  /*d770*/  IMAD.MOV.U32 R15, RZ, RZ, -0x1 ;  /* 0xffffffffff0f7424 */ /* 0x000fce00078e00ff */
[----:B0-----:R-:W-:Y:S05]  /*d780*/  WARPSYNC.COLLECTIVE R15, `(.L_x_170) ;  /* 0x000000000f087348 */ /* 0x001fea0003c00000 */
[----:B------:R1:W2:Y:S02]  /*d790*/  SHFL.IDX P6, R14, R13, R12, R11 ;  /* 0x0000000c0d0e7389 */ /* 0x0002a400000c000b */
[----:B012---:R-:W-:Y:S01]  /*d7a0*/  ENDCOLLECTIVE ;  /* 0x000000000000791b */ /* 0x007fe20003800000 */
.L_x_170:
[----:B------:R-:W-:Y:S05]  /*d7b0*/  BSYNC B0 ;  /* 0x0000000000007941 */ /* 0x000fea0003800000 */
.L_x_169:
[----:B------:R-:W-:Y:S01]  /*d7c0*/  IMAD.MOV.U32 R13, RZ, RZ, R16 ;  /* 0x000000ffff0d7224 */ /* 0x000fe200078e0010 */
[----:B------:R-:W-:Y:S01]  /*d7d0*/  MOV R12, RZ ;  /* 0x000000ff000c7202 */ /* 0x000fe20000000f00 */
[----:B------:R-:W-:Y:S02]  /*d7e0*/  IMAD.MOV.U32 R11, RZ, RZ, 0x181f ;  /* 0x0000181fff0b7424 */ /* 0x000fe400078e00ff */
[----:B------:R-:W-:Y:S02]  /*d7f0*/  IMAD.MOV.U32 R15, RZ, RZ, -0x1 ;  /* 0xffffffffff0f7424 */ /* 0x000fe400078e00ff */
[----:B------:R-:W-:Y:S02]  /*d800*/  IMAD.MOV.U32 R0, RZ, RZ, R14 ;  /* 0x000000ffff007224 */ /* 0x000fe400078e000e */
[----:B------:R-:W-:-:S07]  /*d810*/  IMAD.SHL.U32 R6, R34, 0x2, RZ ;  /* 0x0000000222067824 */ /* 0x000fce00078e00ff */
[----:B------:R-:W-:Y:S05]  /*d820*/  WARPSYNC.COLLECTIVE R15, `(.L_x_171) ;  /* 0x000000000f087348 */ /* 0x000fea0003c00000 */
[----:B------:R0:W1:Y:S02]  /*d830*/  SHFL.IDX P6, R14, R13, R12, R11 ;  /* 0x0000000c0d0e7389 */ /* 0x00006400000c000b */
[----:B01----:R-:W-:Y:S01]  /*d840*/  ENDCOLLECTIVE ;  /* 0x000000000000791b */ /* 0x003fe20003800000 */
.L_x_171:
[----:B------:R-:W-:Y:S01]  /*d850*/  MOV R13, R17 ;  /* 0x00000011000d7202 */ /* 0x000fe20000000f00 */
[----:B------:R-:W-:Y:S01]  /*d860*/  IMAD.MOV.U32 R12, RZ, RZ, 0x1 ;  /* 0x00000001ff0c7424 */ /* 0x000fe200078e00ff */
[----:B------:R-:W-:-:S13]  /*d870*/  IADD3 R2, P0, R14, R6, RZ ;  /* 0x000000060e027210 */ /* 0x000fda0007f1e0ff */
[----:B------:R-:W-:Y:S05]  /*d880*/  WARPSYNC.COLLECTIVE R15, `(.L_x_172) ;  /* 0x000000000f087348 */ /* 0x000fea0003c00000 */
[----:B------:R0:W1:Y:S02]  /*d890*/  SHFL.IDX P6, R14, R13, R12, R11 ;  /* 0x0000000c0d0e7389 */ /* 0x00006400000c000b */
[----:B01----:R-:W-:Y:S01]  /*d8a0*/  ENDCOLLECTIVE ;  /* 0x000000000000791b */ /* 0x003fe20003800000 */
.L_x_172:
[----:B------:R-:W-:Y:S01]  /*d8b0*/  IMAD.X R3, RZ, RZ, R0, P0 ;  /* 0x000000ffff037224 */ /* 0x000fe200000e0600 */
[----:B------:R-:W-:Y:S02]  /*d8c0*/  ISETP.LT.OR P0, PT, R5, 0x1, P2 ;  /* 0x000000010500780c */ /* 0x000fe40001701670 */
[----:B------:R-:W-:Y:S01]  /*d8d0*/  LEA R0, R7, UR39, 0x1 ;  /* 0x0000002707007c11 */ /* 0x000fe2000f8e08ff */
[----:B------:R-:W-:-:S10]  /*d8e0*/  IMAD.MOV.U32 R13, RZ, RZ, R16 ;  /* 0x000000ffff0d7224 */ /* 0x000fd400078e0010 */
        /* <DEDUP_REMOVED lines=9> */
.L_x_173:
[----:B------:R-:W-:Y:S01]  /*d980*/  @!PT LDS RZ, [RZ] ;  /* 0x00000000fffff984 */ /* 0x000fe20000000800 */
[----:B------:R-:W-:Y:S01]  /*d990*/  @!PT LDS RZ, [RZ] ;  /* 0x00000000fffff984 */ /* 0x000fe20000000800 */
[----:B------:R-:W-:Y:S01]  /*d9a0*/  @!PT LDS RZ, [RZ] ;  /* 0x00000000fffff984 */ /* 0x000fe20000000800 */
[----:B------:R0:W-:Y:S01]  /*d9b0*/  LDGSTS.E.BYPASS.LTC128B.128 [R0+0x4400], desc[UR48][R2.64+0x80], !P0 ;  /* 0x0440008002007fae */ /* 0x0001e2000c101d70 */
[----:B------:R-:W-:Y:S01]  /*d9c0*/  MOV R13, R17 ;  /* 0x00000011000d7202 */ /* 0x000fe20000000f00 */
[----:B------:R-:W-:Y:S01]  /*d9d0*/  IMAD.MOV.U32 R12, RZ, RZ, 0x2 ;  /* 0x00000002ff0c7424 */ /* 0x000fe200078e00ff */
[----:B0-----:R-:W-:-:S13]  /*d9e0*/  IADD3 R2, P0, R14, R6, RZ ;  /* 0x000000060e027210 */ /* 0x001fda0007f1e0ff */
[----:B------:R-:W-:Y:S05]  /*d9f0*/  WARPSYNC.COLLECTIVE R15, `(.L_x_174) ;  /* 0x000000000f087348 */ /* 0x000fea0003c00000 */
[----:B------:R0:W1:Y:S02]  /*da00*/  SHFL.IDX P6, R14, R13, R12, R11 ;  /* 0x0000000c0d0e7389 */ /* 0x00006400000c000b */
[----:B01----:R-:W-:Y:S01]  /*da10*/  ENDCOLLECTIVE ;  /* 0x000000000000791b */ /* 0x003fe20003800000 */
.L_x_174:
        /* <DEDUP_REMOVED lines=12> */
.L_x_175:
        /* <DEDUP_REMOVED lines=10> */
.L_x_176:
        /* <DEDUP_REMOVED lines=12> */
.L_x_177:
        /* <DEDUP_REMOVED lines=10> */
.L_x_178:
        /* <DEDUP_REMOVED lines=12> */
.L_x_179:
        /* <DEDUP_REMOVED lines=10> */
.L_x_180:
        /* <DEDUP_REMOVED lines=12> */
.L_x_181:
        /* <DEDUP_REMOVED lines=10> */
.L_x_182:
        /* <DEDUP_REMOVED lines=12> */
.L_x_183:
        /* <DEDUP_REMOVED lines=10> */
.L_x_184:
        /* <DEDUP_REMOVED lines=12> */
.L_x_185:
[----:B------:R-:W-:Y:S01]  /*e1c0*/  @!PT LDS RZ, [RZ] ;  /* 0x00000000fffff984 */ /* 0x000fe20000000800 */
[----:B------:R-:W-:Y:S01]  /*e1d0*/  @!PT LDS RZ, [RZ] ;  /* 0x00000000fffff984 */ /* 0x000fe20000000800 */
[----:B------:R-:W-:Y:S01]  /*e1e0*/  @!PT LDS RZ, [RZ] ;  /* 0x00000000fffff984 */ /* 0x000fe20000000800 */
[----:B------:R0:W-:Y:S01]  /*e1f0*/  LDGSTS.E.BYPASS.LTC128B.128 [R0+0x7400], desc[UR48][R2.64+0x80], !P0 ;  /* 0x0740008002007fae */ /* 0x0001e2000c101d70 */
[----:B------:R-:W-:Y:S05]  /*e200*/  BRA `(.L_x_186) ;  /* 0xffffffc400387947 */ /* 0x000fea000383ffff */
.L_x_77:
[----:B0-----:R0:W1:Y:S02]  /*e210*/  SYNCS.PHASECHK.TRANS64.TRYWAIT P0, [R5+URZ+0x28820], R37 ;  /* 0x02882025050075a7 */ /* 0x001064000800017f */
[----:B-1----:R-:W-:Y:S05]  /*e220*/  @!P0 NANOSLEEP.SYNCS 0x989680 ;  /* 0x009896800000895d */ /* 0x002fea0003900000 */
[----:B------:R-:W1:Y:S02]  /*e230*/  @!P0 SYNCS.PHASECHK.TRANS64 P0, [R5+URZ+0x28820], R37 ;  /* 0x02882025050085a7 */ /* 0x000e64000800007f */
[----:B-1----:R-:W-:Y:S05]  /*e240*/  @!P0 BRA `(.L_x_77) ;  /* 0xfffffffc00f08947 */ /* 0x002fea000383ffff */
[----:B------:R-:W-:Y:S05]  /*e250*/  BRA `(.L_x_187) ;  /* 0xffffffc400c87947 */ /* 0x000fea000383ffff */
.L_x_78:
[----:B------:R-:W1:Y:S01]  /*e260*/  S2R R0, SR_TID.X ;  /* 0x0000000000007919 */ /* 0x000e620000002100 */
[----:B------:R-:W-:Y:S01]  /*e270*/  BSSY B0, `(.L_x_188) ;  /* 0x000000a000007945 */ /* 0x000fe20003800000 */
[----:B------:R-:W-:Y:S01]  /*e280*/  MOV R12, RZ ;  /* 0x000000ff000c7202 */ /* 0x000fe20000000f00 */
[----:B------:R-:W-:Y:S02]  /*e290*/  IMAD.MOV.U32 R11, RZ, RZ, 0x1f ;  /* 0x0000001fff0b7424 */ /* 0x000fe400078e00ff */
[----:B------:R-:W-:Y:S01]  /*e2a0*/  IMAD.MOV.U32 R15, RZ, RZ, -0x1 ;  /* 0xffffffffff0f7424 */ /* 0x000fe200078e00ff */
[----:B-1----:R-:W-:-:S04]  /*e2b0*/  SHF.R.U32.HI R0, RZ, 0x5, R0 ;  /* 0x00000005ff007819 */ /* 0x002fc80000011600 */
[----:B------:R-:W-:-:S05]  /*e2c0*/  LOP3.LUT R0, R0, 0x3, RZ, 0xc0, !PT ;  /* 0x0000000300007812 */ /* 0x000fca00078ec0ff */
[----:B------:R-:W-:-:S07]  /*e2d0*/  IMAD.MOV.U32 R13, RZ, RZ, R0 ;  /* 0x000000ffff0d7224 */ /* 0x000fce00078e0000 */
[----:B0-----:R-:W-:Y:S05]  /*e2e0*/  WARPSYNC.COLLECTIVE R15, `(.L_x_189) ;  /* 0x000000000f087348 */ /* 0x001fea0003c00000 */
[----:B------:R1:W2:Y:S02]  /*e2f0*/  SHFL.IDX P6, R14, R13, R12, R11 ;  /* 0x0000000c0d0e7389 */ /* 0x0002a400000c000b */
[----:B012---:R-:W-:Y:S01]  /*e300*/  ENDCOLLECTIVE ;  /* 0x000000000000791b */ /* 0x007fe20003800000 */
.L_x_189:
[----:B------:R-:W-:Y:S05]  /*e310*/  BSYNC B0 ;  /* 0x0000000000007941 */ /* 0x000fea0003800000 */
.L_x_188:
[----:B------:R-:W-:Y:S05]  /*e320*/  BRA `(.L_x_190) ;  /* 0xffffffc400b07947 */ /* 0x000fea000383ffff */
.L_x_81:
[----:B------:R-:W-:Y:S01]  /*e330*/  BSSY B1, `(.L_x_191) ;  /* 0x0000006000017945 */ /* 0x000fe20003800000 */
[----:B------:R-:W-:-:S07]  /*e340*/  IMAD.MOV.U32 R15, RZ, RZ, -0x1 ;  /* 0xffffffffff0f7424 */ /* 0x000fce00078e00ff */
[----:B01----:R-:W-:Y:S05]  /*e350*/  WARPSYNC.COLLECTIVE R15, `(.L_x_192) ;  /* 0x000000000f0c7348 */ /* 0x003fea0003c00000 */
[----:B------:R-:W-:Y:S02]  /*e360*/  ELECT P6, UR62, PT ;  /* 0x00000000003e782f */ /* 0x000fe400038c0000 */
[----:B------:R-:W-:Y:S01]  /*e370*/  MOV R14, UR62 ;  /* 0x0000003e000e7c02 */ /* 0x000fe20008000f00 */
[----:B01----:R-:W-:Y:S10]  /*e380*/  ENDCOLLECTIVE ;  /* 0x000000000000791b */ /* 0x003ff40003800000 */
.L_x_192:
[----:B------:R-:W-:Y:S05]  /*e390*/  BSYNC B1 ;  /* 0x0000000000017941 */ /* 0x000fea0003800000 */
.L_x_191:
[----:B------:R-:W-:Y:S05]  /*e3a0*/  BRA `(.L_x_193) ;  /* 0xffffffc400a87947 */ /* 0x000fea000383ffff */
.L_x_83:
[----:B-1----:R1:W2:Y:S02]  /*e3b0*/  SYNCS.PHASECHK.TRANS64.TRYWAIT P1, [R3+URZ+0x28840], R2 ;  /* 0x02884002030075a7 */ /* 0x0022a4000802017f */
[----:B--2---:R-:W-:Y:S05]  /*e3c0*/  @!P1 NANOSLEEP.SYNCS 0x989680 ;  /* 0x009896800000995d */ /* 0x004fea0003900000 */
[----:B------:R-:W2:Y:S02]  /*e3d0*/  @!P1 SYNCS.PHASECHK.TRANS64 P1, [R3+URZ+0x28840], R2 ;  /* 0x02884002030095a7 */ /* 0x000ea4000802007f */
[----:B--2---:R-:W-:Y:S05]  /*e3e0*/  @!P1 BRA `(.L_x_83) ;  /* 0xfffffffc00f09947 */ /* 0x004fea000383ffff */
[----:B------:R-:W-:Y:S05]  /*e3f0*/  BRA `(.L_x_194) ;  /* 0xffffffc400c87947 */ /* 0x000fea000383ffff */
.L_x_85:
[----:B0-----:R0:W2:Y:S02]  /*e400*/  SYNCS.PHASECHK.TRANS64.TRYWAIT P1, [R5+URZ+0x28840], R0 ;  /* 0x02884000050075a7 */ /* 0x0010a4000802017f */
[----:B--2---:R-:W-:Y:S05]  /*e410*/  @!P1 NANOSLEEP.SYNCS 0x989680 ;  /* 0x009896800000995d */ /* 0x004fea0003900000 */
[----:B------:R-:W2:Y:S02]  /*e420*/  @!P1 SYNCS.PHASECHK.TRANS64 P1, [R5+URZ+0x28840], R0 ;  /* 0x02884000050095a7 */ /* 0x000ea4000802007f */
[----:B--2---:R-:W-:Y:S05]  /*e430*/  @!P1 BRA `(.L_x_85) ;  /* 0xfffffffc00f09947 */ /* 0x004fea000383ffff */
[----:B------:R-:W-:Y:S05]  /*e440*/  BRA `(.L_x_195) ;  /* 0xffffffc400d47947 */ /* 0x000fea000383ffff */
.L_x_87:
[----:B--2---:R2:W3:Y:S02]  /*e450*/  SYNCS.PHASECHK.TRANS64.TRYWAIT P1, [R3+URZ+0x28860], R2 ;  /* 0x02886002030075a7 */ /* 0x0044e4000802017f */
[----:B---3--:R-:W-:Y:S05]  /*e460*/  @!P1 NANOSLEEP.SYNCS 0x989680 ;  /* 0x009896800000995d */ /* 0x008fea0003900000 */
[----:B------:R-:W3:Y:S02]  /*e470*/  @!P1 SYNCS.PHASECHK.TRANS64 P1, [R3+URZ+0x28860], R2 ;  /* 0x02886002030095a7 */ /* 0x000ee4000802007f */
[----:B---3--:R-:W-:Y:S05]  /*e480*/  @!P1 BRA `(.L_x_87) ;  /* 0xfffffffc00f09947 */ /* 0x008fea000383ffff */
[----:B------:R-:W-:Y:S05]  /*e490*/  BRA `(.L_x_196) ;  /* 0xffffffc400d07947 */ /* 0x000fea000383ffff */
.L_x_197:
[----:B------:R-:W-:-:S00]  /*e4a0*/  BRA `(.L_x_197) ;  /* 0xfffffffc00fc7947 */ /* 0x000fc0000383ffff */
[----:B------:R-:W-:-:S00]  /*e4b0*/  NOP ;  /* 0x0000000000007918 */ /* 0x000fc00000000000 */
        /* <DEDUP_REMOVED lines=12> */
.L_x_3478:


//--------------------- .text._ZN7cutlass13device_kernelIN5flash11enable_sm90INS1_16FlashAttnFwdSm90INS1_25CollectiveMainloopFwdSm90ILi2EN4cute5tupleIJNS5_1CILi1EEES8_S8_EEENS6_IJNS7_ILi128EEESA_SA_EEELi128ENS_6half_tEfNS_4arch4Sm90ELb0ELb0ELb0ELb1ELb1ELb0ELb0ELb1ELb1ELb1ELb0ELb0EEENS1_21CollectiveEpilogueFwdISB_S9_SC_SE_Li256ELb1ELb1ELb0ELb0EEENS1_36VarlenDynamicPersistentTileSchedulerILi128ELi128ELi256ELi128ELb0ELb1ELb1ELb0ELb1ELb1EEEEEEEEEvNT_6ParamsE --------------------------
	.section	.text._ZN7cutlass13device_kernelIN5flash11enable_sm90INS1_16FlashAttnFwdSm90INS1_25CollectiveMainloopFwdSm90ILi2EN4cute5tupleIJNS5_1CILi1EEES8_S8_EEENS6_IJNS7_ILi128EEESA_SA_EEELi128ENS_6half_tEfNS_4arch4Sm90ELb0ELb0ELb0ELb1ELb1ELb0ELb0ELb1ELb1ELb1ELb0ELb0EEENS1_21CollectiveEpilogueFwdISB_S9_SC_SE_Li256ELb1ELb1ELb0ELb0EEENS1_36VarlenDynamicPersistentTileSchedulerILi128ELi128ELi256ELi128ELb0ELb1ELb1ELb0ELb1ELb1EEEEEEEEEvNT_6ParamsE,"ax",@progbits
	.align	128
.text._ZN7cutlass13device_kernelIN5flash11enable_sm90INS1_16FlashAttnFwdSm90INS1_25CollectiveMainloopFwdSm90ILi2EN4cute5tupleIJNS5_1CILi1EEES8_S8_EEENS6_IJNS7_ILi128EEESA_SA_EEELi128ENS_6half_tEfNS_4arch4Sm90ELb0ELb0ELb0ELb1ELb1ELb0ELb0ELb1ELb1ELb1ELb0ELb0EEENS1_21CollectiveEpilogueFwdISB_S9_SC_SE_Li256ELb1ELb1ELb0ELb0EEENS1_36VarlenDynamicPersistentTileSchedulerILi128ELi128ELi256ELi128ELb0ELb1ELb1ELb0ELb1ELb1EEEEEEEEEvNT_6ParamsE:
        .type           _ZN7cutlass13device_kernelIN5flash11enable_sm90INS1_16FlashAttnFwdSm90INS1_25CollectiveMainloopFwdSm90ILi2EN4cute5tupleIJNS5_1CILi1EEES8_S8_EEENS6_IJNS7_ILi128EEESA_SA_EEELi128ENS_6half_tEfNS_4arch4Sm90ELb0ELb0ELb0ELb1ELb1ELb0ELb0ELb1ELb1ELb1ELb0ELb0EEENS1_21CollectiveEpilogueFwdISB_S9_SC_SE_Li256ELb1ELb1ELb0ELb0EEENS1_36VarlenDynamicPersistentTileSchedulerILi128ELi128ELi256ELi128ELb0ELb1ELb1ELb0ELb1ELb1EEEEEEEEEvNT_6ParamsE,@function
        .size           _ZN7cutlass13device_kernelIN5flash11enable_sm90INS1_16FlashAttnFwdSm90INS1_25CollectiveMainloopFwdSm90ILi2EN4cute5tupleIJNS5_1CILi1EEES8_S8_EEENS6_IJNS7_ILi128EEESA_SA_EEELi128ENS_6half_tEfNS_4arch4Sm90ELb0ELb0ELb0ELb1ELb1ELb0ELb0ELb1ELb1ELb1ELb0ELb0EEENS1_21CollectiveEpilogueFwdISB_S9_SC_SE_Li256ELb1ELb1ELb0ELb0EEENS1_36VarlenDynamicPersistentTileSchedulerILi128ELi128ELi256ELi128ELb0ELb1ELb1ELb0ELb1ELb1EEEEEEEEEvNT_6ParamsE,(.L_x_3479 - _ZN7cutlass13device_kernelIN5flash11enable_sm90INS1_16FlashAttnFwdSm90INS1_25CollectiveMainloopFwdSm90ILi2EN4cute5tupleIJNS5_1CILi1EEES8_S8_EEENS6_IJNS7_ILi128EEESA_SA_EEELi128ENS_6half_tEfNS_4arch4Sm90ELb0ELb0ELb0ELb1ELb1ELb0ELb0ELb1ELb1ELb1ELb0ELb0EEENS1_21CollectiveEpilogueFwdISB_S9_SC_SE_Li256ELb1ELb1ELb0ELb0EEENS1_36VarlenDynamicPersistentTileSchedulerILi128ELi128ELi256ELi128ELb0ELb1ELb1ELb0ELb1ELb1EEEEEEEEEvNT_6ParamsE)
        .other          _ZN7cutlass13device_kernelIN5flash11enable_sm90INS1_16FlashAttnFwdSm90INS1_25CollectiveMainloopFwdSm90ILi2EN4cute5tupleIJNS5_1CILi1EEES8_S8_EEENS6_IJNS7_ILi128EEESA_SA_EEELi128ENS_6half_tEfNS_4arch4Sm90ELb0ELb0ELb0ELb1ELb1ELb0ELb0ELb1ELb1ELb1ELb0ELb0EEENS1_21CollectiveEpilogueFwdISB_S9_SC_SE_Li256ELb1ELb1ELb0ELb0EEENS1_36VarlenDynamicPersistentTileSchedulerILi128ELi128ELi256ELi128ELb0ELb1ELb1ELb0ELb1ELb1EEEEEEEEEvNT_6ParamsE,@"STO_CUDA_ENTRY STV_DEFAULT"
_ZN7cutlass13device_kernelIN5flash11enable_sm90INS1_16FlashAttnFwdSm90INS1_25CollectiveMainloopFwdSm90ILi2EN4cute5tupleIJNS5_1CILi1EEES8_S8_EEENS6_IJNS7_ILi128EEESA_SA_EEELi128ENS_6half_tEfNS_4arch4Sm90ELb0ELb0ELb0ELb1ELb1ELb0ELb0ELb1ELb1ELb1ELb0ELb0EEENS1_21CollectiveEpilogueFwdISB_S9_SC_SE_Li256ELb1ELb1ELb0ELb0EEENS1_36VarlenDynamicPersistentTileSchedulerILi128ELi128ELi256ELi128ELb0ELb1ELb1ELb0ELb1ELb1EEEEEEEEEvNT_6ParamsE:
[----:B------:R-:W0:Y:S02]  /*0000*/  LDC R1, c[0x0][0x28] ;  /* 0x00000a00ff017b82 */ /* 0x000e240000000800 */
[----:B0-----:R-:W-:Y:S01]  /*0010*/  VIADD R1, R1, 0xffffffe0 ;  /* 0xffffffe001017836 */ /* 0x001fe20000000000 */
[----:B------:R-:W0:Y:S01]  /*0020*/  S2R R3, SR_TID.X ;  /* 0x0000000000037919 */ /* 0x000e220000002100 */
[----:B------:R-:W-:Y:S01]  /*0030*/  ELECT P0, URZ, PT ;  /* 0x00000000003f782f */ /* 0x000fe20003800000 */
[----:B------:R-:W-:Y:S01]  /*0040*/  UMOV UR4, 0x80 ;  /* 0x0000008000047882 */ /* 0x000fe20000000000 */
[----:B------:R-:W-:Y:S01]  /*0050*/  UMOV UR7, 0x100 ;  /* 0x0000010000077882 */ /* 0x000fe20000000000 */
[----:B0-----:R-:W-:-:S05]  /*0060*/  SHF.R.U32.HI R0, RZ, 0x5, R3 ;  /* 0x00000005ff007819 */ /* 0x001fca0000011603 */
[----:B------:R-:W0:Y:S02]  /*0070*/  SHFL.IDX PT, R2, R0, RZ, 0x1f ;  /* 0x00001fff00027589 */ /* 0x000e2400000e0000 */
[C---:B0-----:R-:W-:Y:S02]  /*0080*/  ISETP.NE.OR P0, PT, R2.reuse, RZ, !P0 ;  /* 0x000000ff0200720c */ /* 0x041fe40004705670 */
[----:B------:R-:W-:Y:S02]  /*0090*/  ISETP.NE.AND P1, PT, R2, RZ, PT ;  /* 0x000000ff0200720c */ /* 0x000fe40003f25270 */
[----:B------:R-:W-:-:S05]  /*00a0*/  SHF.R.U32.HI R2, RZ, 0x7, R3 ;  /* 0x00000007ff027819 */ /* 0x000fca0000011603 */
[----:B------:R0:W1:Y:S04]  /*00b0*/  SHFL.IDX PT, R4, R2, RZ, 0x1f ;  /* 0x00001fff02047589 */ /* 0x00006800000e0000 */
[----:B------:R-:W-:Y:S01]  /*00c0*/  VOTEU.ALL UP0, P0 ;  /* 0x00000000003f7886 */ /* 0x000fe20000000000 */
[----:B------:R-:W-:-:S04]  /*00d0*/  VOTEU.ALL UP1, P0 ;  /* 0x00000000003f7886 */ /* 0x000fc80000020000 */
[----:B------:R-:W2:Y:S01]  /*00e0*/  @!UP0 S2UR UR8, SR_CgaCtaId ;  /* 0x00000000000889c3 */ /* 0x000ea20000008800 */
[----:B------:R-:W-:Y:S01]  /*00f0*/  @!UP0 UMOV UR6, 0x400 ;  /* 0x0000040000068882 */ /* 0x000fe20000000000 */
[----:B------:R-:W-:-:S04]  /*0100*/  @!UP0 UIADD3 UR4, -UR4, 0x100000, URZ ;  /* 0x0010000004048890 */ /* 0x000fc8000fffe13f */
[----:B------:R-:W-:Y:S02]  /*0110*/  @!UP0 USHF.L.U32 UR5, UR4, 0xb, URZ ;  /* 0x0000000b04058899 */ /* 0x000fe4000800063f */
[----:B------:R-:W-:Y:S02]  /*0120*/  @!UP0 USHF.L.U32 UR4, UR4, 0x1, URZ ;  /* 0x0000000104048899 */ /* 0x000fe4000800063f */
[----:B--2---:R-:W-:Y:S02]  /*0130*/  @!UP0 ULEA UR8, UR8, UR6, 0x18 ;  /* 0x0000000608088291 */ /* 0x004fe4000f8ec03f */
[----:B------:R-:W-:-:S04]  /*0140*/  @!UP0 UIADD3 UR6, -UR7, 0x100000, URZ ;  /* 0x0010000007068890 */ /* 0x000fc8000fffe13f */
[----:B------:R-:W-:Y:S02]  /*0150*/  @!UP0 USHF.L.U32 UR7, UR6, 0xb, URZ ;  /* 0x0000000b06078899 */ /* 0x000fe4000800063f */
[----:B------:R-:W-:Y:S01]  /*0160*/  @!UP0 USHF.L.U32 UR6, UR6, 0x1, URZ ;  /* 0x0000000106068899 */ /* 0x000fe2000800063f */
[----:B------:R-:W-:-:S05]  /*0170*/  VOTEU.ALL UP0, P0 ;  /* 0x00000000003f7886 */ /* 0x000fca0000000000 */
[----:B------:R0:W2:Y:S06]  /*0180*/  @!UP0 SYNCS.EXCH.64 URZ, [UR8+0x28800], UR4 ;  /* 0x02880004083f85b2 */ /* 0x0000ac0008000100 */
[----:B------:R0:W3:Y:S02]  /*0190*/  @!UP1 SYNCS.EXCH.64 URZ, [UR8+0x28820], UR6 ;  /* 0x02882006083f95b2 */ /* 0x0000e40008000100 */
[----:B01----:R-:W-:Y:S05]  /*01a0*/  @P1 BRA `(.L_x_198) ;  /* 0x0000000000481947 */ /* 0x003fea0003800000 */
        /* <DEDUP_REMOVED lines=14> */
[----:B------:R0:W4:Y:S01]  /*0290*/  SYNCS.EXCH.64 URZ, [UR8+0x28840], UR6 ;  /* 0x02884006083f75b2 */ /* 0x0001220008000100 */
[----:B------:R0:W0:Y:S01]  /*02a0*/  SYNCS.EXCH.64 URZ, [UR8+0x28838], UR4 ;  /* 0x02883804083f75b2 */ /* 0x0000220008000100 */
[----:B------:R0:W0:Y:S01]  /*02b0*/  SYNCS.EXCH.64 URZ, [UR8+0x28848], UR6 ;  /* 0x02884806083f75b2 */ /* 0x0000220008000100 */
[----:B------:R-:W-:Y:S01]  /*02c0*/  NOP ;  /* 0x0000000000007918 */ /* 0x000fe20000000000 */
.L_x_198:
        /* <DEDUP_REMOVED lines=22> */
.L_x_199:
        /* <DEDUP_REMOVED lines=18> */
.L_x_200:
        /* <DEDUP_REMOVED lines=22> */
.L_x_201:
        /* <DEDUP_REMOVED lines=23> */
.L_x_202:
        /* <DEDUP_REMOVED lines=8> */
.L_x_204:
[----:B------:R-:W-:-:S08]  /*08a0*/  NOP ;  /* 0x0000000000007918 */ /* 0x000fd00000000000 */
[----:B------:R-:W0:Y:S02]  /*08b0*/  USETMAXREG.TRY_ALLOC.CTAPOOL UP0, 0xe8 ;  /* 0x000000e8000079c8 */ /* 0x000e240008000600 */
[----:B0-----:R-:W-:-:S13]  /*08c0*/  PLOP3.LUT P0, PT, PT, PT, UP0, 0x80, 0x0 ;  /* 0x000000000000781c */ /* 0x001fda0003f0f008 */
[----:B------:R-:W-:Y:S05]  /*08d0*/  @!P0 BRA `(.L_x_204) ;  /* 0xfffffffc00f08947 */ /* 0x000fea000383ffff */
[----:B------:R-:W0:Y:S01]  /*08e0*/  S2R R3, SR_TID.X ;  /* 0x0000000000037919 */ /* 0x000e220000002100 */
[----:B------:R-:W1:Y:S01]  /*08f0*/  S2UR UR5, SR_CgaCtaId ;  /* 0x00000000000579c3 */ /* 0x000e620000008800 */
[----:B------:R-:W-:-:S07]  /*0900*/  UMOV UR4, 0x400 ;  /* 0x0000040000047882 */ /* 0x000fce0000000000 */
[----:B------:R-:W-:Y:S06]  /*0910*/  BAR.ARV 0x8, 0x180 ;  /* 0x0206000000007b1d */ /* 0x000fec0000002000 */
[----:B-1----:R-:W-:Y:S01]  /*0920*/  ULEA UR4, UR5, UR4, 0x18 ;  /* 0x0000000405047291 */ /* 0x002fe2000f8ec03f */
[----:B0-----:R-:W-:-:S04]  /*0930*/  LOP3.LUT R0, R3, 0xffffff80, RZ, 0xc0, !PT ;  /* 0xffffff8003007812 */ /* 0x001fc800078ec0ff */
[----:B------:R-:W-:-:S13]  /*0940*/  ISETP.NE.AND P0, PT, R0, 0x80, PT ;  /* 0x000000800000780c */ /* 0x000fda0003f05270 */
[----:B------:R-:W-:Y:S08]  /*0950*/  @!P0 BAR.ARV 0x9, 0x100 ;  /* 0x0244000000008b1d */ /* 0x000ff00000002000 */
[----:B------:R-:W-:Y:S06]  /*0960*/  BAR.SYNC.DEFER_BLOCKING 0x5, 0x180 ;  /* 0x0146000000007b1d */ /* 0x000fec0000010000 */
[----:B------:R-:W0:Y:S01]  /*0970*/  LDS.128 R44, [UR4+0x288d0] ;  /* 0x0288d004ff2c7984 */ /* 0x000e220008000c00 */
[----:B------:R-:W-:Y:S01]  /*0980*/  ULDC UR4, c[0x0][0xc3c] ;  /* 0x00030f0000047ab9 */ /* 0x000fe20000000800 */
[----:B------:R-:W-:Y:S06]  /*0990*/  BAR.ARV 0x4, 0x180 ;  /* 0x0106000000007b1d */ /* 0x000fec0000002000 */
[----:B0-----:R-:W-:-:S13]  /*09a0*/  ISETP.GE.AND P0, PT, R47, UR4, PT ;  /* 0x000000042f007c0c */ /* 0x001fda000bf06270 */
[----:B------:R-:W-:Y:S05]  /*09b0*/  @P0 EXIT ;  /* 0x000000000000094d */ /* 0x000fea0003800000 */
[----:B------:R-:W-:Y:S01]  /*09c0*/  VIADD R190, R3, 0xffffff80 ;  /* 0xffffff8003be7836 */ /* 0x000fe20000000000 */
[----:B------:R-:W-:Y:S01]  /*09d0*/  R2UR UR5, R45 ;  /* 0x000000002d0572ca */ /* 0x000fe200000e0000 */
[----:B------:R-:W-:Y:S01]  /*09e0*/  IMAD.MOV.U32 R12, RZ, RZ, -0x2 ;  /* 0xfffffffeff0c7424 */ /* 0x000fe200078e00ff */
[----:B------:R-:W-:Y:S01]  /*09f0*/  R2UR UR6, R46 ;  /* 0x000000002e0672ca */ /* 0x000fe200000e0000 */
[----:B------:R-:W-:Y:S01]  /*0a00*/  ULOP3.LUT UR45, UR36, 0x1, URZ, 0xfc, !UPT ;  /* 0x00000001242d7892 */ /* 0x000fe2000f8efc3f */
[----:B------:R-:W-:Y:S01]  /*0a10*/  SHF.R.S32.HI R3, RZ, 0x1f, R190 ;  /* 0x0000001fff037819 */ /* 0x000fe200000114be */
[----:B------:R-:W-:Y:S01]  /*0a20*/  UMOV UR44, URZ ;  /* 0x0000003f002c7c82 */ /* 0x000fe20008000000 */
[----:B------:R-:W-:Y:S01]  /*0a30*/  UMOV UR43, URZ ;  /* 0x0000003f002b7c82 */ /* 0x000fe20008000000 */
[----:B------:R-:W-:Y:S01]  /*0a40*/  UMOV UR42, URZ ;  /* 0x0000003f002a7c82 */ /* 0x000fe20008000000 */
[CC--:B------:R-:W-:Y:S02]  /*0a50*/  LEA.HI R0, R3.reuse, R190.reuse, RZ, 0x7 ;  /* 0x000000be03007211 */ /* 0x0c0fe400078f38ff */
[----:B------:R-:W-:-:S02]  /*0a60*/  LEA.HI R4, R3, R190, RZ, 0x4 ;  /* 0x000000be03047211 */ /* 0x000fc400078f20ff */
[----:B------:R-:W-:Y:S02]  /*0a70*/  LOP3.LUT R5, R0, 0xffffff80, RZ, 0xc0, !PT ;  /* 0xffffff8000057812 */ /* 0x000fe400078ec0ff */
[----:B------:R-:W-:Y:S02]  /*0a80*/  SHF.R.S32.HI R7, RZ, 0x4, R4 ;  /* 0x00000004ff077819 */ /* 0x000fe40000011404 */
[----:B------:R-:W-:Y:S01]  /*0a90*/  SHF.R.S32.HI R153, RZ, 0x7, R0 ;  /* 0x00000007ff997819 */ /* 0x000fe20000011400 */
[----:B------:R-:W-:Y:S01]  /*0aa0*/  IMAD.IADD R154, R190, 0x1, -R5 ;  /* 0x00000001be9a7824 */ /* 0x000fe200078e0a05 */
[----:B------:R-:W-:Y:S02]  /*0ab0*/  LEA.HI R5, R3, R190, RZ, 0x5 ;  /* 0x000000be03057211 */ /* 0x000fe400078f28ff */
[----:B------:R-:W-:Y:S02]  /*0ac0*/  LEA.HI R0, R0, R153, RZ, 0x1 ;  /* 0x0000009900007211 */ /* 0x000fe400078f08ff */
[----:B------:R-:W-:Y:S01]  /*0ad0*/  SHF.R.S32.HI R9, RZ, 0x1f, R154 ;  /* 0x0000001fff097819 */ /* 0x000fe2000001149a */
[----:B------:R-:W-:Y:S01]  /*0ae0*/  IMAD.SHL.U32 R6, R5, 0x20, RZ ;  /* 0x0000002005067824 */ /* 0x000fe200078e00ff */
[----:B------:R-:W-:-:S02]  /*0af0*/  LOP3.LUT R5, R4, 0x3fffff0, RZ, 0xc0, !PT ;  /* 0x03fffff004057812 */ /* 0x000fc400078ec0ff */
[----:B------:R-:W-:Y:S02]  /*0b00*/  LEA.HI R4, R4, R7, RZ, 0x1 ;  /* 0x0000000704047211 */ /* 0x000fe400078f08ff */
[----:B------:R-:W-:Y:S01]  /*0b10*/  LOP3.LUT R6, R6, 0xfffffc00, RZ, 0xc0, !PT ;  /* 0xfffffc0006067812 */ /* 0x000fe200078ec0ff */
[----:B------:R-:W-:Y:S01]  /*0b20*/  IMAD.IADD R5, R190, 0x1, -R5 ;  /* 0x00000001be057824 */ /* 0x000fe200078e0a05 */
[----:B------:R-:W-:Y:S02]  /*0b30*/  LOP3.LUT R4, R4, 0x1ffffffe, RZ, 0xc0, !PT ;  /* 0x1ffffffe04047812 */ /* 0x000fe400078ec0ff */
[----:B------:R-:W-:Y:S01]  /*0b40*/  LEA.HI R8, R9, R154, RZ, 0x2 ;  /* 0x0000009a09087211 */ /* 0x000fe200078f10ff */
[----:B------:R-:W-:Y:S01]  /*0b50*/  IMAD R5, R5, 0x40, R6 ;  /* 0x0000004005057824 */ /* 0x000fe200078e0206 */
[----:B------:R-:W-:Y:S01]  /*0b60*/  LEA.HI R6, R3, R190, RZ, 0x2 ;  /* 0x000000be03067211 */ /* 0x000fe200078f10ff */
[----:B------:R-:W-:Y:S01]  /*0b70*/  IMAD.IADD R4, R7, 0x1, -R4 ;  /* 0x0000000107047824 */ /* 0x000fe200078e0a04 */
[----:B------:R-:W-:-:S02]  /*0b80*/  SHF.R.S32.HI R10, RZ, 0x2, R8 ;  /* 0x00000002ff0a7819 */ /* 0x000fc40000011408 */
[----:B------:R-:W-:Y:S01]  /*0b90*/  SHF.R.S32.HI R11, RZ, 0x1f, R8 ;  /* 0x0000001fff0b7819 */ /* 0x000fe20000011408 */
[----:B------:R-:W-:Y:S01]  /*0ba0*/  IMAD R155, R4, 0x8, R5 ;  /* 0x00000008049b7824 */ /* 0x000fe200078e0205 */
[----:B------:R-:W-:Y:S02]  /*0bb0*/  LOP3.LUT R5, R6, 0xfffffffc, RZ, 0xc0, !PT ;  /* 0xfffffffc06057812 */ /* 0x000fe400078ec0ff */
[----:B------:R-:W-:Y:S02]  /*0bc0*/  LEA.HI R11, R11, R10, RZ, 0x3 ;  /* 0x0000000a0b0b7211 */ /* 0x000fe400078f18ff */
[----:B------:R-:W-:Y:S01]  /*0bd0*/  LEA.HI R3, R3, R190, RZ, 0x3 ;  /* 0x000000be03037211 */ /* 0x000fe200078f18ff */
[----:B------:R-:W-:Y:S01]  /*0be0*/  IMAD.IADD R4, R190, 0x1, -R5 ;  /* 0x00000001be047824 */ /* 0x000fe200078e0a05 */
[----:B------:R-:W-:Y:S02]  /*0bf0*/  LOP3.LUT R11, R11, 0xfffffff8, RZ, 0xc0, !PT ;  /* 0xfffffff80b0b7812 */ /* 0x000fe400078ec0ff */
[----:B------:R-:W-:-:S02]  /*0c00*/  LEA.HI R9, R9, R154, RZ, 0x5 ;  /* 0x0000009a09097211 */ /* 0x000fc400078f28ff */
[----:B------:R-:W-:Y:S02]  /*0c10*/  LOP3.LUT R5, R3, 0xfffffff8, RZ, 0xc0, !PT ;  /* 0xfffffff803057812 */ /* 0x000fe400078ec0ff */
[----:B------:R-:W-:Y:S02]  /*0c20*/  IADD3 R10, R10, -R11, RZ ;  /* 0x8000000b0a0a7210 */ /* 0x000fe40007ffe0ff */
[----:B------:R-:W-:Y:S01]  /*0c30*/  SHF.R.S32.HI R9, RZ, 0x5, R9 ;  /* 0x00000005ff097819 */ /* 0x000fe20000011409 */
[----:B------:R-:W-:Y:S01]  /*0c40*/  IMAD.IADD R152, R190, 0x1, -R5 ;  /* 0x00000001be987824 */ /* 0x000fe200078e0a05 */
[----:B------:R-:W-:Y:S02]  /*0c50*/  LOP3.LUT R0, R0, 0x3fffffe, RZ, 0xc0, !PT ;  /* 0x03fffffe00007812 */ /* 0x000fe400078ec0ff */
[----:B------:R-:W-:Y:S01]  /*0c60*/  LEA.HI R6, R4, R4, RZ, 0x1 ;  /* 0x0000000404067211 */ /* 0x000fe200078f08ff */
[----:B------:R-:W-:Y:S01]  /*0c70*/  IMAD R9, R9, 0x10, R10 ;  /* 0x0000001009097824 */ /* 0x000fe200078e020a */
[----:B------:R-:W-:Y:S01]  /*0c80*/  LOP3.LUT R11, R8, 0x7ffffffc, RZ, 0xc0, !PT ;  /* 0x7ffffffc080b7812 */ /* 0x000fe200078ec0ff */
[----:B------:R-:W-:Y:S01]  /*0c90*/  IMAD.IADD R0, R153, 0x1, -R0 ;  /* 0x0000000199007824 */ /* 0x000fe200078e0a00 */
[----:B------:R-:W-:Y:S01]  /*0ca0*/  LOP3.LUT R7, R6, 0x1ffffffe, RZ, 0xc0, !PT ;  /* 0x1ffffffe06077812 */ /* 0x000fe200078ec0ff */
[----:B------:R-:W-:Y:S01]  /*0cb0*/  IMAD.SHL.U32 R22, R152, 0x8, RZ ;  /* 0x0000000898167824 */ /* 0x000fe200078e00ff */
[----:B------:R-:W-:Y:S01]  /*0cc0*/  SHF.R.S32.HI R17, RZ, 0x3, R3 ;  /* 0x00000003ff117819 */ /* 0x000fe20000011403 */
[----:B------:R-:W-:Y:S01]  /*0cd0*/  IMAD.IADD R11, R154, 0x1, -R11 ;  /* 0x000000019a0b7824 */ /* 0x000fe200078e0a0b */
[----:B------:R-:W-:Y:S01]  /*0ce0*/  LEA R19, R0, R9, 0x6 ;  /* 0x0000000900137211 */ /* 0x000fe200078e30ff */
[----:B------:R-:W-:Y:S01]  /*0cf0*/  VIADD R18, R22, 0x40 ;  /* 0x0000004016127836 */ /* 0x000fe20000000000 */
[----:B------:R-:W-:Y:S01]  /*0d00*/  SHF.R.S32.HI R189, RZ, 0x1f, R22 ;  /* 0x0000001fffbd7819 */ /* 0x000fe20000011416 */
[----:B------:R-:W-:-:S02]  /*0d10*/  IMAD.IADD R16, R4, 0x1, -R7 ;  /* 0x0000000104107824 */ /* 0x000fc400078e0a07 */
[----:B------:R-:W-:Y:S01]  /*0d20*/  IMAD R23, R11, R12, 0x80 ;  /* 0x000000800b177424 */ /* 0x000fe200078e020c */
[----:B------:R-:W-:Y:S01]  /*0d30*/  SHF.R.S32.HI R188, RZ, 0x1f, R18 ;  /* 0x0000001fffbc7819 */ /* 0x000fe20000011412 */
[----:B------:R-:W-:-:S07]  /*0d40*/  IMAD R16, R16, 0x8, R19 ;  /* 0x0000000810107824 */ /* 0x000fce00078e0213 */
.L_x_250:
[----:B012---:R-:W0:Y:S01]  /*0d50*/  LDC.64 R4, c[0x0][0xc88] ;  /* 0x00032200ff047b82 */ /* 0x007e220000000a00 */
[----:B------:R-:W-:Y:S01]  /*0d60*/  ULDC.64 UR8, c[0x0][0xa28] ;  /* 0x00028a0000087ab9 */ /* 0x000fe20000000a00 */
[----:B------:R-:W-:Y:S01]  /*0d70*/  ULDC.64 UR10, c[0x0][0xa20] ;  /* 0x00028800000a7ab9 */ /* 0x000fe20000000a00 */
[----:B------:R-:W-:Y:S01]  /*0d80*/  ULDC UR4, c[0x0][0x424] ;  /* 0x0001090000047ab9 */ /* 0x000fe20000000800 */
[----:B0-----:R-:W-:-:S06]  /*0d90*/  IMAD.WIDE R4, R47, 0x4, R4 ;  /* 0x000000042f047825 */ /* 0x001fcc00078e0204 */
[----:B------:R-:W2:Y:S01]  /*0da0*/  LDG.E R4, desc[UR50][R4.64] ;  /* 0x0000003204047981 */ /* 0x000ea2000c1e1900 */
[----:B------:R-:W-:Y:S02]  /*0db0*/  UISETP.NE.U32.AND UP0, UPT, UR8, URZ, UPT ;  /* 0x0000003f0800728c */ /* 0x000fe4000bf05070 */
[----:B------:R-:W-:Y:S02]  /*0dc0*/  UISETP.NE.U32.AND UP1, UPT, UR10, URZ, UPT ;  /* 0x0000003f0a00728c */ /* 0x000fe4000bf25070 */
[----:B------:R-:W-:Y:S02]  /*0dd0*/  UISETP.NE.AND.EX UP0, UPT, UR9, URZ, UPT, UP0 ;  /* 0x0000003f0900728c */ /* 0x000fe4000bf05300 */
[----:B------:R-:W-:-:S04]  /*0de0*/  UISETP.NE.AND.EX UP1, UPT, UR11, URZ, UPT, UP1 ;  /* 0x0000003f0b00728c */ /* 0x000fc8000bf25310 */
[----:B------:R-:W-:Y:S02]  /*0df0*/  PLOP3.LUT P0, PT, PT, PT, UP0, 0x80, 0x0 ;  /* 0x000000000000781c */ /* 0x000fe40003f0f008 */
[----:B------:R-:W-:Y:S02]  /*0e00*/  PLOP3.LUT P1, PT, PT, PT, UP1, 0x80, 0x0 ;  /* 0x000000000000781c */ /* 0x000fe40003f2f018 */
[----:B--2---:R-:W-:-:S13]  /*0e10*/  R2UR UR37, R4 ;  /* 0x00000000042572ca */ /* 0x004fda00000e0000 */
[----:B------:R-:W-:Y:S02]  /*0e20*/  USHF.R.S32.HI UR38, URZ, 0x1f, UR37 ;  /* 0x0000001f3f267899 */ /* 0x000fe40008011425 */
[----:B------:R-:W-:Y:S02]  /*0e30*/  @UP0 ULEA UR8, UP2, UR37, UR8, 0x2 ;  /* 0x0000000825080291 */ /* 0x000fe4000f84103f */
[----:B------:R-:W-:Y:S02]  /*0e40*/  @UP1 ULEA UR10, UP3, UR37, UR10, 0x2 ;  /* 0x0000000a250a1291 */ /* 0x000fe4000f86103f */
[----:B------:R-:W-:Y:S02]  /*0e50*/  @UP0 ULEA.HI.X UR9, UR37, UR9, UR38, 0x2, UP2 ;  /* 0x0000000925090291 */ /* 0x000fe400090f1426 */
[----:B------:R-:W-:Y:S01]  /*0e60*/  @UP1 ULEA.HI.X UR11, UR37, UR11, UR38, 0x2, UP3 ;  /* 0x0000000b250b1291 */ /* 0x000fe200098f1426 */
[----:B------:R-:W-:Y:S02]  /*0e70*/  IMAD.U32 R4, RZ, RZ, UR8 ;  /* 0x00000008ff047e24 */ /* 0x000fe4000f8e00ff */
[----:B------:R-:W-:-:S02]  /*0e80*/  IMAD.U32 R6, RZ, RZ, UR10 ;  /* 0x0000000aff067e24 */ /* 0x000fc4000f8e00ff */
[----:B------:R-:W-:Y:S01]  /*0e90*/  IMAD.U32 R5, RZ, RZ, UR9 ;  /* 0x00000009ff057e24 */ /* 0x000fe2000f8e00ff */
[----:B------:R-:W-:Y:S01]  /*0ea0*/  ULDC.64 UR8, c[0x0][0x418] ;  /* 0x0001060000087ab9 */ /* 0x000fe20000000a00 */
[----:B------:R-:W-:-:S03]  /*0eb0*/  IMAD.U32 R7, RZ, RZ, UR11 ;  /* 0x0000000bff077e24 */ /* 0x000fc6000f8e00ff */
[----:B------:R-:W2:Y:S04]  /*0ec0*/  @P0 LDG.E R4, desc[UR50][R4.64] ;  /* 0x0000003204040981 */ /* 0x000ea8000c1e1900 */
[----:B---3--:R-:W3:Y:S01]  /*0ed0*/  @P1 LDG.E R6, desc[UR50][R6.64] ;  /* 0x0000003206061981 */ /* 0x008ee2000c1e1900 */
[----:B------:R-:W-:Y:S01]  /*0ee0*/  UISETP.NE.U32.AND UP0, UPT, UR8, URZ, UPT ;  /* 0x0000003f0800728c */ /* 0x000fe2000bf05070 */
[----:B------:R-:W-:Y:S01]  /*0ef0*/  CS2R R20, SRZ ;  /* 0x0000000000147805 */ /* 0x000fe2000001ff00 */
[----:B------:R-:W-:Y:S01]  /*0f00*/  UMOV UR39, UR5 ;  /* 0x0000000500277c82 */ /* 0x000fe20008000000 */
[----:B------:R-:W-:Y:S01]  /*0f10*/  ULDC UR5, c[0x0][0x2f0] ;  /* 0x0000bc0000057ab9 */ /* 0x000fe20000000800 */
[----:B------:R-:W-:Y:S01]  /*0f20*/  UISETP.NE.AND.EX UP0, UPT, UR9, URZ, UPT, UP0 ;  /* 0x0000003f0900728c */ /* 0x000fe2000bf05300 */
[----:B------:R-:W-:Y:S01]  /*0f30*/  IMAD.MOV.U32 R151, RZ, RZ, RZ ;  /* 0x000000ffff977224 */ /* 0x000fe200078e00ff */
[----:B------:R-:W-:Y:S01]  /*0f40*/  UMOV UR48, URZ ;  /* 0x0000003f00307c82 */ /* 0x000fe20008000000 */
[----:B------:R-:W-:Y:S01]  /*0f50*/  UMOV UR40, UR6 ;  /* 0x0000000600287c82 */ /* 0x000fe20008000000 */
[----:B------:R-:W-:Y:S01]  /*0f60*/  USEL UR4, UR4, 0x1, UP0 ;  /* 0x0000000104047887 */ /* 0x000fe20008000000 */
[----:B------:R-:W-:Y:S01]  /*0f70*/  CS2R R32, SRZ ;  /* 0x0000000000207805 */ /* 0x000fe2000001ff00 */
[----:B------:R-:W-:Y:S01]  /*0f80*/  IMAD.MOV.U32 R3, RZ, RZ, RZ ;  /* 0x000000ffff037224 */ /* 0x000fe200078e00ff */
[----:B------:R-:W-:Y:S01]  /*0f90*/  CS2R R34, SRZ ;  /* 0x0000000000227805 */ /* 0x000fe2000001ff00 */
[----:B------:R-:W-:Y:S01]  /*0fa0*/  UIMAD UR4, UR4, UR5, URZ ;  /* 0x00000005040472a4 */ /* 0x000fe2000f8e023f */
        /* <DEDUP_REMOVED lines=22> */
[----:B------:R-:W-:Y:S02]  /*1110*/  MOV R84, RZ ;  /* 0x000000ff00547202 */ /* 0x000fe40000000f00 */
[----:B--2---:R-:W-:Y:S02]  /*1120*/  @P0 R2UR UR48, R4 ;  /* 0x00000000043002ca */ /* 0x004fe400000e0000 */
[----:B------:R-:W-:-:S02]  /*1130*/  PLOP3.LUT P0, PT, PT, PT, PT, 0x80, 0x0 ;  /* 0x000000000000781c */ /* 0x000fc40003f0f070 */
[----:B---3--:R-:W-:Y:S01]  /*1140*/  @P1 R2UR UR4, R6 ;  /* 0x00000000060412ca */ /* 0x008fe200000e0000 */
[----:B----4-:R-:W-:-:S14]  /*1150*/  @P1 BRA `(.L_x_205) ;  /* 0x0000000000341947 */ /* 0x010fdc0003800000 */
[----:B------:R-:W-:Y:S02]  /*1160*/  ULDC.64 UR6, c[0x0][0xa08] ;  /* 0x0002820000067ab9 */ /* 0x000fe40000000a00 */
[----:B------:R-:W-:-:S04]  /*1170*/  ISETP.NE.U32.AND P1, PT, RZ, UR6, PT ;  /* 0x00000006ff007c0c */ /* 0x000fc8000bf25070 */
[----:B------:R-:W-:-:S13]  /*1180*/  ISETP.NE.AND.EX P1, PT, RZ, UR7, PT, P1 ;  /* 0x00000007ff007c0c */ /* 0x000fda000bf25310 */
[----:B------:R-:W-:Y:S05]  /*1190*/  @!P1 BRA `(.L_x_205) ;  /* 0x0000000000249947 */ /* 0x000fea0003800000 */
[----:B------:R-:W-:Y:S02]  /*11a0*/  ULDC.64 UR4, c[0x0][0xa08] ;  /* 0x0002820000047ab9 */ /* 0x000fe40000000a00 */
[----:B------:R-:W-:-:S06]  /*11b0*/  UIMAD.WIDE UR4, UR37, 0x4, UR4 ;  /* 0x00000004250478a5 */ /* 0x000fcc000f8e0204 */
[----:B------:R-:W-:Y:S02]  /*11c0*/  IMAD.U32 R4, RZ, RZ, UR4 ;  /* 0x00000004ff047e24 */ /* 0x000fe4000f8e00ff */
[----:B------:R-:W-:-:S05]  /*11d0*/  IMAD.U32 R5, RZ, RZ, UR5 ;  /* 0x00000005ff057e24 */ /* 0x000fca000f8e00ff */
[----:B------:R-:W2:Y:S04]  /*11e0*/  LDG.E R6, desc[UR50][R4.64] ;  /* 0x0000003204067981 */ /* 0x000ea8000c1e1900 */
[----:B------:R-:W3:Y:S01]  /*11f0*/  LDG.E R0, desc[UR50][R4.64+0x4] ;  /* 0x0000043204007981 */ /* 0x000ee2000c1e1900 */
[----:B--2---:R-:W-:Y:S02]  /*1200*/  R2UR UR4, R6 ;  /* 0x00000000060472ca */ /* 0x004fe400000e0000 */
[----:B---3--:R-:W-:-:S13]  /*1210*/  R2UR UR5, R0 ;  /* 0x00000000000572ca */ /* 0x008fda00000e0000 */
[----:B------:R-:W-:-:S12]  /*1220*/  UIADD3 UR4, -UR4, UR5, URZ ;  /* 0x0000000504047290 */ /* 0x000fd8000fffe13f */
.L_x_205:
[----:B------:R-:W-:Y:S01]  /*1230*/  UIADD3 UR48, -UR48, UR4, URZ ;  /* 0x0000000430307290 */ /* 0x000fe2000fffe13f */
[----:B------:R-:W-:Y:S01]  /*1240*/  CS2R R86, SRZ ;  /* 0x0000000000567805 */ /* 0x000fe2000001ff00 */
[----:B------:R-:W-:Y:S01]  /*1250*/  IMAD.MOV.U32 R85, RZ, RZ, RZ ;  /* 0x000000ffff557224 */ /* 0x000fe200078e00ff */
[----:B------:R-:W-:Y:S01]  /*1260*/  CS2R R88, SRZ ;  /* 0x0000000000587805 */ /* 0x000fe2000001ff00 */
[----:B------:R-:W-:Y:S01]  /*1270*/  UISETP.GE.AND UP0, UPT, UR48, 0x1, UPT ;  /* 0x000000013000788c */ /* 0x000fe2000bf06270 */
[----:B------:R-:W-:Y:S01]  /*1280*/  CS2R R92, SRZ ;  /* 0x00000000005c7805 */ /* 0x000fe2000001ff00 */
[----:B------:R-:W-:Y:S01]  /*1290*/  UIADD3 UR4, UR48, 0x7f, URZ ;  /* 0x0000007f30047890 */ /* 0x000fe2000fffe03f */
[----:B------:R-:W-:Y:S01]  /*12a0*/  CS2R R6, SRZ ;  /* 0x0000000000067805 */ /* 0x000fe2000001ff00 */
[----:B------:R-:W-:Y:S02]  /*12b0*/  IMAD.MOV.U32 R8, RZ, RZ, RZ ;  /* 0x000000ffff087224 */ /* 0x000fe400078e00ff */
[----:B------:R-:W-:Y:S01]  /*12c0*/  PLOP3.LUT P1, PT, PT, PT, UP0, 0x80, 0x0 ;  /* 0x000000000000781c */ /* 0x000fe20003f2f008 */
[----:B------:R-:W-:Y:S01]  /*12d0*/  USHF.R.S32.HI UR5, URZ, 0x1f, UR4 ;  /* 0x0000001f3f057899 */ /* 0x000fe20008011404 */
[----:B------:R-:W-:-:S02]  /*12e0*/  IMAD.MOV.U32 R10, RZ, RZ, RZ ;  /* 0x000000ffff0a7224 */ /* 0x000fc400078e00ff */
[----:B------:R-:W-:Y:S01]  /*12f0*/  IMAD.MOV.U32 R12, RZ, RZ, RZ ;  /* 0x000000ffff0c7224 */ /* 0x000fe200078e00ff */
[----:B------:R-:W-:Y:S01]  /*1300*/  ULEA.HI UR5, UR5, UR4, URZ, 0x7 ;  /* 0x0000000405057291 */ /* 0x000fe2000f8f383f */
[----:B------:R-:W-:-:S07]  /*1310*/  IMAD.MOV.U32 R157, RZ, RZ, RZ ;  /* 0x000000ffff9d7224 */ /* 0x000fce00078e00ff */
[----:B------:R-:W-:Y:S05]  /*1320*/  @!P1 BRA `(.L_x_206) ;  /* 0x0000005000b09947 */ /* 0x000fea0003800000 */
[----:B------:R-:W0:Y:S01]  /*1330*/  SHFL.IDX PT, R0, R153, RZ, 0x1f ;  /* 0x00001fff99007589 */ /* 0x000e2200000e0000 */
[----:B------:R-:W1:Y:S01]  /*1340*/  S2UR UR46, SR_CgaCtaId ;  /* 0x00000000002e79c3 */ /* 0x000e620000008800 */
[----:B------:R-:W-:Y:S01]  /*1350*/  UMOV UR49, 0x400 ;  /* 0x0000040000317882 */ /* 0x000fe20000000000 */
[----:B------:R-:W-:Y:S01]  /*1360*/  USHF.R.S32.HI UR47, URZ, 0x7, UR5 ;  /* 0x000000073f2f7899 */ /* 0x000fe20008011405 */
[----:B0-----:R-:W-:Y:S01]  /*1370*/  R2UR UR41, R0 ;  /* 0x00000000002972ca */ /* 0x001fe200000e0000 */
[----:B-1----:R-:W-:-:S04]  /*1380*/  ULEA UR49, UR46, UR49, 0x18 ;  /* 0x000000312e317291 */ /* 0x002fc8000f8ec03f */
[----:B------:R-:W-:-:S04]  /*1390*/  UIADD3 UR6, UR49, 0x10400, URZ ;  /* 0x0001040031067890 */ /* 0x000fc8000fffe03f */
[----:B------:R-:W-:-:S04]  /*13a0*/  ULOP3.LUT UP0, URZ, UR6, 0x3ff, URZ, 0xc0, !UPT ;  /* 0x000003ff063f7892 */ /* 0x000fc8000f80c03f */
[----:B------:R-:W-:Y:S02]  /*13b0*/  ULEA.HI UR4, UR41, UR41, URZ, 0x1 ;  /* 0x0000002929047291 */ /* 0x000fe4000f8f083f */
[----:B------:R-:W-:Y:S02]  /*13c0*/  PLOP3.LUT P0, PT, PT, PT, UP0, 0x80, 0x0 ;  /* 0x000000000000781c */ /* 0x000fe40003f0f008 */
[----:B------:R-:W-:-:S04]  /*13d0*/  ULOP3.LUT UR4, UR4, 0x1e, URZ, 0xc0, !UPT ;  /* 0x0000001e04047892 */ /* 0x000fc8000f8ec03f */
[----:B------:R-:W-:-:S04]  /*13e0*/  UIADD3 UR4, UR41, -UR4, URZ ;  /* 0x8000000429047290 */ /* 0x000fc8000fffe03f */
[----:B------:R-:W-:-:S04]  /*13f0*/  ULEA UR4, UR4, UR6, 0xd ;  /* 0x0000000604047291 */ /* 0x000fc8000f8e683f */
[----:B------:R-:W-:-:S04]  /*1400*/  USHF.R.U32.HI UR4, URZ, 0x4, UR4 ;  /* 0x000000043f047899 */ /* 0x000fc80008011604 */
[----:B------:R-:W-:Y:S01]  /*1410*/  ULOP3.LUT UR52, UR4, 0x3fff, URZ, 0xc0, !UPT ;  /* 0x00003fff04347892 */ /* 0x000fe2000f8ec03f */
[----:B------:R-:W-:Y:S11]  /*1420*/  @!P0 BRA `(.L_x_207) ;  /* 0x0000000000408947 */ /* 0x000ff60003800000 */
[----:B------:R-:W-:Y:S01]  /*1430*/  MOV R0, 0x0 ;  /* 0x0000000000007802 */ /* 0x000fe20000000f00 */
[----:B------:R-:W-:Y:S01]  /*1440*/  ULDC.64 UR4, c[0x4][0x80] ;  /* 0x0100200000047ab9 */ /* 0x000fe20000000a00 */
[----:B------:R-:W-:Y:S01]  /*1450*/  ULDC.64 UR6, c[0x4][0x20] ;  /* 0x0100080000067ab9 */ /* 0x000fe20000000a00 */
[----:B------:R-:W-:Y:S01]  /*1460*/  IMAD.U32 R4, RZ, RZ, UR4 ;  /* 0x00000004ff047e24 */ /* 0x000fe2000f8e00ff */
[----:B------:R0:W1:Y:S01]  /*1470*/  LDC.64 R14, c[0x4][R0] ;  /* 0x01000000000e7b82 */ /* 0x0000620000000a00 */
[----:B------:R-:W-:Y:S01]  /*1480*/  MOV R5, UR5 ;  /* 0x0000000500057c02 */ /* 0x000fe20008000f00 */
[----:B------:R-:W-:Y:S01]  /*1490*/  ULDC.64 UR4, c[0x4][0x88] ;  /* 0x0100220000047ab9 */ /* 0x000fe20000000a00 */
        /* <DEDUP_REMOVED lines=9> */
.L_x_207:
[----:B------:R-:W-:Y:S01]  /*1530*/  ULEA.HI UR4, UR44, UR44, URZ, 0x1 ;  /* 0x0000002c2c047291 */ /* 0x000fe2000f8f083f */
[----:B------:R-:W-:-:S03]  /*1540*/  MOV R3, UR45 ;  /* 0x0000002d00037c02 */ /* 0x000fc60008000f00 */
[----:B------:R-:W-:Y:S01]  /*1550*/  ULOP3.LUT UR4, UR4, 0xfffffffe, URZ, 0xc0, !UPT ;  /* 0xfffffffe04047892 */ /* 0x000fe2000f8ec03f */
[----:B------:R-:W-:-:S03]  /*1560*/  ISETP.NE.AND P0, PT, R3, 0x3, PT ;  /* 0x000000030300780c */ /* 0x000fc60003f05270 */
[----:B------:R-:W-:-:S06]  /*1570*/  UIADD3 UR4, UR44, -UR4, URZ ;  /* 0x800000042c047290 */ /* 0x000fcc000fffe03f */
[----:B------:R-:W-:-:S05]  /*1580*/  IMAD.U32 R0, RZ, RZ, UR4 ;  /* 0x00000004ff007e24 */ /* 0x000fca000f8e00ff */
[----:B------:R-:W-:-:S04]  /*1590*/  SHF.L.U32 R0, R0, 0x1f, RZ ;  /* 0x0000001f00007819 */ /* 0x000fc800000006ff */
[----:B------:R-:W0:Y:S02]  /*15a0*/  SYNCS.PHASECHK.TRANS64.TRYWAIT P1, [UR49+0x28800], R0 ;  /* 0x02880000ff0075a7 */ /* 0x000e240008020171 */
[----:B0-----:R-:W-:Y:S05]  /*15b0*/  @!P1 BRA `(.L_x_208) ;  /* 0x000000c4006c9947 */ /* 0x001fea0003800000 */
.L_x_337:
[----:B------:R-:W-:Y:S05]  /*15c0*/  @!P0 BRA `(.L_x_209) ;  /* 0x0000000000048947 */ /* 0x000fea0003800000 */
[----:B------:R-:W-:Y:S01]  /*15d0*/  BPT.TRAP 0x1 ;  /* 0x000000040000795c */ /* 0x000fe20000300000 */
.L_x_209:
[----:B------:R-:W-:Y:S02]  /*15e0*/  IMAD.U32 R5, RZ, RZ, UR42 ;  /* 0x0000002aff057e24 */ /* 0x000fe4000f8e00ff */
[----:B0-----:R-:W-:-:S03]  /*15f0*/  IMAD.U32 R0, RZ, RZ, UR43 ;  /* 0x0000002bff007e24 */ /* 0x001fc6000f8e00ff */
[----:B------:R-:W-:Y:S02]  /*1600*/  LEA R5, R5, UR49, 0x3 ;  /* 0x0000003105057c11 */ /* 0x000fe4000f8e18ff */
[----:B------:R-:W-:-:S04]  /*1610*/  SHF.L.U32 R0, R0, 0x1f, RZ ;  /* 0x0000001f00007819 */ /* 0x000fc800000006ff */
[----:B------:R0:W1:Y:S01]  /*1620*/  SYNCS.PHASECHK.TRANS64.TRYWAIT P1, [R5+URZ+0x28830], R0 ;  /* 0x02883000050075a7 */ /* 0x000062000802017f */
[----:B------:R-:W-:Y:S05]  /*1630*/  @!P0 BRA `(.L_x_210) ;  /* 0x0000000000048947 */ /* 0x000fea0003800000 */
[----:B------:R-:W-:Y:S01]  /*1640*/  BPT.TRAP 0x1 ;  /* 0x000000040000795c */ /* 0x000fe20000300000 */
.L_x_210:
[----:B------:R-:W-:Y:S01]  /*1650*/  IMAD.MOV.U32 R151, RZ, RZ, RZ ;  /* 0x000000ffff977224 */ /* 0x000fe200078e00ff */
[----:B-1----:R-:W-:Y:S06]  /*1660*/  @P1 BRA `(.L_x_211) ;  /* 0x0000000000081947 */ /* 0x002fec0003800000 */
[----:B------:R-:W1:Y:S02]  /*1670*/  SYNCS.PHASECHK.TRANS64.TRYWAIT P1, [R5+URZ+0x28830], R0 ;  /* 0x02883000050075a7 */ /* 0x000e64000802017f */
[----:B-1----:R-:W-:Y:S05]  /*1680*/  @!P1 BRA `(.L_x_212) ;  /* 0x000000c400509947 */ /* 0x002fea0003800000 */
.L_x_211:
[----:B------:R-:W-:Y:S05]  /*1690*/  WARPSYNC.ALL ;  /* 0x0000000000007948 */ /* 0x000fea0003800000 */
[----:B------:R-:W-:Y:S01]  /*16a0*/  UIADD3 UR49, UR49, 0x18400, URZ ;  /* 0x0001840031317890 */ /* 0x000fe2000fffe03f */
[----:B------:R-:W-:Y:S01]  /*16b0*/  WARPGROUP.ARRIVE ;  /* 0x00000000000079c5 */ /* 0x000fe20000000000 */
[----:B------:R-:W-:Y:S02]  /*16c0*/  ULOP3.LUT UR32, UR52, 0x10000, URZ, 0xfc, !UPT ;  /* 0x0001000034207892 */ /* 0x000fe4000f8efc3f */
[----:B------:R-:W-:Y:S01]  /*16d0*/  USHF.R.U32.HI UR49, URZ, 0x4, UR49 ;  /* 0x000000043f317899 */ /* 0x000fe20008011631 */
[----:B------:R-:W-:Y:S01]  /*16e0*/  UMOV UR33, 0x40000040 ;  /* 0x4000004000217882 */ /* 0x000fe20000000000 */
[----:B------:R-:W-:-:S02]  /*16f0*/  UMOV UR35, 0x40000040 ;  /* 0x4000004000237882 */ /* 0x000fc40000000000 */
[----:B------:R-:W-:Y:S02]  /*1700*/  ULOP3.LUT UR49, UR49, 0x3fff, URZ, 0xc0, !UPT ;  /* 0x00003fff31317892 */ /* 0x000fe4000f8ec03f */
[----:B------:R-:W-:Y:S02]  /*1710*/  UIADD3 UR4, UR32, 0x2, URZ ;  /* 0x0000000220047890 */ /* 0x000fe4000fffe03f */
[----:B------:R-:W-:Y:S01]  /*1720*/  ULOP3.LUT UR49, UR49, 0x10000, URZ, 0xfc, !UPT ;  /* 0x0001000031317892 */ /* 0x000fe2000f8efc3f */
[----:B------:R-:W-:Y:S01]  /*1730*/  UMOV UR5, 0x40000040 ;  /* 0x4000004000057882 */ /* 0x000fe20000000000 */
[----:B------:R-:W-:Y:S02]  /*1740*/  UMOV UR7, 0x40000040 ;  /* 0x4000004000077882 */ /* 0x000fe40000000000 */
        /* <DEDUP_REMOVED lines=51> */
.L_x_213:
        /* <DEDUP_REMOVED lines=77> */
[----:B------:R-:W-:Y:S01]  /*1f50*/  IMAD.MOV.U32 R91, RZ, RZ, R151 ;  /* 0x000000ffff5b7224 */ /* 0x000fe200078e0097 */
[----:B------:R-:W-:-:S02]  /*1f60*/  FMNMX.FTZ R3, R102, R3, !PT ;  /* 0x0000000366037209 */ /* 0x000fc40007810000 */
[----:B------:R-:W-:Y:S02]  /*1f70*/  FSEL R8, R35, -INF , P5 ;  /* 0xff80000023087808 */ /* 0x000fe40002800000 */
[----:B------:R-:W-:Y:S02]  /*1f80*/  ISETP.GT.AND P5, PT, R4, 0x29, PT ;  /* 0x000000290400780c */ /* 0x000fe40003fa4270 */
[----:B------:R-:W-:Y:S02]  /*1f90*/  FSEL R106, R44, -INF , P6 ;  /* 0xff8000002c6a7808 */ /* 0x000fe40003000000 */
[----:B------:R-:W-:Y:S02]  /*1fa0*/  FMNMX.FTZ R3, R104, R3, !PT ;  /* 0x0000000368037209 */ /* 0x000fe40007810000 */
[----:B------:R-:W-:Y:S02]  /*1fb0*/  FSEL R38, R38, -INF , P4 ;  /* 0xff80000026267808 */ /* 0x000fe40002000000 */
[----:B------:R-:W-:-:S02]  /*1fc0*/  ISETP.GT.AND P4, PT, R4, 0x30, PT ;  /* 0x000000300400780c */ /* 0x000fc40003f84270 */
[----:B------:R-:W-:Y:S02]  /*1fd0*/  FSEL R108, R45, -INF , P5 ;  /* 0xff8000002d6c7808 */ /* 0x000fe40002800000 */
[----:B------:R-:W-:Y:S02]  /*1fe0*/  FMNMX.FTZ R3, R106, R3, !PT ;  /* 0x000000036a037209 */ /* 0x000fe40007810000 */
[----:B------:R-:W-:Y:S02]  /*1ff0*/  FSEL R10, R39, -INF , P3 ;  /* 0xff800000270a7808 */ /* 0x000fe40001800000 */
[----:B------:R-:W-:Y:S02]  /*2000*/  ISETP.GT.AND P3, PT, R4, 0x31, PT ;  /* 0x000000310400780c */ /* 0x000fe40003f64270 */
[----:B------:R-:W-:Y:S02]  /*2010*/  FSEL R48, R48, -INF , P4 ;  /* 0xff80000030307808 */ /* 0x000fe40002000000 */
        /* <DEDUP_REMOVED lines=56> */
[----:B------:R-:W-:Y:S02]  /*23a0*/  FSEL R124, R77, -INF , P2 ;  /* 0xff8000004d7c7808 */ /* 0x000fe40001000000 */
[----:B------:R-:W-:Y:S02]  /*23b0*/  FMNMX.FTZ R3, R76, R3, !PT ;  /* 0x000000034c037209 */ /* 0x000fe40007810000 */
[----:B------:R-:W-:Y:S02]  /*23c0*/  ISETP.GT.AND P3, PT, R4, 0x70, PT ;  /* 0x000000700400780c */ /* 0x000fe40003f64270 */
[----:B------:R-:W-:Y:S02]  /*23d0*/  FSEL R62, R62, -INF , P4 ;  /* 0xff8000003e3e7808 */ /* 0x000fe40002000000 */
[----:B------:R-:W-:-:S02]  /*23e0*/  FSEL R80, R80, -INF , P3 ;  /* 0xff80000050507808 */ /* 0x000fc40001800000 */
[----:B------:R-:W-:Y:S02]  /*23f0*/  FMNMX.FTZ R3, R124, R3, !PT ;  /* 0x000000037c037209 */ /* 0x000fe40007810000 */
[----:B------:R-:W-:Y:S02]  /*2400*/  ISETP.GT.AND P4, PT, R4, 0x71, PT ;  /* 0x000000710400780c */ /* 0x000fe40003f84270 */
[----:B------:R-:W-:Y:S02]  /*2410*/  FMNMX.FTZ R3, R80, R3, !PT ;  /* 0x0000000350037209 */ /* 0x000fe40007810000 */
[----:B------:R-:W-:Y:S02]  /*2420*/  FSEL R126, R81, -INF , P4 ;  /* 0xff800000517e7808 */ /* 0x000fe40002000000 */
[----:B------:R-:W-:Y:S02]  /*2430*/  ISETP.GT.AND P5, PT, R4, 0x78, PT ;  /* 0x000000780400780c */ /* 0x000fe40003fa4270 */
[----:B------:R-:W-:-:S02]  /*2440*/  FMNMX.FTZ R3, R126, R3, !PT ;  /* 0x000000037e037209 */ /* 0x000fc40007810000 */
[----:B------:R-:W-:Y:S02]  /*2450*/  FSEL R84, R84, -INF , P5 ;  /* 0xff80000054547808 */ /* 0x000fe40002800000 */
[----:B------:R-:W-:Y:S02]  /*2460*/  ISETP.GT.AND P6, PT, R4, 0x79, PT ;  /* 0x000000790400780c */ /* 0x000fe40003fc4270 */
[----:B------:R-:W-:Y:S02]  /*2470*/  FMNMX.FTZ R3, R84, R3, !PT ;  /* 0x0000000354037209 */ /* 0x000fe40007810000 */
[----:B------:R-:W-:Y:S02]  /*2480*/  FSEL R128, R85, -INF , P6 ;  /* 0xff80000055807808 */ /* 0x000fe40003000000 */
[----:B------:R-:W-:Y:S02]  /*2490*/  P2R R13, PR, RZ, 0x8 ;  /* 0x00000008ff0d7803 */ /* 0x000fe40000000000 */
[----:B------:R-:W-:Y:S01]  /*24a0*/  FMNMX.FTZ R7, R128, R3, !PT ;  /* 0x0000000380077209 */ /* 0x000fe20007810000 */
[----:B------:R-:W-:Y:S01]  /*24b0*/  IMAD.U32 R3, RZ, RZ, UR6 ;  /* 0x00000006ff037e24 */ /* 0x000fe2000f8e00ff */
[----:B------:R-:W-:-:S02]  /*24c0*/  P2R R15, PR, RZ, 0x4 ;  /* 0x00000004ff0f7803 */ /* 0x000fc40000000000 */
[----:B------:R-:W-:Y:S01]  /*24d0*/  ISETP.GT.AND P2, PT, R4, 0x58, PT ;  /* 0x000000580400780c */ /* 0x000fe20003f44270 */
[----:B------:R-:W0:Y:S01]  /*24e0*/  SHFL.BFLY PT, R0, R7, 0x2, 0x1f ;  /* 0x0c401f0007007f89 */ /* 0x000e2200000e0000 */
[----:B------:R-:W-:Y:S02]  /*24f0*/  P2R R21, PR, RZ, 0x2 ;  /* 0x00000002ff157803 */ /* 0x000fe40000000000 */
[----:B------:R-:W-:Y:S02]  /*2500*/  FSEL R70, R70, -INF , P2 ;  /* 0xff80000046467808 */ /* 0x000fe40001000000 */
[----:B------:R-:W-:Y:S02]  /*2510*/  ISETP.NE.AND P2, PT, R15, RZ, PT ;  /* 0x000000ff0f00720c */ /* 0x000fe40003f45270 */
[----:B------:R-:W-:Y:S02]  /*2520*/  ISETP.GT.AND P1, PT, R4, 0x59, PT ;  /* 0x000000590400780c */ /* 0x000fe40003f24270 */
[----:B------:R-:W-:-:S02]  /*2530*/  P2R R29, PR, RZ, 0x1 ;  /* 0x00000001ff1d7803 */ /* 0x000fc40000000000 */
[----:B------:R-:W-:Y:S02]  /*2540*/  FSEL R40, R71, -INF , P1 ;  /* 0xff80000047287808 */ /* 0x000fe40000800000 */
[----:B------:R-:W-:Y:S02]  /*2550*/  ISETP.NE.AND P1, PT, R21, RZ, PT ;  /* 0x000000ff1500720c */ /* 0x000fe40003f25270 */
[----:B------:R-:W-:Y:S02]  /*2560*/  ISETP.GT.AND P0, PT, R4, 0x60, PT ;  /* 0x000000600400780c */ /* 0x000fe40003f04270 */
[----:B------:R-:W-:Y:S02]  /*2570*/  FSEL R78, R78, -INF , P1 ;  /* 0xff8000004e4e7808 */ /* 0x000fe40000800000 */
[----:B------:R-:W-:Y:S02]  /*2580*/  FSEL R74, R74, -INF , P0 ;  /* 0xff8000004a4a7808 */ /* 0x000fe40000000000 */
[----:B------:R-:W-:-:S02]  /*2590*/  ISETP.NE.AND P0, PT, R29, RZ, PT ;  /* 0x000000ff1d00720c */ /* 0x000fc40003f05270 */
[----:B------:R-:W-:Y:S02]  /*25a0*/  FSEL R86, R86, -INF , P5 ;  /* 0xff80000056567808 */ /* 0x000fe40002800000 */
[----:B0-----:R-:W-:Y:S02]  /*25b0*/  FMNMX.FTZ R9, R7, R0, !PT ;  /* 0x0000000007097209 */ /* 0x001fe40007810000 */
[----:B------:R-:W-:Y:S02]  /*25c0*/  FSEL R44, R75, -INF , P0 ;  /* 0xff8000004b2c7808 */ /* 0x000fe40000000000 */
[----:B------:R-:W-:Y:S01]  /*25d0*/  R2UR UR6, R5 ;  /* 0x00000000050672ca */ /* 0x000fe200000e0000 */
[----:B------:R-:W0:Y:S01]  /*25e0*/  SHFL.BFLY PT, R0, R9, 0x1, 0x1f ;  /* 0x0c201f0009007f89 */ /* 0x000e2200000e0000 */
[----:B------:R-:W-:Y:S01]  /*25f0*/  ISETP.NE.AND P0, PT, R89, RZ, PT ;  /* 0x000000ff5900720c */ /* 0x000fe20003f05270 */
[----:B------:R-:W-:Y:S01]  /*2600*/  IMAD.MOV.U32 R89, RZ, RZ, R151 ;  /* 0x000000ffff597224 */ /* 0x000fe200078e0097 */
[----:B------:R-:W-:-:S02]  /*2610*/  MOV R121, R151 ;  /* 0x0000009700797202 */ /* 0x000fc40000000f00 */
[----:B------:R-:W-:-:S07]  /*2620*/  MOV R103, R151 ;  /* 0x0000009700677202 */ /* 0x000fce0000000f00 */
[----:B------:R-:W-:-:S04]  /*2630*/  UIADD3 UR6, UR6, 0x28840, URZ ;  /* 0x0002884006067890 */ /* 0x000fc8000fffe03f */
        /* <DEDUP_REMOVED lines=66> */
[--C-:B------:R-:W-:Y:S01]  /*2a60*/  IMAD.MOV.U32 R106, RZ, RZ, R151.reuse ;  /* 0x000000ffff6a7224 */ /* 0x100fe200078e0097 */
[----:B------:R-:W-:Y:S01]  /*2a70*/  MOV R94, R151 ;  /* 0x00000097005e7202 */ /* 0x000fe20000000f00 */
[----:B------:R-:W5:Y:S01]  /*2a80*/  MUFU.EX2 R162, R162 ;  /* 0x000000a200a27308 */ /* 0x000f620000000800 */
[----:B------:R-:W-:Y:S01]  /*2a90*/  FMNMX.FTZ R25, R28, R21, !PT ;  /* 0x000000151c197209 */ /* 0x000fe20007810000 */
[----:B------:R-:W-:-:S02]  /*2aa0*/  IMAD.MOV.U32 R102, RZ, RZ, R151 ;  /* 0x000000ffff667224 */ /* 0x000fc400078e0097 */
[--C-:B------:R-:W-:Y:S01]  /*2ab0*/  IMAD.MOV.U32 R98, RZ, RZ, R151.reuse ;  /* 0x000000ffff627224 */ /* 0x100fe200078e0097 */
[----:B------:R-:W-:Y:S01]  /*2ac0*/  FMNMX.FTZ R25, R62, R25, !PT ;  /* 0x000000193e197209 */ /* 0x000fe20007810000 */
[--C-:B---3--:R-:W-:Y:S02]  /*2ad0*/  IMAD.MOV.U32 R96, RZ, RZ, R151.reuse ;  /* 0x000000ffff607224 */ /* 0x108fe400078e0097 */
[----:B------:R3:W5:Y:S01]  /*2ae0*/  MUFU.EX2 R13, R100 ;  /* 0x00000064000d7308 */ /* 0x0007620000000800 */
[----:B------:R-:W-:Y:S01]  /*2af0*/  FMNMX.FTZ R25, R32, R25, !PT ;  /* 0x0000001920197209 */ /* 0x000fe20007810000 */
[--C-:B------:R-:W-:Y:S02]  /*2b00*/  IMAD.MOV.U32 R92, RZ, RZ, R151.reuse ;  /* 0x000000ffff5c7224 */ /* 0x100fe400078e0097 */
[--C-:B------:R-:W-:Y:S01]  /*2b10*/  IMAD.MOV.U32 R90, RZ, RZ, R151.reuse ;  /* 0x000000ffff5a7224 */ /* 0x100fe200078e0097 */
[----:B------:R-:W-:Y:S01]  /*2b20*/  FMNMX.FTZ R25, R66, R25, !PT ;  /* 0x0000001942197209 */ /* 0x000fe20007810000 */
[----:B------:R-:W-:-:S02]  /*2b30*/  IMAD.MOV.U32 R88, RZ, RZ, R151 ;  /* 0x000000ffff587224 */ /* 0x000fc400078e0097 */
        /* <DEDUP_REMOVED lines=29> */
[----:B---3--:R-:W-:Y:S02]  /*2d10*/  MOV R112, R151 ;  /* 0x0000009700707202 */ /* 0x008fe40000000f00 */
[----:B-1----:R-:W-:-:S05]  /*2d20*/  FMNMX.FTZ R37, R4, R37, !PT ;  /* 0x0000002504257209 */ /* 0x002fca0007810000 */
        /* <DEDUP_REMOVED lines=57> */
[----:B------:R-:W-:-:S02]  /*30c0*/  F2FP.F16.F32.PACK_AB R158, R9, R158 ;  /* 0x0000009e099e723e */ /* 0x000fc400000000ff */
[----:B------:R-:W-:Y:S01]  /*30d0*/  F2FP.F16.F32.PACK_AB R160, R11, R160 ;  /* 0x000000a00ba0723e */ /* 0x000fe200000000ff */
[----:B------:R1:W3:Y:S01]  /*30e0*/  MUFU.EX2 R161, R8 ;  /* 0x0000000800a17308 */ /* 0x0002e20000000800 */
[----:B0-----:R-:W-:Y:S01]  /*30f0*/  FADD.FTZ R6, R30, R49 ;  /* 0x000000311e067221 */ /* 0x001fe20000010000 */
[----:B------:R-:W-:Y:S02]  /*3100*/  F2FP.F16.F32.PACK_AB R162, R13, R162 ;  /* 0x000000a20da2723e */ /* 0x000fe400000000ff */
[----:B------:R-:W-:Y:S01]  /*3110*/  F2FP.F16.F32.PACK_AB R157, R27, R26 ;  /* 0x0000001a1b9d723e */ /* 0x000fe200000000ff */
[C---:B------:R-:W-:Y:S01]  /*3120*/  FADD.FTZ R49, R159.reuse, R6 ;  /* 0x000000069f317221 */ /* 0x040fe20000010000 */
[----:B------:R-:W-:Y:S02]  /*3130*/  F2FP.F16.F32.PACK_AB R159, R159, R30 ;  /* 0x0000001e9f9f723e */ /* 0x000fe400000000ff */
[----:B------:R-:W0:Y:S01]  /*3140*/  MUFU.EX2 R38, R38 ;  /* 0x0000002600267308 */ /* 0x000e220000000800 */
[----:B-1----:R-:W-:Y:S01]  /*3150*/  FADD.FTZ R8, R164, R51 ;  /* 0x00000033a4087221 */ /* 0x002fe20000010000 */
[----:B--2---:R-:W-:Y:S01]  /*3160*/  FADD.FTZ R6, R34, R49 ;  /* 0x0000003122067221 */ /* 0x004fe20000010000 */
[----:B------:R-:W-:-:S02]  /*3170*/  F2FP.F16.F32.PACK_AB R164, R15, R164 ;  /* 0x000000a40fa4723e */ /* 0x000fc400000000ff */
[----:B------:R-:W-:-:S03]  /*3180*/  FADD.FTZ R51, R15, R8 ;  /* 0x000000080f337221 */ /* 0x000fc60000010000 */
        /* <DEDUP_REMOVED lines=30> */
[----:B------:R-:W-:Y:S01]  /*3370*/  FADD.FTZ R8, R176, R49 ;  /* 0x00000031b0087221 */ /* 0x000fe20000010000 */
[----:B------:R-:W-:Y:S01]  /*3380*/  F2FP.F16.F32.PACK_AB R176, R35, R176 ;  /* 0x000000b023b0723e */ /* 0x000fe200000000ff */
        /* <DEDUP_REMOVED lines=118> */
.L_x_225:
[----:B------:R-:W-:Y:S01]  /*3af0*/  ISETP.NE.AND P2, PT, RZ, UR41, PT ;  /* 0x00000029ff007c0c */ /* 0x000fe2000bf45270 */
[----:B------:R-:W-:-:S04]  /*3b00*/  UISETP.NE.AND UP0, UPT, UR46, 0x1, UPT ;  /* 0x000000012e00788c */ /* 0x000fc8000bf05270 */
[----:B------:R-:W-:-:S04]  /*3b10*/  USEL UR43, URZ, 0x1, UP0 ;  /* 0x000000013f2b7887 */ /* 0x000fc80008000000 */
[----:B------:R-:W-:-:S04]  /*3b20*/  ULOP3.LUT UR43, UR48, UR43, URZ, 0x3c, !UPT ;  /* 0x0000002b302b7292 */ /* 0x000fc8000f8e3c3f */
[----:B------:R-:W-:Y:S08]  /*3b30*/  @P2 BRA `(.L_x_215) ;  /* 0x0000000000442947 */ /* 0x000ff00003800000 */
[----:B------:R-:W-:Y:S05]  /*3b40*/  @!P0 BRA `(.L_x_216) ;  /* 0x0000000000048947 */ /* 0x000fea0003800000 */
[----:B------:R-:W-:Y:S01]  /*3b50*/  BPT.TRAP 0x1 ;  /* 0x000000040000795c */ /* 0x000fe20000300000 */
.L_x_216:
[----:B------:R-:W0:Y:S01]  /*3b60*/  S2UR UR10, SR_CgaCtaId ;  /* 0x00000000000a79c3 */ /* 0x000e220000008800 */
[----:B------:R-:W-:Y:S01]  /*3b70*/  UIADD3 UR6, UR46, 0x1, URZ ;  /* 0x000000012e067890 */ /* 0x000fe2000fffe03f */
[----:B------:R-:W-:Y:S01]  /*3b80*/  MOV R0, UR43 ;  /* 0x0000002b00007c02 */ /* 0x000fe20008000f00 */
[----:B------:R-:W-:Y:S02]  /*3b90*/  UMOV UR7, 0x400 ;  /* 0x0000040000077882 */ /* 0x000fe40000000000 */
[----:B------:R-:W-:Y:S01]  /*3ba0*/  UISETP.NE.AND UP0, UPT, UR6, 0x2, UPT ;  /* 0x000000020600788c */ /* 0x000fe2000bf05270 */
[----:B------:R-:W-:-:S03]  /*3bb0*/  SHF.L.U32 R0, R0, 0x1f, RZ ;  /* 0x0000001f00007819 */ /* 0x000fc600000006ff */
[----:B------:R-:W-:Y:S02]  /*3bc0*/  USEL UR6, UR6, URZ, UP0 ;  /* 0x0000003f06067287 */ /* 0x000fe40008000000 */
[----:B0-----:R-:W-:-:S04]  /*3bd0*/  ULEA UR7, UR10, UR7, 0x18 ;  /* 0x000000070a077291 */ /* 0x001fc8000f8ec03f */
[----:B------:R-:W-:-:S09]  /*3be0*/  ULEA UR6, UR6, UR7, 0x3 ;  /* 0x0000000706067291 */ /* 0x000fd2000f8e183f */
[----:B------:R0:W1:Y:S01]  /*3bf0*/  SYNCS.PHASECHK.TRANS64.TRYWAIT P1, [UR6+0x28830], R0 ;  /* 0x02883000ff0075a7 */ /* 0x0000620008020146 */
[----:B------:R-:W-:Y:S05]  /*3c00*/  @!P0 BRA `(.L_x_217) ;  /* 0x0000000000048947 */ /* 0x000fea0003800000 */
[----:B------:R-:W-:Y:S01]  /*3c10*/  BPT.TRAP 0x1 ;  /* 0x000000040000795c */ /* 0x000fe20000300000 */
.L_x_217:
[----:B-1----:R-:W-:Y:S05]  /*3c20*/  @P1 BRA `(.L_x_215) ;  /* 0x0000000000081947 */ /* 0x002fea0003800000 */
[----:B------:R-:W1:Y:S02]  /*3c30*/  SYNCS.PHASECHK.TRANS64.TRYWAIT P1, [UR6+0x28830], R0 ;  /* 0x02883000ff0075a7 */ /* 0x000e640008020146 */
[----:B-1----:R-:W-:Y:S05]  /*3c40*/  @!P1 BRA `(.L_x_218) ;  /* 0x0000009c00f49947 */ /* 0x002fea0003800000 */
.L_x_215:
        /* <DEDUP_REMOVED lines=48> */
.L_x_220:
[----:B------:R-:W0:Y:S01]  /*3f50*/  S2UR UR7, SR_CgaCtaId ;  /* 0x00000000000779c3 */ /* 0x000e220000008800 */
[----:B------:R-:W-:Y:S01]  /*3f60*/  UMOV UR6, 0x400 ;  /* 0x0000040000067882 */ /* 0x000fe20000000000 */
[----:B------:R-:W-:-:S05]  /*3f70*/  IMAD.U32 R0, RZ, RZ, UR48 ;  /* 0x00000030ff007e24 */ /* 0x000fca000f8e00ff */
[----:B------:R-:W-:Y:S01]  /*3f80*/  SHF.L.U32 R0, R0, 0x1f, RZ ;  /* 0x0000001f00007819 */ /* 0x000fe200000006ff */
[----:B0-----:R-:W-:-:S04]  /*3f90*/  ULEA UR6, UR7, UR6, 0x18 ;  /* 0x0000000607067291 */ /* 0x001fc8000f8ec03f */
[----:B------:R-:W-:-:S09]  /*3fa0*/  ULEA UR6, UR46, UR6, 0x3 ;  /* 0x000000062e067291 */ /* 0x000fd2000f8e183f */
[----:B------:R0:W1:Y:S01]  /*3fb0*/  SYNCS.PHASECHK.TRANS64.TRYWAIT P1, [UR6+0x28850], R0 ;  /* 0x02885000ff0075a7 */ /* 0x0000620008020146 */
[----:B------:R-:W-:Y:S05]  /*3fc0*/  @!P0 BRA `(.L_x_221) ;  /* 0x0000000000048947 */ /* 0x000fea0003800000 */
[----:B------:R-:W-:Y:S01]  /*3fd0*/  BPT.TRAP 0x1 ;  /* 0x000000040000795c */ /* 0x000fe20000300000 */
.L_x_221:
[----:B-1----:R-:W-:Y:S05]  /*3fe0*/  @P1 BRA `(.L_x_219) ;  /* 0x0000000000081947 */ /* 0x002fea0003800000 */
[----:B------:R-:W1:Y:S02]  /*3ff0*/  SYNCS.PHASECHK.TRANS64.TRYWAIT P1, [UR6+0x28850], R0 ;  /* 0x02885000ff0075a7 */ /* 0x000e640008020146 */
[----:B-1----:R-:W-:Y:S05]  /*4000*/  @!P1 BRA `(.L_x_222) ;  /* 0x0000009c001c9947 */ /* 0x002fea0003800000 */
.L_x_219:
[----:B------:R-:W2:Y:S01]  /*4010*/  S2UR UR10, SR_CgaCtaId ;  /* 0x00000000000a79c3 */ /* 0x000ea20000008800 */
[----:B------:R-:W-:Y:S01]  /*4020*/  UMOV UR11, 0x400 ;  /* 0x00000400000b7882 */ /* 0x000fe20000000000 */
[----:B------:R-:W-:Y:S01]  /*4030*/  WARPGROUP.ARRIVE ;  /* 0x00000000000079c5 */ /* 0x000fe20000000000 */
[----:B------:R-:W-:Y:S01]  /*4040*/  UMOV UR7, 0x40000040 ;  /* 0x4000004000077882 */ /* 0x000fe20000000000 */
[----:B01----:R-:W-:Y:S01]  /*4050*/  IADD3 R0, -R2, 0xb, RZ ;  /* 0x0000000b02007810 */ /* 0x003fe20007ffe1ff */
[----:B--2---:R-:W-:-:S04]  /*4060*/  ULEA UR11, UR10, UR11, 0x18 ;  /* 0x0000000b0a0b7291 */ /* 0x004fc8000f8ec03f */
[----:B------:R-:W-:-:S04]  /*4070*/  UIADD3 UR6, UR11, 0x400, URZ ;  /* 0x000004000b067890 */ /* 0x000fc8000fffe03f */
        /* <DEDUP_REMOVED lines=45> */
.L_x_223:
        /* <DEDUP_REMOVED lines=149> */
[----:B------:R-:W-:-:S06]  /*4ca0*/  FFMA.FTZ R86, R86, R3, -R10 ;  /* 0x0000000356567223 */ /* 0x000fcc000001080a */
        /* <DEDUP_REMOVED lines=20> */
[----:B------:R-:W-:-:S06]  /*4df0*/  FFMA.FTZ R38, R67, R3, -R10 ;  /* 0x0000000343267223 */ /* 0x000fcc000001080a */
        /* <DEDUP_REMOVED lines=15> */
[----:B--2---:R-:W-:Y:S01]  /*4ef0*/  FADD.FTZ R27, R21, R40 ;  /* 0x00000028151b7221 */ /* 0x004fe20000010000 */
[-CC-:B------:R-:W-:Y:S01]  /*4f00*/  FFMA.FTZ R40, R71, R3.reuse, -R10.reuse ;  /* 0x0000000347287223 */ /* 0x180fe2000001080a */
[----:B------:R-:W-:-:S05]  /*4f10*/  FFMA.FTZ R10, R87, R3, -R10 ;  /* 0x00000003570a7223 */ /* 0x000fca000001080a */
        /* <DEDUP_REMOVED lines=90> */
.L_x_224:
        /* <DEDUP_REMOVED lines=103> */
[-C--:B------:R-:W-:Y:S01]  /*5b30*/  FMUL.FTZ R150, R150, R8.reuse ;  /* 0x0000000896967220 */ /* 0x080fe20000410000 */
[----:B------:R-:W-:Y:S01]  /*5b40*/  FMUL.FTZ R151, R151, R8 ;  /* 0x0000000897977220 */ /* 0x000fe20000410000 */
[----:B------:R-:W-:-:S02]  /*5b50*/  IMAD.MOV.U32 R9, RZ, RZ, R4 ;  /* 0x000000ffff097224 */ /* 0x000fc400078e0004 */
[----:B------:R-:W-:Y:S01]  /*5b60*/  IMAD.MOV.U32 R7, RZ, RZ, R0 ;  /* 0x000000ffff077224 */ /* 0x000fe200078e0000 */
[----:B------:R-:W-:Y:S06]  /*5b70*/  @P1 BRA `(.L_x_225) ;  /* 0xffffffdc00dc1947 */ /* 0x000fec000383ffff */
.L_x_214:
[----:B------:R-:W-:Y:S06]  /*5b80*/  BAR.ARV 0x8, 0x180 ;  /* 0x0206000000007b1d */ /* 0x000fec0000002000 */
[----:B------:R-:W-:Y:S05]  /*5b90*/  @!P0 BRA `(.L_x_226) ;  /* 0x0000000000048947 */ /* 0x000fea0003800000 */
[----:B------:R-:W-:Y:S01]  /*5ba0*/  BPT.TRAP 0x1 ;  /* 0x000000040000795c */ /* 0x000fe20000300000 */
.L_x_226:
        /* <DEDUP_REMOVED lines=9> */
.L_x_227:
[----:B-1----:R-:W-:Y:S05]  /*5c40*/  @P1 BRA `(.L_x_228) ;  /* 0x0000000000081947 */ /* 0x002fea0003800000 */
[----:B------:R-:W1:Y:S02]  /*5c50*/  SYNCS.PHASECHK.TRANS64.TRYWAIT P1, [UR5+0x28850], R7 ;  /* 0x02885007ff0075a7 */ /* 0x000e640008020145 */
[----:B-1----:R-:W-:Y:S05]  /*5c60*/  @!P1 BRA `(.L_x_229) ;  /* 0x00000080001c9947 */ /* 0x002fea0003800000 */
.L_x_228:
[----:B------:R-:W-:Y:S01]  /*5c70*/  UIADD3 UR4, UR4, 0x400, URZ ;  /* 0x0000040004047890 */ /* 0x000fe2000fffe03f */
[----:B------:R-:W-:Y:S01]  /*5c80*/  WARPGROUP.ARRIVE ;  /* 0x00000000000079c5 */ /* 0x000fe20000000000 */
[----:B------:R-:W-:Y:S01]  /*5c90*/  UMOV UR11, 0x40000040 ;  /* 0x40000040000b7882 */ /* 0x000fe20000000000 */
[----:B01----:R-:W0:Y:S01]  /*5ca0*/  SHFL.BFLY PT, R7, R6, 0x2, 0x1f ;  /* 0x0c401f0006077f89 */ /* 0x003e2200000e0000 */
[----:B------:R-:W-:Y:S01]  /*5cb0*/  USHF.R.U32.HI UR4, URZ, 0x4, UR4 ;  /* 0x000000043f047899 */ /* 0x000fe20008011604 */
[----:B------:R-:W-:Y:S01]  /*5cc0*/  IMAD.MOV.U32 R11, RZ, RZ, RZ ;  /* 0x000000ffff0b7224 */ /* 0x000fe200078e00ff */
[----:B------:R-:W-:Y:S01]  /*5cd0*/  MOV R21, 0xff800000 ;  /* 0xff80000000157802 */ /* 0x000fe20000000f00 */
[----:B------:R-:W1:Y:S01]  /*5ce0*/  SHFL.BFLY PT, R8, R5, 0x2, 0x1f ;  /* 0x0c401f0005087f89 */ /* 0x000e6200000e0000 */
[----:B------:R-:W-:Y:S01]  /*5cf0*/  ULOP3.LUT UR4, UR4, 0x3fff, URZ, 0xc0, !UPT ;  /* 0x00003fff04047892 */ /* 0x000fe2000f8ec03f */
[----:B------:R-:W-:-:S03]  /*5d00*/  IMAD.MOV.U32 R20, RZ, RZ, -0x800000 ;  /* 0xff800000ff147424 */ /* 0x000fc600078e00ff */
[----:B------:R-:W-:-:S04]  /*5d10*/  ULOP3.LUT UR4, UR4, 0x4000000, URZ, 0xfc, !UPT ;  /* 0x0400000004047892 */ /* 0x000fc8000f8efc3f */
[----:B------:R-:W-:-:S04]  /*5d20*/  ULEA UR4, UR42, UR4, 0xb ;  /* 0x000000042a047291 */ /* 0x000fc8000f8e583f */
[----:B------:R-:W-:-:S03]  /*5d30*/  UIADD3 UR6, UR4, 0x80, URZ ;  /* 0x0000008004067890 */ /* 0x000fc6000fffe03f */
[----:B------:R-:W-:Y:S02]  /*5d40*/  UMOV UR10, UR4 ;  /* 0x00000004000a7c82 */ /* 0x000fe40008000000 */
[----:B------:R-:W-:Y:S01]  /*5d50*/  HGMMA.64x128x16.F32 R88, R156, gdesc[UR8].tnspB, R88, gsb0 ;  /* 0x41e000089c587df0 */ /* 0x000fe20008000858 */
[----:B------:R-:W-:Y:S01]  /*5d60*/  UMOV UR11, 0x40000040 ;  /* 0x40000040000b7882 */ /* 0x000fe20000000000 */
[----:B------:R-:W-:Y:S01]  /*5d70*/  UMOV UR10, UR6 ;  /* 0x00000006000a7c82 */ /* 0x000fe20008000000 */
[----:B------:R-:W-:Y:S01]  /*5d80*/  UIADD3 UR6, UR4, 0x100, URZ ;  /* 0x0000010004067890 */ /* 0x000fe2000fffe03f */
[----:B0-----:R-:W-:Y:S01]  /*5d90*/  FADD.FTZ R7, R7, R6 ;  /* 0x0000000607077221 */ /* 0x001fe20000010000 */
[----:B-1----:R-:W-:Y:S01]  /*5da0*/  FADD.FTZ R9, R8, R5 ;  /* 0x0000000508097221 */ /* 0x002fe20000010000 */
[----:B------:R-:W-:-:S03]  /*5db0*/  IMAD.MOV.U32 R5, RZ, RZ, RZ ;  /* 0x000000ffff057224 */ /* 0x000fc600078e00ff */
[----:B------:R-:W0:Y:S04]  /*5dc0*/  SHFL.BFLY PT, R8, R7, 0x1, 0x1f ;  /* 0x0c201f0007087f89 */ /* 0x000e2800000e0000 */
[----:B------:R-:W1:Y:S01]  /*5dd0*/  SHFL.BFLY PT, R10, R9, 0x1, 0x1f ;  /* 0x0c201f00090a7f89 */ /* 0x000e6200000e0000 */
[----:B0-----:R-:W-:Y:S01]  /*5de0*/  FADD.FTZ R12, R7, R8 ;  /* 0x00000008070c7221 */ /* 0x001fe20000010000 */
[----:B-1----:R-:W-:-:S04]  /*5df0*/  FADD.FTZ R10, R9, R10 ;  /* 0x0000000a090a7221 */ /* 0x002fc80000010000 */
[----:B------:R-:W-:Y:S02]  /*5e00*/  FSETP.NE.FTZ.AND P1, PT, R12, RZ, PT ;  /* 0x000000ff0c00720b */ /* 0x000fe40003f35000 */
[----:B------:R-:W-:-:S11]  /*5e10*/  FSETP.NE.FTZ.AND P2, PT, R10, RZ, PT ;  /* 0x000000ff0a00720b */ /* 0x000fd60003f55000 */
[----:B------:R-:W0:Y:S01]  /*5e20*/  @P1 MUFU.LG2 R6, R12 ;  /* 0x0000000c00061308 */ /* 0x000e220000000c00 */
[C---:B------:R-:W-:Y:S01]  /*5e30*/  @P1 FMUL.FTZ R7, R3.reuse, 0.69314718246459960938 ;  /* 0x3f31721803071820 */ /* 0x040fe20000410000 */
[----:B------:R-:W-:-:S06]  /*5e40*/  @P2 FMUL.FTZ R14, R3, 0.69314718246459960938 ;  /* 0x3f317218030e2820 */ /* 0x000fcc0000410000 */
        /* <DEDUP_REMOVED lines=10> */
[----:B------:R-:W-:Y:S01]  /*5ef0*/  UMOV UR10, UR6 ;  /* 0x00000006000a7c82 */ /* 0x000fe20008000000 */
[----:B------:R-:W-:Y:S01]  /*5f00*/  UMOV UR11, 0x40000040 ;  /* 0x40000040000b7882 */ /* 0x000fe20000000000 */
[----:B------:R-:W-:Y:S01]  /*5f10*/  UIADD3 UR6, UR4, 0x180, URZ ;  /* 0x0000018004067890 */ /* 0x000fe2000fffe03f */
        /* <DEDUP_REMOVED lines=17> */
[----:B------:R-:W-:Y:S02]  /*6030*/  UIADD3 UR6, UR4, 0x300, URZ ;  /* 0x0000030004067890 */ /* 0x000fe4000fffe03f */
        /* <DEDUP_REMOVED lines=17> */
.L_x_230:
[----:B------:R-:W-:Y:S01]  /*6150*/  UIADD3 UR4, UR5, 0x28860, URZ ;  /* 0x0002886005047890 */ /* 0x000fe2000fffe03f */
[-C--:B------:R-:W-:Y:S01]  /*6160*/  FMUL.FTZ R12, R89, R5.reuse ;  /* 0x00000005590c7220 */ /* 0x080fe20000410000 */
[----:B------:R-:W-:Y:S01]  /*6170*/  UIADD3 UR42, UR42, 0x1, URZ ;  /* 0x000000012a2a7890 */ /* 0x000fe2000fffe03f */
[-C--:B------:R-:W-:Y:S01]  /*6180*/  FMUL.FTZ R157, R88, R5.reuse ;  /* 0x00000005589d7220 */ /* 0x080fe20000410000 */
[----:B------:R-:W-:Y:S01]  /*6190*/  UPRMT UR4, UR7, 0x654, UR4 ;  /* 0x0000065407047896 */ /* 0x000fe20008000004 */
[-C--:B------:R-:W-:Y:S01]  /*61a0*/  FMUL.FTZ R89, R92, R5.reuse ;  /* 0x000000055c597220 */ /* 0x080fe20000410000 */
[----:B------:R-:W-:Y:S01]  /*61b0*/  UISETP.NE.AND UP0, UPT, UR42, 0x2, UPT ;  /* 0x000000022a00788c */ /* 0x000fe2000bf05270 */
[-C--:B------:R-:W-:Y:S01]  /*61c0*/  FMUL.FTZ R6, R93, R5.reuse ;  /* 0x000000055d067220 */ /* 0x080fe20000410000 */
[-C--:B------:R-:W-:Y:S01]  /*61d0*/  FMUL.FTZ R92, R96, R5.reuse ;  /* 0x00000005605c7220 */ /* 0x080fe20000410000 */
[-C--:B------:R-:W-:Y:S01]  /*61e0*/  FMUL.FTZ R87, R97, R5.reuse ;  /* 0x0000000561577220 */ /* 0x080fe20000410000 */
[-C--:B------:R-:W-:Y:S01]  /*61f0*/  FMUL.FTZ R86, R100, R5.reuse ;  /* 0x0000000564567220 */ /* 0x080fe20000410000 */
[-C--:B------:R-:W-:Y:S01]  /*6200*/  FMUL.FTZ R83, R101, R5.reuse ;  /* 0x0000000565537220 */ /* 0x080fe20000410000 */
[-C--:B------:R-:W-:Y:S01]  /*6210*/  FMUL.FTZ R82, R104, R5.reuse ;  /* 0x0000000568527220 */ /* 0x080fe20000410000 */
[----:B------:R-:W-:Y:S01]  /*6220*/  SYNCS.ARRIVE.TRANS64.RED.A1T0 RZ, [UR4], RZ ;  /* 0x000000ffffff79a7 */ /* 0x000fe20008100404 */
[----:B------:R-:W-:Y:S01]  /*6230*/  USEL UR4, URZ, 0x1, UP0 ;  /* 0x000000013f047887 */ /* 0x000fe20008000000 */
        /* <DEDUP_REMOVED lines=50> */
[----:B------:R-:W-:Y:S01]  /*6560*/  PLOP3.LUT P0, PT, PT, PT, PT, 0x8, 0x0 ;  /* 0x000000000000781c */ /* 0x000fe20003f0e170 */
[-C--:B------:R-:W-:Y:S01]  /*6570*/  FMUL.FTZ R37, R143, R11.reuse ;  /* 0x0000000b8f257220 */ /* 0x080fe20000410000 */
[-C--:B------:R-:W-:Y:S01]  /*6580*/  FMUL.FTZ R36, R146, R11.reuse ;  /* 0x0000000b92247220 */ /* 0x080fe20000410000 */
[-C--:B------:R-:W-:Y:S01]  /*6590*/  FMUL.FTZ R33, R147, R11.reuse ;  /* 0x0000000b93217220 */ /* 0x080fe20000410000 */
[-C--:B------:R-:W-:Y:S01]  /*65a0*/  FMUL.FTZ R32, R150, R11.reuse ;  /* 0x0000000b96207220 */ /* 0x080fe20000410000 */
[----:B------:R-:W-:Y:S01]  /*65b0*/  FMUL.FTZ R151, R151, R11 ;  /* 0x0000000b97977220 */ /* 0x000fe20000410000 */
[----:B------:R-:W-:-:S02]  /*65c0*/  UIADD3 UR44, UR44, 0x1, URZ ;  /* 0x000000012c2c7890 */ /* 0x000fc4000fffe03f */
[----:B------:R-:W-:Y:S02]  /*65d0*/  USEL UR42, UR42, URZ, UP0 ;  /* 0x0000003f2a2a7287 */ /* 0x000fe40008000000 */
[----:B------:R-:W-:-:S12]  /*65e0*/  ULOP3.LUT UR43, UR43, UR4, URZ, 0x3c, !UPT ;  /* 0x000000042b2b7292 */ /* 0x000fd8000f8e3c3f */
.L_x_206:
[----:B------:R-:W0:Y:S01]  /*65f0*/  S2R R5, SR_CgaCtaId ;  /* 0x0000000000057919 */ /* 0x000e220000008800 */
[----:B------:R-:W-:Y:S01]  /*6600*/  MOV R0, 0x400 ;  /* 0x0000040000007802 */ /* 0x000fe20000000f00 */
[----:B------:R-:W-:Y:S01]  /*6610*/  BSSY B0, `(.L_x_231) ;  /* 0x0000213000007945 */ /* 0x000fe20003800000 */
[----:B------:R-:W-:Y:S02]  /*6620*/  BAR.SYNC.DEFER_BLOCKING 0x5, 0x180 ;  /* 0x0146000000007b1d */ /* 0x000fe40000010000 */
[----:B0-----:R-:W-:-:S05]  /*6630*/  LEA R0, R5, R0, 0x18 ;  /* 0x0000000005007211 */ /* 0x001fca00078ec0ff */
[----:B------:R-:W0:Y:S02]  /*6640*/  LDS.128 R44, [R0+0x288d0] ;  /* 0x0288d000002c7984 */ /* 0x000e240000000c00 */
[----:B0-----:R-:W-:Y:S02]  /*6650*/  R2UR UR5, R45 ;  /* 0x000000002d0572ca */ /* 0x001fe400000e0000 */
[----:B------:R-:W-:Y:S01]  /*6660*/  R2UR UR6, R46 ;  /* 0x000000002e0672ca */ /* 0x000fe200000e0000 */
[----:B------:R-:W-:Y:S06]  /*6670*/  BAR.ARV 0x4, 0x180 ;  /* 0x0106000000007b1d */ /* 0x000fec0000002000 */
[----:B------:R-:W-:Y:S08]  /*6680*/  @P0 BRA `(.L_x_232) ;  /* 0x0000001400440947 */ /* 0x000ff00003800000 */
[----:B------:R-:W0:Y:S01]  /*6690*/  S2R R5, SR_SWINHI ;  /* 0x0000000000057919 */ /* 0x000e220000002f00 */
[----:B------:R-:W-:Y:S01]  /*66a0*/  F2FP.F16.F32.PACK_AB R7, R7, R8 ;  /* 0x000000080707723e */ /* 0x000fe200000000ff */
[----:B------:R-:W-:Y:S01]  /*66b0*/  ULDC.64 UR8, c[0x0][0xc00] ;  /* 0x0003000000087ab9 */ /* 0x000fe20000000a00 */
[----:B------:R-:W-:Y:S01]  /*66c0*/  F2FP.F16.F32.PACK_AB R6, R6, R89 ;  /* 0x000000590606723e */ /* 0x000fe200000000ff */
[----:B------:R-:W-:Y:S01]  /*66d0*/  UISETP.NE.U32.AND UP0, UPT, UR8, URZ, UPT ;  /* 0x0000003f0800728c */ /* 0x000fe2000bf05070 */
[----:B------:R-:W-:Y:S01]  /*66e0*/  F2FP.F16.F32.PACK_AB R148, R35, R38 ;  /* 0x000000262394723e */ /* 0x000fe200000000ff */
[----:B------:R-:W-:Y:S01]  /*66f0*/  USHF.L.U32 UR10, UR37, 0x2, URZ ;  /* 0x00000002250a7899 */ /* 0x000fe2000800063f */
[----:B------:R-:W-:Y:S01]  /*6700*/  F2FP.F16.F32.PACK_AB R149, R33, R36 ;  /* 0x000000242195723e */ /* 0x000fe200000000ff */
[----:B------:R-:W-:Y:S01]  /*6710*/  UISETP.NE.AND.EX UP0, UPT, UR9, URZ, UPT, UP0 ;  /* 0x0000003f0900728c */ /* 0x000fe2000bf05300 */
[----:B------:R-:W-:Y:S01]  /*6720*/  F2FP.F16.F32.PACK_AB R150, R3, R34 ;  /* 0x000000220396723e */ /* 0x000fe200000000ff */
[----:B------:R-:W-:Y:S01]  /*6730*/  USHF.L.U64.HI UR11, UR37, 0x2, UR38 ;  /* 0x00000002250b7899 */ /* 0x000fe20008010226 */
[----:B------:R-:W-:Y:S01]  /*6740*/  F2FP.F16.F32.PACK_AB R151, R151, R32 ;  /* 0x000000209797723e */ /* 0x000fe200000000ff */
[----:B------:R-:W-:-:S04]  /*6750*/  UIADD3 UR4, UP1, UR10, UR8, URZ ;  /* 0x000000080a047290 */ /* 0x000fc8000ff3e03f */
[----:B------:R-:W-:-:S03]  /*6760*/  UIADD3.X UR7, UR11, UR9, URZ, UP1, !UPT ;  /* 0x000000090b077290 */ /* 0x000fc60008ffe43f */
[----:B------:R-:W-:Y:S01]  /*6770*/  ULDC.64 UR8, c[0x0][0xc08] ;  /* 0x0003020000087ab9 */ /* 0x000fe20000000a00 */
[----:B------:R-:W-:Y:S02]  /*6780*/  MOV R24, R0 ;  /* 0x0000000000187202 */ /* 0x000fe40000000f00 */
[----:B0-----:R-:W-:-:S03]  /*6790*/  MOV R25, R5 ;  /* 0x0000000500197202 */ /* 0x001fc60000000f00 */
[----:B------:R-:W-:-:S03]  /*67a0*/  IMAD.WIDE R4, R155, 0x2, R24 ;  /* 0x000000029b047825 */ /* 0x000fc600078e0218 */
[C---:B------:R-:W-:Y:S02]  /*67b0*/  IADD3 R91, P5, R4.reuse, 0x40, RZ ;  /* 0x00000040045b7810 */ /* 0x040fe40007fbe0ff */
[C---:B------:R-:W-:Y:S02]  /*67c0*/  LOP3.LUT R9, R4.reuse, 0x380, RZ, 0xc0, !PT ;  /* 0x0000038004097812 */ /* 0x040fe400078ec0ff */
[C---:B------:R-:W-:Y:S01]  /*67d0*/  IADD3 R45, P6, R4.reuse, 0x20, RZ ;  /* 0x00000020042d7810 */ /* 0x040fe20007fde0ff */
[--C-:B------:R-:W-:Y:S01]  /*67e0*/  IMAD.X R29, RZ, RZ, R5.reuse, P5 ;  /* 0x000000ffff1d7224 */ /* 0x100fe200028e0605 */
[----:B------:R-:W-:Y:S02]  /*67f0*/  IADD3 R95, P4, R4, 0x60, RZ ;  /* 0x00000060045f7810 */ /* 0x000fe40007f9e0ff */
[----:B------:R-:W-:Y:S01]  /*6800*/  LOP3.LUT R26, R91, 0x380, RZ, 0xc0, !PT ;  /* 0x000003805b1a7812 */ /* 0x000fe200078ec0ff */
[--C-:B------:R-:W-:Y:S01]  /*6810*/  IMAD.X R31, RZ, RZ, R5.reuse, P6 ;  /* 0x000000ffff1f7224 */ /* 0x100fe200030e0605 */
[----:B------:R-:W-:Y:S01]  /*6820*/  SHF.R.U64 R9, R9, 0x3, RZ ;  /* 0x0000000309097819 */ /* 0x000fe200000012ff */
[----:B------:R-:W-:Y:S01]  /*6830*/  IMAD.X R27, RZ, RZ, R5, P4 ;  /* 0x000000ffff1b7224 */ /* 0x000fe200020e0605 */
[----:B------:R-:W-:-:S02]  /*6840*/  LOP3.LUT R14, R45, 0x380, RZ, 0xc0, !PT ;  /* 0x000003802d0e7812 */ /* 0x000fc400078ec0ff */
[----:B------:R-:W-:Y:S02]  /*6850*/  LOP3.LUT R44, R95, 0x380, RZ, 0xc0, !PT ;  /* 0x000003805f2c7812 */ /* 0x000fe400078ec0ff */
[C---:B------:R-:W-:Y:S02]  /*6860*/  IADD3 R97, P3, R4.reuse, 0x4000, RZ ;  /* 0x0000400004617810 */ /* 0x040fe40007f7e0ff */
[C---:B------:R-:W-:Y:S02]  /*6870*/  IADD3 R99, P2, R4.reuse, 0x4020, RZ ;  /* 0x0000402004637810 */ /* 0x040fe40007f5e0ff */
[C---:B------:R-:W-:Y:S01]  /*6880*/  IADD3 R101, P1, R4.reuse, 0x4040, RZ ;  /* 0x0000404004657810 */ /* 0x040fe20007f3e0ff */
[--C-:B------:R-:W-:Y:S01]  /*6890*/  IMAD.X R15, RZ, RZ, R5.reuse, P3 ;  /* 0x000000ffff0f7224 */ /* 0x100fe200018e0605 */
[----:B------:R-:W-:Y:S01]  /*68a0*/  IADD3 R90, P0, R4, 0x4060, RZ ;  /* 0x00004060045a7810 */ /* 0x000fe20007f1e0ff */
[--C-:B------:R-:W-:Y:S01]  /*68b0*/  IMAD.X R13, RZ, RZ, R5.reuse, P2 ;  /* 0x000000ffff0d7224 */ /* 0x100fe200010e0605 */
[----:B------:R-:W-:Y:S01]  /*68c0*/  SHF.R.U64 R26, R26, 0x3, RZ ;  /* 0x000000031a1a7819 */ /* 0x000fe200000012ff */
[--C-:B------:R-:W-:Y:S01]  /*68d0*/  IMAD.X R11, RZ, RZ, R5.reuse, P1 ;  /* 0x000000ffff0b7224 */ /* 0x100fe200008e0605 */
[----:B------:R-:W-:Y:S01]  /*68e0*/  LOP3.LUT R4, R9, R4, RZ, 0x3c, !PT ;  /* 0x0000000409047212 */ /* 0x000fe200078e3cff */
[----:B------:R-:W-:Y:S01]  /*68f0*/  IMAD.X R9, RZ, RZ, R5, P0 ;  /* 0x000000ffff097224 */ /* 0x000fe200000e0605 */
[----:B------:R-:W-:-:S02]  /*6900*/  SHF.R.U64 R14, R14, 0x3, RZ ;  /* 0x000000030e0e7819 */ /* 0x000fc400000012ff */
[----:B------:R-:W-:Y:S02]  /*6910*/  SHF.R.U64 R44, R44, 0x3, RZ ;  /* 0x000000032c2c7819 */ /* 0x000fe400000012ff */
[----:B------:R-:W-:Y:S02]  /*6920*/  LOP3.LUT R28, R26, R91, RZ, 0x3c, !PT ;  /* 0x0000005b1a1c7212 */ /* 0x000fe400078e3cff */
[----:B------:R-:W-:Y:S02]  /*6930*/  MOV R91, R4 ;  /* 0x00000004005b7202 */ /* 0x000fe40000000f00 */
[----:B------:R-:W-:Y:S02]  /*6940*/  F2FP.F16.F32.PACK_AB R5, R10, R93 ;  /* 0x0000005d0a05723e */ /* 0x000fe400000000ff */
[----:B------:R-:W-:Y:S02]  /*6950*/  LOP3.LUT R30, R14, R45, RZ, 0x3c, !PT ;  /* 0x0000002d0e1e7212 */ /* 0x000fe400078e3cff */
[----:B------:R-:W-:-:S02]  /*6960*/  LOP3.LUT R26, R44, R95, RZ, 0x3c, !PT ;  /* 0x0000005f2c1a7212 */ /* 0x000fc400078e3cff */
[----:B------:R-:W-:Y:S02]  /*6970*/  LOP3.LUT R10, R99, 0x380, RZ, 0xc0, !PT ;  /* 0x00000380630a7812 */ /* 0x000fe400078ec0ff */
[----:B------:R-:W-:Y:S02]  /*6980*/  LOP3.LUT R44, R101, 0x380, RZ, 0xc0, !PT ;  /* 0x00000380652c7812 */ /* 0x000fe400078ec0ff */
[----:B------:R-:W-:Y:S02]  /*6990*/  LOP3.LUT R45, R90, 0x380, RZ, 0xc0, !PT ;  /* 0x000003805a2d7812 */ /* 0x000fe400078ec0ff */
[----:B------:R-:W-:Y:S02]  /*69a0*/  LOP3.LUT R46, R97, 0x380, RZ, 0xc0, !PT ;  /* 0x00000380612e7812 */ /* 0x000fe400078ec0ff */
[----:B------:R-:W-:Y:S02]  /*69b0*/  SHF.R.U64 R10, R10, 0x3, RZ ;  /* 0x000000030a0a7819 */ /* 0x000fe400000012ff */
[----:B------:R-:W-:-:S02]  /*69c0*/  SHF.R.U64 R44, R44, 0x3, RZ ;  /* 0x000000032c2c7819 */ /* 0x000fc400000012ff */
[----:B------:R-:W-:Y:S02]  /*69d0*/  SHF.R.U64 R45, R45, 0x3, RZ ;  /* 0x000000032d2d7819 */ /* 0x000fe400000012ff */
[----:B------:R-:W-:Y:S02]  /*69e0*/  SHF.R.U64 R46, R46, 0x3, RZ ;  /* 0x000000032e2e7819 */ /* 0x000fe400000012ff */
[----:B------:R-:W-:Y:S01]  /*69f0*/  F2FP.F16.F32.PACK_AB R4, R12, R157 ;  /* 0x0000009d0c04723e */ /* 0x000fe200000000ff */
[----:B------:R-:W-:Y:S01]  /*6a00*/  BAR.SYNC.DEFER_BLOCKING 0x1, 0x100 ;  /* 0x0044000000007b1d */ /* 0x000fe20000010000 */
[----:B------:R-:W-:Y:S02]  /*6a10*/  LOP3.LUT R12, R10, R99, RZ, 0x3c, !PT ;  /* 0x000000630a0c7212 */ /* 0x000fe400078e3cff */
[----:B------:R-:W-:Y:S02]  /*6a20*/  LOP3.LUT R10, R44, R101, RZ, 0x3c, !PT ;  /* 0x000000652c0a7212 */ /* 0x000fe400078e3cff */
[----:B------:R-:W-:-:S02]  /*6a30*/  LOP3.LUT R8, R45, R90, RZ, 0x3c, !PT ;  /* 0x0000005a2d087212 */ /* 0x000fc400078e3cff */
[----:B------:R-:W-:Y:S02]  /*6a40*/  LOP3.LUT R14, R46, R97, RZ, 0x3c, !PT ;  /* 0x000000612e0e7212 */ /* 0x000fe400078e3cff */
[----:B------:R-:W-:Y:S02]  /*6a50*/  MOV R46, R26 ;  /* 0x0000001a002e7202 */ /* 0x000fe40000000f00 */
[----:B------:R-:W-:Y:S02]  /*6a60*/  MOV R27, R10 ;  /* 0x0000000a001b7202 */ /* 0x000fe40000000f00 */
[----:B------:R-:W-:Y:S02]  /*6a70*/  MOV R26, R8 ;  /* 0x00000008001a7202 */ /* 0x000fe40000000f00 */
[----:B------:R-:W-:Y:S02]  /*6a80*/  MOV R90, R30 ;  /* 0x0000001e005a7202 */ /* 0x000fe40000000f00 */
[----:B------:R-:W-:-:S02]  /*6a90*/  F2FP.F16.F32.PACK_AB R8, R87, R92 ;  /* 0x0000005c5708723e */ /* 0x000fc400000000ff */
[----:B------:R-:W-:Y:S02]  /*6aa0*/  F2FP.F16.F32.PACK_AB R9, R85, R88 ;  /* 0x000000585509723e */ /* 0x000fe400000000ff */
[----:B------:R-:W-:Y:S02]  /*6ab0*/  F2FP.F16.F32.PACK_AB R10, R83, R86 ;  /* 0x00000056530a723e */ /* 0x000fe400000000ff */
[----:B------:R-:W-:Y:S01]  /*6ac0*/  F2FP.F16.F32.PACK_AB R11, R81, R84 ;  /* 0x00000054510b723e */ /* 0x000fe200000000ff */
[----:B------:R0:W-:Y:S01]  /*6ad0*/  STSM.16.M88.4 [R91], R4 ;  /* 0x000000045b007844 */ /* 0x0001e20000000200 */
[----:B------:R-:W-:Y:S02]  /*6ae0*/  MOV R89, R28 ;  /* 0x0000001c00597202 */ /* 0x000fe40000000f00 */
[----:B------:R-:W-:Y:S01]  /*6af0*/  MOV R45, R14 ;  /* 0x0000000e002d7202 */ /* 0x000fe20000000f00 */
[----:B------:R1:W-:Y:S01]  /*6b00*/  STSM.16.M88.4 [R90], R8 ;  /* 0x000000085a007844 */ /* 0x0003e20000000200 */
[----:B------:R-:W-:-:S02]  /*6b10*/  MOV R44, R12 ;  /* 0x0000000c002c7202 */ /* 0x000fc40000000f00 */
[----:B------:R-:W-:Y:S02]  /*6b20*/  F2FP.F16.F32.PACK_AB R12, R71, R74 ;  /* 0x0000004a470c723e */ /* 0x000fe400000000ff */
[----:B------:R-:W-:Y:S02]  /*6b30*/  F2FP.F16.F32.PACK_AB R13, R69, R72 ;  /* 0x00000048450d723e */ /* 0x000fe400000000ff */
[----:B------:R-:W-:Y:S02]  /*6b40*/  F2FP.F16.F32.PACK_AB R14, R67, R70 ;  /* 0x00000046430e723e */ /* 0x000fe400000000ff */
[----:B------:R-:W-:Y:S02]  /*6b50*/  F2FP.F16.F32.PACK_AB R15, R65, R68 ;  /* 0x00000044410f723e */ /* 0x000fe400000000ff */
[----:B------:R-:W-:Y:S02]  /*6b60*/  F2FP.F16.F32.PACK_AB R28, R63, R66 ;  /* 0x000000423f1c723e */ /* 0x000fe400000000ff */
[----:B0-----:R-:W-:-:S02]  /*6b70*/  F2FP.F16.F32.PACK_AB R4, R79, R82 ;  /* 0x000000524f04723e */ /* 0x001fc400000000ff */
[----:B------:R-:W-:Y:S02]  /*6b80*/  F2FP.F16.F32.PACK_AB R5, R77, R80 ;  /* 0x000000504d05723e */ /* 0x000fe400000000ff */
[----:B------:R-:W-:Y:S02]  /*6b90*/  F2FP.F16.F32.PACK_AB R6, R75, R78 ;  /* 0x0000004e4b06723e */ /* 0x000fe400000000ff */
[----:B------:R-:W-:Y:S02]  /*6ba0*/  F2FP.F16.F32.PACK_AB R7, R73, R76 ;  /* 0x0000004c4907723e */ /* 0x000fe400000000ff */
[----:B------:R-:W-:Y:S02]  /*6bb0*/  F2FP.F16.F32.PACK_AB R29, R61, R64 ;  /* 0x000000403d1d723e */ /* 0x000fe400000000ff */
[----:B------:R-:W-:Y:S01]  /*6bc0*/  F2FP.F16.F32.PACK_AB R30, R59, R62 ;  /* 0x0000003e3b1e723e */ /* 0x000fe200000000ff */
[----:B------:R0:W-:Y:S01]  /*6bd0*/  STSM.16.M88.4 [R89], R4 ;  /* 0x0000000459007844 */ /* 0x0001e20000000200 */
[----:B------:R-:W-:-:S02]  /*6be0*/  F2FP.F16.F32.PACK_AB R31, R57, R60 ;  /* 0x0000003c391f723e */ /* 0x000fc400000000ff */
[----:B------:R-:W-:Y:S01]  /*6bf0*/  F2FP.F16.F32.PACK_AB R60, R55, R58 ;  /* 0x0000003a373c723e */ /* 0x000fe200000000ff */
[----:B------:R2:W-:Y:S01]  /*6c00*/  STSM.16.M88.4 [R46], R12 ;  /* 0x0000000c2e007844 */ /* 0x0005e20000000200 */
[----:B------:R-:W-:Y:S02]  /*6c10*/  F2FP.F16.F32.PACK_AB R61, R53, R56 ;  /* 0x00000038353d723e */ /* 0x000fe400000000ff */
[----:B------:R-:W-:Y:S01]  /*6c20*/  F2FP.F16.F32.PACK_AB R62, R51, R54 ;  /* 0x00000036333e723e */ /* 0x000fe200000000ff */
[----:B------:R-:W-:Y:S01]  /*6c30*/  STSM.16.M88.4 [R45], R28 ;  /* 0x0000001c2d007844 */ /* 0x000fe20000000200 */
[----:B------:R-:W-:Y:S02]  /*6c40*/  F2FP.F16.F32.PACK_AB R63, R49, R52 ;  /* 0x00000034313f723e */ /* 0x000fe400000000ff */
[----:B-1----:R-:W-:Y:S02]  /*6c50*/  F2FP.F16.F32.PACK_AB R8, R43, R50 ;  /* 0x000000322b08723e */ /* 0x002fe400000000ff */
[----:B------:R-:W-:Y:S01]  /*6c60*/  F2FP.F16.F32.PACK_AB R9, R41, R48 ;  /* 0x000000302909723e */ /* 0x000fe200000000ff */
[----:B------:R-:W-:Y:S01]  /*6c70*/  STSM.16.M88.4 [R44], R60 ;  /* 0x0000003c2c007844 */ /* 0x000fe20000000200 */
[----:B------:R-:W-:Y:S01]  /*6c80*/  F2FP.F16.F32.PACK_AB R10, R39, R42 ;  /* 0x0000002a270a723e */ /* 0x000fe200000000ff */
[----:B0-----:R-:W-:Y:S01]  /*6c90*/  IMAD.U32 R4, RZ, RZ, UR4 ;  /* 0x00000004ff047e24 */ /* 0x001fe2000f8e00ff */
[----:B------:R-:W-:-:S02]  /*6ca0*/  F2FP.F16.F32.PACK_AB R11, R37, R40 ;  /* 0x00000028250b723e */ /* 0x000fc400000000ff */
[----:B------:R-:W-:Y:S01]  /*6cb0*/  PLOP3.LUT P0, PT, PT, PT, UP0, 0x80, 0x0 ;  /* 0x000000000000781c */ /* 0x000fe20003f0f008 */
[----:B------:R-:W-:Y:S01]  /*6cc0*/  UISETP.NE.U32.AND UP1, UPT, UR8, URZ, UPT ;  /* 0x0000003f0800728c */ /* 0x000fe2000bf25070 */
[----:B------:R-:W-:Y:S01]  /*6cd0*/  MOV R5, UR7 ;  /* 0x0000000700057c02 */ /* 0x000fe20008000f00 */
[----:B------:R0:W-:Y:S01]  /*6ce0*/  STSM.16.M88.4 [R27], R8 ;  /* 0x000000081b007844 */ /* 0x0001e20000000200 */
[----:B--2---:R-:W1:Y:S03]  /*6cf0*/  LDC R46, c[0x0][0xbe8] ;  /* 0x0002fa00ff2e7b82 */ /* 0x004e660000000800 */
[----:B------:R2:W-:Y:S05]  /*6d00*/  STSM.16.M88.4 [R26], R148 ;  /* 0x000000941a007844 */ /* 0x0005ea0000000200 */
[----:B------:R-:W-:Y:S06]  /*6d10*/  BAR.SYNC.DEFER_BLOCKING 0x1, 0x100 ;  /* 0x0044000000007b1d */ /* 0x000fec0000010000 */
[----:B------:R-:W3:Y:S01]  /*6d20*/  @P0 LDG.E R3, desc[UR50][R4.64] ;  /* 0x0000003204030981 */ /* 0x000ee2000c1e1900 */
[----:B------:R-:W-:Y:S01]  /*6d30*/  UISETP.NE.AND.EX UP1, UPT, UR9, URZ, UPT, UP1 ;  /* 0x0000003f0900728c */ /* 0x000fe2000bf25310 */
[----:B-1----:R-:W-:Y:S01]  /*6d40*/  ISETP.NE.AND P1, PT, R46, 0x1, PT ;  /* 0x000000012e00780c */ /* 0x002fe20003f25270 */
[----:B------:R-:W-:Y:S01]  /*6d50*/  ULDC UR7, c[0x0][0xa88] ;  /* 0x0002a20000077ab9 */ /* 0x000fe20000000800 */
[----:B------:R-:W-:Y:S01]  /*6d60*/  UMOV UR4, URZ ;  /* 0x0000003f00047c82 */ /* 0x000fe20008000000 */
[----:B0-----:R-:W-:-:S02]  /*6d70*/  IMAD.U32 R9, RZ, RZ, UR39 ;  /* 0x00000027ff097e24 */ /* 0x001fc4000f8e00ff */
[----:B------:R-:W-:-:S05]  /*6d80*/  PLOP3.LUT P2, PT, PT, PT, UP1, 0x80, 0x0 ;  /* 0x000000000000781c */ /* 0x000fca0003f4f018 */
[----:B------:R-:W-:-:S03]  /*6d90*/  @UP1 UIADD3 UR8, UP2, UR10, UR8, URZ ;  /* 0x000000080a081290 */ /* 0x000fc6000ff5e03f */
[----:B------:R-:W0:Y:S01]  /*6da0*/  @P1 LDC R6, c[0x0][0xbec] ;  /* 0x0002fb00ff061b82 */ /* 0x000e220000000800 */
[----:B------:R-:W-:Y:S02]  /*6db0*/  @UP1 UIADD3.X UR9, UR11, UR9, URZ, UP2, !UPT ;  /* 0x000000090b091290 */ /* 0x000fe400097fe43f */
[----:B------:R-:W-:-:S04]  /*6dc0*/  IMAD.U32 R10, RZ, RZ, UR8 ;  /* 0x00000008ff0a7e24 */ /* 0x000fc8000f8e00ff */
[----:B------:R-:W-:Y:S01]  /*6dd0*/  IMAD.U32 R11, RZ, RZ, UR9 ;  /* 0x00000009ff0b7e24 */ /* 0x000fe2000f8e00ff */
[----:B------:R-:W1:Y:S01]  /*6de0*/  @P1 LDC R12, c[0x0][0xbf0] ;  /* 0x0002fc00ff0c1b82 */ /* 0x000e620000000800 */
[----:B---3--:R-:W-:Y:S01]  /*6df0*/  @P0 R2UR UR4, R3 ;  /* 0x00000000030402ca */ /* 0x008fe200000e0000 */
[----:B------:R-:W-:-:S06]  /*6e00*/  IMAD.U32 R3, RZ, RZ, UR7 ;  /* 0x00000007ff037e24 */ /* 0x000fcc000f8e00ff */
[----:B------:R2:W5:Y:S01]  /*6e10*/  @P2 LDG.E R3, desc[UR50][R10.64] ;  /* 0x000000320a032981 */ /* 0x000562000c1e1900 */
[----:B01----:R-:W-:Y:S07]  /*6e20*/  @P2 BRA `(.L_x_233) ;  /* 0x0000000000102947 */ /* 0x003fee0003800000 */
[----:B------:R-:W-:Y:S05]  /*6e30*/  @!P0 BRA `(.L_x_233) ;  /* 0x00000000000c8947 */ /* 0x000fea0003800000 */
[----:B------:R-:W3:Y:S04]  /*6e40*/  LDG.E R8, desc[UR50][R4.64] ;  /* 0x0000003204087981 */ /* 0x000ee8000c1e1900 */
[----:B-----5:R-:W3:Y:S02]  /*6e50*/  LDG.E R3, desc[UR50][R4.64+0x4] ;  /* 0x0000043204037981 */ /* 0x020ee4000c1e1900 */
[----:B---3--:R-:W-:-:S07]  /*6e60*/  IMAD.IADD R3, R3, 0x1, -R8 ;  /* 0x0000000103037824 */ /* 0x008fce00078e0a08 */
.L_x_233:
[----:B------:R-:W-:Y:S01]  /*6e70*/  USHF.R.S32.HI UR14, URZ, 0x1f, UR40 ;  /* 0x0000001f3f0e7899 */ /* 0x000fe20008011428 */
[----:B------:R-:W-:Y:S01]  /*6e80*/  IMAD R9, R9, 0x80, R16 ;  /* 0x0000008009097824 */ /* 0x000fe200078e0210 */
[----:B------:R-:W-:Y:S01]  /*6e90*/  ULDC.64 UR12, c[0x0][0xb90] ;  /* 0x0002e400000c7ab9 */ /* 0x000fe20000000a00 */
[----:B------:R-:W-:Y:S01]  /*6ea0*/  USHF.R.S32.HI UR11, URZ, 0x1f, UR4 ;  /* 0x0000001f3f0b7899 */ /* 0x000fe20008011404 */
[----:B-----5:R-:W-:Y:S01]  /*6eb0*/  IMAD R50, R3, R46, RZ ;  /* 0x0000002e03327224 */ /* 0x020fe200078e02ff */
[----:B------:R-:W-:Y:S01]  /*6ec0*/  UIMAD UR7, UR14, UR12, URZ ;  /* 0x0000000c0e0772a4 */ /* 0x000fe2000f8e023f */
[----:B------:R-:W-:Y:S01]  /*6ed0*/  @P1 IMAD.HI.U32 R5, R9, R6, RZ ;  /* 0x0000000609051227 */ /* 0x000fe200078e00ff */
[----:B------:R-:W-:Y:S01]  /*6ee0*/  UMOV UR10, UR4 ;  /* 0x00000004000a7c82 */ /* 0x000fe20008000000 */
[----:B------:R-:W-:Y:S02]  /*6ef0*/  USEL UR38, UR38, URZ, !UP0 ;  /* 0x0000003f26267287 */ /* 0x000fe4000c000000 */
[----:B------:R-:W-:Y:S01]  /*6f00*/  UIMAD.WIDE.U32 UR8, UR40, UR12, UR10 ;  /* 0x0000000c280872a5 */ /* 0x000fe2000f8e000a */
[----:B------:R-:W-:Y:S01]  /*6f10*/  IMAD.MOV.U32 R4, RZ, RZ, R9 ;  /* 0x000000ffff047224 */ /* 0x000fe200078e0009 */
[----:B------:R-:W-:Y:S01]  /*6f20*/  UIMAD UR7, UR40, UR13, UR7 ;  /* 0x0000000d280772a4 */ /* 0x000fe2000f8e0207 */
[----:B------:R-:W-:Y:S01]  /*6f30*/  @P1 SHF.R.U32.HI R4, RZ, R12, R5 ;  /* 0x0000000cff041219 */ /* 0x000fe20000011605 */
[----:B------:R-:W-:Y:S01]  /*6f40*/  USEL UR37, UR37, URZ, !UP0 ;  /* 0x0000003f25257287 */ /* 0x000fe2000c000000 */
[----:B------:R-:W-:Y:S01]  /*6f50*/  IMAD R5, R17, 0x40, R22 ;  /* 0x0000004011057824 */ /* 0x000fe200078e0216 */
[----:B------:R-:W-:Y:S01]  /*6f60*/  ULDC.64 UR12, c[0x0][0xb98] ;  /* 0x0002e600000c7ab9 */ /* 0x000fe20000000a00 */
[----:B------:R-:W-:Y:S01]  /*6f70*/  UIADD3 UR9, UR9, UR7, URZ ;  /* 0x0000000709097290 */ /* 0x000fe2000fffe03f */
[----:B------:R-:W-:Y:S01]  /*6f80*/  IADD3 R7, -R4, RZ, RZ ;  /* 0x000000ff04077210 */ /* 0x000fe20007ffe1ff */
[----:B------:R-:W-:Y:S01]  /*6f90*/  UIMAD UR7, UR38, UR12, URZ ;  /* 0x0000000c260772a4 */ /* 0x000fe2000f8e023f */
[----:B------:R-:W-:Y:S01]  /*6fa0*/  IMAD.WIDE R24, R5, 0x2, R24 ;  /* 0x0000000205187825 */ /* 0x000fe200078e0218 */
[----:B------:R-:W-:Y:S01]  /*6fb0*/  UIMAD.WIDE.U32 UR8, UR37, UR12, UR8 ;  /* 0x0000000c250872a5 */ /* 0x000fe2000f8e0008 */
[----:B------:R-:W-:Y:S01]  /*6fc0*/  SHF.R.S32.HI R5, RZ, 0x1f, R4 ;  /* 0x0000001fff057819 */ /* 0x000fe20000011404 */
[----:B------:R-:W-:Y:S01]  /*6fd0*/  UIMAD UR7, UR37, UR13, UR7 ;  /* 0x0000000d250772a4 */ /* 0x000fe2000f8e0207 */
[----:B------:R-:W-:Y:S01]  /*6fe0*/  IMAD R7, R46, R7, R9 ;  /* 0x000000072e077224 */ /* 0x000fe200078e0209 */
[----:B--2---:R-:W-:Y:S01]  /*6ff0*/  IADD3 R11, P3, R24, 0x2000, RZ ;  /* 0x00002000180b7810 */ /* 0x004fe20007f7e0ff */
[----:B------:R-:W-:Y:S01]  /*7000*/  ULDC.64 UR12, c[0x0][0xaa0] ;  /* 0x0002a800000c7ab9 */ /* 0x000fe20000000a00 */
[----:B------:R-:W-:-:S02]  /*7010*/  IADD3 R4, P2, R4, UR8, RZ ;  /* 0x0000000804047c10 */ /* 0x000fc4000ff5e0ff */
[----:B------:R-:W-:Y:S01]  /*7020*/  IMAD.U32 R6, RZ, RZ, UR7 ;  /* 0x00000007ff067e24 */ /* 0x000fe2000f8e00ff */
[----:B------:R-:W-:Y:S02]  /*7030*/  LOP3.LUT R8, R11, 0x380, RZ, 0xc0, !PT ;  /* 0x000003800b087812 */ /* 0x000fe400078ec0ff */
[----:B------:R-:W-:Y:S02]  /*7040*/  IADD3 R13, P0, R24, 0x1000, RZ ;  /* 0x00001000180d7810 */ /* 0x000fe40007f1e0ff */
[----:B------:R-:W-:Y:S01]  /*7050*/  IADD3.X R5, R5, UR9, R6, P2, !PT ;  /* 0x0000000905057c10 */ /* 0x000fe200097fe406 */
[----:B------:R-:W-:Y:S01]  /*7060*/  ULDC.64 UR8, c[0x0][0xb88] ;  /* 0x0002e20000087ab9 */ /* 0x000fe20000000a00 */
[----:B------:R-:W-:Y:S02]  /*7070*/  SHF.R.S32.HI R6, RZ, 0x1f, R7 ;  /* 0x0000001fff067819 */ /* 0x000fe40000011407 */
[----:B------:R-:W-:Y:S01]  /*7080*/  SHF.R.U64 R8, R8, 0x3, RZ ;  /* 0x0000000308087819 */ /* 0x000fe200000012ff */
[----:B------:R-:W-:Y:S01]  /*7090*/  IMAD.WIDE.U32 R4, R7, UR8, R4 ;  /* 0x0000000807047c25 */ /* 0x000fe2000f8e0004 */
[----:B------:R-:W-:-:S02]  /*70a0*/  LOP3.LUT R12, R13, 0x380, RZ, 0xc0, !PT ;  /* 0x000003800d0c7812 */ /* 0x000fc400078ec0ff */
[----:B------:R-:W-:Y:S01]  /*70b0*/  LOP3.LUT R8, R8, R11, RZ, 0x3c, !PT ;  /* 0x0000000b08087212 */ /* 0x000fe200078e3cff */
[----:B------:R-:W-:Y:S01]  /*70c0*/  IMAD R10, R6, UR8, RZ ;  /* 0x00000008060a7c24 */ /* 0x000fe2000f8e02ff */
[----:B------:R-:W-:Y:S02]  /*70d0*/  SHF.R.U64 R12, R12, 0x3, RZ ;  /* 0x000000030c0c7819 */ /* 0x000fe400000012ff */
[----:B------:R-:W-:Y:S01]  /*70e0*/  IADD3 R9, P2, R24, 0x3000, RZ ;  /* 0x0000300018097810 */ /* 0x000fe20007f5e0ff */
[----:B------:R-:W-:Y:S01]  /*70f0*/  IMAD R11, R7, UR9, R10 ;  /* 0x00000009070b7c24 */ /* 0x000fe2000f8e020a */
[----:B------:R-:W-:Y:S01]  /*7100*/  ULDC.64 UR8, c[0x0][0xb50] ;  /* 0x0002d40000087ab9 */ /* 0x000fe20000000a00 */
[----:B------:R-:W-:Y:S01]  /*7110*/  LOP3.LUT R12, R12, R13, RZ, 0x3c, !PT ;  /* 0x0000000d0c0c7212 */ /* 0x000fe200078e3cff */
[----:B------:R-:W-:Y:S01]  /*7120*/  IMAD.X R13, RZ, RZ, R25, P0 ;  /* 0x000000ffff0d7224 */ /* 0x000fe200000e0619 */
[----:B------:R-:W-:Y:S01]  /*7130*/  LOP3.LUT P0, RZ, R154, 0x3, RZ, 0xc0, !PT ;  /* 0x000000039aff7812 */ /* 0x000fe2000780c0ff */
[----:B------:R-:W-:Y:S01]  /*7140*/  IMAD.IADD R5, R5, 0x1, R11 ;  /* 0x0000000105057824 */ /* 0x000fe200078e020b */
[----:B------:R-:W-:Y:S01]  /*7150*/  LEA R11, P4, R4, UR8, 0x2 ;  /* 0x00000008040b7c11 */ /* 0x000fe2000f8810ff */
[----:B------:R-:W-:Y:S01]  /*7160*/  IMAD.X R7, RZ, RZ, R25, P2 ;  /* 0x000000ffff077224 */ /* 0x000fe200010e0619 */
[----:B------:R-:W-:-:S02]  /*7170*/  LOP3.LUT R6, R9, 0x380, RZ, 0xc0, !PT ;  /* 0x0000038009067812 */ /* 0x000fc400078ec0ff */
[----:B------:R-:W-:Y:S01]  /*7180*/  LEA.HI.X R14, R4, UR9, R5, 0x2, P4 ;  /* 0x00000009040e7c11 */ /* 0x000fe2000a0f1405 */
[----:B------:R-:W-:Y:S01]  /*7190*/  SHFL.IDX PT, R44, R11, RZ, 0x1c1f ;  /* 0x001c1fff0b2c7589 */ /* 0x000fe200000e0000 */
[----:B------:R-:W-:Y:S01]  /*71a0*/  IMAD.U32 R4, RZ, RZ, UR39 ;  /* 0x00000027ff047e24 */ /* 0x000fe2000f8e00ff */
[----:B------:R-:W-:Y:S02]  /*71b0*/  SHF.R.U64 R6, R6, 0x3, RZ ;  /* 0x0000000306067819 */ /* 0x000fe400000012ff */
[----:B------:R-:W0:Y:S01]  /*71c0*/  SHFL.IDX PT, R45, R14, RZ, 0x1c1f ;  /* 0x001c1fff0e2d7589 */ /* 0x000e2200000e0000 */
[----:B------:R-:W-:Y:S01]  /*71d0*/  IMAD R15, R4, 0x80, R19 ;  /* 0x00000080040f7824 */ /* 0x000fe200078e0213 */
[----:B------:R-:W-:Y:S01]  /*71e0*/  LOP3.LUT R6, R6, R9, RZ, 0x3c, !PT ;  /* 0x0000000906067212 */ /* 0x000fe200078e3cff */
[----:B------:R-:W-:Y:S01]  /*71f0*/  IMAD.X R9, RZ, RZ, R25, P3 ;  /* 0x000000ffff097224 */ /* 0x000fe200018e0619 */
[----:B------:R-:W-:Y:S01]  /*7200*/  SHFL.IDX PT, R48, R11, 0x1, 0x1c1f ;  /* 0x003c1f000b307f89 */ /* 0x000fe200000e0000 */
[C---:B------:R-:W-:Y:S01]  /*7210*/  VIADD R4, R15.reuse, 0x8 ;  /* 0x000000080f047836 */ /* 0x040fe20000000000 */
[----:B------:R-:W-:-:S02]  /*7220*/  ISETP.GE.OR P2, PT, R15, R50, P0 ;  /* 0x000000320f00720c */ /* 0x000fc40000746670 */
[----:B------:R-:W1:Y:S01]  /*7230*/  SHFL.IDX PT, R49, R14, 0x1, 0x1c1f ;  /* 0x003c1f000e317f89 */ /* 0x000e6200000e0000 */
[----:B------:R-:W-:Y:S02]  /*7240*/  IADD3 R10, P3, R24, 0x7000, RZ ;  /* 0x00007000180a7810 */ /* 0x000fe40007f7e0ff */
[----:B------:R-:W-:Y:S01]  /*7250*/  ISETP.GE.OR P0, PT, R4, R50, P0 ;  /* 0x000000320400720c */ /* 0x000fe20000706670 */
[----:B------:R-:W-:Y:S01]  /*7260*/  UIMAD UR7, UR11, UR12, URZ ;  /* 0x0000000c0b0772a4 */ /* 0x000fe2000f8e023f */
[----:B------:R-:W-:Y:S01]  /*7270*/  LOP3.LUT R3, R10, 0x380, RZ, 0xc0, !PT ;  /* 0x000003800a037812 */ /* 0x000fe200078ec0ff */
[----:B------:R-:W-:Y:S01]  /*7280*/  UIMAD.WIDE.U32 UR8, UR4, UR12, URZ ;  /* 0x0000000c040872a5 */ /* 0x000fe2000f8e003f */
[C---:B------:R-:W-:Y:S02]  /*7290*/  IADD3 R41, P6, R24.reuse, 0x4000, RZ ;  /* 0x0000400018297810 */ /* 0x040fe40007fde0ff */
[C---:B------:R-:W-:Y:S02]  /*72a0*/  IADD3 R37, P5, R24.reuse, 0x5000, RZ ;  /* 0x0000500018257810 */ /* 0x040fe40007fbe0ff */
[----:B------:R-:W-:-:S02]  /*72b0*/  IADD3 R33, P4, R24, 0x6000, RZ ;  /* 0x0000600018217810 */ /* 0x000fc40007f9e0ff */
[----:B------:R-:W-:Y:S01]  /*72c0*/  LOP3.LUT R5, R24, 0x380, RZ, 0xc0, !PT ;  /* 0x0000038018057812 */ /* 0x000fe200078ec0ff */
[----:B0-----:R0:W-:Y:S01]  /*72d0*/  @!P2 ST.E desc[UR50][R44.64], R20 ;  /* 0x000000142c00a985 */ /* 0x0011e2000c101932 */
[----:B------:R-:W-:Y:S01]  /*72e0*/  SHF.R.U64 R3, R3, 0x3, RZ ;  /* 0x0000000303037819 */ /* 0x000fe200000012ff */
[----:B------:R-:W-:Y:S01]  /*72f0*/  UIMAD UR7, UR4, UR13, UR7 ;  /* 0x0000000d040772a4 */ /* 0x000fe2000f8e0207 */
[----:B------:R-:W-:Y:S01]  /*7300*/  LOP3.LUT R40, R41, 0x380, RZ, 0xc0, !PT ;  /* 0x0000038029287812 */ /* 0x000fe200078ec0ff */
[----:B------:R-:W-:Y:S01]  /*7310*/  ULDC.64 UR10, c[0x0][0xae8] ;  /* 0x0002ba00000a7ab9 */ /* 0x000fe20000000a00 */
[----:B------:R-:W-:Y:S01]  /*7320*/  LOP3.LUT R28, R3, R10, RZ, 0x3c, !PT ;  /* 0x0000000a031c7212 */ /* 0x000fe200078e3cff */
[----:B------:R-:W-:Y:S01]  /*7330*/  IMAD.X R29, RZ, RZ, R25, P3 ;  /* 0x000000ffff1d7224 */ /* 0x000fe200018e0619 */
[----:B------:R-:W-:Y:S01]  /*7340*/  LOP3.LUT R36, R37, 0x380, RZ, 0xc0, !PT ;  /* 0x0000038025247812 */ /* 0x000fe200078ec0ff */
[----:B-1----:R1:W-:Y:S01]  /*7350*/  @!P0 ST.E desc[UR50][R48.64], R21 ;  /* 0x0000001530008985 */ /* 0x0023e2000c101932 */
[----:B------:R-:W-:-:S02]  /*7360*/  LOP3.LUT R32, R33, 0x380, RZ, 0xc0, !PT ;  /* 0x0000038021207812 */ /* 0x000fc400078ec0ff */
[----:B------:R-:W-:Y:S01]  /*7370*/  SHF.R.U64 R5, R5, 0x3, RZ ;  /* 0x0000000305057819 */ /* 0x000fe200000012ff */
[----:B0-----:R-:W0:Y:S01]  /*7380*/  @P1 LDC R45, c[0x0][0xbec] ;  /* 0x0002fb00ff2d1b82 */ /* 0x001e220000000800 */
[----:B------:R-:W-:Y:S01]  /*7390*/  UIADD3 UR9, UR9, UR7, URZ ;  /* 0x0000000709097290 */ /* 0x000fe2000fffe03f */
[----:B------:R-:W-:Y:S01]  /*73a0*/  IMAD R3, R152, 0x20, R17 ;  /* 0x0000002098037824 */ /* 0x000fe200078e0211 */
[----:B------:R-:W-:Y:S01]  /*73b0*/  UIMAD UR4, UR14, UR10, URZ ;  /* 0x0000000a0e0472a4 */ /* 0x000fe2000f8e023f */
[----:B------:R-:W-:Y:S02]  /*73c0*/  SHF.R.U64 R40, R40, 0x3, RZ ;  /* 0x0000000328287819 */ /* 0x000fe400000012ff */
[----:B------:R-:W-:Y:S02]  /*73d0*/  SHF.R.U64 R36, R36, 0x3, RZ ;  /* 0x0000000324247819 */ /* 0x000fe400000012ff */
[----:B-1----:R-:W1:Y:S01]  /*73e0*/  @P1 LDC R21, c[0x0][0xbf0] ;  /* 0x0002fc00ff151b82 */ /* 0x002e620000000800 */
[----:B------:R-:W-:Y:S01]  /*73f0*/  IMAD.U32 R48, RZ, RZ, UR39 ;  /* 0x00000027ff307e24 */ /* 0x000fe2000f8e00ff */
[----:B------:R-:W-:Y:S01]  /*7400*/  UIMAD UR4, UR40, UR11, UR4 ;  /* 0x0000000b280472a4 */ /* 0x000fe2000f8e0204 */
[----:B------:R-:W-:Y:S01]  /*7410*/  SHF.R.U64 R32, R32, 0x3, RZ ;  /* 0x0000000320207819 */ /* 0x000fe200000012ff */
[----:B------:R-:W-:Y:S01]  /*7420*/  UIMAD.WIDE.U32 UR8, UR40, UR10, UR8 ;  /* 0x0000000a280872a5 */ /* 0x000fe2000f8e0008 */
[----:B------:R-:W-:Y:S01]  /*7430*/  IMAD R48, R48, 0x80, R3 ;  /* 0x0000008030307824 */ /* 0x000fe200078e0203 */
[----:B------:R-:W-:Y:S01]  /*7440*/  LOP3.LUT R40, R40, R41, RZ, 0x3c, !PT ;  /* 0x0000002928287212 */ /* 0x000fe200078e3cff */
[----:B------:R-:W-:Y:S01]  /*7450*/  ULDC.64 UR10, c[0x0][0xaf0] ;  /* 0x0002bc00000a7ab9 */ /* 0x000fe20000000a00 */
[----:B------:R-:W-:Y:S01]  /*7460*/  UIADD3 UR9, UR9, UR4, URZ ;  /* 0x0000000409097290 */ /* 0x000fe2000fffe03f */
[----:B------:R-:W-:Y:S01]  /*7470*/  IMAD.MOV.U32 R3, RZ, RZ, R48 ;  /* 0x000000ffff037224 */ /* 0x000fe200078e0030 */
[----:B------:R-:W-:Y:S01]  /*7480*/  UIMAD UR4, UR38, UR10, URZ ;  /* 0x0000000a260472a4 */ /* 0x000fe2000f8e023f */
[----:B------:R-:W-:Y:S01]  /*7490*/  LOP3.LUT R36, R36, R37, RZ, 0x3c, !PT ;  /* 0x0000002524247212 */ /* 0x000fe200078e3cff */
[----:B------:R-:W-:Y:S01]  /*74a0*/  UIMAD.WIDE.U32 UR8, UR37, UR10, UR8 ;  /* 0x0000000a250872a5 */ /* 0x000fe2000f8e0008 */
[----:B------:R-:W-:Y:S01]  /*74b0*/  LOP3.LUT R32, R32, R33, RZ, 0x3c, !PT ;  /* 0x0000002120207212 */ /* 0x000fe200078e3cff */
[----:B------:R-:W5:Y:S01]  /*74c0*/  LD.E.128 R12, desc[UR50][R12.64] ;  /* 0x000000320c0c7980 */ /* 0x000f62000c101d00 */
[----:B------:R-:W-:Y:S01]  /*74d0*/  LOP3.LUT R24, R5, R24, RZ, 0x3c, !PT ;  /* 0x0000001805187212 */ /* 0x000fe200078e3cff */
[----:B0-----:R-:W-:Y:S01]  /*74e0*/  @P1 IMAD.HI.U32 R20, R48, R45, RZ ;  /* 0x0000002d30141227 */ /* 0x001fe200078e00ff */
[----:B------:R-:W-:Y:S01]  /*74f0*/  UIMAD UR4, UR37, UR11, UR4 ;  /* 0x0000000b250472a4 */ /* 0x000fe2000f8e0204 */
[----:B------:R-:W-:Y:S01]  /*7500*/  IADD3.X R41, RZ, R25, RZ, P6, !PT ;  /* 0x00000019ff297210 */ /* 0x000fe200037fe4ff */
[----:B------:R-:W5:Y:S01]  /*7510*/  LD.E.128 R8, desc[UR50][R8.64] ;  /* 0x0000003208087980 */ /* 0x000f62000c101d00 */
[--C-:B------:R-:W-:Y:S01]  /*7520*/  IMAD.X R37, RZ, RZ, R25.reuse, P5 ;  /* 0x000000ffff257224 */ /* 0x100fe200028e0619 */
[----:B------:R-:W-:Y:S01]  /*7530*/  UIADD3 UR4, UR9, UR4, URZ ;  /* 0x0000000409047290 */ /* 0x000fe2000fffe03f */
[----:B------:R-:W-:Y:S01]  /*7540*/  IMAD.X R33, RZ, RZ, R25, P4 ;  /* 0x000000ffff217224 */ /* 0x000fe200020e0619 */
[----:B------:R-:W5:Y:S01]  /*7550*/  LD.E.128 R4, desc[UR50][R6.64] ;  /* 0x0000003206047980 */ /* 0x000f62000c101d00 */
[----:B-1----:R-:W-:Y:S01]  /*7560*/  @P1 SHF.R.U32.HI R3, RZ, R21, R20 ;  /* 0x00000015ff031219 */ /* 0x002fe20000011614 */
[----:B------:R-:W-:Y:S01]  /*7570*/  IMAD.U32 R20, RZ, RZ, UR8 ;  /* 0x00000008ff147e24 */ /* 0x000fe2000f8e00ff */
[----:B------:R-:W-:Y:S01]  /*7580*/  MOV R21, UR9 ;  /* 0x0000000900157c02 */ /* 0x000fe20008000f00 */
[----:B------:R-:W-:Y:S01]  /*7590*/  ULDC.64 UR8, c[0x0][0xae0] ;  /* 0x0002b80000087ab9 */ /* 0x000fe20000000a00 */
[--C-:B------:R-:W-:Y:S01]  /*75a0*/  SHF.R.S32.HI R44, RZ, 0x1f, R3.reuse ;  /* 0x0000001fff2c7819 */ /* 0x100fe20000011403 */
[----:B------:R-:W-:Y:S01]  /*75b0*/  IMAD.MOV R45, RZ, RZ, -R3 ;  /* 0x000000ffff2d7224 */ /* 0x000fe200078e0a03 */
[----:B------:R-:W5:Y:S01]  /*75c0*/  LD.E.128 R24, desc[UR50][R24.64] ;  /* 0x0000003218187980 */ /* 0x000f62000c101d00 */
[----:B------:R-:W-:-:S02]  /*75d0*/  IMAD.U32 R21, RZ, RZ, UR4 ;  /* 0x00000004ff157e24 */ /* 0x000fc4000f8e00ff */
[----:B------:R-:W-:Y:S01]  /*75e0*/  IMAD R44, R44, UR8, RZ ;  /* 0x000000082c2c7c24 */ /* 0x000fe2000f8e02ff */
[----:B------:R-:W5:Y:S01]  /*75f0*/  LD.E.128 R40, desc[UR50][R40.64] ;  /* 0x0000003228287980 */ /* 0x000f62000c101d00 */
[----:B------:R-:W-:Y:S02]  /*7600*/  IMAD R45, R46, R45, R48 ;  /* 0x0000002d2e2d7224 */ /* 0x000fe400078e0230 */
[----:B------:R-:W-:Y:S01]  /*7610*/  IMAD.U32 R46, RZ, RZ, UR39 ;  /* 0x00000027ff2e7e24 */ /* 0x000fe2000f8e00ff */
[----:B------:R-:W5:Y:S01]  /*7620*/  LD.E.128 R36, desc[UR50][R36.64] ;  /* 0x0000003224247980 */ /* 0x000f62000c101d00 */
[C---:B------:R-:W-:Y:S02]  /*7630*/  IMAD R49, R3.reuse, UR9, R44 ;  /* 0x0000000903317c24 */ /* 0x040fe4000f8e022c */
[----:B------:R-:W-:Y:S01]  /*7640*/  IMAD.WIDE.U32 R20, R3, UR8, R20 ;  /* 0x0000000803147c25 */ /* 0x000fe2000f8e0014 */
[----:B------:R-:W5:Y:S01]  /*7650*/  LD.E.128 R32, desc[UR50][R32.64] ;  /* 0x0000003220207980 */ /* 0x000f62000c101d00 */
[----:B------:R-:W-:Y:S01]  /*7660*/  SHF.R.S32.HI R3, RZ, 0x1f, R45 ;  /* 0x0000001fff037819 */ /* 0x000fe2000001142d */
[----:B------:R-:W-:-:S02]  /*7670*/  ULDC.64 UR8, c[0x0][0xad8] ;  /* 0x0002b60000087ab9 */ /* 0x000fc40000000a00 */
[----:B------:R-:W5:Y:S01]  /*7680*/  LD.E.128 R28, desc[UR50][R28.64] ;  /* 0x000000321c1c7980 */ /* 0x000f62000c101d00 */
[----:B------:R-:W-:Y:S01]  /*7690*/  IMAD R51, R46, 0x80, R17 ;  /* 0x000000802e337824 */ /* 0x000fe200078e0211 */
[----:B------:R-:W-:Y:S01]  /*76a0*/  @!PT LDS RZ, [RZ] ;  /* 0x00000000fffff984 */ /* 0x000fe20000000800 */
[----:B------:R-:W-:Y:S01]  /*76b0*/  @!PT LDS RZ, [RZ] ;  /* 0x00000000fffff984 */ /* 0x000fe20000000800 */
[----:B------:R-:W-:Y:S01]  /*76c0*/  @!PT LDS RZ, [RZ] ;  /* 0x00000000fffff984 */ /* 0x000fe20000000800 */
[----:B------:R-:W-:Y:S01]  /*76d0*/  @!PT LDS RZ, [RZ] ;  /* 0x00000000fffff984 */ /* 0x000fe20000000800 */
[----:B------:R0:W-:Y:S06]  /*76e0*/  MEMBAR.ALL.CTA ;  /* 0x0000000000007992 */ /* 0x0001ec0000008000 */
[----:B0-----:R-:W0:Y:S01]  /*76f0*/  FENCE.VIEW.ASYNC.S ;  /* 0x00000000000073c6 */ /* 0x001e220000000000 */
[----:B------:R-:W-:Y:S02]  /*7700*/  IMAD.IADD R21, R21, 0x1, R49 ;  /* 0x0000000115157824 */ /* 0x000fe400078e0231 */
[----:B------:R-:W-:-:S02]  /*7710*/  IMAD R44, R3, UR8, RZ ;  /* 0x00000008032c7c24 */ /* 0x000fc4000f8e02ff */
[----:B------:R-:W-:Y:S02]  /*7720*/  VIADD R3, R51, 0x20 ;  /* 0x0000002033037836 */ /* 0x000fe40000000000 */
[C---:B------:R-:W-:Y:S02]  /*7730*/  IMAD R49, R45.reuse, UR9, R44 ;  /* 0x000000092d317c24 */ /* 0x040fe4000f8e022c */
[----:B------:R-:W-:Y:S01]  /*7740*/  IMAD.WIDE.U32 R20, R45, UR8, R20 ;  /* 0x000000082d147c25 */ /* 0x000fe2000f8e0014 */
[-C--:B------:R-:W-:Y:S01]  /*7750*/  ISETP.GE.AND P0, PT, R3, R50.reuse, PT ;  /* 0x000000320300720c */ /* 0x080fe20003f06270 */
[----:B------:R-:W-:Y:S01]  /*7760*/  ULDC.64 UR8, c[0x0][0xa80] ;  /* 0x0002a00000087ab9 */ /* 0x000fe20000000a00 */
[C---:B------:R-:W-:Y:S01]  /*7770*/  ISETP.GE.AND P2, PT, R51.reuse, R50, PT ;  /* 0x000000323300720c */ /* 0x040fe20003f46270 */
[----:B------:R-:W-:Y:S01]  /*7780*/  VIADD R3, R51, 0x40 ;  /* 0x0000004033037836 */ /* 0x000fe20000000000 */
[----:B------:R-:W-:Y:S01]  /*7790*/  IADD3 R21, R21, R49, RZ ;  /* 0x0000003115157210 */ /* 0x000fe20007ffe0ff */
[----:B------:R-:W-:Y:S01]  /*77a0*/  VIADD R0, R0, 0x28820 ;  /* 0x0002882000007836 */ /* 0x000fe20000000000 */
[----:B------:R-:W-:-:S02]  /*77b0*/  LEA R46, P3, R20, UR8, 0x1 ;  /* 0x00000008142e7c11 */ /* 0x000fc4000f8608ff */
[----:B------:R-:W-:Y:S02]  /*77c0*/  ISETP.GE.AND P1, PT, R3, R50, PT ;  /* 0x000000320300720c */ /* 0x000fe40003f26270 */
[----:B------:R-:W-:Y:S02]  /*77d0*/  LEA.HI.X R3, R20, UR9, R21, 0x1, P3 ;  /* 0x0000000914037c11 */ /* 0x000fe400098f0c15 */
[----:B------:R-:W-:Y:S01]  /*77e0*/  PRMT R0, RZ, 0x654, R0 ;  /* 0x00000654ff007816 */ /* 0x000fe20000000000 */
[----:B0-----:R0:W1:Y:S01]  /*77f0*/  SHFL.IDX PT, R21, R46, RZ, 0x181f ;  /* 0x00181fff2e157589 */ /* 0x00106200000e0000 */
[----:B------:R-:W-:Y:S02]  /*7800*/  BSSY B1, `(.L_x_234) ;  /* 0x000000d000017945 */ /* 0x000fe40003800000 */
[----:B------:R0:W-:Y:S01]  /*7810*/  SYNCS.ARRIVE.TRANS64.RED.A1T0 RZ, [R0+URZ], RZ ;  /* 0x000000ff00ff79a7 */ /* 0x0001e2000810043f */
[----:B------:R0:W2:Y:S01]  /*7820*/  SHFL.IDX PT, R45, R3, RZ, 0x181f ;  /* 0x00181fff032d7589 */ /* 0x0000a200000e0000 */
[----:B------:R-:W-:Y:S05]  /*7830*/  @P2 BRA `(.L_x_235) ;  /* 0x0000000000242947 */ /* 0x000fea0003800000 */
[----:B------:R-:W-:Y:S02]  /*7840*/  ULDC UR4, c[0x0][0xac8] ;  /* 0x0002b20000047ab9 */ /* 0x000fe40000000800 */
[----:B------:R-:W-:Y:S02]  /*7850*/  ISETP.GE.AND P2, PT, R22, UR4, PT ;  /* 0x0000000416007c0c */ /* 0x000fe4000bf46270 */
[----:B------:R-:W-:-:S11]  /*7860*/  ISETP.GE.AND P3, PT, R18, UR4, PT ;  /* 0x0000000412007c0c */ /* 0x000fd6000bf66270 */
[-C--:B-1----:R-:W-:Y:S02]  /*7870*/  @!P2 LEA R20, P4, R22, R21.reuse, 0x1 ;  /* 0x000000151614a211 */ /* 0x082fe400078808ff */
[----:B------:R-:W-:Y:S02]  /*7880*/  @!P3 LEA R44, P5, R18, R21, 0x1 ;  /* 0x00000015122cb211 */ /* 0x000fe400078a08ff */
[-C--:B--2---:R-:W-:Y:S02]  /*7890*/  @!P2 LEA.HI.X R21, R22, R45.reuse, R189, 0x1, P4 ;  /* 0x0000002d1615a211 */ /* 0x084fe400020f0cbd */
[----:B------:R-:W-:-:S03]  /*78a0*/  @!P3 LEA.HI.X R45, R18, R45, R188, 0x1, P5 ;  /* 0x0000002d122db211 */ /* 0x000fc600028f0cbc */
[----:B-----5:R3:W-:Y:S04]  /*78b0*/  @!P2 ST.E.128 desc[UR50][R20.64], R24 ;  /* 0x000000181400a985 */ /* 0x0207e8000c101d32 */
[----:B------:R3:W-:Y:S02]  /*78c0*/  @!P3 ST.E.128 desc[UR50][R44.64], R40 ;  /* 0x000000282c00b985 */ /* 0x0007e4000c101d32 */
.L_x_235:
[----:B------:R-:W-:Y:S05]  /*78d0*/  BSYNC B1 ;  /* 0x0000000000017941 */ /* 0x000fea0003800000 */
.L_x_234:
[----:B---3-5:R3:W4:Y:S01]  /*78e0*/  SHFL.IDX PT, R25, R3, 0x1, 0x181f ;  /* 0x00381f0003197f89 */ /* 0x02872200000e0000 */
[----:B------:R-:W-:Y:S03]  /*78f0*/  BSSY B1, `(.L_x_236) ;  /* 0x000000c000017945 */ /* 0x000fe60003800000 */
[----:B-1----:R3:W1:Y:S01]  /*7900*/  SHFL.IDX PT, R21, R46, 0x1, 0x181f ;  /* 0x00381f002e157f89 */ /* 0x00266200000e0000 */
[----:B------:R-:W-:Y:S05]  /*7910*/  @P0 BRA `(.L_x_237) ;  /* 0x0000000000240947 */ /* 0x000fea0003800000 */
[----:B------:R-:W-:Y:S02]  /*7920*/  ULDC UR4, c[0x0][0xac8] ;  /* 0x0002b20000047ab9 */ /* 0x000fe40000000800 */
[----:B------:R-:W-:Y:S02]  /*7930*/  ISETP.GE.AND P3, PT, R22, UR4, PT ;  /* 0x0000000416007c0c */ /* 0x000fe4000bf66270 */
[----:B------:R-:W-:-:S11]  /*7940*/  ISETP.GE.AND P4, PT, R18, UR4, PT ;  /* 0x0000000412007c0c */ /* 0x000fd6000bf86270 */
[-C--:B-1----:R-:W-:Y:S02]  /*7950*/  @!P3 LEA R20, P0, R22, R21.reuse, 0x1 ;  /* 0x000000151614b211 */ /* 0x082fe400078008ff */
[----:B------:R-:W-:Y:S02]  /*7960*/  @!P4 LEA R24, P2, R18, R21, 0x1 ;  /* 0x000000151218c211 */ /* 0x000fe400078408ff */
[-C--:B----4-:R-:W-:Y:S02]  /*7970*/  @!P3 LEA.HI.X R21, R22, R25.reuse, R189, 0x1, P0 ;  /* 0x000000191615b211 */ /* 0x090fe400000f0cbd */
[----:B------:R-:W-:-:S03]  /*7980*/  @!P4 LEA.HI.X R25, R18, R25, R188, 0x1, P2 ;  /* 0x000000191219c211 */ /* 0x000fc600010f0cbc */
[----:B------:R1:W-:Y:S04]  /*7990*/  @!P3 ST.E.128 desc[UR50][R20.64], R12 ;  /* 0x0000000c1400b985 */ /* 0x0003e8000c101d32 */
[----:B------:R1:W-:Y:S02]  /*79a0*/  @!P4 ST.E.128 desc[UR50][R24.64], R36 ;  /* 0x000000241800c985 */ /* 0x0003e4000c101d32 */
.L_x_237:
[----:B------:R-:W-:Y:S05]  /*79b0*/  BSYNC B1 ;  /* 0x0000000000017941 */ /* 0x000fea0003800000 */
.L_x_236:
[----:B-1----:R1:W0:Y:S01]  /*79c0*/  SHFL.IDX PT, R15, R3, 0x2, 0x181f ;  /* 0x00581f00030f7f89 */ /* 0x00222200000e0000 */
[----:B------:R-:W-:Y:S03]  /*79d0*/  BSSY B1, `(.L_x_238) ;  /* 0x000000c000017945 */ /* 0x000fe60003800000 */
[----:B------:R1:W0:Y:S01]  /*79e0*/  SHFL.IDX PT, R13, R46, 0x2, 0x181f ;  /* 0x00581f002e0d7f89 */ /* 0x00022200000e0000 */
[----:B------:R-:W-:Y:S05]  /*79f0*/  @P1 BRA `(.L_x_239) ;  /* 0x0000000000241947 */ /* 0x000fea0003800000 */
[----:B------:R-:W-:Y:S02]  /*7a00*/  ULDC UR4, c[0x0][0xac8] ;  /* 0x0002b20000047ab9 */ /* 0x000fe40000000800 */
[----:B------:R-:W-:Y:S02]  /*7a10*/  ISETP.GE.AND P2, PT, R22, UR4, PT ;  /* 0x0000000416007c0c */ /* 0x000fe4000bf46270 */
[----:B------:R-:W-:-:S11]  /*7a20*/  ISETP.GE.AND P3, PT, R18, UR4, PT ;  /* 0x0000000412007c0c */ /* 0x000fd6000bf66270 */
[-C--:B0-----:R-:W-:Y:S02]  /*7a30*/  @!P2 LEA R12, P0, R22, R13.reuse, 0x1 ;  /* 0x0000000d160ca211 */ /* 0x081fe400078008ff */
[----:B------:R-:W-:Y:S02]  /*7a40*/  @!P3 LEA R14, P1, R18, R13, 0x1 ;  /* 0x0000000d120eb211 */ /* 0x000fe400078208ff */
[-C--:B------:R-:W-:Y:S02]  /*7a50*/  @!P2 LEA.HI.X R13, R22, R15.reuse, R189, 0x1, P0 ;  /* 0x0000000f160da211 */ /* 0x080fe400000f0cbd */
[----:B------:R-:W-:-:S03]  /*7a60*/  @!P3 LEA.HI.X R15, R18, R15, R188, 0x1, P1 ;  /* 0x0000000f120fb211 */ /* 0x000fc600008f0cbc */
[----:B------:R0:W-:Y:S04]  /*7a70*/  @!P2 ST.E.128 desc[UR50][R12.64], R8 ;  /* 0x000000080c00a985 */ /* 0x0001e8000c101d32 */
[----:B------:R0:W-:Y:S02]  /*7a80*/  @!P3 ST.E.128 desc[UR50][R14.64], R32 ;  /* 0x000000200e00b985 */ /* 0x0001e4000c101d32 */
.L_x_239:
[----:B------:R-:W-:Y:S05]  /*7a90*/  BSYNC B1 ;  /* 0x0000000000017941 */ /* 0x000fea0003800000 */
.L_x_238:
[----:B0-----:R-:W-:Y:S01]  /*7aa0*/  VIADD R0, R51, 0x60 ;  /* 0x0000006033007836 */ /* 0x001fe20000000000 */
[----:B-1-3--:R-:W0:Y:S04]  /*7ab0*/  SHFL.IDX PT, R3, R3, 0x3, 0x181f ;  /* 0x00781f0003037f89 */ /* 0x00ae2800000e0000 */
[----:B------:R-:W-:Y:S01]  /*7ac0*/  ISETP.GE.AND P0, PT, R0, R50, PT ;  /* 0x000000320000720c */ /* 0x000fe20003f06270 */
[----:B------:R1:W3:-:S12]  /*7ad0*/  SHFL.IDX PT, R11, R46, 0x3, 0x181f ;  /* 0x00781f002e0b7f89 */ /* 0x0002d800000e0000 */
[----:B-1----:R-:W-:Y:S05]  /*7ae0*/  @P0 BRA `(.L_x_240) ;  /* 0x0000000c00140947 */ /* 0x002fea0003800000 */
[----:B------:R-:W-:Y:S02]  /*7af0*/  ULDC UR4, c[0x0][0xac8] ;  /* 0x0002b20000047ab9 */ /* 0x000fe40000000800 */
[----:B------:R-:W-:-:S13]  /*7b00*/  ISETP.GE.AND P1, PT, R22, UR4, PT ;  /* 0x0000000416007c0c */ /* 0x000fda000bf26270 */
[----:B---3--:R-:W-:-:S04]  /*7b10*/  @!P1 LEA R8, P0, R22, R11, 0x1 ;  /* 0x0000000b16089211 */ /* 0x008fc800078008ff */
[----:B0-----:R-:W-:Y:S02]  /*7b20*/  @!P1 LEA.HI.X R9, R22, R3, R189, 0x1, P0 ;  /* 0x0000000316099211 */ /* 0x001fe400000f0cbd */
[----:B------:R-:W-:-:S03]  /*7b30*/  ISETP.GE.AND P0, PT, R18, UR4, PT ;  /* 0x0000000412007c0c */ /* 0x000fc6000bf06270 */
[----:B------:R1:W-:Y:S10]  /*7b40*/  @!P1 ST.E.128 desc[UR50][R8.64], R4 ;  /* 0x0000000408009985 */ /* 0x0003f4000c101d32 */
[----:B------:R-:W-:Y:S05]  /*7b50*/  @P0 BRA `(.L_x_240) ;  /* 0x0000000800f80947 */ /* 0x000fea0003800000 */
[----:B-1----:R-:W-:-:S04]  /*7b60*/  LEA R4, P0, R18, R11, 0x1 ;  /* 0x0000000b12047211 */ /* 0x002fc800078008ff */
[----:B------:R-:W-:-:S05]  /*7b70*/  LEA.HI.X R5, R18, R3, R188, 0x1, P0 ;  /* 0x0000000312057211 */ /* 0x000fca00000f0cbc */
[----:B------:R0:W-:Y:S01]  /*7b80*/  ST.E.128 desc[UR50][R4.64], R28 ;  /* 0x0000001c04007985 */ /* 0x0001e2000c101d32 */
[----:B------:R-:W-:Y:S05]  /*7b90*/  BRA `(.L_x_240) ;  /* 0x0000000800e87947 */ /* 0x000fea0003800000 */
.L_x_232:
[----:B------:R-:W-:Y:S01]  /*7ba0*/  ULDC.64 UR8, c[0x0][0xc00] ;  /* 0x0003000000087ab9 */ /* 0x000fe20000000a00 */
[----:B------:R-:W-:Y:S01]  /*7bb0*/  ULDC UR4, c[0x0][0xa88] ;  /* 0x0002a20000047ab9 */ /* 0x000fe20000000800 */
[----:B------:R-:W-:Y:S01]  /*7bc0*/  UISETP.NE.U32.AND UP0, UPT, UR8, URZ, UPT ;  /* 0x0000003f0800728c */ /* 0x000fe2000bf05070 */
[----:B------:R-:W0:Y:S03]  /*7bd0*/  LDC R11, c[0x0][0xbe8] ;  /* 0x0002fa00ff0b7b82 */ /* 0x000e260000000800 */
[----:B------:R-:W-:-:S03]  /*7be0*/  UISETP.NE.AND.EX UP0, UPT, UR9, URZ, UPT, UP0 ;  /* 0x0000003f0900728c */ /* 0x000fc6000bf05300 */
[----:B------:R-:W-:Y:S02]  /*7bf0*/  ULDC.64 UR8, c[0x0][0xc00] ;  /* 0x0003000000087ab9 */ /* 0x000fe40000000a00 */
[----:B------:R-:W-:Y:S01]  /*7c00*/  UIMAD.WIDE UR8, UR37, 0x4, UR8 ;  /* 0x00000004250878a5 */ /* 0x000fe2000f8e0208 */
[----:B------:R-:W-:-:S05]  /*7c10*/  PLOP3.LUT P2, PT, PT, PT, UP0, 0x80, 0x0 ;  /* 0x000000000000781c */ /* 0x000fca0003f4f008 */
[----:B------:R-:W-:Y:S02]  /*7c20*/  IMAD.U32 R4, RZ, RZ, UR8 ;  /* 0x00000008ff047e24 */ /* 0x000fe4000f8e00ff */
[----:B------:R-:W-:Y:S01]  /*7c30*/  IMAD.U32 R5, RZ, RZ, UR9 ;  /* 0x00000009ff057e24 */ /* 0x000fe2000f8e00ff */
[----:B------:R-:W-:Y:S02]  /*7c40*/  ULDC.64 UR8, c[0x0][0xc08] ;  /* 0x0003020000087ab9 */ /* 0x000fe40000000a00 */
[----:B------:R-:W-:-:S03]  /*7c50*/  UISETP.NE.U32.AND UP1, UPT, UR8, URZ, UPT ;  /* 0x0000003f0800728c */ /* 0x000fc6000bf25070 */
[----:B------:R-:W2:Y:S01]  /*7c60*/  @P2 LDG.E R3, desc[UR50][R4.64] ;  /* 0x0000003204032981 */ /* 0x000ea2000c1e1900 */
[----:B------:R-:W-:Y:S01]  /*7c70*/  UISETP.NE.AND.EX UP1, UPT, UR9, URZ, UPT, UP1 ;  /* 0x0000003f0900728c */ /* 0x000fe2000bf25310 */
[----:B------:R-:W-:-:S05]  /*7c80*/  IMAD.U32 R0, RZ, RZ, UR4 ;  /* 0x00000004ff007e24 */ /* 0x000fca000f8e00ff */
[----:B------:R-:W-:-:S05]  /*7c90*/  PLOP3.LUT P3, PT, PT, PT, UP1, 0x80, 0x0 ;  /* 0x000000000000781c */ /* 0x000fca0003f6f018 */
[----:B------:R-:W-:Y:S02]  /*7ca0*/  @UP1 ULDC.64 UR8, c[0x0][0xc08] ;  /* 0x0003020000081ab9 */ /* 0x000fe40000000a00 */
[----:B------:R-:W-:-:S06]  /*7cb0*/  @UP1 UIMAD.WIDE UR8, UR37, 0x4, UR8 ;  /* 0x00000004250818a5 */ /* 0x000fcc000f8e0208 */
[----:B------:R-:W-:Y:S02]  /*7cc0*/  IMAD.U32 R6, RZ, RZ, UR8 ;  /* 0x00000008ff067e24 */ /* 0x000fe4000f8e00ff */
[----:B------:R-:W-:-:S05]  /*7cd0*/  IMAD.U32 R7, RZ, RZ, UR9 ;  /* 0x00000009ff077e24 */ /* 0x000fca000f8e00ff */
[----:B------:R1:W5:Y:S01]  /*7ce0*/  @P3 LDG.E R0, desc[UR50][R6.64] ;  /* 0x0000003206003981 */ /* 0x000362000c1e1900 */
[----:B0-----:R-:W-:Y:S01]  /*7cf0*/  ISETP.NE.AND P0, PT, R11, 0x1, PT ;  /* 0x000000010b00780c */ /* 0x001fe20003f05270 */
[----:B------:R-:W-:Y:S01]  /*7d00*/  UMOV UR4, URZ ;  /* 0x0000003f00047c82 */ /* 0x000fe20008000000 */
[----:B------:R-:W-:Y:S01]  /*7d10*/  USHF.R.S32.HI UR11, URZ, 0x1f, UR40 ;  /* 0x0000001f3f0b7899 */ /* 0x000fe20008011428 */
[----:B------:R-:W-:-:S10]  /*7d20*/  ISETP.GE.AND P1, PT, R190, 0x80, PT ;  /* 0x00000080be00780c */ /* 0x000fd40003f26270 */
[----:B------:R-:W0:Y:S01]  /*7d30*/  @P0 LDC R9, c[0x0][0xbec] ;  /* 0x0002fb00ff090b82 */ /* 0x000e220000000800 */
[----:B--2---:R-:W-:-:S13]  /*7d40*/  @P2 R2UR UR4, R3 ;  /* 0x00000000030422ca */ /* 0x004fda00000e0000 */
[----:B------:R-:W-:Y:S01]  /*7d50*/  USHF.R.S32.HI UR10, URZ, 0x1f, UR4 ;  /* 0x0000001f3f0a7899 */ /* 0x000fe20008011404 */
[----:B01----:R-:W-:Y:S11]  /*7d60*/  @P3 BRA `(.L_x_241) ;  /* 0x0000000000103947 */ /* 0x003ff60003800000 */
[----:B------:R-:W-:Y:S05]  /*7d70*/  @!P2 BRA `(.L_x_241) ;  /* 0x00000000000ca947 */ /* 0x000fea0003800000 */
[----:B------:R-:W2:Y:S04]  /*7d80*/  LDG.E R3, desc[UR50][R4.64] ;  /* 0x0000003204037981 */ /* 0x000ea8000c1e1900 */
[----:B-----5:R-:W2:Y:S02]  /*7d90*/  LDG.E R0, desc[UR50][R4.64+0x4] ;  /* 0x0000043204007981 */ /* 0x020ea4000c1e1900 */
[----:B--2---:R-:W-:-:S07]  /*7da0*/  IMAD.IADD R0, R0, 0x1, -R3 ;  /* 0x0000000100007824 */ /* 0x004fce00078e0a03 */
.L_x_241:
[----:B------:R-:W-:Y:S01]  /*7db0*/  USEL UR37, UR37, URZ, !UP0 ;  /* 0x0000003f25257287 */ /* 0x000fe2000c000000 */
[----:B------:R-:W-:Y:S01]  /*7dc0*/  BSSY B1, `(.L_x_242) ;  /* 0x000002d000017945 */ /* 0x000fe20003800000 */
[----:B------:R-:W-:-:S03]  /*7dd0*/  USEL UR38, UR38, URZ, !UP0 ;  /* 0x0000003f26267287 */ /* 0x000fc6000c000000 */
[----:B------:R-:W-:Y:S09]  /*7de0*/  @P1 BRA `(.L_x_243) ;  /* 0x0000000000a81947 */ /* 0x000ff20003800000 */
[----:B------:R-:W0:Y:S01]  /*7df0*/  S2R R4, SR_TID.X ;  /* 0x0000000000047919 */ /* 0x000e220000002100 */
[----:B------:R-:W1:Y:S01]  /*7e00*/  LDC R6, c[0x0][0xbe8] ;  /* 0x0002fa00ff067b82 */ /* 0x000e620000000800 */
[----:B------:R-:W-:-:S05]  /*7e10*/  IMAD.U32 R3, RZ, RZ, UR39 ;  /* 0x00000027ff037e24 */ /* 0x000fca000f8e00ff */
[----:B0-----:R-:W-:Y:S01]  /*7e20*/  LEA R3, R3, R4, 0x7 ;  /* 0x0000000403037211 */ /* 0x001fe200078e38ff */
[----:B-1---5:R-:W-:-:S04]  /*7e30*/  IMAD R4, R0, R6, RZ ;  /* 0x0000000600047224 */ /* 0x022fc800078e02ff */
[----:B------:R-:W-:-:S05]  /*7e40*/  VIADD R5, R3, 0xffffff80 ;  /* 0xffffff8003057836 */ /* 0x000fca0000000000 */
[----:B------:R-:W-:-:S13]  /*7e50*/  ISETP.GE.AND P1, PT, R5, R4, PT ;  /* 0x000000040500720c */ /* 0x000fda0003f26270 */
[----:B------:R-:W-:Y:S05]  /*7e60*/  @P1 BRA `(.L_x_243) ;  /* 0x0000000000881947 */ /* 0x000fea0003800000 */
[----:B------:R-:W-:Y:S01]  /*7e70*/  ISETP.NE.AND P1, PT, R6, 0x1, PT ;  /* 0x000000010600780c */ /* 0x000fe20003f25270 */
[----:B------:R-:W-:Y:S01]  /*7e80*/  ULDC.64 UR12, c[0x0][0xb90] ;  /* 0x0002e400000c7ab9 */ /* 0x000fe20000000a00 */
[----:B------:R-:W-:Y:S01]  /*7e90*/  UMOV UR8, UR4 ;  /* 0x0000000400087c82 */ /* 0x000fe20008000000 */
[----:B------:R-:W-:Y:S01]  /*7ea0*/  UIMAD UR7, UR11, UR12, URZ ;  /* 0x0000000c0b0772a4 */ /* 0x000fe2000f8e023f */
[----:B------:R-:W-:Y:S02]  /*7eb0*/  UMOV UR9, UR10 ;  /* 0x0000000a00097c82 */ /* 0x000fe40008000000 */
[----:B------:R-:W-:Y:S02]  /*7ec0*/  UIMAD.WIDE.U32 UR8, UR40, UR12, UR8 ;  /* 0x0000000c280872a5 */ /* 0x000fe4000f8e0008 */
[----:B------:R-:W-:-:S03]  /*7ed0*/  UIMAD UR7, UR40, UR13, UR7 ;  /* 0x0000000d280772a4 */ /* 0x000fc6000f8e0207 */
[----:B------:R-:W-:Y:S02]  /*7ee0*/  ULDC.64 UR12, c[0x0][0xb98] ;  /* 0x0002e600000c7ab9 */ /* 0x000fe40000000a00 */
[----:B------:R-:W0:Y:S01]  /*7ef0*/  @P1 LDC R4, c[0x0][0xbec] ;  /* 0x0002fb00ff041b82 */ /* 0x000e220000000800 */
[----:B------:R-:W-:Y:S02]  /*7f00*/  UIADD3 UR9, UR9, UR7, URZ ;  /* 0x0000000709097290 */ /* 0x000fe4000fffe03f */
[----:B------:R-:W-:Y:S02]  /*7f10*/  UIMAD UR7, UR38, UR12, URZ ;  /* 0x0000000c260772a4 */ /* 0x000fe4000f8e023f */
[----:B------:R-:W-:Y:S02]  /*7f20*/  UIMAD.WIDE.U32 UR8, UR37, UR12, UR8 ;  /* 0x0000000c250872a5 */ /* 0x000fe4000f8e0008 */
[----:B------:R-:W-:Y:S01]  /*7f30*/  UIMAD UR7, UR37, UR13, UR7 ;  /* 0x0000000d250772a4 */ /* 0x000fe2000f8e0207 */
[----:B------:R-:W1:Y:S02]  /*7f40*/  @P1 LDC R8, c[0x0][0xbf0] ;  /* 0x0002fc00ff081b82 */ /* 0x000e640000000800 */
[----:B------:R-:W-:Y:S01]  /*7f50*/  ULDC.64 UR12, c[0x0][0xb88] ;  /* 0x0002e200000c7ab9 */ /* 0x000fe20000000a00 */
[----:B0-----:R-:W-:-:S04]  /*7f60*/  @P1 IMAD.HI.U32 R3, R5, R4, RZ ;  /* 0x0000000405031227 */ /* 0x001fc800078e00ff */
[----:B------:R-:W-:Y:S01]  /*7f70*/  IMAD.MOV.U32 R4, RZ, RZ, R5 ;  /* 0x000000ffff047224 */ /* 0x000fe200078e0005 */
[----:B-1----:R-:W-:Y:S01]  /*7f80*/  @P1 SHF.R.U32.HI R4, RZ, R8, R3 ;  /* 0x00000008ff041219 */ /* 0x002fe20000011603 */
[----:B------:R-:W-:-:S04]  /*7f90*/  IMAD.U32 R8, RZ, RZ, UR7 ;  /* 0x00000007ff087e24 */ /* 0x000fc8000f8e00ff */
[----:B------:R-:W-:-:S04]  /*7fa0*/  IMAD.MOV R3, RZ, RZ, -R4 ;  /* 0x000000ffff037224 */ /* 0x000fc800078e0a04 */
[----:B------:R-:W-:Y:S01]  /*7fb0*/  IMAD R3, R6, R3, R5 ;  /* 0x0000000306037224 */ /* 0x000fe200078e0205 */
[----:B------:R-:W-:Y:S02]  /*7fc0*/  SHF.R.S32.HI R5, RZ, 0x1f, R4 ;  /* 0x0000001fff057819 */ /* 0x000fe40000011404 */
[----:B------:R-:W-:Y:S02]  /*7fd0*/  IADD3 R4, P1, R4, UR8, RZ ;  /* 0x0000000804047c10 */ /* 0x000fe4000ff3e0ff */
[----:B------:R-:W-:Y:S02]  /*7fe0*/  SHF.R.S32.HI R6, RZ, 0x1f, R3 ;  /* 0x0000001fff067819 */ /* 0x000fe40000011403 */
[----:B------:R-:W-:Y:S01]  /*7ff0*/  IADD3.X R5, R5, UR9, R8, P1, !PT ;  /* 0x0000000905057c10 */ /* 0x000fe20008ffe408 */
[----:B------:R-:W-:Y:S02]  /*8000*/  ULDC.64 UR8, c[0x0][0xb50] ;  /* 0x0002d40000087ab9 */ /* 0x000fe40000000a00 */
[----:B------:R-:W-:-:S02]  /*8010*/  IMAD R6, R6, UR12, RZ ;  /* 0x0000000c06067c24 */ /* 0x000fc4000f8e02ff */
[----:B------:R-:W-:-:S04]  /*8020*/  IMAD.WIDE.U32 R4, R3, UR12, R4 ;  /* 0x0000000c03047c25 */ /* 0x000fc8000f8e0004 */
[----:B------:R-:W-:Y:S01]  /*8030*/  IMAD R7, R3, UR13, R6 ;  /* 0x0000000d03077c24 */ /* 0x000fe2000f8e0206 */
[----:B------:R-:W-:-:S03]  /*8040*/  LEA R6, P1, R4, UR8, 0x2 ;  /* 0x0000000804067c11 */ /* 0x000fc6000f8210ff */
[----:B------:R-:W-:-:S05]  /*8050*/  IMAD.IADD R3, R5, 0x1, R7 ;  /* 0x0000000105037824 */ /* 0x000fca00078e0207 */
[----:B------:R-:W-:Y:S01]  /*8060*/  LEA.HI.X R7, R4, UR9, R3, 0x2, P1 ;  /* 0x0000000904077c11 */ /* 0x000fe200088f1403 */
[----:B------:R-:W-:-:S05]  /*8070*/  IMAD.MOV.U32 R3, RZ, RZ, -0x800000 ;  /* 0xff800000ff037424 */ /* 0x000fca00078e00ff */
[----:B------:R0:W-:Y:S02]  /*8080*/  STG.E desc[UR50][R6.64], R3 ;  /* 0x0000000306007986 */ /* 0x0001e4000c101932 */
.L_x_243:
[----:B------:R-:W-:Y:S05]  /*8090*/  BSYNC B1 ;  /* 0x0000000000017941 */ /* 0x000fea0003800000 */
.L_x_242:
[----:B------:R-:W1:Y:S01]  /*80a0*/  @P0 LDC R5, c[0x0][0xbf0] ;  /* 0x0002fc00ff050b82 */ /* 0x000e620000000800 */
[----:B------:R-:W-:Y:S01]  /*80b0*/  ULDC.64 UR12, c[0x0][0xaa0] ;  /* 0x0002a800000c7ab9 */ /* 0x000fe20000000a00 */
[----:B0-----:R-:W-:Y:S01]  /*80c0*/  IMAD R3, R152, 0x20, R17 ;  /* 0x0000002098037824 */ /* 0x001fe200078e0211 */
[----:B------:R-:W-:Y:S01]  /*80d0*/  UIMAD UR7, UR10, UR12, URZ ;  /* 0x0000000c0a0772a4 */ /* 0x000fe2000f8e023f */
[----:B------:R-:W-:Y:S01]  /*80e0*/  IMAD.U32 R8, RZ, RZ, UR39 ;  /* 0x00000027ff087e24 */ /* 0x000fe2000f8e00ff */
[----:B------:R-:W-:Y:S01]  /*80f0*/  UIMAD.WIDE.U32 UR8, UR4, UR12, URZ ;  /* 0x0000000c040872a5 */ /* 0x000fe2000f8e003f */
[----:B------:R-:W-:Y:S01]  /*8100*/  BSSY B1, `(.L_x_244) ;  /* 0x0000039000017945 */ /* 0x000fe20003800000 */
[----:B------:R-:W-:Y:S02]  /*8110*/  UIMAD UR7, UR4, UR13, UR7 ;  /* 0x0000000d040772a4 */ /* 0x000fe4000f8e0207 */
[----:B------:R-:W-:Y:S01]  /*8120*/  LEA R8, R8, R3, 0x7 ;  /* 0x0000000308087211 */ /* 0x000fe200078e38ff */
[----:B------:R-:W-:Y:S01]  /*8130*/  ULDC.64 UR12, c[0x0][0xae8] ;  /* 0x0002ba00000c7ab9 */ /* 0x000fe20000000a00 */
[----:B------:R-:W-:-:S02]  /*8140*/  UIADD3 UR9, UR9, UR7, URZ ;  /* 0x0000000709097290 */ /* 0x000fc4000fffe03f */
[----:B------:R-:W-:Y:S01]  /*8150*/  UIMAD UR4, UR11, UR12, URZ ;  /* 0x0000000c0b0472a4 */ /* 0x000fe2000f8e023f */
[----:B------:R-:W-:Y:S01]  /*8160*/  @P0 IMAD.HI.U32 R4, R8, R9, RZ ;  /* 0x0000000908040227 */ /* 0x000fe200078e00ff */
[----:B------:R-:W-:Y:S02]  /*8170*/  UIMAD.WIDE.U32 UR8, UR40, UR12, UR8 ;  /* 0x0000000c280872a5 */ /* 0x000fe4000f8e0008 */
[----:B------:R-:W-:Y:S01]  /*8180*/  UIMAD UR4, UR40, UR13, UR4 ;  /* 0x0000000d280472a4 */ /* 0x000fe2000f8e0204 */
[----:B------:R-:W-:Y:S01]  /*8190*/  IMAD.MOV.U32 R3, RZ, RZ, R8 ;  /* 0x000000ffff037224 */ /* 0x000fe200078e0008 */
[----:B------:R-:W-:Y:S02]  /*81a0*/  ULDC.64 UR10, c[0x0][0xaf0] ;  /* 0x0002bc00000a7ab9 */ /* 0x000fe40000000a00 */
[----:B------:R-:W-:Y:S02]  /*81b0*/  UIADD3 UR9, UR9, UR4, URZ ;  /* 0x0000000409097290 */ /* 0x000fe4000fffe03f */
[----:B------:R-:W-:Y:S01]  /*81c0*/  UIMAD UR4, UR38, UR10, URZ ;  /* 0x0000000a260472a4 */ /* 0x000fe2000f8e023f */
[----:B-1----:R-:W-:Y:S01]  /*81d0*/  @P0 SHF.R.U32.HI R3, RZ, R5, R4 ;  /* 0x00000005ff030219 */ /* 0x002fe20000011604 */
[----:B------:R-:W-:-:S02]  /*81e0*/  UIMAD.WIDE.U32 UR8, UR37, UR10, UR8 ;  /* 0x0000000a250872a5 */ /* 0x000fc4000f8e0008 */
[----:B------:R-:W-:Y:S01]  /*81f0*/  UIMAD UR4, UR37, UR11, UR4 ;  /* 0x0000000b250472a4 */ /* 0x000fe2000f8e0204 */
[--C-:B------:R-:W-:Y:S01]  /*8200*/  SHF.R.S32.HI R4, RZ, 0x1f, R3.reuse ;  /* 0x0000001fff047819 */ /* 0x100fe20000011403 */
[----:B------:R-:W-:Y:S01]  /*8210*/  IMAD.MOV R7, RZ, RZ, -R3 ;  /* 0x000000ffff077224 */ /* 0x000fe200078e0a03 */
[----:B------:R-:W-:Y:S01]  /*8220*/  ULDC.64 UR10, c[0x0][0xae0] ;  /* 0x0002b800000a7ab9 */ /* 0x000fe20000000a00 */
[----:B------:R-:W-:Y:S02]  /*8230*/  UIADD3 UR4, UR9, UR4, URZ ;  /* 0x0000000409047290 */ /* 0x000fe4000fffe03f */
[----:B------:R-:W-:Y:S02]  /*8240*/  IMAD.U32 R5, RZ, RZ, UR9 ;  /* 0x00000009ff057e24 */ /* 0x000fe4000f8e00ff */
[----:B------:R-:W-:Y:S02]  /*8250*/  IMAD R6, R4, UR10, RZ ;  /* 0x0000000a04067c24 */ /* 0x000fe4000f8e02ff */
[----:B------:R-:W-:Y:S01]  /*8260*/  IMAD.U32 R4, RZ, RZ, UR8 ;  /* 0x00000008ff047e24 */ /* 0x000fe2000f8e00ff */
[----:B------:R-:W-:Y:S01]  /*8270*/  ULDC.64 UR8, c[0x0][0xad8] ;  /* 0x0002b60000087ab9 */ /* 0x000fe20000000a00 */
[----:B------:R-:W-:-:S02]  /*8280*/  IMAD.U32 R5, RZ, RZ, UR4 ;  /* 0x00000004ff057e24 */ /* 0x000fc4000f8e00ff */
[----:B------:R-:W-:Y:S02]  /*8290*/  IMAD R7, R11, R7, R8 ;  /* 0x000000070b077224 */ /* 0x000fe400078e0208 */
[C---:B------:R-:W-:Y:S02]  /*82a0*/  IMAD R9, R3.reuse, UR11, R6 ;  /* 0x0000000b03097c24 */ /* 0x040fe4000f8e0206 */
[----:B------:R-:W-:Y:S01]  /*82b0*/  IMAD.WIDE.U32 R4, R3, UR10, R4 ;  /* 0x0000000a03047c25 */ /* 0x000fe2000f8e0004 */
[----:B------:R-:W-:-:S03]  /*82c0*/  SHF.R.S32.HI R3, RZ, 0x1f, R7 ;  /* 0x0000001fff037819 */ /* 0x000fc60000011407 */
[----:B------:R-:W-:Y:S02]  /*82d0*/  IMAD.U32 R8, RZ, RZ, UR39 ;  /* 0x00000027ff087e24 */ /* 0x000fe4000f8e00ff */
[----:B------:R-:W-:Y:S02]  /*82e0*/  IMAD.IADD R5, R5, 0x1, R9 ;  /* 0x0000000105057824 */ /* 0x000fe400078e0209 */
[----:B------:R-:W-:Y:S02]  /*82f0*/  IMAD R6, R3, UR8, RZ ;  /* 0x0000000803067c24 */ /* 0x000fe4000f8e02ff */
[----:B------:R-:W-:Y:S02]  /*8300*/  IMAD R8, R8, 0x80, R17 ;  /* 0x0000008008087824 */ /* 0x000fe400078e0211 */
[----:B-----5:R-:W-:Y:S02]  /*8310*/  IMAD R11, R0, R11, RZ ;  /* 0x0000000b000b7224 */ /* 0x020fe400078e02ff */
[C---:B------:R-:W-:Y:S01]  /*8320*/  IMAD R3, R7.reuse, UR9, R6 ;  /* 0x0000000907037c24 */ /* 0x040fe2000f8e0206 */
[C---:B------:R-:W-:Y:S01]  /*8330*/  IADD3 R0, R8.reuse, 0x20, RZ ;  /* 0x0000002008007810 */ /* 0x040fe20007ffe0ff */
[----:B------:R-:W-:Y:S01]  /*8340*/  IMAD.WIDE.U32 R4, R7, UR8, R4 ;  /* 0x0000000807047c25 */ /* 0x000fe2000f8e0004 */
[-C--:B------:R-:W-:Y:S01]  /*8350*/  ISETP.GE.AND P2, PT, R8, R11.reuse, PT ;  /* 0x0000000b0800720c */ /* 0x080fe20003f46270 */
[----:B------:R-:W-:Y:S01]  /*8360*/  ULDC.64 UR8, c[0x0][0xa80] ;  /* 0x0002a00000087ab9 */ /* 0x000fe20000000a00 */
[----:B------:R-:W-:Y:S01]  /*8370*/  ISETP.GE.AND P1, PT, R0, R11, PT ;  /* 0x0000000b0000720c */ /* 0x000fe20003f26270 */
[----:B------:R-:W-:Y:S01]  /*8380*/  IMAD.IADD R3, R5, 0x1, R3 ;  /* 0x0000000105037824 */ /* 0x000fe200078e0203 */
[----:B------:R-:W-:Y:S01]  /*8390*/  LEA R6, P3, R4, UR8, 0x1 ;  /* 0x0000000804067c11 */ /* 0x000fe2000f8608ff */
[----:B------:R-:W-:-:S03]  /*83a0*/  VIADD R0, R8, 0x40 ;  /* 0x0000004008007836 */ /* 0x000fc60000000000 */
[----:B------:R-:W-:Y:S01]  /*83b0*/  LEA.HI.X R3, R4, UR9, R3, 0x1, P3 ;  /* 0x0000000904037c11 */ /* 0x000fe200098f0c03 */
[----:B------:R0:W1:Y:S01]  /*83c0*/  SHFL.IDX PT, R7, R6, RZ, 0x181f ;  /* 0x00181fff06077589 */ /* 0x00006200000e0000 */
[----:B------:R-:W-:-:S03]  /*83d0*/  ISETP.GE.AND P0, PT, R0, R11, PT ;  /* 0x0000000b0000720c */ /* 0x000fc60003f06270 */
[----:B------:R0:W2:Y:S01]  /*83e0*/  SHFL.IDX PT, R5, R3, RZ, 0x181f ;  /* 0x00181fff03057589 */ /* 0x0000a200000e0000 */
[----:B------:R-:W-:Y:S09]  /*83f0*/  @P2 BRA `(.L_x_245) ;  /* 0x0000000000242947 */ /* 0x000ff20003800000 */
[----:B------:R-:W-:Y:S02]  /*8400*/  ULDC UR4, c[0x0][0xac8] ;  /* 0x0002b20000047ab9 */ /* 0x000fe40000000800 */
[----:B------:R-:W-:Y:S02]  /*8410*/  ISETP.GE.AND P4, PT, R22, UR4, PT ;  /* 0x0000000416007c0c */ /* 0x000fe4000bf86270 */
[----:B------:R-:W-:-:S11]  /*8420*/  ISETP.GE.AND P5, PT, R18, UR4, PT ;  /* 0x0000000412007c0c */ /* 0x000fd6000bfa6270 */
[-C--:B-1----:R-:W-:Y:S02]  /*8430*/  @!P4 LEA R12, P2, R22, R7.reuse, 0x1 ;  /* 0x00000007160cc211 */ /* 0x082fe400078408ff */
[----:B------:R-:W-:Y:S02]  /*8440*/  @!P5 LEA R4, P3, R18, R7, 0x1 ;  /* 0x000000071204d211 */ /* 0x000fe400078608ff */
[-C--:B--2---:R-:W-:Y:S02]  /*8450*/  @!P4 LEA.HI.X R13, R22, R5.reuse, R189, 0x1, P2 ;  /* 0x00000005160dc211 */ /* 0x084fe400010f0cbd */
[----:B------:R-:W-:-:S03]  /*8460*/  @!P5 LEA.HI.X R5, R18, R5, R188, 0x1, P3 ;  /* 0x000000051205d211 */ /* 0x000fc600018f0cbc */
[----:B------:R3:W-:Y:S04]  /*8470*/  @!P4 ST.E.128 desc[UR50][R12.64], RZ ;  /* 0x000000ff0c00c985 */ /* 0x0007e8000c101d32 */
[----:B------:R3:W-:Y:S02]  /*8480*/  @!P5 ST.E.128 desc[UR50][R4.64], RZ ;  /* 0x000000ff0400d985 */ /* 0x0007e4000c101d32 */
.L_x_245:
[----:B------:R-:W-:Y:S05]  /*8490*/  BSYNC B1 ;  /* 0x0000000000017941 */ /* 0x000fea0003800000 */
.L_x_244:
[----:B--23--:R2:W3:Y:S01]  /*84a0*/  SHFL.IDX PT, R5, R3, 0x1, 0x181f ;  /* 0x00381f0003057f89 */ /* 0x00c4e200000e0000 */
        /* <DEDUP_REMOVED lines=8> */
[-C--:B---3--:R-:W-:Y:S02]  /*8530*/  @!P3 LEA.HI.X R13, R22, R5.reuse, R189, 0x1, P1 ;  /* 0x00000005160db211 */ /* 0x088fe400008f0cbd */
[----:B------:R-:W-:-:S03]  /*8540*/  @!P4 LEA.HI.X R5, R18, R5, R188, 0x1, P2 ;  /* 0x000000051205c211 */ /* 0x000fc600010f0cbc */
[----:B------:R4:W-:Y:S04]  /*8550*/  @!P3 ST.E.128 desc[UR50][R12.64], RZ ;  /* 0x000000ff0c00b985 */ /* 0x0009e8000c101d32 */
[----:B------:R4:W-:Y:S02]  /*8560*/  @!P4 ST.E.128 desc[UR50][R4.64], RZ ;  /* 0x000000ff0400c985 */ /* 0x0009e4000c101d32 */
.L_x_247:
[----:B------:R-:W-:Y:S05]  /*8570*/  BSYNC B1 ;  /* 0x0000000000017941 */ /* 0x000fea0003800000 */
.L_x_246:
[----:B---34-:R3:W4:Y:S01]  /*8580*/  SHFL.IDX PT, R5, R3, 0x2, 0x181f ;  /* 0x00581f0003057f89 */ /* 0x01872200000e0000 */
        /* <DEDUP_REMOVED lines=10> */
[----:B------:R1:W-:Y:S04]  /*8630*/  @!P2 ST.E.128 desc[UR50][R12.64], RZ ;  /* 0x000000ff0c00a985 */ /* 0x0003e8000c101d32 */
[----:B------:R1:W-:Y:S02]  /*8640*/  @!P3 ST.E.128 desc[UR50][R4.64], RZ ;  /* 0x000000ff0400b985 */ /* 0x0003e4000c101d32 */
.L_x_249:
[----:B------:R-:W-:Y:S05]  /*8650*/  BSYNC B1 ;  /* 0x0000000000017941 */ /* 0x000fea0003800000 */
.L_x_248:
[----:B------:R-:W-:Y:S01]  /*8660*/  VIADD R0, R8, 0x60 ;  /* 0x0000006008007836 */ /* 0x000fe20000000000 */
[----:B0-23--:R-:W0:Y:S04]  /*8670*/  SHFL.IDX PT, R3, R3, 0x3, 0x181f ;  /* 0x00781f0003037f89 */ /* 0x00de2800000e0000 */
[----:B------:R-:W-:Y:S01]  /*8680*/  ISETP.GE.AND P0, PT, R0, R11, PT ;  /* 0x0000000b0000720c */ /* 0x000fe20003f06270 */
[----:B-1--4-:R1:W2:-:S12]  /*8690*/  SHFL.IDX PT, R5, R6, 0x3, 0x181f ;  /* 0x00781f0006057f89 */ /* 0x01229800000e0000 */
[----:B-1----:R-:W-:Y:S05]  /*86a0*/  @P0 BRA `(.L_x_240) ;  /* 0x0000000000240947 */ /* 0x002fea0003800000 */
[----:B------:R-:W-:Y:S02]  /*86b0*/  ULDC UR4, c[0x0][0xac8] ;  /* 0x0002b20000047ab9 */ /* 0x000fe40000000800 */
[----:B------:R-:W-:Y:S02]  /*86c0*/  ISETP.GE.AND P2, PT, R22, UR4, PT ;  /* 0x0000000416007c0c */ /* 0x000fe4000bf46270 */
[----:B------:R-:W-:-:S11]  /*86d0*/  ISETP.GE.AND P3, PT, R18, UR4, PT ;  /* 0x0000000412007c0c */ /* 0x000fd6000bf66270 */
[-C--:B--2---:R-:W-:Y:S02]  /*86e0*/  @!P2 LEA R6, P0, R22, R5.reuse, 0x1 ;  /* 0x000000051606a211 */ /* 0x084fe400078008ff */
[----:B------:R-:W-:Y:S02]  /*86f0*/  @!P3 LEA R4, P1, R18, R5, 0x1 ;  /* 0x000000051204b211 */ /* 0x000fe400078208ff */
[-C--:B0-----:R-:W-:Y:S02]  /*8700*/  @!P2 LEA.HI.X R7, R22, R3.reuse, R189, 0x1, P0 ;  /* 0x000000031607a211 */ /* 0x081fe400000f0cbd */
[----:B------:R-:W-:-:S03]  /*8710*/  @!P3 LEA.HI.X R5, R18, R3, R188, 0x1, P1 ;  /* 0x000000031205b211 */ /* 0x000fc600008f0cbc */
[----:B------:R0:W-:Y:S04]  /*8720*/  @!P2 ST.E.128 desc[UR50][R6.64], RZ ;  /* 0x000000ff0600a985 */ /* 0x0001e8000c101d32 */
[----:B------:R0:W-:Y:S02]  /*8730*/  @!P3 ST.E.128 desc[UR50][R4.64], RZ ;  /* 0x000000ff0400b985 */ /* 0x0001e4000c101d32 */
.L_x_240:
[----:B------:R-:W-:Y:S05]  /*8740*/  BSYNC B0 ;  /* 0x0000000000007941 */ /* 0x000fea0003800000 */
.L_x_231:
[----:B------:R-:W-:Y:S02]  /*8750*/  ULDC UR4, c[0x0][0xc3c] ;  /* 0x00030f0000047ab9 */ /* 0x000fe40000000800 */
[----:B------:R-:W-:-:S13]  /*8760*/  ISETP.GE.AND P0, PT, R47, UR4, PT ;  /* 0x000000042f007c0c */ /* 0x000fda000bf06270 */
[----:B------:R-:W-:Y:S05]  /*8770*/  @!P0 BRA `(.L_x_250) ;  /* 0xffffff8400748947 */ /* 0x000fea000383ffff */
[----:B------:R-:W-:Y:S05]  /*8780*/  EXIT ;  /* 0x000000000000794d */ /* 0x000fea0003800000 */
.L_x_203:
[----:B------:R-:W-:-:S08]  /*8790*/  NOP ;  /* 0x0000000000007918 */ /* 0x000fd00000000000 */
[----:B------:R-:W0:-:S00]  /*87a0*/  USETMAXREG.DEALLOC.CTAPOOL 0x28 ;  /* 0x00000028000079c8 */ /* 0x000e0000080e0500 */
[----:B0-----:R-:W-:Y:S02]  /*87b0*/  LOP3.LUT R0, R0, 0x3, RZ, 0xc0, !PT ;  /* 0x0000000300007812 */ /* 0x001fe400078ec0ff */
[----:B------:R-:W-:-:S04]  /*87c0*/  LOP3.LUT R27, R27, 0xffffffdf, RZ, 0xc0, !PT ;  /* 0xffffffdf1b1b7812 */ /* 0x000fc800078ec0ff */
[----:B------:R-:W0:Y:S02]  /*87d0*/  SHFL.IDX PT, R0, R0, RZ, 0x1f ;  /* 0x00001fff00007589 */ /* 0x000e2400000e0000 */
[----:B0-----:R-:W-:Y:S01]  /*87e0*/  ISETP.NE.AND P0, PT, R0, RZ, PT ;  /* 0x000000ff0000720c */ /* 0x001fe20003f05270 */
[----:B------:R-:W-:-:S12]  /*87f0*/  IMAD.MOV.U32 R0, RZ, RZ, RZ ;  /* 0x000000ffff007224 */ /* 0x000fd800078e00ff */
[----:B------:R-:W-:Y:S01]  /*8800*/  @P0 LOP3.LUT R27, R27, 0x20, RZ, 0xfc, !PT ;  /* 0x000000201b1b0812 */ /* 0x000fe200078efcff */
[----:B------:R-:W-:Y:S06]  /*8810*/  @!P0 BRA `(.L_x_251) ;  /* 0x00000000001c8947 */ /* 0x000fec0003800000 */
[----:B------:R-:W0:Y:S08]  /*8820*/  S2UR UR5, SR_CgaCtaId ;  /* 0x00000000000579c3 */ /* 0x000e300000008800 */
[----:B------:R-:W-:Y:S06]  /*8830*/  BAR.SYNC.DEFER_BLOCKING 0x5, 0x180 ;  /* 0x0146000000007b1d */ /* 0x000fec0000010000 */
[----:B------:R-:W-:-:S02]  /*8840*/  UMOV UR4, 0x400 ;  /* 0x0000040000047882 */ /* 0x000fc40000000000 */
[----:B0-----:R-:W-:-:S09]  /*8850*/  ULEA UR4, UR5, UR4, 0x18 ;  /* 0x0000000405047291 */ /* 0x001fd2000f8ec03f */
[----:B------:R-:W0:Y:S01]  /*8860*/  LDS.128 R16, [UR4+0x288d0] ;  /* 0x0288d004ff107984 */ /* 0x000e220008000c00 */
[----:B------:R-:W-:Y:S06]  /*8870*/  BAR.ARV 0x4, 0x180 ;  /* 0x0106000000007b1d */ /* 0x000fec0000002000 */
[----:B------:R-:W-:Y:S05]  /*8880*/  BRA `(.L_x_252) ;  /* 0x0000000800007947 */ /* 0x000fea0003800000 */
.L_x_251:
[----:B------:R-:W0:Y:S01]  /*8890*/  S2R R2, SR_TID.X ;  /* 0x0000000000027919 */ /* 0x000e220000002100 */
[----:B------:R-:W-:Y:S01]  /*88a0*/  ULDC UR4, c[0x0][0xc3c] ;  /* 0x00030f0000047ab9 */ /* 0x000fe20000000800 */
[----:B------:R-:W1:Y:S01]  /*88b0*/  S2UR UR6, SR_CTAID.X ;  /* 0x00000000000679c3 */ /* 0x000e620000002500 */
[----:B------:R-:W-:Y:S01]  /*88c0*/  ULDC UR5, c[0x0][0xc38] ;  /* 0x00030e0000057ab9 */ /* 0x000fe20000000800 */
[----:B0-----:R-:W-:-:S04]  /*88d0*/  LOP3.LUT R5, R2, 0x1f, RZ, 0xc0, !PT ;  /* 0x0000001f02057812 */ /* 0x001fc800078ec0ff */
[----:B------:R-:W-:-:S04]  /*88e0*/  ISETP.NE.AND P0, PT, R5, 0x1f, PT ;  /* 0x0000001f0500780c */ /* 0x000fc80003f05270 */
[----:B------:R-:W-:-:S13]  /*88f0*/  ISETP.GE.OR P1, PT, R5, UR4, !P0 ;  /* 0x0000000405007c0c */ /* 0x000fda000c726670 */
[----:B------:R-:W0:Y:S02]  /*8900*/  @!P1 LDC.64 R2, c[0x0][0xc80] ;  /* 0x00032000ff029b82 */ /* 0x000e240000000a00 */
[----:B0-----:R-:W-:-:S05]  /*8910*/  @!P1 IMAD.WIDE.U32 R2, R5, 0x4, R2 ;  /* 0x0000000405029825 */ /* 0x001fca00078e0002 */
[----:B------:R-:W2:Y:S01]  /*8920*/  @!P1 LDG.E R0, desc[UR50][R2.64] ;  /* 0x0000003202009981 */ /* 0x000ea2000c1e1900 */
[C---:B------:R-:W-:Y:S01]  /*8930*/  ISETP.NE.AND P1, PT, R5.reuse, RZ, PT ;  /* 0x000000ff0500720c */ /* 0x040fe20003f25270 */
[----:B------:R-:W-:Y:S01]  /*8940*/  UMOV UR4, URZ ;  /* 0x0000003f00047c82 */ /* 0x000fe20008000000 */
[C---:B------:R-:W-:Y:S01]  /*8950*/  ISETP.GE.U32.AND P2, PT, R5.reuse, 0x2, PT ;  /* 0x000000020500780c */ /* 0x040fe20003f46070 */
[----:B------:R-:W-:Y:S01]  /*8960*/  IMAD.MOV.U32 R16, RZ, RZ, RZ ;  /* 0x000000ffff107224 */ /* 0x000fe200078e00ff */
[C---:B------:R-:W-:Y:S02]  /*8970*/  ISETP.GE.U32.AND P3, PT, R5.reuse, 0x4, PT ;  /* 0x000000040500780c */ /* 0x040fe40003f66070 */
[C---:B------:R-:W-:Y:S02]  /*8980*/  ISETP.GE.U32.AND P4, PT, R5.reuse, 0x8, PT ;  /* 0x000000080500780c */ /* 0x040fe40003f86070 */
[----:B------:R-:W-:Y:S01]  /*8990*/  ISETP.GE.U32.AND P5, PT, R5, 0x10, PT ;  /* 0x000000100500780c */ /* 0x000fe20003fa6070 */
[----:B--2---:R-:W0:Y:S02]  /*89a0*/  SHFL.UP PT, R4, R0, 0x1, RZ ;  /* 0x0420000000047989 */ /* 0x004e2400000e00ff */
[----:B0-----:R-:W-:-:S05]  /*89b0*/  SEL R7, R4, RZ, P1 ;  /* 0x000000ff04077207 */ /* 0x001fca0000800000 */
[----:B------:R-:W-:-:S05]  /*89c0*/  IMAD.IADD R7, R0, 0x1, R7 ;  /* 0x0000000100077824 */ /* 0x000fca00078e0207 */
[----:B------:R-:W0:Y:S02]  /*89d0*/  SHFL.UP PT, R4, R7, 0x2, RZ ;  /* 0x0440000007047989 */ /* 0x000e2400000e00ff */
        /* <DEDUP_REMOVED lines=9> */
[----:B0-----:R-:W-:-:S04]  /*8a70*/  SEL R7, R6, RZ, P5 ;  /* 0x000000ff06077207 */ /* 0x001fc80002800000 */
[----:B------:R-:W-:-:S05]  /*8a80*/  IADD3 R7, R2, R7, RZ ;  /* 0x0000000702077210 */ /* 0x000fca0007ffe0ff */
[----:B------:R-:W0:Y:S02]  /*8a90*/  SHFL.IDX PT, R4, R7, 0x1f, 0x1f ;  /* 0x03e01f0007047f89 */ /* 0x000e2400000e0000 */
[----:B0-----:R-:W-:-:S04]  /*8aa0*/  IMAD R4, R4, UR5, RZ ;  /* 0x0000000504047c24 */ /* 0x001fc8000f8e02ff */
[----:B------:R-:W-:Y:S01]  /*8ab0*/  IMAD.MOV.U32 R3, RZ, RZ, R4 ;  /* 0x000000ffff037224 */ /* 0x000fe200078e0004 */
[----:B-1----:R-:W-:-:S13]  /*8ac0*/  ISETP.GT.AND P6, PT, R4, UR6, PT ;  /* 0x0000000604007c0c */ /* 0x002fda000bfc4270 */
[----:B------:R-:W-:Y:S05]  /*8ad0*/  @P6 BRA `(.L_x_253) ;  /* 0x0000000000946947 */ /* 0x000fea0003800000 */
[----:B------:R-:W-:Y:S01]  /*8ae0*/  IMAD.MOV.U32 R4, RZ, RZ, R3 ;  /* 0x000000ffff047224 */ /* 0x000fe200078e0003 */
[----:B------:R-:W-:Y:S01]  /*8af0*/  UMOV UR4, URZ ;  /* 0x0000003f00047c82 */ /* 0x000fe20008000000 */
[----:B------:R-:W-:-:S05]  /*8b00*/  ULDC UR5, c[0x0][0xc38] ;  /* 0x00030e0000057ab9 */ /* 0x000fca0000000800 */
.L_x_257:
[----:B------:R-:W0:Y:S01]  /*8b10*/  LDC R2, c[0x0][0xc3c] ;  /* 0x00030f00ff027b82 */ /* 0x000e220000000800 */
[----:B------:R-:W-:-:S06]  /*8b20*/  UIADD3 UR4, UR4, 0x1f, URZ ;  /* 0x0000001f04047890 */ /* 0x000fcc000fffe03f */
[----:B0-----:R-:W-:-:S13]  /*8b30*/  ISETP.LE.AND P6, PT, R2, UR4, PT ;  /* 0x0000000402007c0c */ /* 0x001fda000bfc3270 */
[----:B------:R-:W-:Y:S05]  /*8b40*/  @P6 BRA `(.L_x_254) ;  /* 0x0000000400246947 */ /* 0x000fea0003800000 */
[----:B------:R-:W-:Y:S01]  /*8b50*/  VIADD R7, R5, UR4 ;  /* 0x0000000405077c36 */ /* 0x000fe20008000000 */
[----:B------:R-:W-:Y:S01]  /*8b60*/  BSSY B0, `(.L_x_255) ;  /* 0x0000007000007945 */ /* 0x000fe20003800000 */
[----:B------:R-:W-:-:S03]  /*8b70*/  IMAD.MOV.U32 R0, RZ, RZ, RZ ;  /* 0x000000ffff007224 */ /* 0x000fc600078e00ff */
[----:B------:R-:W-:-:S13]  /*8b80*/  ISETP.GE.OR P6, PT, R7, R2, !P0 ;  /* 0x000000020700720c */ /* 0x000fda00047c6670 */
[----:B------:R-:W-:Y:S05]  /*8b90*/  @P6 BRA `(.L_x_256) ;  /* 0x00000000000c6947 */ /* 0x000fea0003800000 */
[----:B------:R-:W0:Y:S02]  /*8ba0*/  LDC.64 R2, c[0x0][0xc80] ;  /* 0x00032000ff027b82 */ /* 0x000e240000000a00 */
[----:B0-----:R-:W-:-:S05]  /*8bb0*/  IMAD.WIDE R2, R7, 0x4, R2 ;  /* 0x0000000407027825 */ /* 0x001fca00078e0202 */
[----:B------:R0:W5:Y:S02]  /*8bc0*/  LDG.E R0, desc[UR50][R2.64] ;  /* 0x0000003202007981 */ /* 0x000164000c1e1900 */
.L_x_256:
[----:B------:R-:W-:Y:S05]  /*8bd0*/  BSYNC B0 ;  /* 0x0000000000007941 */ /* 0x000fea0003800000 */
.L_x_255:
[----:B0----5:R-:W0:Y:S02]  /*8be0*/  SHFL.UP PT, R2, R0, 0x1, RZ ;  /* 0x0420000000027989 */ /* 0x021e2400000e00ff */
        /* <DEDUP_REMOVED lines=11> */
[----:B------:R-:W0:Y:S02]  /*8ca0*/  SHFL.UP PT, R8, R6, 0x10, RZ ;  /* 0x0600000006087989 */ /* 0x000e2400000e00ff */
[----:B0-----:R-:W-:-:S05]  /*8cb0*/  SEL R9, R8, RZ, P5 ;  /* 0x000000ff08097207 */ /* 0x001fca0002800000 */
[----:B------:R-:W-:-:S05]  /*8cc0*/  IMAD.IADD R9, R6, 0x1, R9 ;  /* 0x0000000106097824 */ /* 0x000fca00078e0209 */
[----:B------:R-:W0:Y:S02]  /*8cd0*/  SHFL.IDX PT, R3, R9, 0x1f, 0x1f ;  /* 0x03e01f0009037f89 */ /* 0x000e2400000e0000 */
[----:B0-----:R-:W-:-:S04]  /*8ce0*/  IMAD R3, R3, UR5, RZ ;  /* 0x0000000503037c24 */ /* 0x001fc8000f8e02ff */
[----:B------:R-:W-:-:S05]  /*8cf0*/  IMAD.IADD R4, R3, 0x1, R4 ;  /* 0x0000000103047824 */ /* 0x000fca00078e0204 */
[----:B------:R-:W-:-:S13]  /*8d00*/  ISETP.GT.AND P6, PT, R4, UR6, PT ;  /* 0x0000000604007c0c */ /* 0x000fda000bfc4270 */
[----:B------:R-:W-:Y:S05]  /*8d10*/  @!P6 BRA `(.L_x_257) ;  /* 0xfffffffc007ce947 */ /* 0x000fea000383ffff */
[----:B------:R-:W-:-:S07]  /*8d20*/  IMAD.MOV.U32 R7, RZ, RZ, R9 ;  /* 0x000000ffff077224 */ /* 0x000fce00078e0009 */
.L_x_253:
[----:B------:R-:W-:-:S04]  /*8d30*/  IMAD.IADD R8, R4, 0x1, -R3 ;  /* 0x0000000104087824 */ /* 0x000fc800078e0a03 */
[----:B------:R-:W-:-:S05]  /*8d40*/  IMAD R2, R7, UR5, R8 ;  /* 0x0000000507027c24 */ /* 0x000fca000f8e0208 */
[----:B------:R-:W-:-:S13]  /*8d50*/  ISETP.GT.AND P0, PT, R2, UR6, PT ;  /* 0x0000000602007c0c */ /* 0x000fda000bf04270 */
[----:B------:R-:W-:-:S04]  /*8d60*/  VOTE.ANY R4, PT, !P0 ;  /* 0x0000000000047806 */ /* 0x000fc800040e0100 */
[----:B------:R-:W0:Y:S01]  /*8d70*/  POPC R19, R4 ;  /* 0x0000000400137309 */ /* 0x000e220000000000 */
[----:B------:R-:W-:Y:S01]  /*8d80*/  ISETP.NE.AND P0, PT, R4, RZ, PT ;  /* 0x000000ff0400720c */ /* 0x000fe20003f05270 */
[----:B0-----:R-:W0:Y:S02]  /*8d90*/  SHFL.IDX PT, R10, R0, R19, 0x1f ;  /* 0x00001f13000a7589 */ /* 0x001e2400000e0000 */
[----:B0-----:R-:W-:-:S04]  /*8da0*/  IABS R9, R10 ;  /* 0x0000000a00097213 */ /* 0x001fc80000000000 */
[----:B------:R-:W0:Y:S08]  /*8db0*/  I2F.RP R6, R9 ;  /* 0x0000000900067306 */ /* 0x000e300000209400 */
[----:B0-----:R-:W0:Y:S02]  /*8dc0*/  MUFU.RCP R6, R6 ;  /* 0x0000000600067308 */ /* 0x001e240000001000 */
[----:B0-----:R-:W-:-:S06]  /*8dd0*/  VIADD R2, R6, 0xffffffe ;  /* 0x0ffffffe06027836 */ /* 0x001fcc0000000000 */
[----:B------:R0:W1:Y:S01]  /*8de0*/  F2I.FTZ.U32.TRUNC.NTZ R3, R2 ;  /* 0x0000000200037305 */ /* 0x000062000021f000 */
[----:B------:R-:W-:Y:S05]  /*8df0*/  @!P0 BRA `(.L_x_258) ;  /* 0x0000000000088947 */ /* 0x000fea0003800000 */
[----:B------:R-:W-:-:S06]  /*8e00*/  VIADD R16, R19, 0xffffffff ;  /* 0xffffffff13107836 */ /* 0x000fcc0000000000 */
[----:B------:R2:W3:Y:S02]  /*8e10*/  SHFL.IDX PT, R16, R7, R16, 0x1f ;  /* 0x00001f1007107589 */ /* 0x0004e400000e0000 */
.L_x_258:
[----:B---3--:R-:W-:Y:S01]  /*8e20*/  IMAD R16, R16, UR5, R8 ;  /* 0x0000000510107c24 */ /* 0x008fe2000f8e0208 */
[----:B0-----:R-:W-:Y:S01]  /*8e30*/  IABS R2, R10 ;  /* 0x0000000a00027213 */ /* 0x001fe20000000000 */
[----:B-1----:R-:W-:Y:S02]  /*8e40*/  IMAD.MOV R0, RZ, RZ, -R3 ;  /* 0x000000ffff007224 */ /* 0x002fe400078e0a03 */
[----:B------:R-:W-:Y:S01]  /*8e50*/  VIADD R19, R19, UR4 ;  /* 0x0000000413137c36 */ /* 0x000fe20008000000 */
[----:B------:R-:W-:Y:S01]  /*8e60*/  IADD3 R11, -R16, UR6, RZ ;  /* 0x00000006100b7c10 */ /* 0x000fe2000fffe1ff */
[----:B------:R-:W-:Y:S01]  /*8e70*/  IMAD.MOV R4, RZ, RZ, -R2 ;  /* 0x000000ffff047224 */ /* 0x000fe200078e0a02 */
[----:B------:R-:W-:Y:S01]  /*8e80*/  MOV R2, RZ ;  /* 0x000000ff00027202 */ /* 0x000fe20000000f00 */
[----:B--2---:R-:W-:Y:S01]  /*8e90*/  IMAD R7, R0, R9, RZ ;  /* 0x0000000900077224 */ /* 0x004fe200078e02ff */
[----:B------:R-:W-:-:S03]  /*8ea0*/  IABS R0, R11 ;  /* 0x0000000b00007213 */ /* 0x000fc60000000000 */
[----:B------:R-:W-:-:S04]  /*8eb0*/  IMAD.HI.U32 R2, R3, R7, R2 ;  /* 0x0000000703027227 */ /* 0x000fc800078e0002 */
[----:B------:R-:W-:Y:S02]  /*8ec0*/  IMAD.MOV.U32 R3, RZ, RZ, R0 ;  /* 0x000000ffff037224 */ /* 0x000fe400078e0000 */
[----:B------:R-:W-:Y:S02]  /*8ed0*/  IMAD.MOV.U32 R0, RZ, RZ, R4 ;  /* 0x000000ffff007224 */ /* 0x000fe400078e0004 */
[----:B------:R-:W-:-:S04]  /*8ee0*/  IMAD.HI.U32 R2, R2, R3, RZ ;  /* 0x0000000302027227 */ /* 0x000fc800078e00ff */
[----:B------:R-:W-:-:S05]  /*8ef0*/  IMAD R0, R2, R0, R3 ;  /* 0x0000000002007224 */ /* 0x000fca00078e0203 */
[----:B------:R-:W-:-:S13]  /*8f00*/  ISETP.GT.U32.AND P1, PT, R9, R0, PT ;  /* 0x000000000900720c */ /* 0x000fda0003f24070 */
[----:B------:R-:W-:Y:S02]  /*8f10*/  @!P1 IMAD.IADD R0, R0, 0x1, -R9 ;  /* 0x0000000100009824 */ /* 0x000fe400078e0a09 */
[----:B------:R-:W-:Y:S01]  /*8f20*/  @!P1 VIADD R2, R2, 0x1 ;  /* 0x0000000102029836 */ /* 0x000fe20000000000 */
[----:B------:R-:W-:Y:S02]  /*8f30*/  ISETP.NE.AND P1, PT, R10, RZ, PT ;  /* 0x000000ff0a00720c */ /* 0x000fe40003f25270 */
[----:B------:R-:W-:Y:S02]  /*8f40*/  ISETP.GE.U32.AND P0, PT, R0, R9, PT ;  /* 0x000000090000720c */ /* 0x000fe40003f06070 */
[----:B------:R-:W-:-:S04]  /*8f50*/  LOP3.LUT R0, R11, R10, RZ, 0x3c, !PT ;  /* 0x0000000a0b007212 */ /* 0x000fc800078e3cff */
[----:B------:R-:W-:-:S07]  /*8f60*/  ISETP.GE.AND P2, PT, R0, RZ, PT ;  /* 0x000000ff0000720c */ /* 0x000fce0003f46270 */
[----:B------:R-:W-:-:S06]  /*8f70*/  @P0 VIADD R2, R2, 0x1 ;  /* 0x0000000102020836 */ /* 0x000fcc0000000000 */
[----:B------:R-:W-:Y:S01]  /*8f80*/  @!P2 IMAD.MOV R2, RZ, RZ, -R2 ;  /* 0x000000ffff02a224 */ /* 0x000fe200078e0a02 */
[----:B------:R-:W-:-:S04]  /*8f90*/  @!P1 LOP3.LUT R2, RZ, R10, RZ, 0x33, !PT ;  /* 0x0000000aff029212 */ /* 0x000fc800078e33ff */
[----:B------:R-:W-:Y:S01]  /*8fa0*/  MOV R18, R2 ;  /* 0x0000000200127202 */ /* 0x000fe20000000f00 */
[----:B------:R-:W-:-:S04]  /*8fb0*/  IMAD.MOV R17, RZ, RZ, -R2 ;  /* 0x000000ffff117224 */ /* 0x000fc800078e0a02 */
[----:B------:R-:W-:Y:S01]  /*8fc0*/  IMAD R17, R10, R17, R11 ;  /* 0x000000110a117224 */ /* 0x000fe200078e020b */
[----:B------:R-:W-:Y:S06]  /*8fd0*/  BRA `(.L_x_259) ;  /* 0x0000000000147947 */ /* 0x000fec0003800000 */
.L_x_254:
[----:B------:R-:W-:Y:S01]  /*8fe0*/  ULDC UR4, c[0x0][0xc3c] ;  /* 0x00030f0000047ab9 */ /* 0x000fe20000000800 */
[----:B------:R-:W-:Y:S02]  /*8ff0*/  IMAD.MOV.U32 R17, RZ, RZ, RZ ;  /* 0x000000ffff117224 */ /* 0x000fe400078e00ff */
[----:B------:R-:W-:Y:S02]  /*9000*/  IMAD.U32 R16, RZ, RZ, UR6 ;  /* 0x00000006ff107e24 */ /* 0x000fe4000f8e00ff */
[----:B------:R-:W-:Y:S02]  /*9010*/  IMAD.MOV.U32 R18, RZ, RZ, RZ ;  /* 0x000000ffff127224 */ /* 0x000fe400078e00ff */
[----:B------:R-:W-:-:S07]  /*9020*/  IMAD.U32 R19, RZ, RZ, UR4 ;  /* 0x00000004ff137e24 */ /* 0x000fce000f8e00ff */
.L_x_259:
[----:B------:R-:W-:-:S13]  /*9030*/  ISETP.NE.AND P0, PT, R5, RZ, PT ;  /* 0x000000ff0500720c */ /* 0x000fda0003f05270 */
[----:B------:R-:W0:Y:S01]  /*9040*/  @!P0 S2R R3, SR_CgaCtaId ;  /* 0x0000000000038919 */ /* 0x000e220000008800 */
[----:B------:R-:W-:-:S04]  /*9050*/  @!P0 MOV R0, 0x400 ;  /* 0x0000040000008802 */ /* 0x000fc80000000f00 */
[----:B0-----:R-:W-:-:S05]  /*9060*/  @!P0 LEA R0, R3, R0, 0x18 ;  /* 0x0000000003008211 */ /* 0x001fca00078ec0ff */
[----:B------:R1:W-:Y:S01]  /*9070*/  @!P0 STS.128 [R0+0x288d0], R16 ;  /* 0x0288d01000008388 */ /* 0x0003e20000000c00 */
[----:B------:R-:W-:Y:S06]  /*9080*/  BAR.ARV 0x5, 0x180 ;  /* 0x0146000000007b1d */ /* 0x000fec0000002000 */
.L_x_252:
[----:B------:R2:W-:Y:S01]  /*9090*/  STL [R1+0x1c], RZ ;  /* 0x00001cff01007387 */ /* 0x0005e20000100800 */
[----:B------:R-:W-:Y:S01]  /*90a0*/  ULDC UR4, c[0x0][0xc3c] ;  /* 0x00030f0000047ab9 */ /* 0x000fe20000000800 */
[----:B------:R-:W-:Y:S01]  /*90b0*/  IMAD.MOV.U32 R28, RZ, RZ, 0x1 ;  /* 0x00000001ff1c7424 */ /* 0x000fe200078e00ff */
[----:B0-----:R-:W-:Y:S01]  /*90c0*/  ISETP.GE.AND P0, PT, R19, UR4, PT ;  /* 0x0000000413007c0c */ /* 0x001fe2000bf06270 */
[----:B------:R-:W-:-:S12]  /*90d0*/  IMAD.MOV.U32 R25, RZ, RZ, RZ ;  /* 0x000000ffff197224 */ /* 0x000fd800078e00ff */
[----:B--2---:R-:W-:Y:S05]  /*90e0*/  @P0 BRA `(.L_x_260) ;  /* 0x0000004400b80947 */ /* 0x004fea0003800000 */
[----:B------:R-:W0:Y:S01]  /*90f0*/  S2R R3, SR_TID.X ;  /* 0x0000000000037919 */ /* 0x000e220000002100 */
[----:B------:R-:W2:Y:S01]  /*9100*/  S2UR UR5, SR_CgaCtaId ;  /* 0x00000000000579c3 */ /* 0x000ea20000008800 */
[----:B------:R-:W-:Y:S01]  /*9110*/  UMOV UR4, 0x400 ;  /* 0x0000040000047882 */ /* 0x000fe20000000000 */
[----:B------:R-:W-:Y:S01]  /*9120*/  BSSY B8, `(.L_x_260) ;  /* 0x000046a000087945 */ /* 0x000fe20003800000 */
[----:B------:R3:W-:Y:S01]  /*9130*/  STL [R1+0x1c], RZ ;  /* 0x00001cff01007387 */ /* 0x0007e20000100800 */
[----:B------:R-:W-:Y:S01]  /*9140*/  IMAD.MOV.U32 R28, RZ, RZ, 0x1 ;  /* 0x00000001ff1c7424 */ /* 0x000fe200078e00ff */
[----:B------:R-:W-:Y:S01]  /*9150*/  MOV R25, RZ ;  /* 0x000000ff00197202 */ /* 0x000fe20000000f00 */
[----:B------:R-:W-:Y:S01]  /*9160*/  ULOP3.LUT UR37, UR36, 0x2, URZ, 0xfc, !UPT ;  /* 0x0000000224257892 */ /* 0x000fe2000f8efc3f */
[----:B------:R-:W-:Y:S01]  /*9170*/  ULDC UR38, c[0x0][0xc] ;  /* 0x0000030000267ab9 */ /* 0x000fe20000000800 */
[----:B--2---:R-:W-:-:S06]  /*9180*/  ULEA UR4, UR5, UR4, 0x18 ;  /* 0x0000000405047291 */ /* 0x004fcc000f8ec03f */
[----:B------:R-:W-:Y:S02]  /*9190*/  IMAD.U32 R22, RZ, RZ, UR4 ;  /* 0x00000004ff167e24 */ /* 0x000fe4000f8e00ff */
[----:B0-----:R-:W-:-:S05]  /*91a0*/  IMAD.SHL.U32 R30, R3, 0x8, RZ ;  /* 0x00000008031e7824 */ /* 0x001fca00078e00ff */
[----:B-1----:R-:W-:-:S04]  /*91b0*/  LOP3.LUT R0, R30, 0x1f8, RZ, 0xc0, !PT ;  /* 0x000001f81e007812 */ /* 0x002fc800078ec0ff */
[----:B------:R-:W-:-:S04]  /*91c0*/  LOP3.LUT R3, R0, 0x38, R3, 0x78, !PT ;  /* 0x0000003800037812 */ /* 0x000fc800078e7803 */
[----:B------:R-:W-:Y:S02]  /*91d0*/  LOP3.LUT R34, R3, 0x200, R30, 0xf8, !PT ;  /* 0x0000020003227812 */ /* 0x000fe400078ef81e */
[----:B------:R-:W-:-:S03]  /*91e0*/  LOP3.LUT R30, R30, 0x38, RZ, 0xc0, !PT ;  /* 0x000000381e1e7812 */ /* 0x000fc600078ec0ff */
[----:B------:R-:W-:Y:S01]  /*91f0*/  IMAD R0, R34, 0x2, R22 ;  /* 0x0000000222007824 */ /* 0x000fe200078e0216 */
[----:B------:R-:W-:-:S04]  /*9200*/  LOP3.LUT R29, R30, 0x40, RZ, 0xfc, !PT ;  /* 0x000000401e1d7812 */ /* 0x000fc800078efcff */
[----:B------:R3:W-:Y:S03]  /*9210*/  STL [R1], R0 ;  /* 0x0000000001007387 */ /* 0x0007e60000100800 */
.L_x_323:
[----:B0-----:R-:W0:Y:S02]  /*9220*/  LDC.64 R2, c[0x0][0xc88] ;  /* 0x00032200ff027b82 */ /* 0x001e240000000a00 */
[----:B0-----:R-:W-:-:S05]  /*9230*/  IMAD.WIDE R2, R19, 0x4, R2 ;  /* 0x0000000413027825 */ /* 0x001fca00078e0202 */
[----:B---3--:R-:W3:Y:S01]  /*9240*/  LDG.E R31, desc[UR50][R2.64] ;  /* 0x00000032021f7981 */ /* 0x008ee2000c1e1900 */
[----:B------:R-:W-:Y:S05]  /*9250*/  YIELD ;  /* 0x0000000000007946 */ /* 0x000fea0003800000 */
[----:B------:R-:W-:Y:S01]  /*9260*/  ULDC.64 UR4, c[0x0][0xa28] ;  /* 0x00028a0000047ab9 */ /* 0x000fe20000000a00 */
[----:B------:R-:W-:Y:S01]  /*9270*/  IMAD.MOV.U32 R36, RZ, RZ, RZ ;  /* 0x000000ffff247224 */ /* 0x000fe200078e00ff */
[----:B------:R-:W-:Y:S01]  /*9280*/  ISETP.NE.U32.AND P0, PT, RZ, UR4, PT ;  /* 0x00000004ff007c0c */ /* 0x000fe2000bf05070 */
[----:B------:R-:W-:-:S03]  /*9290*/  ULDC.64 UR6, c[0x0][0xa18] ;  /* 0x0002860000067ab9 */ /* 0x000fc60000000a00 */
[----:B------:R-:W-:Y:S02]  /*92a0*/  ISETP.NE.AND.EX P0, PT, RZ, UR5, PT, P0 ;  /* 0x00000005ff007c0c */ /* 0x000fe4000bf05300 */
[----:B---3--:R-:W-:-:S11]  /*92b0*/  SHF.R.S32.HI R0, RZ, 0x1f, R31 ;  /* 0x0000001fff007819 */ /* 0x008fd6000001141f */
[C---:B------:R-:W-:Y:S01]  /*92c0*/  @P0 LEA R2, P1, R31.reuse, UR4, 0x2 ;  /* 0x000000041f020c11 */ /* 0x040fe2000f8210ff */
[C---:B------:R-:W-:Y:S01]  /*92d0*/  IMAD.SHL.U32 R23, R31.reuse, 0x4, RZ ;  /* 0x000000041f177824 */ /* 0x040fe200078e00ff */
[C-C-:B------:R-:W-:Y:S01]  /*92e0*/  SHF.L.U64.HI R24, R31.reuse, 0x2, R0.reuse ;  /* 0x000000021f187819 */ /* 0x140fe20000010200 */
[----:B------:R0:W-:Y:S01]  /*92f0*/  STL [R1+0x10], R0 ;  /* 0x0000100001007387 */ /* 0x0001e20000100800 */
[----:B------:R-:W-:Y:S01]  /*9300*/  @P0 LEA.HI.X R3, R31, UR5, R0, 0x2, P1 ;  /* 0x000000051f030c11 */ /* 0x000fe200088f1400 */
[----:B------:R-:W-:-:S04]  /*9310*/  ULDC.64 UR4, c[0x0][0xa00] ;  /* 0x0002800000047ab9 */ /* 0x000fc80000000a00 */
[----:B-1----:R1:W5:Y:S01]  /*9320*/  @P0 LDG.E R36, desc[UR50][R2.64] ;  /* 0x0000003202240981 */ /* 0x002362000c1e1900 */
[----:B------:R-:W-:Y:S02]  /*9330*/  ISETP.NE.U32.AND P0, PT, RZ, UR4, PT ;  /* 0x00000004ff007c0c */ /* 0x000fe4000bf05070 */
[----:B------:R-:W-:Y:S01]  /*9340*/  LOP3.LUT R27, R27, 0xffffffef, RZ, 0xc0, !PT ;  /* 0xffffffef1b1b7812 */ /* 0x000fe200078ec0ff */
[----:B0-----:R-:W-:Y:S01]  /*9350*/  IMAD.MOV.U32 R0, RZ, RZ, RZ ;  /* 0x000000ffff007224 */ /* 0x001fe200078e00ff */
[----:B------:R-:W-:Y:S02]  /*9360*/  ISETP.NE.AND.EX P2, PT, RZ, UR5, PT, P0 ;  /* 0x00000005ff007c0c */ /* 0x000fe4000bf45300 */
[----:B------:R-:W-:Y:S02]  /*9370*/  ISETP.NE.U32.AND P0, PT, RZ, UR6, PT ;  /* 0x00000006ff007c0c */ /* 0x000fe4000bf05070 */
[----:B-1----:R-:W-:Y:S02]  /*9380*/  IADD3 R2, P1, R23, UR4, RZ ;  /* 0x0000000417027c10 */ /* 0x002fe4000ff3e0ff */
[----:B------:R-:W-:-:S02]  /*9390*/  ISETP.NE.AND.EX P0, PT, RZ, UR7, PT, P0 ;  /* 0x00000007ff007c0c */ /* 0x000fc4000bf05300 */
[----:B------:R-:W-:Y:S01]  /*93a0*/  IADD3.X R3, R24, UR5, RZ, P1, !PT ;  /* 0x0000000518037c10 */ /* 0x000fe20008ffe4ff */
[----:B------:R-:W-:-:S04]  /*93b0*/  ULDC.64 UR4, c[0x0][0x418] ;  /* 0x0001060000047ab9 */ /* 0x000fc80000000a00 */
[----:B------:R-:W-:Y:S01]  /*93c0*/  @P2 LOP3.LUT R27, R27, 0x10, RZ, 0xfc, !PT ;  /* 0x000000101b1b2812 */ /* 0x000fe200078efcff */
[----:B------:R-:W2:Y:S05]  /*93d0*/  @P2 LDG.E R0, desc[UR50][R2.64] ;  /* 0x0000003202002981 */ /* 0x000eaa000c1e1900 */
[----:B------:R-:W-:-:S04]  /*93e0*/  @P0 IADD3 R4, P1, R23, UR6, RZ ;  /* 0x0000000617040c10 */ /* 0x000fc8000ff3e0ff */
[----:B------:R-:W-:Y:S01]  /*93f0*/  @P0 IADD3.X R5, R24, UR7, RZ, P1, !PT ;  /* 0x0000000718050c10 */ /* 0x000fe20008ffe4ff */
[----:B--2---:R0:W-:Y:S04]  /*9400*/  STL [R1+0x4], R0 ;  /* 0x0000040001007387 */ /* 0x0041e80000100800 */
[----:B0-----:R-:W2:Y:S01]  /*9410*/  @P0 LDG.E R0, desc[UR50][R4.64] ;  /* 0x0000003204000981 */ /* 0x001ea2000c1e1900 */
[----:B------:R-:W-:-:S03]  /*9420*/  UISETP.NE.U32.AND UP0, UPT, UR4, URZ, UPT ;  /* 0x0000003f0400728c */ /* 0x000fc6000bf05070 */
[----:B------:R-:W-:Y:S01]  /*9430*/  ULDC UR4, c[0x0][0x424] ;  /* 0x0001090000047ab9 */ /* 0x000fe20000000800 */
[----:B------:R-:W-:-:S03]  /*9440*/  UISETP.NE.AND.EX UP0, UPT, UR5, URZ, UPT, UP0 ;  /* 0x0000003f0500728c */ /* 0x000fc6000bf05300 */
[----:B------:R-:W-:Y:S01]  /*9450*/  ULDC UR5, c[0x0][0x2f0] ;  /* 0x0000bc0000057ab9 */ /* 0x000fe20000000800 */
[----:B------:R-:W-:-:S04]  /*9460*/  USEL UR4, UR4, 0x1, UP0 ;  /* 0x0000000104047887 */ /* 0x000fc80008000000 */
[----:B------:R-:W-:-:S06]  /*9470*/  UIMAD UR4, UR4, UR5, URZ ;  /* 0x00000005040472a4 */ /* 0x000fcc000f8e023f */
[----:B------:R-:W-:Y:S01]  /*9480*/  IMAD.U32 R35, RZ, RZ, UR4 ;  /* 0x00000004ff237e24 */ /* 0x000fe2000f8e00ff */
[----:B--2---:R0:W-:Y:S01]  /*9490*/  @P0 STL [R1+0x14], R0 ;  /* 0x0000140001000387 */ /* 0x0041e20000100800 */
[----:B------:R-:W-:Y:S05]  /*94a0*/  @P0 BRA `(.L_x_261) ;  /* 0x0000000000200947 */ /* 0x000fea0003800000 */
[----:B------:R-:W-:Y:S02]  /*94b0*/  ULDC UR4, c[0x0][0x288] ;  /* 0x0000a20000047ab9 */ /* 0x000fe40000000800 */
[----:B0-----:R-:W-:-:S05]  /*94c0*/  IMAD.U32 R0, RZ, RZ, UR4 ;  /* 0x00000004ff007e24 */ /* 0x001fca000f8e00ff */
[----:B------:R1:W-:Y:S01]  /*94d0*/  STL [R1+0x14], R0 ;  /* 0x0000140001007387 */ /* 0x0003e20000100800 */
[----:B------:R-:W-:Y:S05]  /*94e0*/  @!P2 BRA `(.L_x_261) ;  /* 0x000000000010a947 */ /* 0x000fea0003800000 */
[----:B------:R-:W2:Y:S04]  /*94f0*/  LDG.E R5, desc[UR50][R2.64] ;  /* 0x0000003202057981 */ /* 0x000ea8000c1e1900 */
[----:B-1----:R-:W2:Y:S02]  /*9500*/  LDG.E R0, desc[UR50][R2.64+0x4] ;  /* 0x0000043202007981 */ /* 0x002ea4000c1e1900 */
[----:B--2---:R-:W-:-:S05]  /*9510*/  IMAD.IADD R0, R0, 0x1, -R5 ;  /* 0x0000000100007824 */ /* 0x004fca00078e0a05 */
[----:B------:R2:W-:Y:S02]  /*9520*/  STL [R1+0x14], R0 ;  /* 0x0000140001007387 */ /* 0x0005e40000100800 */
.L_x_261:
[----:B------:R-:W-:Y:S01]  /*9530*/  ULDC.64 UR4, c[0x0][0xa20] ;  /* 0x0002880000047ab9 */ /* 0x000fe20000000a00 */
[----:B------:R-:W-:Y:S02]  /*9540*/  MOV R33, R31 ;  /* 0x0000001f00217202 */ /* 0x000fe40000000f00 */
[----:B------:R-:W-:-:S04]  /*9550*/  ISETP.NE.U32.AND P0, PT, RZ, UR4, PT ;  /* 0x00000004ff007c0c */ /* 0x000fc8000bf05070 */
[----:B------:R-:W-:-:S13]  /*9560*/  ISETP.NE.AND.EX P0, PT, RZ, UR5, PT, P0 ;  /* 0x00000005ff007c0c */ /* 0x000fda000bf05300 */
[----:B------:R-:W-:Y:S05]  /*9570*/  @!P0 BRA `(.L_x_262) ;  /* 0x0000000000108947 */ /* 0x000fea0003800000 */
[----:B------:R-:W-:-:S04]  /*9580*/  IADD3 R2, P0, R23, UR4, RZ ;  /* 0x0000000417027c10 */ /* 0x000fc8000ff1e0ff */
[----:B------:R-:W-:-:S05]  /*9590*/  IADD3.X R3, R24, UR5, RZ, P0, !PT ;  /* 0x0000000518037c10 */ /* 0x000fca00087fe4ff */
[----:B------:R3:W5:Y:S01]  /*95a0*/  LDG.E R35, desc[UR50][R2.64] ;  /* 0x0000003202237981 */ /* 0x000762000c1e1900 */
[----:B------:R-:W-:Y:S05]  /*95b0*/  BRA `(.L_x_263) ;  /* 0x0000000000247947 */ /* 0x000fea0003800000 */
.L_x_262:
[----:B------:R-:W-:Y:S02]  /*95c0*/  ULDC.64 UR4, c[0x0][0xa08] ;  /* 0x0002820000047ab9 */ /* 0x000fe40000000a00 */
[----:B------:R-:W-:-:S04]  /*95d0*/  ISETP.NE.U32.AND P0, PT, RZ, UR4, PT ;  /* 0x00000004ff007c0c */ /* 0x000fc8000bf05070 */
[----:B------:R-:W-:-:S13]  /*95e0*/  ISETP.NE.AND.EX P0, PT, RZ, UR5, PT, P0 ;  /* 0x00000005ff007c0c */ /* 0x000fda000bf05300 */
[----:B------:R-:W-:Y:S05]  /*95f0*/  @!P0 BRA `(.L_x_263) ;  /* 0x0000000000148947 */ /* 0x000fea0003800000 */
[----:B------:R-:W3:Y:S02]  /*9600*/  LDC.64 R2, c[0x0][0xa08] ;  /* 0x00028200ff027b82 */ /* 0x000ee40000000a00 */
[----:B---3--:R-:W-:-:S05]  /*9610*/  IMAD.WIDE R2, R33, 0x4, R2 ;  /* 0x0000000421027825 */ /* 0x008fca00078e0202 */
[----:B------:R-:W3:Y:S04]  /*9620*/  LDG.E R35, desc[UR50][R2.64] ;  /* 0x0000003202237981 */ /* 0x000ee8000c1e1900 */
[----:B012---:R-:W3:Y:S02]  /*9630*/  LDG.E R0, desc[UR50][R2.64+0x4] ;  /* 0x0000043202007981 */ /* 0x007ee4000c1e1900 */
[----:B---3--:R-:W-:-:S07]  /*9640*/  IMAD.IADD R35, R0, 0x1, -R35 ;  /* 0x0000000100237824 */ /* 0x008fce00078e0a23 */
.L_x_263:
[----:B-----5:R-:W-:Y:S01]  /*9650*/  IMAD.IADD R35, R35, 0x1, -R36 ;  /* 0x0000000123237824 */ /* 0x020fe200078e0a24 */
[----:B------:R-:W-:Y:S03]  /*9660*/  BSSY B7, `(.L_x_264) ;  /* 0x0000377000077945 */ /* 0x000fe60003800000 */
[C---:B012---:R-:W-:Y:S01]  /*9670*/  VIADD R0, R35.reuse, 0x7f ;  /* 0x0000007f23007836 */ /* 0x047fe20000000000 */
[----:B------:R-:W-:-:S04]  /*9680*/  ISETP.GT.AND P0, PT, R35, RZ, PT ;  /* 0x000000ff2300720c */ /* 0x000fc80003f04270 */
[----:B---3--:R-:W-:-:S04]  /*9690*/  SHF.R.S32.HI R3, RZ, 0x1f, R0 ;  /* 0x0000001fff037819 */ /* 0x008fc80000011400 */
[----:B------:R-:W-:-:S05]  /*96a0*/  LEA.HI R32, R3, R0, RZ, 0x7 ;  /* 0x0000000003207211 */ /* 0x000fca00078f38ff */
[----:B------:R0:W-:Y:S01]  /*96b0*/  STL [R1+0x18], R32 ;  /* 0x0000182001007387 */ /* 0x0001e20000100800 */
[----:B------:R-:W-:Y:S05]  /*96c0*/  @P0 BRA `(.L_x_265) ;  /* 0x0000000000440947 */ /* 0x000fea0003800000 */
[----:B------:R-:W1:Y:S02]  /*96d0*/  S2R R2, SR_TID.X ;  /* 0x0000000000027919 */ /* 0x000e640000002100 */
[----:B-1----:R-:W-:-:S04]  /*96e0*/  LOP3.LUT R2, R2, 0x7f, RZ, 0xc0, !PT ;  /* 0x0000007f02027812 */ /* 0x002fc800078ec0ff */
[----:B------:R-:W-:-:S13]  /*96f0*/  ISETP.NE.AND P0, PT, R2, RZ, PT ;  /* 0x000000ff0200720c */ /* 0x000fda0003f05270 */
[----:B------:R-:W-:Y:S05]  /*9700*/  @P0 BRA `(.L_x_266) ;  /* 0x0000003400b00947 */ /* 0x000fea0003800000 */
[----:B------:R-:W1:Y:S01]  /*9710*/  S2R R7, SR_LANEID ;  /* 0x0000000000077919 */ /* 0x000e620000000000 */
[----:B------:R-:W-:Y:S01]  /*9720*/  VOTEU.ANY UR4, UPT, PT ;  /* 0x0000000000047886 */ /* 0x000fe200038e0100 */
[----:B------:R-:W2:Y:S01]  /*9730*/  LDC.64 R2, c[0x0][0xc60] ;  /* 0x00031800ff027b82 */ /* 0x000ea20000000a00 */
[----:B------:R-:W1:Y:S08]  /*9740*/  FLO.U32 R0, UR4 ;  /* 0x0000000400007d00 */ /* 0x000e7000080e0000 */
[----:B------:R-:W2:Y:S01]  /*9750*/  POPC R5, UR4 ;  /* 0x0000000400057d09 */ /* 0x000ea20008000000 */
[----:B-1----:R-:W-:-:S13]  /*9760*/  ISETP.EQ.U32.AND P0, PT, R0, R7, PT ;  /* 0x000000070000720c */ /* 0x002fda0003f02070 */
[----:B--2---:R-:W2:Y:S01]  /*9770*/  @P0 ATOMG.E.ADD.STRONG.GPU PT, R3, desc[UR50][R2.64], R5 ;  /* 0x00000005020309a8 */ /* 0x004ea200081ee1f2 */
[----:B------:R-:W1:Y:S02]  /*9780*/  S2R R4, SR_LTMASK ;  /* 0x0000000000047919 */ /* 0x000e640000003900 */
[----:B-1----:R-:W-:-:S04]  /*9790*/  LOP3.LUT R4, R4, UR4, RZ, 0xc0, !PT ;  /* 0x0000000404047c12 */ /* 0x002fc8000f8ec0ff */
[----:B------:R-:W1:Y:S01]  /*97a0*/  POPC R7, R4 ;  /* 0x0000000400077309 */ /* 0x000e620000000000 */
[----:B--2---:R-:W1:Y:S02]  /*97b0*/  SHFL.IDX PT, R0, R3, R0, 0x1f ;  /* 0x00001f0003007589 */ /* 0x004e6400000e0000 */
[----:B-1----:R-:W-:Y:S01]  /*97c0*/  IADD3 R16, R0, UR38, R7 ;  /* 0x0000002600107c10 */ /* 0x002fe2000fffe007 */
[----:B------:R-:W-:Y:S06]  /*97d0*/  BRA `(.L_x_266) ;  /* 0x00000034007c7947 */ /* 0x000fec0003800000 */
.L_x_265:
[----:B------:R-:W-:Y:S01]  /*97e0*/  VIADD R0, R22, 0x18400 ;  /* 0x0001840016007836 */ /* 0x000fe20000000000 */
[----:B------:R-:W-:Y:S04]  /*97f0*/  BSSY B6, `(.L_x_267) ;  /* 0x0000013000067945 */ /* 0x000fe80003800000 */
[----:B------:R-:W-:-:S13]  /*9800*/  LOP3.LUT P0, RZ, R0, 0x3ff, RZ, 0xc0, !PT ;  /* 0x000003ff00ff7812 */ /* 0x000fda000780c0ff */
        /* <DEDUP_REMOVED lines=8> */
[----:B------:R-:W-:Y:S02]  /*9890*/  IMAD.U32 R5, RZ, RZ, UR7 ;  /* 0x00000007ff057e24 */ /* 0x000fe4000f8e00ff */
[----:B------:R-:W-:Y:S02]  /*98a0*/  IMAD.U32 R6, RZ, RZ, UR8 ;  /* 0x00000008ff067e24 */ /* 0x000fe4000f8e00ff */
[----:B------:R-:W-:-:S02]  /*98b0*/  IMAD.U32 R7, RZ, RZ, UR9 ;  /* 0x00000009ff077e24 */ /* 0x000fc4000f8e00ff */
[----:B------:R-:W-:Y:S02]  /*98c0*/  IMAD.U32 R11, RZ, RZ, UR5 ;  /* 0x00000005ff0b7e24 */ /* 0x000fe4000f8e00ff */
[----:B------:R-:W-:Y:S02]  /*98d0*/  IMAD.MOV.U32 R8, RZ, RZ, 0x70 ;  /* 0x00000070ff087424 */ /* 0x000fe400078e00ff */
[----:B------:R-:W-:Y:S02]  /*98e0*/  IMAD.MOV.U32 R12, RZ, RZ, 0x1 ;  /* 0x00000001ff0c7424 */ /* 0x000fe400078e00ff */
[----:B------:R-:W-:-:S07]  /*98f0*/  IMAD.MOV.U32 R13, RZ, RZ, RZ ;  /* 0x000000ffff0d7224 */ /* 0x000fce00078e00ff */
[----:B------:R-:W-:-:S07]  /*9900*/  LEPC R20, `(.L_x_268) ;  /* 0x000000001014794e */ /* 0x000fce0000000000 */
[----:B01----:R-:W-:Y:S05]  /*9910*/  CALL.ABS.NOINC R2 ;  /* 0x0000000002007343 */ /* 0x003fea0003c00000 */
.L_x_268:
[----:B------:R-:W-:Y:S05]  /*9920*/  BSYNC B6 ;  /* 0x0000000000067941 */ /* 0x000fea0003800000 */
.L_x_267:
        /* <DEDUP_REMOVED lines=8> */
[----:B------:R1:W2:Y:S01]  /*99b0*/  LDC.64 R2, c[0x4][R26] ;  /* 0x010000001a027b82 */ /* 0x0002a20000000a00 */
        /* <DEDUP_REMOVED lines=8> */
[----:B-1----:R-:W-:-:S07]  /*9a40*/  IMAD.MOV.U32 R13, RZ, RZ, RZ ;  /* 0x000000ffff0d7224 */ /* 0x002fce00078e00ff */
[----:B------:R-:W-:-:S07]  /*9a50*/  LEPC R20, `(.L_x_271) ;  /* 0x000000001014794e */ /* 0x000fce0000000000 */
[----:B0-2---:R-:W-:Y:S05]  /*9a60*/  CALL.ABS.NOINC R2 ;  /* 0x0000000002007343 */ /* 0x005fea0003c00000 */
.L_x_271:
[----:B------:R0:W1:Y:S01]  /*9a70*/  LDC.64 R2, c[0x4][R26] ;  /* 0x010000001a027b82 */ /* 0x0000620000000a00 */
[----:B------:R-:W-:Y:S01]  /*9a80*/  ULDC.64 UR6, c[0x4][0x80] ;  /* 0x0100200000067ab9 */ /* 0x000fe20000000a00 */
[----:B------:R-:W-:Y:S01]  /*9a90*/  ULDC.64 UR8, c[0x4][0x88] ;  /* 0x0100220000087ab9 */ /* 0x000fe20000000a00 */
[----:B------:R-:W-:Y:S01]  /*9aa0*/  ULDC.64 UR4, c[0x4][0x18] ;  /* 0x0100060000047ab9 */ /* 0x000fe20000000a00 */
        /* <DEDUP_REMOVED lines=11> */
.L_x_270:
[----:B------:R-:W-:Y:S05]  /*9b60*/  BSYNC B6 ;  /* 0x0000000000067941 */ /* 0x000fea0003800000 */
.L_x_269:
[----:B------:R-:W-:Y:S01]  /*9b70*/  ULDC.64 UR4, c[0x0][0x9f8] ;  /* 0x00027e0000047ab9 */ /* 0x000fe20000000a00 */
[----:B------:R-:W1:Y:S01]  /*9b80*/  S2R R20, SR_TID.X ;  /* 0x0000000000147919 */ /* 0x000e620000002100 */
[----:B------:R-:W-:Y:S01]  /*9b90*/  ISETP.NE.U32.AND P0, PT, RZ, UR4, PT ;  /* 0x00000004ff007c0c */ /* 0x000fe2000bf05070 */
[----:B------:R-:W2:Y:S03]  /*9ba0*/  LDC R6, c[0x0][0x430] ;  /* 0x00010c00ff067b82 */ /* 0x000ea60000000800 */
[----:B------:R-:W-:-:S13]  /*9bb0*/  ISETP.NE.AND.EX P0, PT, RZ, UR5, PT, P0 ;  /* 0x00000005ff007c0c */ /* 0x000fda000bf05300 */
[----:B------:R-:W-:Y:S01]  /*9bc0*/  @P0 IADD3 R2, P1, R23, UR4, RZ ;  /* 0x0000000417020c10 */ /* 0x000fe2000ff3e0ff */
[----:B------:R-:W3:Y:S01]  /*9bd0*/  S2R R21, SR_TID.X ;  /* 0x0000000000157919 */ /* 0x000ee20000002100 */
[----:B------:R-:W-:Y:S01]  /*9be0*/  LEA.HI.SX32 R26, R32, 0xffffffff, 0x19 ;  /* 0xffffffff201a7811 */ /* 0x000fe200078fcaff */
[----:B------:R-:W-:Y:S01]  /*9bf0*/  IMAD.U32 R10, RZ, RZ, UR37 ;  /* 0x00000025ff0a7e24 */ /* 0x000fe2000f8e00ff */
[----:B------:R-:W-:Y:S01]  /*9c00*/  @P0 IADD3.X R3, R24, UR5, RZ, P1, !PT ;  /* 0x0000000518030c10 */ /* 0x000fe20008ffe4ff */
[----:B------:R-:W-:-:S04]  /*9c10*/  ULDC UR4, c[0x0][0x2f4] ;  /* 0x0000bd0000047ab9 */ /* 0x000fc80000000800 */
[----:B------:R4:W4:Y:S01]  /*9c20*/  @P0 LDG.E R33, desc[UR50][R2.64] ;  /* 0x0000003202210981 */ /* 0x000922000c1e1900 */
[----:B--2---:R-:W-:Y:S01]  /*9c30*/  ISETP.NE.AND P2, PT, R6, 0x1, PT ;  /* 0x000000010600780c */ /* 0x004fe20003f45270 */
[----:B------:R-:W-:Y:S01]  /*9c40*/  IMAD.SHL.U32 R8, R26, 0x80, RZ ;  /* 0x000000801a087824 */ /* 0x000fe200078e00ff */
[----:B------:R-:W-:Y:S02]  /*9c50*/  LOP3.LUT R27, R27, 0xfffffff7, RZ, 0xc0, !PT ;  /* 0xfffffff71b1b7812 */ /* 0x000fe400078ec0ff */
[----:B-1----:R-:W-:-:S04]  /*9c60*/  LOP3.LUT R20, R20, 0x7f, RZ, 0xc0, !PT ;  /* 0x0000007f14147812 */ /* 0x002fc800078ec0ff */
[----:B------:R-:W-:-:S05]  /*9c70*/  SHF.R.U32.HI R20, RZ, 0x3, R20 ;  /* 0x00000003ff147819 */ /* 0x000fca0000011614 */
[----:B------:R-:W1:Y:S01]  /*9c80*/  @P2 LDC R0, c[0x0][0x434] ;  /* 0x00010d00ff002b82 */ /* 0x000e620000000800 */
[----:B------:R-:W-:-:S07]  /*9c90*/  @P2 LOP3.LUT R27, R27, 0x8, RZ, 0xfc, !PT ;  /* 0x000000081b1b2812 */ /* 0x000fce00078efcff */
[----:B------:R-:W2:Y:S01]  /*9ca0*/  @P2 LDC R7, c[0x0][0x438] ;  /* 0x00010e00ff072b82 */ /* 0x000ea20000000800 */
[----:B---3--:R-:W-:-:S05]  /*9cb0*/  IMAD.SHL.U32 R21, R21, 0x10, RZ ;  /* 0x0000001015157824 */ /* 0x008fca00078e00ff */
[----:B------:R-:W-:-:S04]  /*9cc0*/  LOP3.LUT R21, R21, 0x70, RZ, 0xc0, !PT ;  /* 0x0000007015157812 */ /* 0x000fc800078ec0ff */
[----:B------:R-:W-:-:S04]  /*9cd0*/  LOP3.LUT R4, R8, R20, R21, 0xfe, !PT ;  /* 0x0000001408047212 */ /* 0x000fc800078efe15 */
[C---:B------:R-:W-:Y:S01]  /*9ce0*/  ISETP.GE.AND P0, PT, R4.reuse, R35, PT ;  /* 0x000000230400720c */ /* 0x040fe20003f06270 */
[----:B------:R-:W-:-:S04]  /*9cf0*/  IMAD.IADD R9, R4, 0x1, R36 ;  /* 0x0000000104097824 */ /* 0x000fc800078e0224 */
[----:B-1----:R-:W-:Y:S01]  /*9d00*/  @P2 IMAD.HI.U32 R0, R9, R0, RZ ;  /* 0x0000000009002227 */ /* 0x002fe200078e00ff */
[----:B----4-:R-:W-:-:S04]  /*9d10*/  MOV R2, R9 ;  /* 0x0000000900027202 */ /* 0x010fc80000000f00 */
[----:B--2---:R-:W-:-:S03]  /*9d20*/  @P2 SHF.R.U32.HI R2, RZ, R7, R0 ;  /* 0x00000007ff022219 */ /* 0x004fc60000011600 */
[----:B------:R-:W1:Y:S01]  /*9d30*/  @!P0 LDC.64 R4, c[0x0][0x428] ;  /* 0x00010a00ff048b82 */ /* 0x000e620000000a00 */
[--C-:B------:R-:W-:Y:S01]  /*9d40*/  @!P0 SHF.R.S32.HI R3, RZ, 0x1f, R2.reuse ;  /* 0x0000001fff038819 */ /* 0x100fe20000011402 */
[----:B------:R-:W-:-:S04]  /*9d50*/  IMAD.MOV R0, RZ, RZ, -R2 ;  /* 0x000000ffff007224 */ /* 0x000fc800078e0a02 */
[----:B------:R-:W-:Y:S01]  /*9d60*/  IMAD R0, R6, R0, R9 ;  /* 0x0000000006007224 */ /* 0x000fe200078e0209 */
[----:B------:R-:W-:Y:S02]  /*9d70*/  ISETP.NE.AND P2, PT, R10, 0x3, PT ;  /* 0x000000030a00780c */ /* 0x000fe40003f45270 */
[----:B------:R-:W-:-:S11]  /*9d80*/  LOP3.LUT R27, R27, 0xfffffffb, RZ, 0xc0, !PT ;  /* 0xfffffffb1b1b7812 */ /* 0x000fd600078ec0ff */
[----:B------:R-:W-:-:S04]  /*9d90*/  @P2 LOP3.LUT R27, R27, 0x4, RZ, 0xfc, !PT ;  /* 0x000000041b1b2812 */ /* 0x000fc800078efcff */
[----:B------:R-:W-:Y:S01]  /*9da0*/  LOP3.LUT R27, R27, 0xfffffffd, RZ, 0xc0, !PT ;  /* 0xfffffffd1b1b7812 */ /* 0x000fe200078ec0ff */
[----:B------:R-:W-:Y:S01]  /*9db0*/  UMOV UR5, 0xffffffff ;  /* 0xffffffff00057882 */ /* 0x000fe20000000000 */
[-C--:B-1----:R-:W-:Y:S01]  /*9dc0*/  @!P0 IMAD.WIDE.U32 R6, R33, R4.reuse, R2 ;  /* 0x0000000421068225 */ /* 0x082fe200078e0002 */
[----:B------:R-:W-:Y:S01]  /*9dd0*/  SHF.R.S32.HI R37, RZ, 0x1f, R33 ;  /* 0x0000001fff257819 */ /* 0x000fe20000011421 */
[----:B------:R-:W1:Y:S04]  /*9de0*/  @!P0 LDC.64 R2, c[0x0][0x418] ;  /* 0x00010600ff028b82 */ /* 0x000e680000000a00 */
[----:B------:R-:W-:Y:S02]  /*9df0*/  @!P0 IMAD R9, R37, R4, RZ ;  /* 0x0000000425098224 */ /* 0x000fe400078e02ff */
[----:B------:R-:W-:-:S02]  /*9e00*/  IMAD.MOV.U32 R4, RZ, RZ, RZ ;  /* 0x000000ffff047224 */ /* 0x000fc400078e00ff */
[----:B------:R-:W-:-:S04]  /*9e10*/  @!P0 IMAD R5, R33, R5, R9 ;  /* 0x0000000521058224 */ /* 0x000fc800078e0209 */
[----:B------:R-:W-:Y:S01]  /*9e20*/  @!P0 IMAD.IADD R5, R7, 0x1, R5 ;  /* 0x0000000107058824 */ /* 0x000fe200078e0205 */
[----:B-1----:R-:W-:-:S04]  /*9e30*/  @!P0 LEA R2, P1, R6, R2, 0x2 ;  /* 0x0000000206028211 */ /* 0x002fc800078210ff */
[----:B------:R-:W-:-:S05]  /*9e40*/  @!P0 LEA.HI.X R3, R6, R3, R5, 0x2, P1 ;  /* 0x0000000306038211 */ /* 0x000fca00008f1405 */
[----:B------:R1:W5:Y:S01]  /*9e50*/  @!P0 LDG.E R4, desc[UR50][R2.64] ;  /* 0x0000003202048981 */ /* 0x000362000c1e1900 */
[----:B------:R-:W-:-:S13]  /*9e60*/  ISETP.GE.AND P0, PT, R30, UR4, PT ;  /* 0x000000041e007c0c */ /* 0x000fda000bf06270 */
[----:B------:R-:W-:Y:S02]  /*9e70*/  @P0 LOP3.LUT R27, R27, 0x2, RZ, 0xfc, !PT ;  /* 0x000000021b1b0812 */ /* 0x000fe400078efcff */
[----:B------:R-:W-:Y:S02]  /*9e80*/  ISETP.GE.AND P0, PT, R29, UR4, PT ;  /* 0x000000041d007c0c */ /* 0x000fe4000bf06270 */
[----:B------:R-:W-:-:S11]  /*9e90*/  LOP3.LUT R27, R27, 0xfffffffe, RZ, 0xc0, !PT ;  /* 0xfffffffe1b1b7812 */ /* 0x000fd600078ec0ff */
[----:B------:R-:W-:Y:S01]  /*9ea0*/  @P0 LOP3.LUT R27, R27, 0x1, RZ, 0xfc, !PT ;  /* 0x000000011b1b0812 */ /* 0x000fe200078efcff */
[----:B-1----:R-:W-:Y:S06]  /*9eb0*/  BRA.DIV UR5, `(.L_x_272) ;  /* 0x0000003e05a07947 */ /* 0x002fec000b800000 */
.L_x_340:
[----:B0-----:R-:W-:Y:S01]  /*9ec0*/  SHF.R.S32.HI R32, RZ, 0x1f, R18 ;  /* 0x0000001fff207819 */ /* 0x001fe20000011412 */
[----:B------:R-:W-:Y:S06]  /*9ed0*/  @!P2 BRA `(.L_x_273) ;  /* 0x000000000004a947 */ /* 0x000fec0003800000 */
[----:B------:R-:W-:Y:S01]  /*9ee0*/  BPT.TRAP 0x1 ;  /* 0x000000040000795c */ /* 0x000fe20000300000 */
.L_x_273:
[----:B------:R-:W-:Y:S01]  /*9ef0*/  SHF.R.S32.HI R6, RZ, 0x1f, R0 ;  /* 0x0000001fff067819 */ /* 0x000fe20000011400 */
[----:B------:R-:W-:Y:S01]  /*9f00*/  ULDC.64 UR4, c[0x0][0x328] ;  /* 0x0000ca0000047ab9 */ /* 0x000fe20000000a00 */
[----:B------:R-:W-:Y:S01]  /*9f10*/  BSSY B0, `(.L_x_274) ;  /* 0x0000017000007945 */ /* 0x000fe20003800000 */
[----:B------:R-:W-:-:S04]  /*9f20*/  IMAD.WIDE.U32 R2, R0, UR4, RZ ;  /* 0x0000000400027c25 */ /* 0x000fc8000f8e00ff */
[----:B------:R-:W-:-:S04]  /*9f30*/  IMAD R5, R6, UR4, RZ ;  /* 0x0000000406057c24 */ /* 0x000fc8000f8e02ff */
[----:B------:R-:W-:Y:S01]  /*9f40*/  IMAD R5, R0, UR5, R5 ;  /* 0x0000000500057c24 */ /* 0x000fe2000f8e0205 */
[----:B------:R-:W-:-:S03]  /*9f50*/  ULDC.64 UR4, c[0x0][0x338] ;  /* 0x0000ce0000047ab9 */ /* 0x000fc60000000a00 */
[----:B------:R-:W-:Y:S01]  /*9f60*/  IMAD.IADD R3, R3, 0x1, R5 ;  /* 0x0000000103037824 */ /* 0x000fe200078e0205 */
[----:B-----5:R-:W-:Y:S01]  /*9f70*/  SHF.R.S32.HI R5, RZ, 0x1f, R4 ;  /* 0x0000001fff057819 */ /* 0x020fe20000011404 */
[----:B------:R-:W-:-:S04]  /*9f80*/  IMAD.WIDE.U32 R2, R4, UR4, R2 ;  /* 0x0000000404027c25 */ /* 0x000fc8000f8e0002 */
[----:B------:R-:W-:-:S04]  /*9f90*/  IMAD R7, R5, UR4, RZ ;  /* 0x0000000405077c24 */ /* 0x000fc8000f8e02ff */
[----:B------:R-:W-:Y:S01]  /*9fa0*/  IMAD R7, R4, UR5, R7 ;  /* 0x0000000504077c24 */ /* 0x000fe2000f8e0207 */
[----:B------:R-:W-:-:S03]  /*9fb0*/  ULDC.64 UR4, c[0x0][0x330] ;  /* 0x0000cc0000047ab9 */ /* 0x000fc60000000a00 */
[----:B------:R-:W-:Y:S02]  /*9fc0*/  IMAD.IADD R3, R3, 0x1, R7 ;  /* 0x0000000103037824 */ /* 0x000fe400078e0207 */
[----:B------:R-:W-:Y:S02]  /*9fd0*/  IMAD R7, R32, UR4, RZ ;  /* 0x0000000420077c24 */ /* 0x000fe4000f8e02ff */
[----:B------:R-:W-:-:S04]  /*9fe0*/  IMAD.WIDE.U32 R2, R18, UR4, R2 ;  /* 0x0000000412027c25 */ /* 0x000fc8000f8e0002 */
[----:B------:R-:W-:Y:S01]  /*9ff0*/  IMAD R7, R18, UR5, R7 ;  /* 0x0000000512077c24 */ /* 0x000fe2000f8e0207 */
[----:B------:R-:W-:Y:S02]  /*a000*/  ULDC.64 UR4, c[0x0][0x318] ;  /* 0x0000c60000047ab9 */ /* 0x000fe40000000a00 */
[----:B------:R-:W-:Y:S01]  /*a010*/  LEA R23, P0, R2, UR4, 0x1 ;  /* 0x0000000402177c11 */ /* 0x000fe2000f8008ff */
[----:B------:R-:W-:-:S05]  /*a020*/  IMAD.IADD R7, R3, 0x1, R7 ;  /* 0x0000000103077824 */ /* 0x000fca00078e0207 */
[----:B------:R-:W-:Y:S01]  /*a030*/  LEA.HI.X R24, R2, UR5, R7, 0x1, P0 ;  /* 0x0000000502187c11 */ /* 0x000fe200080f0c07 */
[----:B------:R-:W-:Y:S01]  /*a040*/  IMAD R7, R25, 0x8, R22 ;  /* 0x0000000819077824 */ /* 0x000fe200078e0216 */
[----:B------:R-:W-:-:S04]  /*a050*/  SHF.L.U32 R2, R28, 0x1f, RZ ;  /* 0x0000001f1c027819 */ /* 0x000fc800000006ff */
[----:B------:R-:W0:Y:S02]  /*a060*/  SYNCS.PHASECHK.TRANS64.TRYWAIT P0, [R7+URZ+0x28840], R2 ;  /* 0x02884002070075a7 */ /* 0x000e24000800017f */
[----:B0-----:R-:W-:Y:S05]  /*a070*/  @!P0 BRA `(.L_x_275) ;  /* 0x0000003c00648947 */ /* 0x001fea0003800000 */
.L_x_341:
[----:B------:R-:W-:Y:S05]  /*a080*/  BSYNC B0 ;  /* 0x0000000000007941 */ /* 0x000fea0003800000 */
.L_x_274:
[----:B------:R-:W1:Y:S01]  /*a090*/  S2R R9, SR_TID.X ;  /* 0x0000000000097919 */ /* 0x000e620000002100 */
        /* <DEDUP_REMOVED lines=8> */
[----:B------:R-:W-:Y:S02]  /*a120*/  IADD3 R3, R3, R6, RZ ;  /* 0x0000000603037210 */ /* 0x000fe40007ffe0ff */
[C---:B------:R-:W-:Y:S02]  /*a130*/  IMAD R5, R4.reuse, UR5, R5 ;  /* 0x0000000504057c24 */ /* 0x040fe4000f8e0205 */
[----:B------:R-:W-:Y:S01]  /*a140*/  IMAD.WIDE.U32 R2, R4, UR4, R2 ;  /* 0x0000000404027c25 */ /* 0x000fe2000f8e0002 */
[----:B------:R-:W-:-:S03]  /*a150*/  ULDC.64 UR4, c[0x0][0x308] ;  /* 0x0000c20000047ab9 */ /* 0x000fc60000000a00 */
[----:B------:R-:W-:Y:S02]  /*a160*/  IMAD.IADD R3, R3, 0x1, R5 ;  /* 0x0000000103037824 */ /* 0x000fe400078e0205 */
[----:B------:R-:W-:Y:S02]  /*a170*/  IMAD R0, R32, UR4, RZ ;  /* 0x0000000420007c24 */ /* 0x000fe4000f8e02ff */
[----:B------:R-:W-:-:S04]  /*a180*/  IMAD.WIDE.U32 R2, R18, UR4, R2 ;  /* 0x0000000412027c25 */ /* 0x000fc8000f8e0002 */
[----:B------:R-:W-:Y:S01]  /*a190*/  IMAD R0, R18, UR5, R0 ;  /* 0x0000000512007c24 */ /* 0x000fe2000f8e0200 */
[----:B-1----:R-:W-:Y:S01]  /*a1a0*/  LOP3.LUT R9, R9, 0x7f, RZ, 0xc0, !PT ;  /* 0x0000007f09097812 */ /* 0x002fe200078ec0ff */
[----:B------:R-:W-:Y:S01]  /*a1b0*/  ULDC.64 UR4, c[0x0][0x2e8] ;  /* 0x0000ba0000047ab9 */ /* 0x000fe20000000a00 */
[----:B------:R-:W-:Y:S01]  /*a1c0*/  IMAD R5, R25, 0x4000, R34 ;  /* 0x0000400019057824 */ /* 0x000fe200078e0222 */
[----:B------:R-:W-:Y:S01]  /*a1d0*/  LEA R4, P0, R2, UR4, 0x1 ;  /* 0x0000000402047c11 */ /* 0x000fe2000f8008ff */
[----:B------:R-:W-:Y:S01]  /*a1e0*/  IMAD.IADD R0, R3, 0x1, R0 ;  /* 0x0000000103007824 */ /* 0x000fe200078e0200 */
[----:B------:R-:W-:Y:S01]  /*a1f0*/  SHF.R.U32.HI R9, RZ, 0x3, R9 ;  /* 0x00000003ff097819 */ /* 0x000fe20000011609 */
[----:B------:R-:W-:-:S03]  /*a200*/  UMOV UR4, 0xffffffff ;  /* 0xffffffff00047882 */ /* 0x000fc60000000000 */
[----:B------:R-:W-:Y:S02]  /*a210*/  IADD3 R6, -R9, R35, -R8 ;  /* 0x0000002309067210 */ /* 0x000fe40007ffe908 */
[----:B------:R-:W-:Y:S02]  /*a220*/  LEA.HI.X R0, R2, UR5, R0, 0x1, P0 ;  /* 0x0000000502007c11 */ /* 0x000fe400080f0c00 */
[----:B------:R-:W-:Y:S01]  /*a230*/  ISETP.GE.AND P0, PT, R6, 0x1, PT ;  /* 0x000000010600780c */ /* 0x000fe20003f06270 */
[----:B------:R-:W-:-:S12]  /*a240*/  BRA.DIV UR4, `(.L_x_276) ;  /* 0x0000003e04047947 */ /* 0x000fd8000b800000 */
[----:B------:R-:W0:Y:S01]  /*a250*/  SHFL.IDX PT, R3, R4, RZ, 0x181f ;  /* 0x00181fff04037589 */ /* 0x000e2200000e0000 */
[----:B------:R-:W-:-:S03]  /*a260*/  @P0 IMAD R8, R5, 0x2, R22 ;  /* 0x0000000205080824 */ /* 0x000fc600078e0216 */
[----:B------:R-:W1:Y:S01]  /*a270*/  SHFL.IDX PT, R2, R0, RZ, 0x181f ;  /* 0x00181fff00027589 */ /* 0x000e6200000e0000 */
[----:B0-----:R-:W-:-:S05]  /*a280*/  @P0 LEA R3, P1, R30, R3, 0x1 ;  /* 0x000000031e030211 */ /* 0x001fca00078208ff */
[----:B-1----:R-:W-:Y:S01]  /*a290*/  @P0 IMAD.X R2, RZ, RZ, R2, P1 ;  /* 0x000000ffff020224 */ /* 0x002fe200008e0602 */
[----:B------:R-:W-:-:S04]  /*a2a0*/  ISETP.GE.AND P1, PT, R6, 0x11, PT ;  /* 0x000000110600780c */ /* 0x000fc80003f26270 */
[----:B------:R-:W-:-:S04]  /*a2b0*/  @P0 LOP3.LUT R3, R3, R2, RZ, 0x3c, !PT ;  /* 0x0000000203030212 */ /* 0x000fc800078e3cff */
[----:B------:R-:W-:-:S04]  /*a2c0*/  @P0 LOP3.LUT R2, R3, R2, RZ, 0x3c, !PT ;  /* 0x0000000203020212 */ /* 0x000fc800078e3cff */
[----:B------:R-:W-:-:S05]  /*a2d0*/  @P0 LOP3.LUT R3, R3, R2, RZ, 0x3c, !PT ;  /* 0x0000000203030212 */ /* 0x000fca00078e3cff */
[----:B------:R-:W-:Y:S01]  /*a2e0*/  @!PT LDS RZ, [RZ] ;  /* 0x00000000fffff984 */ /* 0x000fe20000000800 */
[----:B------:R-:W-:Y:S04]  /*a2f0*/  @P0 LDGSTS.E.BYPASS.LTC128B.128 [R8+0x18400], desc[UR50][R2.64], !P3 ;  /* 0x1840000002080fae */ /* 0x000fe8000d901d72 */
[----:B------:R0:W-:Y:S04]  /*a300*/  @P0 LDGSTS.E.BYPASS.LTC128B.128 [R8+0x1c400], desc[UR50][R2.64+0x80], !P2 ;  /* 0x1c40008002080fae */ /* 0x0001e8000d101d72 */
[----:B0-----:R-:W0:Y:S01]  /*a310*/  SHFL.IDX PT, R3, R4, 0x1, 0x181f ;  /* 0x00381f0004037f89 */ /* 0x001e2200000e0000 */
[----:B------:R-:W-:-:S03]  /*a320*/  @P1 IMAD R8, R5, 0x2, R22 ;  /* 0x0000000205081824 */ /* 0x000fc600078e0216 */
[----:B------:R-:W1:Y:S01]  /*a330*/  SHFL.IDX PT, R2, R0, 0x1, 0x181f ;  /* 0x00381f0000027f89 */ /* 0x000e6200000e0000 */
[----:B0-----:R-:W-:-:S05]  /*a340*/  @P1 LEA R3, P0, R30, R3, 0x1 ;  /* 0x000000031e031211 */ /* 0x001fca00078008ff */
[----:B-1----:R-:W-:-:S05]  /*a350*/  @P1 IMAD.X R2, RZ, RZ, R2, P0 ;  /* 0x000000ffff021224 */ /* 0x002fca00000e0602 */
[----:B------:R-:W-:-:S04]  /*a360*/  @P1 LOP3.LUT R3, R3, R2, RZ, 0x3c, !PT ;  /* 0x0000000203031212 */ /* 0x000fc800078e3cff */
[----:B------:R-:W-:-:S04]  /*a370*/  @P1 LOP3.LUT R2, R3, R2, RZ, 0x3c, !PT ;  /* 0x0000000203021212 */ /* 0x000fc800078e3cff */
[----:B------:R-:W-:-:S05]  /*a380*/  @P1 LOP3.LUT R3, R3, R2, RZ, 0x3c, !PT ;  /* 0x0000000203031212 */ /* 0x000fca00078e3cff */
[----:B------:R-:W-:Y:S04]  /*a390*/  @P1 LDGSTS.E.BYPASS.LTC128B.128 [R8+0x18c00], desc[UR50][R2.64], !P3 ;  /* 0x18c0000002081fae */ /* 0x000fe8000d901d72 */
[----:B------:R0:W-:Y:S01]  /*a3a0*/  @P1 LDGSTS.E.BYPASS.LTC128B.128 [R8+0x1cc00], desc[UR50][R2.64+0x80], !P2 ;  /* 0x1cc0008002081fae */ /* 0x0001e2000d101d72 */
[----:B------:R-:W-:-:S03]  /*a3b0*/  ISETP.GE.AND P1, PT, R6, 0x21, PT ;  /* 0x000000210600780c */ /* 0x000fc60003f26270 */
[----:B0-----:R-:W0:Y:S10]  /*a3c0*/  SHFL.IDX PT, R3, R4, 0x2, 0x181f ;  /* 0x00581f0004037f89 */ /* 0x001e3400000e0000 */
[----:B------:R-:W-:Y:S01]  /*a3d0*/  @P1 LEA R8, R5, R22, 0x1 ;  /* 0x0000001605081211 */ /* 0x000fe200078e08ff */
        /* <DEDUP_REMOVED lines=10> */
[----:B------:R-:W-:Y:S01]  /*a480*/  @P1 IMAD R8, R5, 0x2, R22 ;  /* 0x0000000205081824 */ /* 0x000fe200078e0216 */
        /* <DEDUP_REMOVED lines=33> */
[----:B------:R-:W1:Y:S04]  /*a6a0*/  SHFL.IDX PT, R2, R0, 0x6, 0x181f ;  /* 0x00d81f0000027f89 */ /* 0x000e6800000e0000 */
[----:B------:R-:W2:Y:S01]  /*a6b0*/  SHFL.IDX PT, R0, R0, 0x7, 0x181f ;  /* 0x00f81f0000007f89 */ /* 0x000ea200000e0000 */
[----:B0-----:R-:W-:-:S05]  /*a6c0*/  @P1 LEA R3, P0, R30, R3, 0x1 ;  /* 0x000000031e031211 */ /* 0x001fca00078008ff */
[----:B-1----:R-:W-:-:S05]  /*a6d0*/  @P1 IMAD.X R2, RZ, RZ, R2, P0 ;  /* 0x000000ffff021224 */ /* 0x002fca00000e0602 */
[----:B------:R-:W-:-:S04]  /*a6e0*/  @P1 LOP3.LUT R3, R3, R2, RZ, 0x3c, !PT ;  /* 0x0000000203031212 */ /* 0x000fc800078e3cff */
[----:B------:R-:W-:-:S04]  /*a6f0*/  @P1 LOP3.LUT R2, R3, R2, RZ, 0x3c, !PT ;  /* 0x0000000203021212 */ /* 0x000fc800078e3cff */
[----:B------:R-:W-:-:S05]  /*a700*/  @P1 LOP3.LUT R3, R3, R2, RZ, 0x3c, !PT ;  /* 0x0000000203031212 */ /* 0x000fca00078e3cff */
[----:B------:R-:W-:Y:S04]  /*a710*/  @P1 LDGSTS.E.BYPASS.LTC128B.128 [R8+0x1b400], desc[UR50][R2.64], !P3 ;  /* 0x1b40000002081fae */ /* 0x000fe8000d901d72 */
[----:B------:R0:W-:Y:S04]  /*a720*/  @P1 LDGSTS.E.BYPASS.LTC128B.128 [R8+0x1f400], desc[UR50][R2.64+0x80], !P2 ;  /* 0x1f40008002081fae */ /* 0x0001e8000d101d72 */
[----:B0-2---:R0:W1:Y:S02]  /*a730*/  SHFL.IDX PT, R2, R4, 0x7, 0x181f ;  /* 0x00f81f0004027f89 */ /* 0x00506400000e0000 */
.L_x_359:
[----:B------:R-:W-:-:S13]  /*a740*/  ISETP.GE.AND P0, PT, R6, 0x71, PT ;  /* 0x000000710600780c */ /* 0x000fda0003f06270 */
[----:B-1----:R-:W-:Y:S01]  /*a750*/  @P0 LEA R2, P1, R30, R2, 0x1 ;  /* 0x000000021e020211 */ /* 0x002fe200078208ff */
[----:B------:R-:W-:-:S03]  /*a760*/  @P0 IMAD R5, R5, 0x2, R22 ;  /* 0x0000000205050824 */ /* 0x000fc600078e0216 */
[----:B------:R-:W-:-:S05]  /*a770*/  @P0 IADD3.X R3, RZ, R0, RZ, P1, !PT ;  /* 0x00000000ff030210 */ /* 0x000fca0000ffe4ff */
[----:B------:R-:W-:Y:S01]  /*a780*/  @!PT LDS RZ, [RZ] ;  /* 0x00000000fffff984 */ /* 0x000fe20000000800 */
[----:B------:R-:W-:Y:S01]  /*a790*/  @!PT LDS RZ, [RZ] ;  /* 0x00000000fffff984 */ /* 0x000fe20000000800 */
[----:B------:R-:W-:Y:S01]  /*a7a0*/  @!PT LDS RZ, [RZ] ;  /* 0x00000000fffff984 */ /* 0x000fe20000000800 */
[----:B------:R1:W-:Y:S04]  /*a7b0*/  @P0 LDGSTS.E.BYPASS.LTC128B.128 [R5+0x1bc00], desc[UR50][R2.64], !P3 ;  /* 0x1bc0000002050fae */ /* 0x0003e8000d901d72 */
[----:B------:R1:W-:Y:S01]  /*a7c0*/  @P0 LDGSTS.E.BYPASS.LTC128B.128 [R5+0x1fc00], desc[UR50][R2.64+0x80], !P2 ;  /* 0x1fc0008002050fae */ /* 0x0003e2000d101d72 */
[----:B------:R-:W-:Y:S01]  /*a7d0*/  PLOP3.LUT P0, PT, PT, PT, PT, 0x80, 0x0 ;  /* 0x000000000000781c */ /* 0x000fe20003f0f070 */
[----:B------:R-:W-:-:S12]  /*a7e0*/  NOP ;  /* 0x0000000000007918 */ /* 0x000fd80000000000 */
.L_x_277:
        /* <DEDUP_REMOVED lines=11> */
.L_x_278:
[----:B-1----:R1:W5:Y:S01]  /*a8a0*/  LDL.LU R3, [R1+0x4] ;  /* 0x0000040001037983 */ /* 0x0023620000300800 */
[----:B------:R1:W-:Y:S03]  /*a8b0*/  SYNCS.ARRIVE.TRANS64.A1T0 RZ, [R7+URZ+0x28830], RZ ;  /* 0x028830ff07ff79a7 */ /* 0x0003e6000810003f */
[----:B0-----:R1:W5:Y:S02]  /*a8c0*/  LDL.LU R4, [R1+0x10] ;  /* 0x0000100001047983 */ /* 0x0013640000300800 */
[----:B------:R-:W-:Y:S05]  /*a8d0*/  WARPSYNC.ALL ;  /* 0x0000000000007948 */ /* 0x000fea0003800000 */
[----:B------:R-:W-:Y:S01]  /*a8e0*/  ULDC.64 UR4, c[0x0][0x298] ;  /* 0x0000a60000047ab9 */ /* 0x000fe20000000a00 */
[----:B------:R-:W-:Y:S01]  /*a8f0*/  VIADD R2, R22, 0x10400 ;  /* 0x0001040016027836 */ /* 0x000fe20000000000 */
[----:B------:R-:W-:Y:S01]  /*a900*/  BAR.SYNC.DEFER_BLOCKING 0x8, 0x180 ;  /* 0x0206000000007b1d */ /* 0x000fe20000010000 */
[----:B------:R-:W-:-:S03]  /*a910*/  LOP3.LUT P1, RZ, R27, 0x10, RZ, 0xc0, !PT ;  /* 0x000000101bff7812 */ /* 0x000fc6000782c0ff */
[----:B------:R-:W-:Y:S02]  /*a920*/  LOP3.LUT P0, RZ, R2, 0x3ff, RZ, 0xc0, !PT ;  /* 0x000003ff02ff7812 */ /* 0x000fe4000780c0ff */
[----:B------:R-:W-:Y:S01]  /*a930*/  BSSY B6, `(.L_x_279) ;  /* 0x000001c000067945 */ /* 0x000fe20003800000 */
[----:B------:R-:W-:Y:S02]  /*a940*/  SEL R31, R31, RZ, !P1 ;  /* 0x000000ff1f1f7207 */ /* 0x000fe40004800000 */
[----:B-----5:R-:W-:Y:S02]  /*a950*/  SHF.R.S32.HI R0, RZ, 0x1f, R3 ;  /* 0x0000001fff007819 */ /* 0x020fe40000011403 */
[----:B------:R-:W-:-:S03]  /*a960*/  SEL R4, R4, RZ, !P1 ;  /* 0x000000ff04047207 */ /* 0x000fc60004800000 */
[----:B------:R-:W-:-:S04]  /*a970*/  IMAD R0, R0, UR4, RZ ;  /* 0x0000000400007c24 */ /* 0x000fc8000f8e02ff */
[C---:B------:R-:W-:Y:S02]  /*a980*/  IMAD R0, R3.reuse, UR5, R0 ;  /* 0x0000000503007c24 */ /* 0x040fe4000f8e0200 */
[----:B------:R-:W-:-:S04]  /*a990*/  IMAD.WIDE.U32 R2, R3, UR4, RZ ;  /* 0x0000000403027c25 */ /* 0x000fc8000f8e00ff */
[----:B------:R-:W-:Y:S01]  /*a9a0*/  IMAD.IADD R0, R3, 0x1, R0 ;  /* 0x0000000103007824 */ /* 0x000fe200078e0200 */
[----:B------:R0:W-:Y:S04]  /*a9b0*/  STL.64 [R1+0x8], R2 ;  /* 0x0000080201007387 */ /* 0x0001e80000100a00 */
[----:B------:R0:W-:Y:S04]  /*a9c0*/  STL [R1+0x10], R4 ;  /* 0x0000100401007387 */ /* 0x0001e80000100800 */
[----:B------:R0:W-:Y:S01]  /*a9d0*/  STL [R1+0x4], R0 ;  /* 0x0000040001007387 */ /* 0x0001e20000100800 */
[----:B------:R-:W-:Y:S05]  /*a9e0*/  @!P0 BRA `(.L_x_280) ;  /* 0x0000000000408947 */ /* 0x000fea0003800000 */
[----:B0-----:R-:W-:Y:S01]  /*a9f0*/  MOV R2, 0x0 ;  /* 0x0000000000027802 */ /* 0x001fe20000000f00 */
[----:B------:R-:W-:Y:S01]  /*aa00*/  ULDC.64 UR4, c[0x4][0x80] ;  /* 0x0100200000047ab9 */ /* 0x000fe20000000a00 */
[----:B------:R-:W-:Y:S01]  /*aa10*/  ULDC.64 UR6, c[0x4][0x88] ;  /* 0x0100220000067ab9 */ /* 0x000fe20000000a00 */
[----:B------:R-:W-:Y:S01]  /*aa20*/  ULDC.64 UR8, c[0x4][0x20] ;  /* 0x0100080000087ab9 */ /* 0x000fe20000000a00 */
[----:B------:R-:W-:Y:S01]  /*aa30*/  IMAD.U32 R4, RZ, RZ, UR4 ;  /* 0x00000004ff047e24 */ /* 0x000fe2000f8e00ff */
[----:B------:R-:W-:Y:S01]  /*aa40*/  MOV R10, UR8 ;  /* 0x00000008000a7c02 */ /* 0x000fe20008000f00 */
[----:B------:R-:W0:Y:S01]  /*aa50*/  LDC.64 R2, c[0x4][R2] ;  /* 0x0100000002027b82 */ /* 0x000e220000000a00 */
[----:B------:R-:W-:Y:S02]  /*aa60*/  IMAD.U32 R5, RZ, RZ, UR5 ;  /* 0x00000005ff057e24 */ /* 0x000fe4000f8e00ff */
[----:B------:R-:W-:Y:S02]  /*aa70*/  IMAD.U32 R6, RZ, RZ, UR6 ;  /* 0x00000006ff067e24 */ /* 0x000fe4000f8e00ff */
[----:B-1----:R-:W-:-:S02]  /*aa80*/  IMAD.U32 R7, RZ, RZ, UR7 ;  /* 0x00000007ff077e24 */ /* 0x002fc4000f8e00ff */
[----:B------:R-:W-:Y:S02]  /*aa90*/  IMAD.U32 R11, RZ, RZ, UR9 ;  /* 0x00000009ff0b7e24 */ /* 0x000fe4000f8e00ff */
[----:B------:R-:W-:Y:S02]  /*aaa0*/  IMAD.MOV.U32 R8, RZ, RZ, 0x70 ;  /* 0x00000070ff087424 */ /* 0x000fe400078e00ff */
[----:B------:R-:W-:Y:S02]  /*aab0*/  IMAD.MOV.U32 R12, RZ, RZ, 0x1 ;  /* 0x00000001ff0c7424 */ /* 0x000fe400078e00ff */
[----:B------:R-:W-:-:S07]  /*aac0*/  IMAD.MOV.U32 R13, RZ, RZ, RZ ;  /* 0x000000ffff0d7224 */ /* 0x000fce00078e00ff */
[----:B------:R-:W-:-:S07]  /*aad0*/  LEPC R20, `(.L_x_280) ;  /* 0x000000001014794e */ /* 0x000fce0000000000 */
[----:B0-----:R-:W-:Y:S05]  /*aae0*/  CALL.ABS.NOINC R2 ;  /* 0x0000000002007343 */ /* 0x001fea0003c00000 */
.L_x_280:
[----:B------:R-:W-:Y:S05]  /*aaf0*/  BSYNC B6 ;  /* 0x0000000000067941 */ /* 0x000fea0003800000 */
.L_x_279:
[----:B------:R-:W2:Y:S01]  /*ab00*/  LDL.LU R21, [R1+0x4] ;  /* 0x0000040001157983 */ /* 0x000ea20000300800 */
[----:B------:R-:W3:Y:S01]  /*ab10*/  LDC R6, c[0x0][0x448] ;  /* 0x00011200ff067b82 */ /* 0x000ee20000000800 */
[----:B------:R-:W-:Y:S02]  /*ab20*/  ULDC.64 UR4, c[0x0][0x2d8] ;  /* 0x0000b60000047ab9 */ /* 0x000fe40000000a00 */
[----:B0-----:R-:W2:Y:S04]  /*ab30*/  LDL.LU.64 R2, [R1+0x8] ;  /* 0x0000080001027983 */ /* 0x001ea80000300a00 */
[----:B------:R-:W4:Y:S01]  /*ab40*/  LDL.LU R20, [R1+0x10] ;  /* 0x0000100001147983 */ /* 0x000f220000300800 */
[----:B------:R-:W-:-:S03]  /*ab50*/  IMAD R0, R32, UR4, RZ ;  /* 0x0000000420007c24 */ /* 0x000fc6000f8e02ff */
[----:B------:R0:W5:Y:S01]  /*ab60*/  LDL R10, [R1] ;  /* 0x00000000010a7983 */ /* 0x0001620000100800 */
[----:B------:R-:W-:Y:S01]  /*ab70*/  IMAD R5, R18, UR5, R0 ;  /* 0x0000000512057c24 */ /* 0x000fe2000f8e0200 */
[----:B------:R-:W0:Y:S01]  /*ab80*/  S2R R4, SR_TID.X ;  /* 0x0000000000047919 */ /* 0x000e220000002100 */
[----:B---3--:R-:W-:-:S13]  /*ab90*/  ISETP.NE.AND P0, PT, R6, 0x1, PT ;  /* 0x000000010600780c */ /* 0x008fda0003f05270 */
[----:B-1----:R-:W1:Y:S01]  /*aba0*/  @P0 LDC R7, c[0x0][0x450] ;  /* 0x00011400ff070b82 */ /* 0x002e620000000800 */
[----:B0-----:R-:W-:Y:S01]  /*abb0*/  IMAD.SHL.U32 R8, R4, 0x10, RZ ;  /* 0x0000001004087824 */ /* 0x001fe200078e00ff */
[----:B------:R-:W-:-:S04]  /*abc0*/  SHF.L.U32 R4, R17, 0x7, RZ ;  /* 0x0000000711047819 */ /* 0x000fc800000006ff */
[----:B------:R-:W-:Y:S01]  /*abd0*/  LOP3.LUT R8, R8, 0x70, RZ, 0xc0, !PT ;  /* 0x0000007008087812 */ /* 0x000fe200078ec0ff */
[----:B--2---:R-:W-:Y:S02]  /*abe0*/  IMAD.MOV.U32 R3, RZ, RZ, R21 ;  /* 0x000000ffff037224 */ /* 0x004fe400078e0015 */
[----:B------:R0:W5:Y:S01]  /*abf0*/  LDL R21, [R1+0x14] ;  /* 0x0000140001157983 */ /* 0x0001620000100800 */
[----:B------:R-:W-:Y:S01]  /*ac00*/  IMAD.WIDE.U32 R2, R18, UR4, R2 ;  /* 0x0000000412027c25 */ /* 0x000fe2000f8e0002 */
[----:B------:R-:W-:-:S03]  /*ac10*/  ULDC.64 UR4, c[0x0][0x2e0] ;  /* 0x0000b80000047ab9 */ /* 0x000fc60000000a00 */
[----:B----4-:R-:W-:Y:S02]  /*ac20*/  IMAD R0, R20, UR4, RZ ;  /* 0x0000000414007c24 */ /* 0x010fe4000f8e02ff */
[----:B------:R-:W2:Y:S01]  /*ac30*/  S2R R20, SR_TID.X ;  /* 0x0000000000147919 */ /* 0x000ea20000002100 */
[----:B------:R-:W-:Y:S02]  /*ac40*/  IMAD.IADD R3, R3, 0x1, R5 ;  /* 0x0000000103037824 */ /* 0x000fe400078e0205 */
[----:B------:R-:W3:Y:S01]  /*ac50*/  @P0 LDC R5, c[0x0][0x44c] ;  /* 0x00011300ff050b82 */ /* 0x000ee20000000800 */
[C---:B------:R-:W-:Y:S02]  /*ac60*/  IMAD R0, R31.reuse, UR5, R0 ;  /* 0x000000051f007c24 */ /* 0x040fe4000f8e0200 */
[----:B------:R-:W-:Y:S01]  /*ac70*/  IMAD.WIDE.U32 R2, R31, UR4, R2 ;  /* 0x000000041f027c25 */ /* 0x000fe2000f8e0002 */
[----:B------:R-:W-:-:S03]  /*ac80*/  ULDC.64 UR4, c[0x0][0x2d0] ;  /* 0x0000b40000047ab9 */ /* 0x000fc60000000a00 */
[----:B------:R-:W-:Y:S01]  /*ac90*/  IMAD.IADD R3, R3, 0x1, R0 ;  /* 0x0000000103037824 */ /* 0x000fe200078e0200 */
[----:B--2---:R-:W-:-:S04]  /*aca0*/  LOP3.LUT R20, R20, 0x7f, RZ, 0xc0, !PT ;  /* 0x0000007f14147812 */ /* 0x004fc800078ec0ff */
[----:B------:R-:W-:-:S04]  /*acb0*/  SHF.R.U32.HI R20, RZ, 0x3, R20 ;  /* 0x00000003ff147819 */ /* 0x000fc80000011614 */
[----:B------:R-:W-:-:S05]  /*acc0*/  LOP3.LUT R0, R4, R20, R8, 0xfe, !PT ;  /* 0x0000001404007212 */ /* 0x000fca00078efe08 */
[----:B---3--:R-:W-:-:S04]  /*acd0*/  @P0 IMAD.HI.U32 R8, R0, R5, RZ ;  /* 0x0000000500080227 */ /* 0x008fc800078e00ff */
[----:B------:R-:W-:Y:S01]  /*ace0*/  IMAD.MOV.U32 R9, RZ, RZ, R0 ;  /* 0x000000ffff097224 */ /* 0x000fe200078e0000 */
[----:B-1----:R-:W-:-:S04]  /*acf0*/  @P0 SHF.R.U32.HI R9, RZ, R7, R8 ;  /* 0x00000007ff090219 */ /* 0x002fc80000011608 */
[--C-:B------:R-:W-:Y:S01]  /*ad00*/  SHF.R.S32.HI R8, RZ, 0x1f, R9.reuse ;  /* 0x0000001fff087819 */ /* 0x100fe20000011409 */
[----:B------:R-:W-:-:S04]  /*ad10*/  IMAD.MOV R5, RZ, RZ, -R9 ;  /* 0x000000ffff057224 */ /* 0x000fc800078e0a09 */
[----:B------:R-:W-:Y:S02]  /*ad20*/  IMAD R0, R6, R5, R0 ;  /* 0x0000000506007224 */ /* 0x000fe400078e0200 */
[----:B------:R-:W-:Y:S02]  /*ad30*/  IMAD R8, R8, UR4, RZ ;  /* 0x0000000408087c24 */ /* 0x000fe4000f8e02ff */
[----:B------:R-:W-:Y:S01]  /*ad40*/  IMAD.WIDE.U32 R2, R9, UR4, R2 ;  /* 0x0000000409027c25 */ /* 0x000fe2000f8e0002 */
[----:B------:R-:W-:-:S03]  /*ad50*/  SHF.R.S32.HI R7, RZ, 0x1f, R0 ;  /* 0x0000001fff077819 */ /* 0x000fc60000011400 */
[----:B------:R-:W-:Y:S01]  /*ad60*/  IMAD R5, R9, UR5, R8 ;  /* 0x0000000509057c24 */ /* 0x000fe2000f8e0208 */
[----:B------:R-:W-:Y:S02]  /*ad70*/  ULDC.64 UR4, c[0x0][0x2c8] ;  /* 0x0000b20000047ab9 */ /* 0x000fe40000000a00 */
[----:B------:R-:W-:Y:S02]  /*ad80*/  IMAD R7, R7, UR4, RZ ;  /* 0x0000000407077c24 */ /* 0x000fe4000f8e02ff */
[----:B------:R-:W-:Y:S02]  /*ad90*/  IMAD.IADD R3, R3, 0x1, R5 ;  /* 0x0000000103037824 */ /* 0x000fe400078e0205 */
[C---:B------:R-:W-:Y:S02]  /*ada0*/  IMAD R5, R0.reuse, UR5, R7 ;  /* 0x0000000500057c24 */ /* 0x040fe4000f8e0207 */
[----:B------:R-:W-:Y:S01]  /*adb0*/  IMAD.WIDE.U32 R2, R0, UR4, R2 ;  /* 0x0000000400027c25 */ /* 0x000fe2000f8e0002 */
[----:B------:R-:W-:-:S03]  /*adc0*/  ULDC.64 UR4, c[0x0][0x280] ;  /* 0x0000a00000047ab9 */ /* 0x000fc60000000a00 */
[----:B------:R-:W-:Y:S01]  /*add0*/  IMAD.IADD R5, R3, 0x1, R5 ;  /* 0x0000000103057824 */ /* 0x000fe200078e0205 */
[C---:B------:R-:W-:Y:S01]  /*ade0*/  LEA R0, P0, R2.reuse, UR4, 0x1 ;  /* 0x0000000402007c11 */ /* 0x040fe2000f8008ff */
[----:B------:R-:W-:Y:S02]  /*adf0*/  ULDC UR4, c[0x0][0x2b8] ;  /* 0x0000ae0000047ab9 */ /* 0x000fe40000000800 */
[----:B------:R-:W-:Y:S02]  /*ae00*/  ISETP.GE.AND P1, PT, R29, UR4, PT ;  /* 0x000000041d007c0c */ /* 0x000fe4000bf26270 */
[----:B------:R-:W-:Y:S02]  /*ae10*/  LEA.HI.X R5, R2, UR5, R5, 0x1, P0 ;  /* 0x0000000502057c11 */ /* 0x000fe400080f0c05 */
[----:B------:R-:W-:Y:S01]  /*ae20*/  ISETP.GE.AND P0, PT, R30, UR4, PT ;  /* 0x000000041e007c0c */ /* 0x000fe2000bf06270 */
[----:B------:R-:W-:-:S03]  /*ae30*/  UMOV UR4, 0xffffffff ;  /* 0xffffffff00047882 */ /* 0x000fc60000000000 */
[----:B0-----:R-:W-:Y:S09]  /*ae40*/  BRA.DIV UR4, `(.L_x_281) ;  /* 0x0000003a04d07947 */ /* 0x001ff2000b800000 */
[----:B------:R-:W0:Y:S01]  /*ae50*/  SHFL.IDX PT, R14, R0, RZ, 0x181f ;  /* 0x00181fff000e7589 */ /* 0x000e2200000e0000 */
[----:B-----5:R-:W-:Y:S02]  /*ae60*/  IMAD R6, R21, R6, RZ ;  /* 0x0000000615067224 */ /* 0x020fe400078e02ff */
[----:B------:R-:W-:Y:S01]  /*ae70*/  IMAD.IADD R4, R20, 0x1, R4 ;  /* 0x0000000114047824 */ /* 0x000fe200078e0204 */
[----:B------:R-:W1:Y:S03]  /*ae80*/  SHFL.IDX PT, R2, R5, RZ, 0x181f ;  /* 0x00181fff05027589 */ /* 0x000e6600000e0000 */
[C---:B------:R-:W-:Y:S01]  /*ae90*/  VIADD R7, R4.reuse, 0x10 ;  /* 0x0000001004077836 */ /* 0x040fe20000000000 */
[----:B------:R-:W-:-:S13]  /*aea0*/  ISETP.GE.AND P2, PT, R4, R6, PT ;  /* 0x000000060400720c */ /* 0x000fda0003f46270 */
[----:B0-----:R-:W-:-:S05]  /*aeb0*/  @!P2 LEA R14, P3, R30, R14, 0x1 ;  /* 0x0000000e1e0ea211 */ /* 0x001fca00078608ff */
[----:B-1----:R-:W-:Y:S02]  /*aec0*/  @!P2 IMAD.X R3, RZ, RZ, R2, P3 ;  /* 0x000000ffff03a224 */ /* 0x002fe400018e0602 */
[----:B------:R-:W-:Y:S02]  /*aed0*/  @!P2 IMAD.MOV.U32 R2, RZ, RZ, R14 ;  /* 0x000000ffff02a224 */ /* 0x000fe400078e000e */
[----:B------:R-:W0:Y:S04]  /*aee0*/  SHFL.IDX PT, R14, R0, 0x1, 0x181f ;  /* 0x00381f00000e7f89 */ /* 0x000e2800000e0000 */
[----:B------:R-:W-:Y:S04]  /*aef0*/  @!P2 LDGSTS.E.BYPASS.LTC128B.128 [R10+0x10400], desc[UR50][R2.64], !P0 ;  /* 0x10400000020aafae */ /* 0x000fe8000c101d72 */
[----:B------:R1:W-:Y:S01]  /*af00*/  @!P2 LDGSTS.E.BYPASS.LTC128B.128 [R10+0x14400], desc[UR50][R2.64+0x80], !P1 ;  /* 0x14400080020aafae */ /* 0x0003e2000c901d72 */
[----:B------:R-:W-:-:S03]  /*af10*/  ISETP.GE.AND P2, PT, R7, R6, PT ;  /* 0x000000060700720c */ /* 0x000fc60003f46270 */
[----:B-1----:R-:W1:Y:S10]  /*af20*/  SHFL.IDX PT, R2, R5, 0x1, 0x181f ;  /* 0x00381f0005027f89 */ /* 0x002e7400000e0000 */
[----:B0-----:R-:W-:-:S04]  /*af30*/  @!P2 LEA R14, P3, R30, R14, 0x1 ;  /* 0x0000000e1e0ea211 */ /* 0x001fc800078608ff */
[----:B-1----:R-:W-:Y:S01]  /*af40*/  @!P2 IADD3.X R7, RZ, R2, RZ, P3, !PT ;  /* 0x00000002ff07a210 */ /* 0x002fe20001ffe4ff */
[----:B------:R-:W-:Y:S02]  /*af50*/  @!P2 IMAD.MOV.U32 R2, RZ, RZ, R14 ;  /* 0x000000ffff02a224 */ /* 0x000fe400078e000e */
[----:B------:R-:W0:Y:S02]  /*af60*/  SHFL.IDX PT, R14, R0, 0x2, 0x181f ;  /* 0x00581f00000e7f89 */ /* 0x000e2400000e0000 */
[----:B------:R-:W-:Y:S02]  /*af70*/  @!P2 IMAD.MOV.U32 R3, RZ, RZ, R7 ;  /* 0x000000ffff03a224 */ /* 0x000fe400078e0007 */
[----:B------:R-:W-:-:S03]  /*af80*/  VIADD R7, R4, 0x20 ;  /* 0x0000002004077836 */ /* 0x000fc60000000000 */
[----:B------:R-:W-:Y:S04]  /*af90*/  @!P2 LDGSTS.E.BYPASS.LTC128B.128 [R10+0x10c00], desc[UR50][R2.64], !P0 ;  /* 0x10c00000020aafae */ /* 0x000fe8000c101d72 */
[----:B------:R1:W-:Y:S01]  /*afa0*/  @!P2 LDGSTS.E.BYPASS.LTC128B.128 [R10+0x14c00], desc[UR50][R2.64+0x80], !P1 ;  /* 0x14c00080020aafae */ /* 0x0003e2000c901d72 */
[----:B------:R-:W-:-:S03]  /*afb0*/  ISETP.GE.AND P2, PT, R7, R6, PT ;  /* 0x000000060700720c */ /* 0x000fc60003f46270 */
[----:B-1----:R-:W1:Y:S10]  /*afc0*/  SHFL.IDX PT, R2, R5, 0x2, 0x181f ;  /* 0x00581f0005027f89 */ /* 0x002e7400000e0000 */
[----:B0-----:R-:W-:-:S05]  /*afd0*/  @!P2 LEA R14, P3, R30, R14, 0x1 ;  /* 0x0000000e1e0ea211 */ /* 0x001fca00078608ff */
[----:B-1----:R-:W-:Y:S02]  /*afe0*/  @!P2 IMAD.X R7, RZ, RZ, R2, P3 ;  /* 0x000000ffff07a224 */ /* 0x002fe400018e0602 */
[----:B------:R-:W-:Y:S02]  /*aff0*/  @!P2 IMAD.MOV.U32 R2, RZ, RZ, R14 ;  /* 0x000000ffff02a224 */ /* 0x000fe400078e000e */
[----:B------:R-:W-:Y:S01]  /*b000*/  @!P2 IMAD.MOV.U32 R3, RZ, RZ, R7 ;  /* 0x000000ffff03a224 */ /* 0x000fe200078e0007 */
[----:B------:R-:W0:Y:S01]  /*b010*/  SHFL.IDX PT, R14, R0, 0x3, 0x181f ;  /* 0x00781f00000e7f89 */ /* 0x000e2200000e0000 */
[----:B------:R-:W-:-:S03]  /*b020*/  VIADD R7, R4, 0x30 ;  /* 0x0000003004077836 */ /* 0x000fc60000000000 */
[----:B------:R-:W-:Y:S04]  /*b030*/  @!P2 LDGSTS.E.BYPASS.LTC128B.128 [R10+0x11400], desc[UR50][R2.64], !P0 ;  /* 0x11400000020aafae */ /* 0x000fe8000c101d72 */
[----:B------:R1:W-:Y:S01]  /*b040*/  @!P2 LDGSTS.E.BYPASS.LTC128B.128 [R10+0x15400], desc[UR50][R2.64+0x80], !P1 ;  /* 0x15400080020aafae */ /* 0x0003e2000c901d72 */
[----:B------:R-:W-:-:S03]  /*b050*/  ISETP.GE.AND P2, PT, R7, R6, PT ;  /* 0x000000060700720c */ /* 0x000fc60003f46270 */
[----:B-1----:R-:W1:Y:S10]  /*b060*/  SHFL.IDX PT, R2, R5, 0x3, 0x181f ;  /* 0x00781f0005027f89 */ /* 0x002e7400000e0000 */
[----:B0-----:R-:W-:-:S05]  /*b070*/  @!P2 LEA R14, P3, R30, R14, 0x1 ;  /* 0x0000000e1e0ea211 */ /* 0x001fca00078608ff */
[----:B-1----:R-:W-:Y:S01]  /*b080*/  @!P2 IMAD.X R7, RZ, RZ, R2, P3 ;  /* 0x000000ffff07a224 */ /* 0x002fe200018e0602 */
[----:B------:R-:W-:Y:S02]  /*b090*/  @!P2 MOV R2, R14 ;  /* 0x0000000e0002a202 */ /* 0x000fe40000000f00 */
[----:B------:R-:W0:Y:S01]  /*b0a0*/  SHFL.IDX PT, R14, R0, 0x4, 0x181f ;  /* 0x00981f00000e7f89 */ /* 0x000e2200000e0000 */
        /* <DEDUP_REMOVED lines=19> */
[----:B------:R-:W0:Y:S01]  /*b1e0*/  SHFL.IDX PT, R14, R0, 0x6, 0x181f ;  /* 0x00d81f00000e7f89 */ /* 0x000e2200000e0000 */
[----:B------:R-:W-:Y:S01]  /*b1f0*/  @!P2 MOV R3, R7 ;  /* 0x000000070003a202 */ /* 0x000fe20000000f00 */
[----:B------:R-:W-:-:S04]  /*b200*/  VIADD R7, R4, 0x60 ;  /* 0x0000006004077836 */ /* 0x000fc80000000000 */
[----:B------:R-:W-:Y:S04]  /*b210*/  @!P2 LDGSTS.E.BYPASS.LTC128B.128 [R10+0x12c00], desc[UR50][R2.64], !P0 ;  /* 0x12c00000020aafae */ /* 0x000fe8000c101d72 */
[----:B------:R1:W-:Y:S01]  /*b220*/  @!P2 LDGSTS.E.BYPASS.LTC128B.128 [R10+0x16c00], desc[UR50][R2.64+0x80], !P1 ;  /* 0x16c00080020aafae */ /* 0x0003e2000c901d72 */
[----:B------:R-:W-:-:S03]  /*b230*/  ISETP.GE.AND P2, PT, R7, R6, PT ;  /* 0x000000060700720c */ /* 0x000fc60003f46270 */
[----:B-1----:R-:W1:Y:S10]  /*b240*/  SHFL.IDX PT, R2, R5, 0x6, 0x181f ;  /* 0x00d81f0005027f89 */ /* 0x002e7400000e0000 */
[----:B0-----:R-:W-:Y:S01]  /*b250*/  @!P2 LEA R14, P3, R30, R14, 0x1 ;  /* 0x0000000e1e0ea211 */ /* 0x001fe200078608ff */
[----:B------:R-:W0:Y:S04]  /*b260*/  SHFL.IDX PT, R5, R5, 0x7, 0x181f ;  /* 0x00f81f0005057f89 */ /* 0x000e2800000e0000 */
[----:B-1----:R-:W-:-:S02]  /*b270*/  @!P2 IMAD.X R7, RZ, RZ, R2, P3 ;  /* 0x000000ffff07a224 */ /* 0x002fc400018e0602 */
[----:B------:R-:W-:Y:S02]  /*b280*/  @!P2 IMAD.MOV.U32 R2, RZ, RZ, R14 ;  /* 0x000000ffff02a224 */ /* 0x000fe400078e000e */
[----:B------:R-:W-:Y:S01]  /*b290*/  @!P2 IMAD.MOV.U32 R3, RZ, RZ, R7 ;  /* 0x000000ffff03a224 */ /* 0x000fe200078e0007 */
[----:B------:R1:W2:Y:S04]  /*b2a0*/  SHFL.IDX PT, R14, R0, 0x7, 0x181f ;  /* 0x00f81f00000e7f89 */ /* 0x0002a800000e0000 */
[----:B------:R1:W-:Y:S04]  /*b2b0*/  @!P2 LDGSTS.E.BYPASS.LTC128B.128 [R10+0x13400], desc[UR50][R2.64], !P0 ;  /* 0x13400000020aafae */ /* 0x0003e8000c101d72 */
[----:B0-----:R1:W-:Y:S02]  /*b2c0*/  @!P2 LDGSTS.E.BYPASS.LTC128B.128 [R10+0x17400], desc[UR50][R2.64+0x80], !P1 ;  /* 0x17400080020aafae */ /* 0x0013e4000c901d72 */
.L_x_376:
[----:B-1----:R-:W-:Y:S01]  /*b2d0*/  VIADD R3, R4, 0x70 ;  /* 0x0000007004037836 */ /* 0x002fe20000000000 */
[----:B------:R-:W-:Y:S04]  /*b2e0*/  BSSY B0, `(.L_x_282) ;  /* 0x000000a000007945 */ /* 0x000fe80003800000 */
[----:B------:R-:W-:-:S13]  /*b2f0*/  ISETP.GE.AND P2, PT, R3, R6, PT ;  /* 0x000000060300720c */ /* 0x000fda0003f46270 */
[----:B------:R-:W-:Y:S05]  /*b300*/  @P2 BRA `(.L_x_283) ;  /* 0x00000000001c2947 */ /* 0x000fea0003800000 */
[----:B--2---:R-:W-:-:S05]  /*b310*/  LEA R2, P2, R30, R14, 0x1 ;  /* 0x0000000e1e027211 */ /* 0x004fca00078408ff */
[----:B------:R-:W-:-:S05]  /*b320*/  IMAD.X R3, RZ, RZ, R5, P2 ;  /* 0x000000ffff037224 */ /* 0x000fca00010e0605 */
[----:B------:R-:W-:Y:S01]  /*b330*/  @!PT LDS RZ, [RZ] ;  /* 0x00000000fffff984 */ /* 0x000fe20000000800 */
[----:B------:R-:W-:Y:S01]  /*b340*/  @!PT LDS RZ, [RZ] ;  /* 0x00000000fffff984 */ /* 0x000fe20000000800 */
[----:B------:R-:W-:Y:S01]  /*b350*/  @!PT LDS RZ, [RZ] ;  /* 0x00000000fffff984 */ /* 0x000fe20000000800 */
[----:B------:R0:W-:Y:S04]  /*b360*/  LDGSTS.E.BYPASS.LTC128B.128 [R10+0x13c00], desc[UR50][R2.64], !P0 ;  /* 0x13c00000020a7fae */ /* 0x0001e8000c101d72 */
[----:B------:R0:W-:Y:S02]  /*b370*/  LDGSTS.E.BYPASS.LTC128B.128 [R10+0x17c00], desc[UR50][R2.64+0x80], !P1 ;  /* 0x17c00080020a7fae */ /* 0x0001e4000c901d72 */
.L_x_283:
[----:B------:R-:W-:Y:S05]  /*b380*/  BSYNC B0 ;  /* 0x0000000000007941 */ /* 0x000fea0003800000 */
.L_x_282:
[----:B------:R-:W-:Y:S01]  /*b390*/  NOP ;  /* 0x0000000000007918 */ /* 0x000fe20000000000 */
[----:B------:R-:W-:-:S13]  /*b3a0*/  PLOP3.LUT P0, PT, PT, PT, PT, 0x80, 0x0 ;  /* 0x000000000000781c */ /* 0x000fda0003f0f070 */
.L_x_284:
[----:B------:R-:W-:Y:S02]  /*b3b0*/  PLOP3.LUT P1, PT, P1, P0, PT, 0xa2, 0x0 ;  /* 0x000000000000781c */ /* 0x000fe40000f21472 */
[----:B------:R-:W-:-:S08]  /*b3c0*/  @P0 R2UR P1, UR4, R22 ;  /* 0x00000000160402ca */ /* 0x000fd00000020000 */
[----:B------:R-:W-:-:S05]  /*b3d0*/  @P0 PLOP3.LUT P0, PT, P1, PT, PT, 0x80, 0x0 ;  /* 0x000000000000081c */ /* 0x000fca0000f0f070 */
[----:B------:R-:W-:Y:S01]  /*b3e0*/  @!P1 SYNCS.ARRIVE.TRANS64.RED.A0T1 RZ, [UR4+0x28800], RZ ;  /* 0x028800ffffff99a7 */ /* 0x000fe20008200404 */
[----:B------:R-:W-:Y:S07]  /*b3f0*/  @!P1 ARRIVES.LDGSTSBAR.64.TRANSCNT [UR4+0x28800] ;  /* 0x02880000ff0099b0 */ /* 0x000fee0008000a84 */
[----:B------:R-:W-:Y:S05]  /*b400*/  @P0 BRA.U.ANY `(.L_x_284) ;  /* 0xfffffffd00e80947 */ /* 0x000fea000393ffff */
[----:B0-----:R-:W3:Y:S02]  /*b410*/  LDL.LU R2, [R1+0x1c] ;  /* 0x00001c0001027983 */ /* 0x001ee40000300800 */
[----:B---3--:R-:W-:-:S05]  /*b420*/  VIADD R2, R2, 0x1 ;  /* 0x0000000102027836 */ /* 0x008fca0000000000 */
[----:B------:R0:W-:Y:S01]  /*b430*/  STL [R1+0x1c], R2 ;  /* 0x00001c0201007387 */ /* 0x0001e20000100800 */
[----:B------:R-:W-:-:S04]  /*b440*/  LEA.HI R0, R2, R2, RZ, 0x1 ;  /* 0x0000000202007211 */ /* 0x000fc800078f08ff */
[----:B------:R-:W-:-:S05]  /*b450*/  LOP3.LUT R0, R0, 0xfffffffe, RZ, 0xc0, !PT ;  /* 0xfffffffe00007812 */ /* 0x000fca00078ec0ff */
[----:B------:R-:W-:-:S05]  /*b460*/  IMAD.IADD R0, R2, 0x1, -R0 ;  /* 0x0000000102007824 */ /* 0x000fca00078e0a00 */
[----:B------:R-:W-:Y:S01]  /*b470*/  SHF.L.U32 R3, R0, 0x1f, RZ ;  /* 0x0000001f00037819 */ /* 0x000fe200000006ff */
[----:B------:R-:W-:Y:S01]  /*b480*/  NOP ;  /* 0x0000000000007918 */ /* 0x000fe20000000000 */
[----:B------:R0:W-:Y:S01]  /*b490*/  SYNCS.ARRIVE.TRANS64.A1T0 RZ, [R22+URZ+0x28800], RZ ;  /* 0x028800ff16ff79a7 */ /* 0x0001e2000810003f */
[----:B------:R-:W-:Y:S01]  /*b4a0*/  BSSY B0, `(.L_x_285) ;  /* 0x0000004000007945 */ /* 0x000fe20003800000 */
[----:B------:R-:W-:Y:S01]  /*b4b0*/  ISETP.GE.AND P0, PT, R35, 0x81, PT ;  /* 0x000000812300780c */ /* 0x000fe20003f06270 */
[----:B------:R-:W1:Y:S02]  /*b4c0*/  SYNCS.PHASECHK.TRANS64.TRYWAIT P1, [R22+URZ+0x28820], R3 ;  /* 0x02882003160075a7 */ /* 0x000e64000802017f */
[----:B01----:R-:W-:Y:S10]  /*b4d0*/  @!P1 BRA `(.L_x_286) ;  /* 0x0000003c00ac9947 */ /* 0x003ff40003800000 */
.L_x_377:
[----:B------:R-:W-:Y:S05]  /*b4e0*/  BSYNC B0 ;  /* 0x0000000000007941 */ /* 0x000fea0003800000 */
.L_x_285:
[----:B------:R-:W-:Y:S04]  /*b4f0*/  BSSY B0, `(.L_x_287) ;  /* 0x000010e000007945 */ /* 0x000fe80003800000 */
[----:B------:R-:W-:Y:S05]  /*b500*/  @!P0 BRA `(.L_x_288) ;  /* 0x0000001000308947 */ /* 0x000fea0003800000 */
[----:B------:R-:W3:Y:S01]  /*b510*/  LDL.LU R0, [R1+0x18] ;  /* 0x0000180001007983 */ /* 0x000ee20000300800 */
[----:B------:R-:W-:Y:S01]  /*b520*/  ULDC UR4, c[0x0][0x2f4] ;  /* 0x0000bd0000047ab9 */ /* 0x000fe20000000800 */
[----:B------:R-:W-:Y:S01]  /*b530*/  MOV R17, R28 ;  /* 0x0000001c00117202 */ /* 0x000fe20000000f00 */
[----:B------:R-:W-:Y:S01]  /*b540*/  IMAD.MOV.U32 R10, RZ, RZ, R25 ;  /* 0x000000ffff0a7224 */ /* 0x000fe200078e0019 */
[----:B------:R-:W-:Y:S01]  /*b550*/  ISETP.GE.AND P2, PT, R30, UR4, PT ;  /* 0x000000041e007c0c */ /* 0x000fe2000bf46270 */
[----:B------:R-:W-:Y:S01]  /*b560*/  IMAD.MOV.U32 R31, RZ, RZ, R26 ;  /* 0x000000ffff1f7224 */ /* 0x000fe200078e001a */
[----:B------:R-:W-:Y:S02]  /*b570*/  ISETP.GE.AND P1, PT, R29, UR4, PT ;  /* 0x000000041d007c0c */ /* 0x000fe4000bf26270 */
[----:B---3--:R-:W-:-:S11]  /*b580*/  LEA.HI.SX32 R6, R0, 0xfffffffe, 0x19 ;  /* 0xfffffffe00067811 */ /* 0x008fd600078fcaff */
.L_x_301:
[----:B0-----:R-:W0:Y:S01]  /*b590*/  S2R R3, SR_TID.X ;  /* 0x0000000000037919 */ /* 0x001e220000002100 */
[----:B------:R-:W1:Y:S01]  /*b5a0*/  LDC R4, c[0x0][0x430] ;  /* 0x00010c00ff047b82 */ /* 0x000e620000000800 */
[----:B------:R-:W-:Y:S05]  /*b5b0*/  YIELD ;  /* 0x0000000000007946 */ /* 0x000fea0003800000 */
[----:B------:R-:W-:Y:S01]  /*b5c0*/  ULDC.64 UR4, c[0x0][0x428] ;  /* 0x00010a0000047ab9 */ /* 0x000fe20000000a00 */
[----:B------:R-:W-:Y:S01]  /*b5d0*/  VIADD R25, R10, 0x1 ;  /* 0x000000010a197836 */ /* 0x000fe20000000000 */
[----:B-1----:R-:W-:Y:S02]  /*b5e0*/  ISETP.NE.AND P0, PT, R4, 0x1, PT ;  /* 0x000000010400780c */ /* 0x002fe40003f05270 */
[C---:B0-----:R-:W-:Y:S01]  /*b5f0*/  LOP3.LUT R0, R3.reuse, 0x7f, RZ, 0xc0, !PT ;  /* 0x0000007f03007812 */ /* 0x041fe200078ec0ff */
[----:B------:R-:W-:-:S03]  /*b600*/  IMAD.SHL.U32 R4, R3, 0x10, RZ ;  /* 0x0000001003047824 */ /* 0x000fc600078e00ff */
[----:B------:R-:W-:-:S07]  /*b610*/  SHF.R.U32.HI R5, RZ, 0x3, R0 ;  /* 0x00000003ff057819 */ /* 0x000fce0000011600 */
[----:B------:R-:W0:Y:S01]  /*b620*/  @P0 LDC R0, c[0x0][0x434] ;  /* 0x00010d00ff000b82 */ /* 0x000e220000000800 */
[----:B------:R-:W-:Y:S01]  /*b630*/  LOP3.LUT R4, R4, 0x70, RZ, 0xc0, !PT ;  /* 0x0000007004047812 */ /* 0x000fe200078ec0ff */
[----:B------:R-:W-:-:S06]  /*b640*/  IMAD R7, R6, 0x80, R5 ;  /* 0x0000008006077824 */ /* 0x000fcc00078e0205 */
[----:B------:R-:W1:Y:S01]  /*b650*/  @P0 LDC R3, c[0x0][0x438] ;  /* 0x00010e00ff030b82 */ /* 0x000e620000000800 */
[----:B------:R-:W-:-:S05]  /*b660*/  IADD3 R7, R4, R7, R36 ;  /* 0x0000000704077210 */ /* 0x000fca0007ffe024 */
[----:B------:R-:W-:Y:S02]  /*b670*/  IMAD.MOV.U32 R8, RZ, RZ, R7 ;  /* 0x000000ffff087224 */ /* 0x000fe400078e0007 */
[----:B0-----:R-:W-:-:S05]  /*b680*/  @P0 IMAD.HI.U32 R0, R7, R0, RZ ;  /* 0x0000000007000227 */ /* 0x001fca00078e00ff */
[----:B-1----:R-:W-:Y:S01]  /*b690*/  @P0 SHF.R.U32.HI R8, RZ, R3, R0 ;  /* 0x00000003ff080219 */ /* 0x002fe20000011600 */
[----:B------:R-:W-:-:S03]  /*b6a0*/  IMAD R0, R37, UR4, RZ ;  /* 0x0000000425007c24 */ /* 0x000fc6000f8e02ff */
[--C-:B------:R-:W-:Y:S01]  /*b6b0*/  SHF.R.S32.HI R3, RZ, 0x1f, R8.reuse ;  /* 0x0000001fff037819 */ /* 0x100fe20000011408 */
[----:B------:R-:W-:Y:S02]  /*b6c0*/  IMAD.MOV.U32 R2, RZ, RZ, R8 ;  /* 0x000000ffff027224 */ /* 0x000fe400078e0008 */
[C---:B------:R-:W-:Y:S02]  /*b6d0*/  IMAD R5, R33.reuse, UR5, R0 ;  /* 0x0000000521057c24 */ /* 0x040fe4000f8e0200 */
[----:B------:R-:W-:Y:S01]  /*b6e0*/  IMAD.WIDE.U32 R2, R33, UR4, R2 ;  /* 0x0000000421027c25 */ /* 0x000fe2000f8e0002 */
[----:B------:R-:W-:-:S03]  /*b6f0*/  ULDC.64 UR4, c[0x0][0x418] ;  /* 0x0001060000047ab9 */ /* 0x000fc60000000a00 */
[----:B------:R-:W-:Y:S01]  /*b700*/  IMAD.IADD R3, R5, 0x1, R3 ;  /* 0x0000000105037824 */ /* 0x000fe200078e0203 */
[----:B------:R-:W-:Y:S01]  /*b710*/  LEA R4, P0, R2, UR4, 0x2 ;  /* 0x0000000402047c11 */ /* 0x000fe2000f8010ff */
[----:B------:R-:W-:-:S03]  /*b720*/  ULDC UR4, c[0x0][0x430] ;  /* 0x00010c0000047ab9 */ /* 0x000fc60000000800 */
[----:B------:R-:W-:Y:S02]  /*b730*/  LEA.HI.X R5, R2, UR5, R3, 0x2, P0 ;  /* 0x0000000502057c11 */ /* 0x000fe400080f1403 */
[----:B------:R-:W-:Y:S01]  /*b740*/  MOV R9, UR37 ;  /* 0x0000002500097c02 */ /* 0x000fe20008000f00 */
[----:B------:R-:W-:Y:S01]  /*b750*/  IMAD.MOV R2, RZ, RZ, -R8 ;  /* 0x000000ffff027224 */ /* 0x000fe200078e0a08 */
[----:B------:R-:W-:Y:S01]  /*b760*/  ISETP.NE.AND P0, PT, R25, 0x2, PT ;  /* 0x000000021900780c */ /* 0x000fe20003f05270 */
[----:B------:R0:W3:Y:S01]  /*b770*/  LDG.E R0, desc[UR50][R4.64] ;  /* 0x0000003204007981 */ /* 0x0000e2000c1e1900 */
[----:B------:R-:W-:Y:S02]  /*b780*/  ISETP.NE.AND P3, PT, R9, 0x3, PT ;  /* 0x000000030900780c */ /* 0x000fe40003f65270 */
[----:B------:R-:W-:Y:S01]  /*b790*/  SEL R28, RZ, 0x1, P0 ;  /* 0x00000001ff1c7807 */ /* 0x000fe20000000000 */
[----:B------:R-:W-:Y:S01]  /*b7a0*/  IMAD.MOV.U32 R26, RZ, RZ, R6 ;  /* 0x000000ffff1a7224 */ /* 0x000fe200078e0006 */
[----:B------:R-:W-:-:S02]  /*b7b0*/  SEL R25, R25, RZ, P0 ;  /* 0x000000ff19197207 */ /* 0x000fc40000000000 */
[----:B------:R-:W-:Y:S01]  /*b7c0*/  LOP3.LUT R28, R17, R28, RZ, 0x3c, !PT ;  /* 0x0000001c111c7212 */ /* 0x000fe200078e3cff */
[----:B0-----:R-:W-:Y:S01]  /*b7d0*/  IMAD R4, R2, UR4, R7 ;  /* 0x0000000402047c24 */ /* 0x001fe2000f8e0207 */
[----:B---3--:R-:W-:-:S05]  /*b7e0*/  SHF.R.S32.HI R21, RZ, 0x1f, R0 ;  /* 0x0000001fff157819 */ /* 0x008fca0000011400 */
[----:B------:R-:W-:Y:S05]  /*b7f0*/  @!P3 BRA `(.L_x_289) ;  /* 0x000000000004b947 */ /* 0x000fea0003800000 */
[----:B------:R-:W-:Y:S01]  /*b800*/  BPT.TRAP 0x1 ;  /* 0x000000040000795c */ /* 0x000fe20000300000 */
.L_x_289:
[----:B------:R-:W-:Y:S01]  /*b810*/  IMAD R6, R25, 0x8, R22 ;  /* 0x0000000819067824 */ /* 0x000fe200078e0216 */
[----:B------:R-:W-:Y:S01]  /*b820*/  SHF.L.U32 R3, R28, 0x1f, RZ ;  /* 0x0000001f1c037819 */ /* 0x000fe200000006ff */
[----:B------:R-:W-:Y:S03]  /*b830*/  BSSY B1, `(.L_x_290) ;  /* 0x0000003000017945 */ /* 0x000fe60003800000 */
[----:B------:R-:W0:Y:S02]  /*b840*/  SYNCS.PHASECHK.TRANS64.TRYWAIT P0, [R6+URZ+0x28840], R3 ;  /* 0x02884003060075a7 */ /* 0x000e24000800017f */
[----:B0-----:R-:W-:Y:S05]  /*b850*/  @!P0 BRA `(.L_x_291) ;  /* 0x0000003800e08947 */ /* 0x001fea0003800000 */
.L_x_378:
[----:B------:R-:W-:Y:S05]  /*b860*/  BSYNC B1 ;  /* 0x0000000000017941 */ /* 0x000fea0003800000 */
.L_x_290:
[----:B------:R-:W-:Y:S01]  /*b870*/  SHF.R.S32.HI R20, RZ, 0x1f, R4 ;  /* 0x0000001fff147819 */ /* 0x000fe20000011404 */
[----:B------:R-:W-:Y:S01]  /*b880*/  ULDC.64 UR4, c[0x0][0x300] ;  /* 0x0000c00000047ab9 */ /* 0x000fe20000000a00 */
[C---:B------:R-:W-:Y:S01]  /*b890*/  LOP3.LUT P4, RZ, R27.reuse, 0x2, RZ, 0xc0, !PT ;  /* 0x000000021bff7812 */ /* 0x040fe2000788c0ff */
[----:B0-----:R-:W-:Y:S01]  /*b8a0*/  IMAD.WIDE.U32 R2, R4, UR4, RZ ;  /* 0x0000000404027c25 */ /* 0x001fe2000f8e00ff */
[----:B------:R-:W-:-:S03]  /*b8b0*/  LOP3.LUT P3, RZ, R27, 0x1, RZ, 0xc0, !PT ;  /* 0x000000011bff7812 */ /* 0x000fc6000786c0ff */
[----:B------:R-:W-:Y:S02]  /*b8c0*/  IMAD R5, R20, UR4, RZ ;  /* 0x0000000414057c24 */ /* 0x000fe4000f8e02ff */
[----:B------:R-:W-:Y:S02]  /*b8d0*/  IMAD R8, R25, 0x4000, R34 ;  /* 0x0000400019087824 */ /* 0x000fe400078e0222 */
[----:B------:R-:W-:Y:S01]  /*b8e0*/  IMAD R5, R4, UR5, R5 ;  /* 0x0000000504057c24 */ /* 0x000fe2000f8e0205 */
[----:B------:R-:W-:-:S03]  /*b8f0*/  ULDC.64 UR4, c[0x0][0x310] ;  /* 0x0000c40000047ab9 */ /* 0x000fc60000000a00 */
[----:B------:R-:W-:Y:S02]  /*b900*/  IMAD.IADD R3, R3, 0x1, R5 ;  /* 0x0000000103037824 */ /* 0x000fe400078e0205 */
[----:B------:R-:W-:Y:S02]  /*b910*/  IMAD R5, R21, UR4, RZ ;  /* 0x0000000415057c24 */ /* 0x000fe4000f8e02ff */
[----:B------:R-:W-:-:S04]  /*b920*/  IMAD.WIDE.U32 R2, R0, UR4, R2 ;  /* 0x0000000400027c25 */ /* 0x000fc8000f8e0002 */
        /* <DEDUP_REMOVED lines=13> */
[----:B------:R-:W-:Y:S02]  /*ba00*/  IMAD.SHL.U32 R5, R30, 0x2, RZ ;  /* 0x000000021e057824 */ /* 0x000fe400078e00ff */
[----:B------:R-:W-:Y:S01]  /*ba10*/  IMAD R8, R8, 0x2, R22 ;  /* 0x0000000208087824 */ /* 0x000fe200078e0216 */
[----:B------:R-:W1:Y:S02]  /*ba20*/  SHFL.IDX PT, R3, R9, RZ, 0x181f ;  /* 0x00181fff09037589 */ /* 0x000e6400000e0000 */
[----:B0-----:R-:W-:-:S04]  /*ba30*/  IADD3 R2, P0, R2, R5, RZ ;  /* 0x0000000502027210 */ /* 0x001fc80007f1e0ff */
[----:B-1----:R-:W-:-:S05]  /*ba40*/  IADD3.X R3, RZ, R3, RZ, P0, !PT ;  /* 0x00000003ff037210 */ /* 0x002fca00007fe4ff */
[----:B------:R-:W-:Y:S01]  /*ba50*/  @!PT LDS RZ, [RZ] ;  /* 0x00000000fffff984 */ /* 0x000fe20000000800 */
[----:B------:R-:W-:Y:S04]  /*ba60*/  LDGSTS.E.BYPASS.LTC128B.128 [R8+0x18400], desc[UR50][R2.64], !P4 ;  /* 0x1840000002087fae */ /* 0x000fe8000e101d72 */
[----:B------:R0:W-:Y:S04]  /*ba70*/  LDGSTS.E.BYPASS.LTC128B.128 [R8+0x1c400], desc[UR50][R2.64+0x80], !P3 ;  /* 0x1c40008002087fae */ /* 0x0001e8000d901d72 */
[----:B0-----:R-:W0:Y:S04]  /*ba80*/  SHFL.IDX PT, R2, R7, 0x1, 0x181f ;  /* 0x00381f0007027f89 */ /* 0x001e2800000e0000 */
[----:B------:R-:W1:Y:S01]  /*ba90*/  SHFL.IDX PT, R3, R9, 0x1, 0x181f ;  /* 0x00381f0009037f89 */ /* 0x000e6200000e0000 */
[----:B0-----:R-:W-:-:S05]  /*baa0*/  IADD3 R2, P0, R2, R5, RZ ;  /* 0x0000000502027210 */ /* 0x001fca0007f1e0ff */
[----:B-1----:R-:W-:-:S05]  /*bab0*/  IMAD.X R3, RZ, RZ, R3, P0 ;  /* 0x000000ffff037224 */ /* 0x002fca00000e0603 */
        /* <DEDUP_REMOVED lines=27> */
[----:B------:R-:W1:Y:S04]  /*bc70*/  SHFL.IDX PT, R3, R9, 0x6, 0x181f ;  /* 0x00d81f0009037f89 */ /* 0x000e6800000e0000 */
[----:B------:R-:W3:Y:S01]  /*bc80*/  SHFL.IDX PT, R9, R9, 0x7, 0x181f ;  /* 0x00f81f0009097f89 */ /* 0x000ee200000e0000 */
[----:B0-----:R-:W-:-:S05]  /*bc90*/  IADD3 R2, P0, R2, R5, RZ ;  /* 0x0000000502027210 */ /* 0x001fca0007f1e0ff */
[----:B-1----:R-:W-:-:S05]  /*bca0*/  IMAD.X R3, RZ, RZ, R3, P0 ;  /* 0x000000ffff037224 */ /* 0x002fca00000e0603 */
[----:B------:R-:W-:Y:S04]  /*bcb0*/  LDGSTS.E.BYPASS.LTC128B.128 [R8+0x1b400], desc[UR50][R2.64], !P4 ;  /* 0x1b40000002087fae */ /* 0x000fe8000e101d72 */
[----:B------:R0:W-:Y:S04]  /*bcc0*/  LDGSTS.E.BYPASS.LTC128B.128 [R8+0x1f400], desc[UR50][R2.64+0x80], !P3 ;  /* 0x1f40008002087fae */ /* 0x0001e8000d901d72 */
[----:B0--3--:R0:W1:Y:S02]  /*bcd0*/  SHFL.IDX PT, R2, R7, 0x7, 0x181f ;  /* 0x00f81f0007027f89 */ /* 0x00906400000e0000 */
.L_x_396:
[----:B-1----:R-:W-:-:S05]  /*bce0*/  IADD3 R2, P0, R2, R5, RZ ;  /* 0x0000000502027210 */ /* 0x002fca0007f1e0ff */
[----:B------:R-:W-:Y:S01]  /*bcf0*/  IMAD.X R3, RZ, RZ, R9, P0 ;  /* 0x000000ffff037224 */ /* 0x000fe200000e0609 */
[----:B------:R-:W-:-:S04]  /*bd00*/  PLOP3.LUT P0, PT, PT, PT, PT, 0x80, 0x0 ;  /* 0x000000000000781c */ /* 0x000fc80003f0f070 */
[----:B------:R-:W-:Y:S01]  /*bd10*/  @!PT LDS RZ, [RZ] ;  /* 0x00000000fffff984 */ /* 0x000fe20000000800 */
[----:B------:R-:W-:Y:S01]  /*bd20*/  @!PT LDS RZ, [RZ] ;  /* 0x00000000fffff984 */ /* 0x000fe20000000800 */
[----:B------:R-:W-:Y:S01]  /*bd30*/  @!PT LDS RZ, [RZ] ;  /* 0x00000000fffff984 */ /* 0x000fe20000000800 */
[----:B------:R1:W-:Y:S04]  /*bd40*/  LDGSTS.E.BYPASS.LTC128B.128 [R8+0x1bc00], desc[UR50][R2.64], !P4 ;  /* 0x1bc0000002087fae */ /* 0x0003e8000e101d72 */
[----:B------:R1:W-:Y:S01]  /*bd50*/  LDGSTS.E.BYPASS.LTC128B.128 [R8+0x1fc00], desc[UR50][R2.64+0x80], !P3 ;  /* 0x1fc0008002087fae */ /* 0x0003e2000d901d72 */
[----:B------:R-:W-:-:S04]  /*bd60*/  NOP ;  /* 0x0000000000007918 */ /* 0x000fc80000000000 */
.L_x_293:
[----:B------:R-:W-:Y:S02]  /*bd70*/  PLOP3.LUT P3, PT, P3, P0, PT, 0xa2, 0x0 ;  /* 0x000000000000781c */ /* 0x000fe40001f61472 */
[----:B------:R-:W-:-:S08]  /*bd80*/  @P0 R2UR P3, UR4, R6 ;  /* 0x00000000060402ca */ /* 0x000fd00000060000 */
[----:B------:R-:W-:-:S05]  /*bd90*/  @P0 PLOP3.LUT P0, PT, P3, PT, PT, 0x80, 0x0 ;  /* 0x000000000000081c */ /* 0x000fca0001f0f070 */
[----:B------:R-:W-:Y:S01]  /*bda0*/  @!P3 SYNCS.ARRIVE.TRANS64.RED.A0T1 RZ, [UR4+0x28830], RZ ;  /* 0x028830ffffffb9a7 */ /* 0x000fe20008200404 */
[----:B------:R-:W-:Y:S07]  /*bdb0*/  @!P3 ARRIVES.LDGSTSBAR.64.TRANSCNT [UR4+0x28830] ;  /* 0x02883000ff00b9b0 */ /* 0x000fee0008000a84 */
[----:B------:R-:W-:Y:S05]  /*bdc0*/  @P0 BRA.U.ANY `(.L_x_293) ;  /* 0xfffffffd00e80947 */ /* 0x000fea000393ffff */
[----:B------:R-:W-:Y:S01]  /*bdd0*/  NOP ;  /* 0x0000000000007918 */ /* 0x000fe20000000000 */
[----:B-1----:R-:W-:-:S04]  /*bde0*/  MOV R2, UR37 ;  /* 0x0000002500027c02 */ /* 0x002fc80008000f00 */
[----:B------:R-:W-:-:S13]  /*bdf0*/  ISETP.NE.AND P4, PT, R2, 0x3, PT ;  /* 0x000000030200780c */ /* 0x000fda0003f85270 */
[----:B------:R-:W-:Y:S05]  /*be00*/  @!P4 BRA `(.L_x_294) ;  /* 0x000000000004c947 */ /* 0x000fea0003800000 */
[----:B------:R-:W-:Y:S01]  /*be10*/  BPT.TRAP 0x1 ;  /* 0x000000040000795c */ /* 0x000fe20000300000 */
.L_x_294:
[----:B------:R1:W-:Y:S01]  /*be20*/  SYNCS.ARRIVE.TRANS64.A1T0 RZ, [R6+URZ+0x28830], RZ ;  /* 0x028830ff06ff79a7 */ /* 0x0003e2000810003f */
[----:B------:R-:W-:Y:S05]  /*be30*/  @!P4 BRA `(.L_x_295) ;  /* 0x000000000004c947 */ /* 0x000fea0003800000 */
[----:B------:R-:W-:Y:S01]  /*be40*/  BPT.TRAP 0x1 ;  /* 0x000000040000795c */ /* 0x000fe20000300000 */
.L_x_295:
[----:B------:R-:W-:Y:S01]  /*be50*/  SHF.L.U32 R3, R17, 0x1f, RZ ;  /* 0x0000001f11037819 */ /* 0x000fe200000006ff */
[----:B-1----:R-:W-:Y:S01]  /*be60*/  IMAD R6, R10, 0x8, R22 ;  /* 0x000000080a067824 */ /* 0x002fe200078e0216 */
[----:B------:R-:W-:Y:S01]  /*be70*/  BSSY B1, `(.L_x_296) ;  /* 0x0000004000017945 */ /* 0x000fe20003800000 */
[----:B------:R-:W-:Y:S02]  /*be80*/  IMAD R8, R31, -0x80, R35 ;  /* 0xffffff801f087824 */ /* 0x000fe400078e0223 */
[----:B------:R-:W1:Y:S02]  /*be90*/  SYNCS.PHASECHK.TRANS64.TRYWAIT P0, [R6+URZ+0x28860], R3 ;  /* 0x02886003060075a7 */ /* 0x000e64000800017f */
[----:B-1----:R-:W-:Y:S05]  /*bea0*/  @!P0 BRA `(.L_x_297) ;  /* 0x0000003c00ac8947 */ /* 0x002fea0003800000 */
.L_x_397:
[----:B------:R-:W-:Y:S05]  /*beb0*/  BSYNC B1 ;  /* 0x0000000000017941 */ /* 0x000fea0003800000 */
.L_x_296:
[----:B------:R-:W3:Y:S01]  /*bec0*/  S2R R2, SR_TID.X ;  /* 0x0000000000027919 */ /* 0x000ee20000002100 */
[----:B------:R-:W-:Y:S01]  /*bed0*/  UMOV UR4, 0xffffffff ;  /* 0xffffffff00047882 */ /* 0x000fe20000000000 */
[----:B0-----:R-:W-:Y:S01]  /*bee0*/  IMAD R7, R10, 0x4000, R34 ;  /* 0x000040000a077824 */ /* 0x001fe200078e0222 */
[----:B---3--:R-:W-:-:S04]  /*bef0*/  LOP3.LUT R2, R2, 0x7f, RZ, 0xc0, !PT ;  /* 0x0000007f02027812 */ /* 0x008fc800078ec0ff */
[----:B------:R-:W-:-:S05]  /*bf00*/  SHF.R.U32.HI R2, RZ, 0x3, R2 ;  /* 0x00000003ff027819 */ /* 0x000fca0000011602 */
[----:B------:R-:W-:Y:S01]  /*bf10*/  IMAD.IADD R8, R8, 0x1, -R2 ;  /* 0x0000000108087824 */ /* 0x000fe200078e0a02 */
[----:B------:R-:W-:Y:S06]  /*bf20*/  BRA.DIV UR4, `(.L_x_298) ;  /* 0x0000003e04a07947 */ /* 0x000fec000b800000 */
[----:B--2---:R-:W0:Y:S01]  /*bf30*/  SHFL.IDX PT, R14, R23, RZ, 0x181f ;  /* 0x00181fff170e7589 */ /* 0x004e2200000e0000 */
[----:B------:R-:W-:-:S03]  /*bf40*/  IMAD R7, R7, 0x2, R22 ;  /* 0x0000000207077824 */ /* 0x000fc600078e0216 */
[----:B-1----:R-:W1:Y:S01]  /*bf50*/  SHFL.IDX PT, R3, R24, RZ, 0x181f ;  /* 0x00181fff18037589 */ /* 0x002e6200000e0000 */
[----:B0-----:R-:W-:-:S03]  /*bf60*/  IADD3 R2, P0, R14, R5, RZ ;  /* 0x000000050e027210 */ /* 0x001fc60007f1e0ff */
[----:B------:R-:W0:Y:S02]  /*bf70*/  SHFL.IDX PT, R14, R23, 0x1, 0x181f ;  /* 0x00381f00170e7f89 */ /* 0x000e2400000e0000 */
[----:B-1----:R-:W-:Y:S01]  /*bf80*/  IMAD.X R3, RZ, RZ, R3, P0 ;  /* 0x000000ffff037224 */ /* 0x002fe200000e0603 */
[----:B------:R-:W-:-:S13]  /*bf90*/  ISETP.LT.OR P0, PT, R8, 0x1, P2 ;  /* 0x000000010800780c */ /* 0x000fda0001701670 */
[----:B------:R-:W-:Y:S01]  /*bfa0*/  LDGSTS.E.BYPASS.LTC128B.128 [R7+0x400], desc[UR50][R2.64], !P0 ;  /* 0x0040000002077fae */ /* 0x000fe2000c101d72 */
[----:B------:R-:W-:-:S13]  /*bfb0*/  ISETP.LT.OR P0, PT, R8, 0x1, P1 ;  /* 0x000000010800780c */ /* 0x000fda0000f01670 */
[----:B------:R1:W-:Y:S04]  /*bfc0*/  LDGSTS.E.BYPASS.LTC128B.128 [R7+0x4400], desc[UR50][R2.64+0x80], !P0 ;  /* 0x0440008002077fae */ /* 0x0003e8000c101d72 */
[----:B-1----:R-:W1:Y:S01]  /*bfd0*/  SHFL.IDX PT, R3, R24, 0x1, 0x181f ;  /* 0x00381f0018037f89 */ /* 0x002e6200000e0000 */
        /* <DEDUP_REMOVED lines=25> */
[----:B------:R-:W0:Y:S01]  /*c170*/  SHFL.IDX PT, R14, R23, 0x5, 0x181f ;  /* 0x00b81f00170e7f89 */ /* 0x000e2200000e0000 */
[----:B-1----:R-:W-:Y:S02]  /*c180*/  IADD3.X R3, RZ, R3, RZ, P0, !PT ;  /* 0x00000003ff037210 */ /* 0x002fe400007fe4ff */
        /* <DEDUP_REMOVED lines=14> */
[----:B------:R-:W2:Y:S04]  /*c270*/  SHFL.IDX PT, R24, R24, 0x7, 0x181f ;  /* 0x00f81f0018187f89 */ /* 0x000ea800000e0000 */
[----:B------:R3:W4:Y:S01]  /*c280*/  SHFL.IDX PT, R14, R23, 0x7, 0x181f ;  /* 0x00f81f00170e7f89 */ /* 0x00072200000e0000 */
[----:B-1----:R-:W-:Y:S01]  /*c290*/  IMAD.X R3, RZ, RZ, R3, P0 ;  /* 0x000000ffff037224 */ /* 0x002fe200000e0603 */
[----:B------:R-:W-:-:S13]  /*c2a0*/  ISETP.LT.OR P0, PT, R8, 0x61, P2 ;  /* 0x000000610800780c */ /* 0x000fda0001701670 */
[----:B------:R3:W-:Y:S01]  /*c2b0*/  LDGSTS.E.BYPASS.LTC128B.128 [R7+0x3400], desc[UR50][R2.64], !P0 ;  /* 0x0340000002077fae */ /* 0x0007e2000c101d72 */
[----:B------:R-:W-:-:S13]  /*c2c0*/  ISETP.LT.OR P0, PT, R8, 0x61, P1 ;  /* 0x000000610800780c */ /* 0x000fda0000f01670 */
[----:B--2-4-:R3:W-:Y:S02]  /*c2d0*/  LDGSTS.E.BYPASS.LTC128B.128 [R7+0x7400], desc[UR50][R2.64+0x80], !P0 ;  /* 0x0740008002077fae */ /* 0x0147e4000c101d72 */
.L_x_415:
[----:B0--3--:R-:W-:Y:S01]  /*c2e0*/  IADD3 R2, P0, R14, R5, RZ ;  /* 0x000000050e027210 */ /* 0x009fe20007f1e0ff */
[----:B------:R-:W-:Y:S02]  /*c2f0*/  ULDC.64 UR4, c[0x0][0x328] ;  /* 0x0000ca0000047ab9 */ /* 0x000fe40000000a00 */
[----:B------:R-:W-:Y:S02]  /*c300*/  IMAD R5, R20, UR4, RZ ;  /* 0x0000000414057c24 */ /* 0x000fe4000f8e02ff */
[----:B------:R-:W-:Y:S01]  /*c310*/  IMAD.X R3, RZ, RZ, R24, P0 ;  /* 0x000000ffff037224 */ /* 0x000fe200000e0618 */
        /* <DEDUP_REMOVED lines=14> */
[----:B------:R-:W-:Y:S01]  /*c400*/  ULDC.64 UR4, c[0x0][0x330] ;  /* 0x0000cc0000047ab9 */ /* 0x000fe20000000a00 */
[----:B------:R-:W-:Y:S01]  /*c410*/  NOP ;  /* 0x0000000000007918 */ /* 0x000fe20000000000 */
[----:B------:R-:W-:Y:S02]  /*c420*/  IMAD R5, R32, UR4, RZ ;  /* 0x0000000420057c24 */ /* 0x000fe4000f8e02ff */
[----:B------:R-:W-:Y:S02]  /*c430*/  IMAD.IADD R3, R3, 0x1, R21 ;  /* 0x0000000103037824 */ /* 0x000fe400078e0215 */
[C---:B------:R-:W-:Y:S02]  /*c440*/  IMAD R5, R18.reuse, UR5, R5 ;  /* 0x0000000512057c24 */ /* 0x040fe4000f8e0205 */
[----:B------:R-:W-:Y:S01]  /*c450*/  IMAD.WIDE.U32 R2, R18, UR4, R2 ;  /* 0x0000000412027c25 */ /* 0x000fe2000f8e0002 */
[----:B------:R-:W-:-:S03]  /*c460*/  ULDC.64 UR4, c[0x0][0x318] ;  /* 0x0000c60000047ab9 */ /* 0x000fc60000000a00 */
[----:B------:R-:W-:Y:S01]  /*c470*/  IMAD.IADD R3, R5, 0x1, R3 ;  /* 0x0000000105037824 */ /* 0x000fe200078e0203 */
[----:B------:R-:W-:-:S04]  /*c480*/  LEA R23, P0, R2, UR4, 0x1 ;  /* 0x0000000402177c11 */ /* 0x000fc8000f8008ff */
[----:B------:R-:W-:Y:S02]  /*c490*/  LEA.HI.X R24, R2, UR5, R3, 0x1, P0 ;  /* 0x0000000502187c11 */ /* 0x000fe400080f0c03 */
[----:B------:R-:W-:-:S13]  /*c4a0*/  PLOP3.LUT P0, PT, PT, PT, PT, 0x80, 0x0 ;  /* 0x000000000000781c */ /* 0x000fda0003f0f070 */
.L_x_299:
        /* <DEDUP_REMOVED lines=11> */
.L_x_300:
[C---:B------:R-:W-:Y:S01]  /*c560*/  ISETP.GT.AND P0, PT, R26.reuse, RZ, PT ;  /* 0x000000ff1a00720c */ /* 0x040fe20003f04270 */
[----:B------:R0:W-:Y:S01]  /*c570*/  SYNCS.ARRIVE.TRANS64.A1T0 RZ, [R6+URZ+0x28850], RZ ;  /* 0x028850ff06ff79a7 */ /* 0x0001e2000810003f */
[----:B------:R-:W-:Y:S01]  /*c580*/  MOV R17, R28 ;  /* 0x0000001c00117202 */ /* 0x000fe20000000f00 */
[----:B------:R-:W-:Y:S02]  /*c590*/  IMAD.MOV.U32 R10, RZ, RZ, R25 ;  /* 0x000000ffff0a7224 */ /* 0x000fe400078e0019 */
[----:B------:R-:W-:Y:S02]  /*c5a0*/  IMAD.MOV.U32 R31, RZ, RZ, R26 ;  /* 0x000000ffff1f7224 */ /* 0x000fe400078e001a */
[----:B0-----:R-:W-:-:S06]  /*c5b0*/  VIADD R6, R26, 0xffffffff ;  /* 0xffffffff1a067836 */ /* 0x001fcc0000000000 */
[----:B------:R-:W-:Y:S05]  /*c5c0*/  @P0 BRA `(.L_x_301) ;  /* 0xffffffec00f00947 */ /* 0x000fea000383ffff */
.L_x_288:
[----:B------:R-:W-:Y:S05]  /*c5d0*/  BSYNC B0 ;  /* 0x0000000000007941 */ /* 0x000fea0003800000 */
.L_x_287:
[----:B------:R-:W1:Y:S01]  /*c5e0*/  S2R R0, SR_TID.X ;  /* 0x0000000000007919 */ /* 0x000e620000002100 */
[----:B------:R-:W-:Y:S01]  /*c5f0*/  BSSY B0, `(.L_x_302) ;  /* 0x0000010000007945 */ /* 0x000fe20003800000 */
[----:B-1----:R-:W-:-:S04]  /*c600*/  LOP3.LUT R0, R0, 0x7f, RZ, 0xc0, !PT ;  /* 0x0000007f00007812 */ /* 0x002fc800078ec0ff */
[----:B------:R-:W-:-:S13]  /*c610*/  ISETP.NE.AND P0, PT, R0, RZ, PT ;  /* 0x000000ff0000720c */ /* 0x000fda0003f05270 */
[----:B------:R-:W-:Y:S05]  /*c620*/  @P0 BRA `(.L_x_303) ;  /* 0x0000000000300947 */ /* 0x000fea0003800000 */
[----:B------:R-:W1:Y:S01]  /*c630*/  S2R R5, SR_LANEID ;  /* 0x0000000000057919 */ /* 0x000e620000000000 */
[----:B------:R-:W-:Y:S01]  /*c640*/  VOTEU.ANY UR4, UPT, PT ;  /* 0x0000000000047886 */ /* 0x000fe200038e0100 */
[----:B0-----:R-:W0:Y:S01]  /*c650*/  LDC.64 R2, c[0x0][0xc60] ;  /* 0x00031800ff027b82 */ /* 0x001e220000000a00 */
[----:B------:R-:W1:Y:S02]  /*c660*/  FLO.U32 R0, UR4 ;  /* 0x0000000400007d00 */ /* 0x000e6400080e0000 */
[----:B-1----:R-:W-:-:S06]  /*c670*/  ISETP.EQ.U32.AND P0, PT, R0, R5, PT ;  /* 0x000000050000720c */ /* 0x002fcc0003f02070 */
[----:B------:R-:W0:Y:S07]  /*c680*/  POPC R5, UR4 ;  /* 0x0000000400057d09 */ /* 0x000e2e0008000000 */
[----:B0-----:R-:W3:Y:S01]  /*c690*/  @P0 ATOMG.E.ADD.STRONG.GPU PT, R3, desc[UR50][R2.64], R5 ;  /* 0x00000005020309a8 */ /* 0x001ee200081ee1f2 */
[----:B------:R-:W0:Y:S02]  /*c6a0*/  S2R R4, SR_LTMASK ;  /* 0x0000000000047919 */ /* 0x000e240000003900 */
[----:B0-----:R-:W-:-:S04]  /*c6b0*/  LOP3.LUT R4, R4, UR4, RZ, 0xc0, !PT ;  /* 0x0000000404047c12 */ /* 0x001fc8000f8ec0ff */
[----:B------:R-:W0:Y:S01]  /*c6c0*/  POPC R7, R4 ;  /* 0x0000000400077309 */ /* 0x000e220000000000 */
[----:B---3--:R-:W0:Y:S02]  /*c6d0*/  SHFL.IDX PT, R0, R3, R0, 0x1f ;  /* 0x00001f0003007589 */ /* 0x008e2400000e0000 */
[----:B0-----:R-:W-:-:S07]  /*c6e0*/  IADD3 R16, R0, UR38, R7 ;  /* 0x0000002600107c10 */ /* 0x001fce000fffe007 */
.L_x_303:
[----:B------:R-:W-:Y:S05]  /*c6f0*/  BSYNC B0 ;  /* 0x0000000000007941 */ /* 0x000fea0003800000 */
.L_x_302:
[----:B------:R-:W-:-:S05]  /*c700*/  IMAD.U32 R0, RZ, RZ, UR37 ;  /* 0x00000025ff007e24 */ /* 0x000fca000f8e00ff */
[----:B------:R-:W-:-:S13]  /*c710*/  ISETP.NE.AND P0, PT, R0, 0x3, PT ;  /* 0x000000030000780c */ /* 0x000fda0003f05270 */
[----:B------:R-:W-:Y:S05]  /*c720*/  @!P0 BRA `(.L_x_304) ;  /* 0x0000000000048947 */ /* 0x000fea0003800000 */
[----:B------:R-:W-:Y:S01]  /*c730*/  BPT.TRAP 0x1 ;  /* 0x000000040000795c */ /* 0x000fe20000300000 */
.L_x_304:
[----:B------:R-:W-:Y:S01]  /*c740*/  IMAD R0, R25, 0x8, R22 ;  /* 0x0000000819007824 */ /* 0x000fe200078e0216 */
[----:B0-----:R-:W-:Y:S01]  /*c750*/  SHF.L.U32 R3, R28, 0x1f, RZ ;  /* 0x0000001f1c037819 */ /* 0x001fe200000006ff */
[----:B------:R-:W-:Y:S01]  /*c760*/  BSSY B0, `(.L_x_305) ;  /* 0x0000004000007945 */ /* 0x000fe20003800000 */
[----:B------:R-:W-:Y:S02]  /*c770*/  IMAD R6, R26, -0x80, R35 ;  /* 0xffffff801a067824 */ /* 0x000fe400078e0223 */
[----:B------:R-:W0:Y:S02]  /*c780*/  SYNCS.PHASECHK.TRANS64.TRYWAIT P0, [R0+URZ+0x28860], R3 ;  /* 0x02886003000075a7 */ /* 0x000e24000800017f */
[----:B0-----:R-:W-:Y:S05]  /*c790*/  @!P0 BRA `(.L_x_306) ;  /* 0x0000003c00f08947 */ /* 0x001fea0003800000 */
.L_x_416:
[----:B------:R-:W-:Y:S05]  /*c7a0*/  BSYNC B0 ;  /* 0x0000000000007941 */ /* 0x000fea0003800000 */
.L_x_305:
[----:B------:R-:W1:Y:S01]  /*c7b0*/  S2R R2, SR_TID.X ;  /* 0x0000000000027919 */ /* 0x000e620000002100 */
[----:B------:R-:W-:Y:S01]  /*c7c0*/  UMOV UR4, 0xffffffff ;  /* 0xffffffff00047882 */ /* 0x000fe20000000000 */
[----:B------:R-:W-:Y:S01]  /*c7d0*/  IMAD R9, R25, 0x4000, R34 ;  /* 0x0000400019097824 */ /* 0x000fe200078e0222 */
[----:B-1----:R-:W-:-:S04]  /*c7e0*/  LOP3.LUT R2, R2, 0x7f, RZ, 0xc0, !PT ;  /* 0x0000007f02027812 */ /* 0x002fc800078ec0ff */
[----:B------:R-:W-:-:S05]  /*c7f0*/  SHF.R.U32.HI R2, RZ, 0x3, R2 ;  /* 0x00000003ff027819 */ /* 0x000fca0000011602 */
[----:B------:R-:W-:Y:S01]  /*c800*/  IMAD.IADD R6, R6, 0x1, -R2 ;  /* 0x0000000106067824 */ /* 0x000fe200078e0a02 */
[----:B------:R-:W-:Y:S06]  /*c810*/  BRA.DIV UR4, `(.L_x_307) ;  /* 0x0000003e04e47947 */ /* 0x000fec000b800000 */
[----:B--2---:R-:W1:Y:S01]  /*c820*/  SHFL.IDX PT, R14, R23, RZ, 0x181f ;  /* 0x00181fff170e7589 */ /* 0x004e6200000e0000 */
[----:B------:R-:W-:Y:S01]  /*c830*/  ULDC UR4, c[0x0][0x2f4] ;  /* 0x0000bd0000047ab9 */ /* 0x000fe20000000800 */
[C---:B------:R-:W-:Y:S01]  /*c840*/  IMAD.SHL.U32 R5, R30.reuse, 0x2, RZ ;  /* 0x000000021e057824 */ /* 0x040fe200078e00ff */
[----:B------:R-:W-:Y:S01]  /*c850*/  ISETP.GE.AND P1, PT, R30, UR4, PT ;  /* 0x000000041e007c0c */ /* 0x000fe2000bf26270 */
[----:B0-----:R-:W0:Y:S01]  /*c860*/  SHFL.IDX PT, R3, R24, RZ, 0x181f ;  /* 0x00181fff18037589 */ /* 0x001e2200000e0000 */
[----:B------:R-:W-:Y:S01]  /*c870*/  ISETP.GE.AND P0, PT, R29, UR4, PT ;  /* 0x000000041d007c0c */ /* 0x000fe2000bf06270 */
[----:B------:R-:W-:Y:S01]  /*c880*/  IMAD R4, R9, 0x2, R22 ;  /* 0x0000000209047824 */ /* 0x000fe200078e0216 */
[C---:B------:R-:W-:Y:S01]  /*c890*/  ISETP.LT.OR P2, PT, R6.reuse, 0x1, P1 ;  /* 0x000000010600780c */ /* 0x040fe20000f41670 */
[----:B------:R-:W2:Y:S01]  /*c8a0*/  SHFL.IDX PT, R10, R23, 0x1, 0x181f ;  /* 0x00381f00170a7f89 */ /* 0x000ea200000e0000 */
[----:B------:R-:W-:-:S03]  /*c8b0*/  ISETP.LT.OR P3, PT, R6, 0x1, P0 ;  /* 0x000000010600780c */ /* 0x000fc60000761670 */
[----:B------:R-:W3:Y:S04]  /*c8c0*/  SHFL.IDX PT, R7, R24, 0x1, 0x181f ;  /* 0x00381f0018077f89 */ /* 0x000ee800000e0000 */
[----:B------:R-:W-:Y:S01]  /*c8d0*/  SHFL.IDX PT, R8, R24, 0x2, 0x181f ;  /* 0x00581f0018087f89 */ /* 0x000fe200000e0000 */
[----:B-1----:R-:W-:-:S03]  /*c8e0*/  IADD3 R2, P4, R14, R5, RZ ;  /* 0x000000050e027210 */ /* 0x002fc60007f9e0ff */
[----:B------:R-:W1:Y:S01]  /*c8f0*/  SHFL.IDX PT, R14, R23, 0x2, 0x181f ;  /* 0x00581f00170e7f89 */ /* 0x000e6200000e0000 */
[----:B0-----:R-:W-:-:S05]  /*c900*/  IADD3.X R3, RZ, R3, RZ, P4, !PT ;  /* 0x00000003ff037210 */ /* 0x001fca00027fe4ff */
[----:B------:R-:W-:Y:S01]  /*c910*/  LDGSTS.E.BYPASS.LTC128B.128 [R4+0x400], desc[UR50][R2.64], !P2 ;  /* 0x0040000002047fae */ /* 0x000fe2000d101d72 */
[----:B------:R-:W-:-:S03]  /*c920*/  ISETP.LT.OR P2, PT, R6, 0x11, P1 ;  /* 0x000000110600780c */ /* 0x000fc60000f41670 */
[----:B------:R2:W-:Y:S01]  /*c930*/  LDGSTS.E.BYPASS.LTC128B.128 [R4+0x4400], desc[UR50][R2.64+0x80], !P3 ;  /* 0x0440008002047fae */ /* 0x0005e2000d901d72 */
[----:B------:R-:W-:Y:S02]  /*c940*/  ISETP.LT.OR P3, PT, R6, 0x11, P0 ;  /* 0x000000110600780c */ /* 0x000fe40000761670 */
[----:B--2---:R-:W-:Y:S02]  /*c950*/  IADD3 R2, P4, R10, R5, RZ ;  /* 0x000000050a027210 */ /* 0x004fe40007f9e0ff */
[----:B------:R-:W-:Y:S03]  /*c960*/  SHFL.IDX PT, R10, R23, 0x4, 0x181f ;  /* 0x00981f00170a7f89 */ /* 0x000fe600000e0000 */
[----:B---3--:R-:W-:Y:S02]  /*c970*/  IMAD.X R3, RZ, RZ, R7, P4 ;  /* 0x000000ffff037224 */ /* 0x008fe400020e0607 */
[----:B------:R-:W-:Y:S04]  /*c980*/  SHFL.IDX PT, R7, R24, 0x3, 0x181f ;  /* 0x00781f0018077f89 */ /* 0x000fe800000e0000 */
[----:B------:R-:W-:Y:S01]  /*c990*/  LDGSTS.E.BYPASS.LTC128B.128 [R4+0xc00], desc[UR50][R2.64], !P2 ;  /* 0x00c0000002047fae */ /* 0x000fe2000d101d72 */
[----:B------:R-:W-:-:S03]  /*c9a0*/  ISETP.LT.OR P2, PT, R6, 0x21, P1 ;  /* 0x000000210600780c */ /* 0x000fc60000f41670 */
[----:B------:R1:W-:Y:S01]  /*c9b0*/  LDGSTS.E.BYPASS.LTC128B.128 [R4+0x4c00], desc[UR50][R2.64+0x80], !P3 ;  /* 0x04c0008002047fae */ /* 0x0003e2000d901d72 */
[----:B------:R-:W-:Y:S02]  /*c9c0*/  ISETP.LT.OR P3, PT, R6, 0x21, P0 ;  /* 0x000000210600780c */ /* 0x000fe40000761670 */
[----:B-1----:R-:W-:Y:S02]  /*c9d0*/  IADD3 R2, P4, R14, R5, RZ ;  /* 0x000000050e027210 */ /* 0x002fe40007f9e0ff */
[----:B------:R-:W0:Y:S03]  /*c9e0*/  SHFL.IDX PT, R14, R23, 0x3, 0x181f ;  /* 0x00781f00170e7f89 */ /* 0x000e2600000e0000 */
[----:B------:R-:W-:Y:S02]  /*c9f0*/  IMAD.X R3, RZ, RZ, R8, P4 ;  /* 0x000000ffff037224 */ /* 0x000fe400020e0608 */
[----:B------:R-:W1:Y:S04]  /*ca00*/  SHFL.IDX PT, R8, R24, 0x4, 0x181f ;  /* 0x00981f0018087f89 */ /* 0x000e6800000e0000 */
[----:B------:R-:W-:Y:S01]  /*ca10*/  LDGSTS.E.BYPASS.LTC128B.128 [R4+0x1400], desc[UR50][R2.64], !P2 ;  /* 0x0140000002047fae */ /* 0x000fe2000d101d72 */
[----:B------:R-:W-:-:S03]  /*ca20*/  ISETP.LT.OR P2, PT, R6, 0x31, P1 ;  /* 0x000000310600780c */ /* 0x000fc60000f41670 */
[----:B------:R0:W-:Y:S01]  /*ca30*/  LDGSTS.E.BYPASS.LTC128B.128 [R4+0x5400], desc[UR50][R2.64+0x80], !P3 ;  /* 0x0540008002047fae */ /* 0x0001e2000d901d72 */
[----:B------:R-:W-:Y:S02]  /*ca40*/  ISETP.LT.OR P3, PT, R6, 0x31, P0 ;  /* 0x000000310600780c */ /* 0x000fe40000761670 */
[----:B0-----:R-:W-:Y:S02]  /*ca50*/  IADD3 R2, P4, R14, R5, RZ ;  /* 0x000000050e027210 */ /* 0x001fe40007f9e0ff */
[----:B------:R-:W0:Y:S03]  /*ca60*/  SHFL.IDX PT, R14, R23, 0x5, 0x181f ;  /* 0x00b81f00170e7f89 */ /* 0x000e2600000e0000 */
[----:B------:R-:W-:Y:S02]  /*ca70*/  IMAD.X R3, RZ, RZ, R7, P4 ;  /* 0x000000ffff037224 */ /* 0x000fe400020e0607 */
[----:B------:R-:W2:Y:S04]  /*ca80*/  SHFL.IDX PT, R7, R24, 0x5, 0x181f ;  /* 0x00b81f0018077f89 */ /* 0x000ea800000e0000 */
[----:B------:R-:W-:Y:S01]  /*ca90*/  LDGSTS.E.BYPASS.LTC128B.128 [R4+0x1c00], desc[UR50][R2.64], !P2 ;  /* 0x01c0000002047fae */ /* 0x000fe2000d101d72 */
[----:B------:R-:W-:-:S03]  /*caa0*/  ISETP.LT.OR P2, PT, R6, 0x41, P1 ;  /* 0x000000410600780c */ /* 0x000fc60000f41670 */
[----:B------:R3:W-:Y:S01]  /*cab0*/  LDGSTS.E.BYPASS.LTC128B.128 [R4+0x5c00], desc[UR50][R2.64+0x80], !P3 ;  /* 0x05c0008002047fae */ /* 0x0007e2000d901d72 */
[----:B------:R-:W-:Y:S02]  /*cac0*/  ISETP.LT.OR P3, PT, R6, 0x41, P0 ;  /* 0x000000410600780c */ /* 0x000fe40000761670 */
[----:B---3--:R-:W-:Y:S02]  /*cad0*/  IADD3 R2, P4, R10, R5, RZ ;  /* 0x000000050a027210 */ /* 0x008fe40007f9e0ff */
[----:B------:R-:W3:Y:S03]  /*cae0*/  SHFL.IDX PT, R10, R23, 0x6, 0x181f ;  /* 0x00d81f00170a7f89 */ /* 0x000ee600000e0000 */
[----:B-1----:R-:W-:Y:S02]  /*caf0*/  IMAD.X R3, RZ, RZ, R8, P4 ;  /* 0x000000ffff037224 */ /* 0x002fe400020e0608 */
[----:B------:R-:W1:Y:S04]  /*cb00*/  SHFL.IDX PT, R8, R24, 0x6, 0x181f ;  /* 0x00d81f0018087f89 */ /* 0x000e6800000e0000 */
[----:B------:R-:W-:Y:S01]  /*cb10*/  LDGSTS.E.BYPASS.LTC128B.128 [R4+0x2400], desc[UR50][R2.64], !P2 ;  /* 0x0240000002047fae */ /* 0x000fe2000d101d72 */
[----:B------:R-:W-:-:S03]  /*cb20*/  ISETP.LT.OR P2, PT, R6, 0x51, P1 ;  /* 0x000000510600780c */ /* 0x000fc60000f41670 */
[----:B------:R0:W-:Y:S01]  /*cb30*/  LDGSTS.E.BYPASS.LTC128B.128 [R4+0x6400], desc[UR50][R2.64+0x80], !P3 ;  /* 0x0640008002047fae */ /* 0x0001e2000d901d72 */
[----:B------:R-:W-:-:S03]  /*cb40*/  ISETP.LT.OR P3, PT, R6, 0x51, P0 ;  /* 0x000000510600780c */ /* 0x000fc60000761670 */
[----:B------:R-:W4:Y:S01]  /*cb50*/  SHFL.IDX PT, R24, R24, 0x7, 0x181f ;  /* 0x00f81f0018187f89 */ /* 0x000f2200000e0000 */
[----:B0-----:R-:W-:-:S03]  /*cb60*/  IADD3 R2, P4, R14, R5, RZ ;  /* 0x000000050e027210 */ /* 0x001fc60007f9e0ff */
[----:B------:R0:W0:Y:S02]  /*cb70*/  SHFL.IDX PT, R14, R23, 0x7, 0x181f ;  /* 0x00f81f00170e7f89 */ /* 0x00002400000e0000 */
[----:B--2---:R-:W-:-:S05]  /*cb80*/  IMAD.X R3, RZ, RZ, R7, P4 ;  /* 0x000000ffff037224 */ /* 0x004fca00020e0607 */
[----:B------:R-:W-:Y:S01]  /*cb90*/  LDGSTS.E.BYPASS.LTC128B.128 [R4+0x2c00], desc[UR50][R2.64], !P2 ;  /* 0x02c0000002047fae */ /* 0x000fe2000d101d72 */
[----:B------:R-:W-:-:S03]  /*cba0*/  ISETP.LT.OR P2, PT, R6, 0x61, P1 ;  /* 0x000000610600780c */ /* 0x000fc60000f41670 */
[----:B------:R3:W-:Y:S01]  /*cbb0*/  LDGSTS.E.BYPASS.LTC128B.128 [R4+0x6c00], desc[UR50][R2.64+0x80], !P3 ;  /* 0x06c0008002047fae */ /* 0x0007e2000d901d72 */
[----:B------:R-:W-:Y:S02]  /*cbc0*/  ISETP.LT.OR P3, PT, R6, 0x61, P0 ;  /* 0x000000610600780c */ /* 0x000fe40000761670 */
[----:B---3--:R-:W-:-:S05]  /*cbd0*/  IADD3 R2, P4, R10, R5, RZ ;  /* 0x000000050a027210 */ /* 0x008fca0007f9e0ff */
[----:B-1----:R-:W-:-:S05]  /*cbe0*/  IMAD.X R3, RZ, RZ, R8, P4 ;  /* 0x000000ffff037224 */ /* 0x002fca00020e0608 */
[----:B------:R1:W-:Y:S04]  /*cbf0*/  LDGSTS.E.BYPASS.LTC128B.128 [R4+0x3400], desc[UR50][R2.64], !P2 ;  /* 0x0340000002047fae */ /* 0x0003e8000d101d72 */
[----:B0---4-:R1:W-:Y:S02]  /*cc00*/  LDGSTS.E.BYPASS.LTC128B.128 [R4+0x7400], desc[UR50][R2.64+0x80], !P3 ;  /* 0x0740008002047fae */ /* 0x0113e4000d901d72 */
.L_x_434:
[C---:B------:R-:W-:Y:S02]  /*cc10*/  ISETP.LT.OR P1, PT, R6.reuse, 0x71, P1 ;  /* 0x000000710600780c */ /* 0x040fe40000f21670 */
[----:B------:R-:W-:Y:S02]  /*cc20*/  ISETP.LT.OR P0, PT, R6, 0x71, P0 ;  /* 0x000000710600780c */ /* 0x000fe40000701670 */
[----:B-1----:R-:W-:-:S05]  /*cc30*/  IADD3 R2, P2, R14, R5, RZ ;  /* 0x000000050e027210 */ /* 0x002fca0007f5e0ff */
[----:B------:R-:W-:-:S05]  /*cc40*/  IMAD.X R3, RZ, RZ, R24, P2 ;  /* 0x000000ffff037224 */ /* 0x000fca00010e0618 */
[----:B------:R-:W-:Y:S01]  /*cc50*/  @!PT LDS RZ, [RZ] ;  /* 0x00000000fffff984 */ /* 0x000fe20000000800 */
[----:B------:R-:W-:Y:S01]  /*cc60*/  @!PT LDS RZ, [RZ] ;  /* 0x00000000fffff984 */ /* 0x000fe20000000800 */
[----:B------:R-:W-:Y:S01]  /*cc70*/  @!PT LDS RZ, [RZ] ;  /* 0x00000000fffff984 */ /* 0x000fe20000000800 */
[----:B------:R0:W-:Y:S04]  /*cc80*/  LDGSTS.E.BYPASS.LTC128B.128 [R4+0x3c00], desc[UR50][R2.64], !P1 ;  /* 0x03c0000002047fae */ /* 0x0001e8000c901d72 */
[----:B------:R0:W-:Y:S01]  /*cc90*/  LDGSTS.E.BYPASS.LTC128B.128 [R4+0x7c00], desc[UR50][R2.64+0x80], !P0 ;  /* 0x07c0008002047fae */ /* 0x0001e2000c101d72 */
[----:B------:R-:W-:Y:S01]  /*cca0*/  PLOP3.LUT P0, PT, PT, PT, PT, 0x80, 0x0 ;  /* 0x000000000000781c */ /* 0x000fe20003f0f070 */
[----:B------:R-:W-:-:S12]  /*ccb0*/  NOP ;  /* 0x0000000000007918 */ /* 0x000fd80000000000 */
.L_x_308:
[----:B------:R-:W-:Y:S02]  /*ccc0*/  PLOP3.LUT P1, PT, P1, P0, PT, 0xa2, 0x0 ;  /* 0x000000000000781c */ /* 0x000fe40000f21472 */
[----:B------:R-:W-:-:S08]  /*ccd0*/  @P0 R2UR P1, UR4, R0 ;  /* 0x00000000000402ca */ /* 0x000fd00000020000 */
[----:B------:R-:W-:-:S05]  /*cce0*/  @P0 PLOP3.LUT P0, PT, P1, PT, PT, 0x80, 0x0 ;  /* 0x000000000000081c */ /* 0x000fca0000f0f070 */
[----:B------:R-:W-:Y:S01]  /*ccf0*/  @!P1 SYNCS.ARRIVE.TRANS64.RED.A0T1 RZ, [UR4+0x28850], RZ ;  /* 0x028850ffffff99a7 */ /* 0x000fe20008200404 */
[----:B------:R-:W-:Y:S07]  /*cd00*/  @!P1 ARRIVES.LDGSTSBAR.64.TRANSCNT [UR4+0x28850] ;  /* 0x02885000ff0099b0 */ /* 0x000fee0008000a84 */
[----:B------:R-:W-:Y:S05]  /*cd10*/  @P0 BRA.U.ANY `(.L_x_308) ;  /* 0xfffffffd00e80947 */ /* 0x000fea000393ffff */
[----:B------:R-:W-:Y:S01]  /*cd20*/  NOP ;  /* 0x0000000000007918 */ /* 0x000fe20000000000 */
[----:B0-----:R-:W-:-:S04]  /*cd30*/  MOV R2, UR37 ;  /* 0x0000002500027c02 */ /* 0x001fc80008000f00 */
[----:B------:R-:W-:-:S13]  /*cd40*/  ISETP.NE.AND P2, PT, R2, 0x3, PT ;  /* 0x000000030200780c */ /* 0x000fda0003f45270 */
[----:B------:R-:W-:Y:S05]  /*cd50*/  @!P2 BRA `(.L_x_309) ;  /* 0x000000000004a947 */ /* 0x000fea0003800000 */
[----:B------:R-:W-:Y:S01]  /*cd60*/  BPT.TRAP 0x1 ;  /* 0x000000040000795c */ /* 0x000fe20000300000 */
.L_x_309:
[----:B------:R1:W-:Y:S01]  /*cd70*/  SYNCS.ARRIVE.TRANS64.A1T0 RZ, [R0+URZ+0x28850], RZ ;  /* 0x028850ff00ff79a7 */ /* 0x0003e2000810003f */
[----:B------:R-:W-:-:S05]  /*cd80*/  VIADD R25, R25, 0x1 ;  /* 0x0000000119197836 */ /* 0x000fca0000000000 */
[----:B------:R-:W-:-:S04]  /*cd90*/  ISETP.NE.AND P0, PT, R25, 0x2, PT ;  /* 0x000000021900780c */ /* 0x000fc80003f05270 */
[----:B------:R-:W-:Y:S02]  /*cda0*/  SEL R3, RZ, 0x1, P0 ;  /* 0x00000001ff037807 */ /* 0x000fe40000000000 */
[----:B------:R-:W-:Y:S02]  /*cdb0*/  SEL R25, R25, RZ, P0 ;  /* 0x000000ff19197207 */ /* 0x000fe40000000000 */
[----:B-1----:R-:W-:-:S07]  /*cdc0*/  LOP3.LUT R28, R28, R3, RZ, 0x3c, !PT ;  /* 0x000000031c1c7212 */ /* 0x002fce00078e3cff */
.L_x_266:
[----:B------:R-:W-:Y:S05]  /*cdd0*/  BSYNC B7 ;  /* 0x0000000000077941 */ /* 0x000fea0003800000 */
.L_x_264:
[----:B------:R-:W-:-:S13]  /*cde0*/  LOP3.LUT P0, RZ, R27, 0x20, RZ, 0xc0, !PT ;  /* 0x000000201bff7812 */ /* 0x000fda000780c0ff */
[----:B------:R-:W-:Y:S05]  /*cdf0*/  @!P0 BRA `(.L_x_310) ;  /* 0x0000000000248947 */ /* 0x000fea0003800000 */
[----:B------:R-:W-:Y:S05]  /*ce00*/  WARPSYNC.ALL ;  /* 0x0000000000007948 */ /* 0x000fea0003800000 */
[----:B------:R-:W1:Y:S08]  /*ce10*/  S2UR UR5, SR_CgaCtaId ;  /* 0x00000000000579c3 */ /* 0x000e700000008800 */
[----:B------:R-:W-:Y:S06]  /*ce20*/  BAR.SYNC.DEFER_BLOCKING 0x5, 0x180 ;  /* 0x0146000000007b1d */ /* 0x000fec0000010000 */
[----:B------:R-:W-:-:S02]  /*ce30*/  UMOV UR4, 0x400 ;  /* 0x0000040000047882 */ /* 0x000fc40000000000 */
[----:B-1----:R-:W-:-:S06]  /*ce40*/  ULEA UR4, UR5, UR4, 0x18 ;  /* 0x0000000405047291 */ /* 0x002fcc000f8ec03f */
[----:B------:R-:W-:-:S05]  /*ce50*/  IMAD.U32 R22, RZ, RZ, UR4 ;  /* 0x00000004ff167e24 */ /* 0x000fca000f8e00ff */
[----:B------:R1:W2:Y:S01]  /*ce60*/  LDS.128 R16, [R22+0x288d0] ;  /* 0x0288d00016107984 */ /* 0x0002a20000000c00 */
[----:B------:R-:W-:Y:S06]  /*ce70*/  BAR.ARV 0x4, 0x180 ;  /* 0x0106000000007b1d */ /* 0x000fec0000002000 */
[----:B------:R-:W-:Y:S05]  /*ce80*/  BRA `(.L_x_311) ;  /* 0x0000000800407947 */ /* 0x000fea0003800000 */
.L_x_310:
[----:B------:R-:W1:Y:S01]  /*ce90*/  S2R R0, SR_TID.X ;  /* 0x0000000000007919 */ /* 0x000e620000002100 */
[----:B------:R-:W-:Y:S01]  /*cea0*/  UMOV UR4, 0xffffffff ;  /* 0xffffffff00047882 */ /* 0x000fe20000000000 */
[----:B-1----:R-:W-:-:S04]  /*ceb0*/  LOP3.LUT R8, R0, 0x1f, RZ, 0xc0, !PT ;  /* 0x0000001f00087812 */ /* 0x002fc800078ec0ff */
[----:B------:R-:W-:Y:S01]  /*cec0*/  ISETP.NE.AND P0, PT, R8, 0x1f, PT ;  /* 0x0000001f0800780c */ /* 0x000fe20003f05270 */
[----:B------:R-:W-:-:S12]  /*ced0*/  BRA.DIV UR4, `(.L_x_312) ;  /* 0x0000004204b07947 */ /* 0x000fd8000b800000 */
[----:B------:R-:W-:Y:S01]  /*cee0*/  IMAD.IADD R5, R19, 0x1, R8 ;  /* 0x0000000113057824 */ /* 0x000fe200078e0208 */
[----:B------:R-:W-:-:S04]  /*cef0*/  ULDC UR4, c[0x0][0xc3c] ;  /* 0x00030f0000047ab9 */ /* 0x000fc80000000800 */
[----:B------:R-:W-:-:S13]  /*cf00*/  ISETP.GE.OR P1, PT, R5, UR4, !P0 ;  /* 0x0000000405007c0c */ /* 0x000fda000c726670 */
[----:B------:R-:W1:Y:S02]  /*cf10*/  @!P1 LDC.64 R2, c[0x0][0xc80] ;  /* 0x00032000ff029b82 */ /* 0x000e640000000a00 */
[----:B-1----:R-:W-:-:S06]  /*cf20*/  @!P1 IMAD.WIDE R2, R5, 0x4, R2 ;  /* 0x0000000405029825 */ /* 0x002fcc00078e0202 */
[----:B------:R-:W2:Y:S01]  /*cf30*/  @!P1 LDG.E R2, desc[UR50][R2.64] ;  /* 0x0000003202029981 */ /* 0x000ea2000c1e1900 */
[----:B------:R-:W-:Y:S01]  /*cf40*/  IMAD.MOV.U32 R4, RZ, RZ, RZ ;  /* 0x000000ffff047224 */ /* 0x000fe200078e00ff */
[C---:B------:R-:W-:Y:S02]  /*cf50*/  ISETP.GE.U32.AND P2, PT, R8.reuse, 0x2, PT ;  /* 0x000000020800780c */ /* 0x040fe40003f46070 */
[C---:B------:R-:W-:Y:S01]  /*cf60*/  ISETP.GE.U32.AND P3, PT, R8.reuse, 0x4, PT ;  /* 0x000000040800780c */ /* 0x040fe20003f66070 */
[----:B------:R-:W-:Y:S01]  /*cf70*/  SHFL.IDX PT, R0, R16, 0x1, 0x1f ;  /* 0x00201f0010007f89 */ /* 0x000fe200000e0000 */
[C---:B------:R-:W-:Y:S02]  /*cf80*/  ISETP.GE.U32.AND P4, PT, R8.reuse, 0x8, PT ;  /* 0x000000080800780c */ /* 0x040fe40003f86070 */
[C---:B------:R-:W-:Y:S01]  /*cf90*/  ISETP.GE.U32.AND P5, PT, R8.reuse, 0x10, PT ;  /* 0x000000100800780c */ /* 0x040fe20003fa6070 */
[----:B--2---:R-:W-:Y:S01]  /*cfa0*/  @!P1 IMAD.MOV.U32 R4, RZ, RZ, R2 ;  /* 0x000000ffff049224 */ /* 0x004fe200078e0002 */
[----:B------:R-:W-:-:S04]  /*cfb0*/  ISETP.NE.AND P1, PT, R8, RZ, PT ;  /* 0x000000ff0800720c */ /* 0x000fc80003f25270 */
[----:B------:R-:W1:Y:S02]  /*cfc0*/  SHFL.UP PT, R14, R4, 0x1, RZ ;  /* 0x04200000040e7989 */ /* 0x000e6400000e00ff */
[----:B-1----:R-:W-:-:S05]  /*cfd0*/  SEL R5, R14, RZ, P1 ;  /* 0x000000ff0e057207 */ /* 0x002fca0000800000 */
[----:B------:R-:W-:Y:S02]  /*cfe0*/  IMAD.IADD R6, R4, 0x1, R5 ;  /* 0x0000000104067824 */ /* 0x000fe400078e0205 */
[----:B------:R-:W-:Y:S04]  /*cff0*/  SHFL.IDX PT, R5, R16, RZ, 0x1f ;  /* 0x00001fff10057589 */ /* 0x000fe800000e0000 */
[----:B------:R-:W1:Y:S02]  /*d000*/  SHFL.UP PT, R14, R6, 0x2, RZ ;  /* 0x04400000060e7989 */ /* 0x000e6400000e00ff */
[----:B-1----:R-:W-:-:S05]  /*d010*/  SEL R7, R14, RZ, P2 ;  /* 0x000000ff0e077207 */ /* 0x002fca0001000000 */
[----:B------:R-:W-:-:S05]  /*d020*/  IMAD.IADD R7, R6, 0x1, R7 ;  /* 0x0000000106077824 */ /* 0x000fca00078e0207 */
[----:B------:R-:W1:Y:S02]  /*d030*/  SHFL.UP PT, R14, R7, 0x4, RZ ;  /* 0x04800000070e7989 */ /* 0x000e6400000e00ff */
[----:B-1----:R-:W-:-:S04]  /*d040*/  SEL R2, R14, RZ, P3 ;  /* 0x000000ff0e027207 */ /* 0x002fc80001800000 */
[----:B------:R-:W-:-:S05]  /*d050*/  IADD3 R2, R7, R2, RZ ;  /* 0x0000000207027210 */ /* 0x000fca0007ffe0ff */
[----:B------:R-:W1:Y:S02]  /*d060*/  SHFL.UP PT, R14, R2, 0x8, RZ ;  /* 0x05000000020e7989 */ /* 0x000e6400000e00ff */
[----:B-1----:R-:W-:-:S05]  /*d070*/  SEL R3, R14, RZ, P4 ;  /* 0x000000ff0e037207 */ /* 0x002fca0002000000 */
[----:B------:R-:W-:-:S05]  /*d080*/  IMAD.IADD R3, R2, 0x1, R3 ;  /* 0x0000000102037824 */ /* 0x000fca00078e0203 */
[----:B------:R-:W1:Y:S02]  /*d090*/  SHFL.UP PT, R14, R3, 0x10, RZ ;  /* 0x06000000030e7989 */ /* 0x000e6400000e00ff */
[----:B-1----:R-:W-:-:S05]  /*d0a0*/  SEL R6, R14, RZ, P5 ;  /* 0x000000ff0e067207 */ /* 0x002fca0002800000 */
[----:B------:R-:W-:-:S05]  /*d0b0*/  IMAD.IADD R6, R3, 0x1, R6 ;  /* 0x0000000103067824 */ /* 0x000fca00078e0206 */
[----:B------:R1:W2:Y:S02]  /*d0c0*/  SHFL.IDX PT, R14, R6, 0x1f, 0x1f ;  /* 0x03e01f00060e7f89 */ /* 0x0002a400000e0000 */
.L_x_444:
[----:B------:R-:W-:Y:S02]  /*d0d0*/  ULDC UR4, c[0x0][0xc38] ;  /* 0x00030e0000047ab9 */ /* 0x000fe40000000800 */
[----:B------:R-:W-:-:S04]  /*d0e0*/  IMAD.U32 R7, RZ, RZ, UR4 ;  /* 0x00000004ff077e24 */ /* 0x000fc8000f8e00ff */
[----:B--2---:R-:W-:-:S04]  /*d0f0*/  IMAD R3, R14, R7, RZ ;  /* 0x000000070e037224 */ /* 0x004fc800078e02ff */
[----:B------:R-:W-:-:S05]  /*d100*/  IMAD.IADD R8, R0, 0x1, R3 ;  /* 0x0000000100087824 */ /* 0x000fca00078e0203 */
[----:B------:R-:W-:-:S13]  /*d110*/  ISETP.GT.AND P6, PT, R8, R5, PT ;  /* 0x000000050800720c */ /* 0x000fda0003fc4270 */
[----:B------:R-:W-:Y:S05]  /*d120*/  @P6 BRA `(.L_x_313) ;  /* 0x00000000009c6947 */ /* 0x000fea0003800000 */
.L_x_318:
[----:B------:R-:W2:Y:S01]  /*d130*/  LDC R0, c[0x0][0xc3c] ;  /* 0x00030f00ff007b82 */ /* 0x000ea20000000800 */
[----:B------:R-:W-:-:S05]  /*d140*/  VIADD R19, R19, 0x1f ;  /* 0x0000001f13137836 */ /* 0x000fca0000000000 */
[----:B--2---:R-:W-:-:S13]  /*d150*/  ISETP.GE.AND P6, PT, R19, R0, PT ;  /* 0x000000001300720c */ /* 0x004fda0003fc6270 */
[----:B------:R-:W-:Y:S05]  /*d160*/  @P6 BRA `(.L_x_314) ;  /* 0x0000000400446947 */ /* 0x000fea0003800000 */
[----:B------:R-:W2:Y:S01]  /*d170*/  S2R R2, SR_TID.X ;  /* 0x0000000000027919 */ /* 0x000ea20000002100 */
[----:B------:R-:W-:Y:S01]  /*d180*/  BSSY B0, `(.L_x_315) ;  /* 0x0000009000007945 */ /* 0x000fe20003800000 */
[----:B------:R-:W-:Y:S01]  /*d190*/  IMAD.MOV.U32 R4, RZ, RZ, RZ ;  /* 0x000000ffff047224 */ /* 0x000fe200078e00ff */
[----:B--2---:R-:W-:-:S05]  /*d1a0*/  LOP3.LUT R2, R2, 0x1f, RZ, 0xc0, !PT ;  /* 0x0000001f02027812 */ /* 0x004fca00078ec0ff */
[----:B------:R-:W-:-:S05]  /*d1b0*/  IMAD.IADD R7, R19, 0x1, R2 ;  /* 0x0000000113077824 */ /* 0x000fca00078e0202 */
[----:B------:R-:W-:-:S13]  /*d1c0*/  ISETP.GE.OR P6, PT, R7, R0, !P0 ;  /* 0x000000000700720c */ /* 0x000fda00047c6670 */
[----:B------:R-:W-:Y:S05]  /*d1d0*/  @P6 BRA `(.L_x_316) ;  /* 0x00000000000c6947 */ /* 0x000fea0003800000 */
[----:B------:R-:W2:Y:S02]  /*d1e0*/  LDC.64 R2, c[0x0][0xc80] ;  /* 0x00032000ff027b82 */ /* 0x000ea40000000a00 */
[----:B--2---:R-:W-:-:S05]  /*d1f0*/  IMAD.WIDE R2, R7, 0x4, R2 ;  /* 0x0000000407027825 */ /* 0x004fca00078e0202 */
[----:B------:R2:W5:Y:S02]  /*d200*/  LDG.E R4, desc[UR50][R2.64] ;  /* 0x0000003202047981 */ /* 0x000564000c1e1900 */
.L_x_316:
[----:B------:R-:W-:Y:S05]  /*d210*/  BSYNC B0 ;  /* 0x0000000000007941 */ /* 0x000fea0003800000 */
.L_x_315:
[----:B------:R-:W-:-:S03]  /*d220*/  UMOV UR4, 0xffffffff ;  /* 0xffffffff00047882 */ /* 0x000fc60000000000 */
[----:B------:R-:W-:Y:S05]  /*d230*/  BRA.DIV UR4, `(.L_x_317) ;  /* 0x0000004204fc7947 */ /* 0x000fea000b800000 */
[----:B-----5:R-:W3:Y:S02]  /*d240*/  SHFL.UP PT, R14, R4, 0x1, RZ ;  /* 0x04200000040e7989 */ /* 0x020ee400000e00ff */
[----:B---3--:R-:W-:-:S04]  /*d250*/  SEL R13, R14, RZ, P1 ;  /* 0x000000ff0e0d7207 */ /* 0x008fc80000800000 */
[----:B------:R-:W-:-:S05]  /*d260*/  IADD3 R13, R4, R13, RZ ;  /* 0x0000000d040d7210 */ /* 0x000fca0007ffe0ff */
[----:B------:R-:W3:Y:S02]  /*d270*/  SHFL.UP PT, R14, R13, 0x2, RZ ;  /* 0x044000000d0e7989 */ /* 0x000ee400000e00ff */
[----:B---3--:R-:W-:-:S05]  /*d280*/  SEL R0, R14, RZ, P2 ;  /* 0x000000ff0e007207 */ /* 0x008fca0001000000 */
[----:B------:R-:W-:-:S05]  /*d290*/  IMAD.IADD R0, R13, 0x1, R0 ;  /* 0x000000010d007824 */ /* 0x000fca00078e0200 */
[----:B------:R-:W2:Y:S02]  /*d2a0*/  SHFL.UP PT, R14, R0, 0x4, RZ ;  /* 0x04800000000e7989 */ /* 0x000ea400000e00ff */
[----:B--2---:R-:W-:-:S05]  /*d2b0*/  SEL R3, R14, RZ, P3 ;  /* 0x000000ff0e037207 */ /* 0x004fca0001800000 */
[----:B------:R-:W-:-:S05]  /*d2c0*/  IMAD.IADD R2, R0, 0x1, R3 ;  /* 0x0000000100027824 */ /* 0x000fca00078e0203 */
[----:B------:R-:W2:Y:S02]  /*d2d0*/  SHFL.UP PT, R14, R2, 0x8, RZ ;  /* 0x05000000020e7989 */ /* 0x000ea400000e00ff */
[----:B--2---:R-:W-:-:S05]  /*d2e0*/  SEL R3, R14, RZ, P4 ;  /* 0x000000ff0e037207 */ /* 0x004fca0002000000 */
[----:B------:R-:W-:-:S05]  /*d2f0*/  IMAD.IADD R3, R2, 0x1, R3 ;  /* 0x0000000102037824 */ /* 0x000fca00078e0203 */
[----:B------:R-:W1:Y:S02]  /*d300*/  SHFL.UP PT, R14, R3, 0x10, RZ ;  /* 0x06000000030e7989 */ /* 0x000e6400000e00ff */
[----:B-1----:R-:W-:-:S05]  /*d310*/  SEL R6, R14, RZ, P5 ;  /* 0x000000ff0e067207 */ /* 0x002fca0002800000 */
[----:B------:R-:W-:-:S05]  /*d320*/  IMAD.IADD R6, R3, 0x1, R6 ;  /* 0x0000000103067824 */ /* 0x000fca00078e0206 */
[----:B------:R1:W2:Y:S02]  /*d330*/  SHFL.IDX PT, R14, R6, 0x1f, 0x1f ;  /* 0x03e01f00060e7f89 */ /* 0x0002a400000e0000 */
.L_x_452:
[----:B------:R-:W-:Y:S02]  /*d340*/  ULDC UR4, c[0x0][0xc38] ;  /* 0x00030e0000047ab9 */ /* 0x000fe40000000800 */
[----:B------:R-:W-:-:S04]  /*d350*/  IMAD.U32 R7, RZ, RZ, UR4 ;  /* 0x00000004ff077e24 */ /* 0x000fc8000f8e00ff */
[----:B--2---:R-:W-:-:S04]  /*d360*/  IMAD R3, R14, R7, RZ ;  /* 0x000000070e037224 */ /* 0x004fc800078e02ff */
[----:B------:R-:W-:-:S05]  /*d370*/  IMAD.IADD R8, R3, 0x1, R8 ;  /* 0x0000000103087824 */ /* 0x000fca00078e0208 */
[----:B------:R-:W-:-:S13]  /*d380*/  ISETP.GT.AND P6, PT, R8, R5, PT ;  /* 0x000000050800720c */ /* 0x000fda0003fc4270 */
[----:B------:R-:W-:Y:S05]  /*d390*/  @!P6 BRA `(.L_x_318) ;  /* 0xfffffffc0064e947 */ /* 0x000fea000383ffff */
.L_x_313:
[----:B------:R-:W-:Y:S01]  /*d3a0*/  IMAD.IADD R8, R8, 0x1, -R3 ;  /* 0x0000000108087824 */ /* 0x000fe200078e0a03 */
[----:B------:R-:W-:-:S03]  /*d3b0*/  UMOV UR4, 0xffffffff ;  /* 0xffffffff00047882 */ /* 0x000fc60000000000 */
[----:B------:R-:W-:-:S05]  /*d3c0*/  IMAD R0, R6, R7, R8 ;  /* 0x0000000706007224 */ /* 0x000fca00078e0208 */
[----:B------:R-:W-:Y:S01]  /*d3d0*/  ISETP.GT.AND P6, PT, R0, R5, PT ;  /* 0x000000050000720c */ /* 0x000fe20003fc4270 */
[----:B------:R-:W-:-:S12]  /*d3e0*/  BRA.DIV UR4, `(.L_x_319) ;  /* 0x00000046044c7947 */ /* 0x000fd8000b800000 */
[----:B------:R-:W-:-:S04]  /*d3f0*/  VOTE.ANY R2, PT, !P6 ;  /* 0x0000000000027806 */ /* 0x000fc800070e0100 */
[----:B------:R-:W2:Y:S02]  /*d400*/  POPC R0, R2 ;  /* 0x0000000200007309 */ /* 0x000ea40000000000 */
[----:B--2---:R2:W3:Y:S02]  /*d410*/  SHFL.IDX PT, R4, R4, R0, 0x1f ;  /* 0x00001f0004047589 */ /* 0x0044e400000e0000 */
.L_x_456:
[----:B------:R-:W-:Y:S02]  /*d420*/  ISETP.NE.AND P0, PT, R2, RZ, PT ;  /* 0x000000ff0200720c */ /* 0x000fe40003f05270 */
[----:B------:R-:W-:-:S11]  /*d430*/  MOV R14, RZ ;  /* 0x000000ff000e7202 */ /* 0x000fd60000000f00 */
[----:B------:R-:W-:Y:S05]  /*d440*/  @!P0 BRA `(.L_x_320) ;  /* 0x0000000000108947 */ /* 0x000fea0003800000 */
[----:B------:R-:W-:Y:S01]  /*d450*/  UMOV UR4, 0xffffffff ;  /* 0xffffffff00047882 */ /* 0x000fe20000000000 */
[----:B------:R-:W-:Y:S02]  /*d460*/  VIADD R12, R0, 0xffffffff ;  /* 0xffffffff000c7836 */ /* 0x000fe40000000000 */
[----:B------:R-:W-:Y:S05]  /*d470*/  BRA.DIV UR4, `(.L_x_321) ;  /* 0x0000004604707947 */ /* 0x000fea000b800000 */
[----:B------:R4:W0:Y:S02]  /*d480*/  SHFL.IDX PT, R14, R6, R12, 0x1f ;  /* 0x00001f0c060e7589 */ /* 0x00082400000e0000 */
.L_x_320:
[----:B-1-34-:R-:W-:Y:S01]  /*d490*/  IABS R6, R4 ;  /* 0x0000000400067213 */ /* 0x01afe20000000000 */
[----:B0-----:R-:W-:Y:S02]  /*d4a0*/  IMAD R16, R14, R7, R8 ;  /* 0x000000070e107224 */ /* 0x001fe400078e0208 */
[----:B------:R-:W-:Y:S01]  /*d4b0*/  IMAD.IADD R19, R0, 0x1, R19 ;  /* 0x0000000100137824 */ /* 0x000fe200078e0213 */
[----:B------:R-:W0:Y:S08]  /*d4c0*/  I2F.RP R9, R6 ;  /* 0x0000000600097306 */ /* 0x000e300000209400 */
[----:B0-----:R-:W0:Y:S02]  /*d4d0*/  MUFU.RCP R9, R9 ;  /* 0x0000000900097308 */ /* 0x001e240000001000 */
[----:B0-----:R-:W-:-:S06]  /*d4e0*/  VIADD R2, R9, 0xffffffe ;  /* 0x0ffffffe09027836 */ /* 0x001fcc0000000000 */
[----:B------:R0:W1:Y:S02]  /*d4f0*/  F2I.FTZ.U32.TRUNC.NTZ R3, R2 ;  /* 0x0000000200037305 */ /* 0x000064000021f000 */
[----:B0-----:R-:W-:Y:S02]  /*d500*/  IMAD.MOV.U32 R2, RZ, RZ, RZ ;  /* 0x000000ffff027224 */ /* 0x001fe400078e00ff */
[----:B-1----:R-:W-:-:S04]  /*d510*/  IMAD.MOV R7, RZ, RZ, -R3 ;  /* 0x000000ffff077224 */ /* 0x002fc800078e0a03 */
[----:B------:R-:W-:-:S04]  /*d520*/  IMAD R7, R7, R6, RZ ;  /* 0x0000000607077224 */ /* 0x000fc800078e02ff */
[----:B------:R-:W-:-:S04]  /*d530*/  IMAD.HI.U32 R3, R3, R7, R2 ;  /* 0x0000000703037227 */ /* 0x000fc800078e0002 */
[----:B------:R-:W-:Y:S01]  /*d540*/  IMAD.IADD R7, R5, 0x1, -R16 ;  /* 0x0000000105077824 */ /* 0x000fe200078e0a10 */
[----:B------:R-:W-:-:S04]  /*d550*/  IABS R5, R4 ;  /* 0x0000000400057213 */ /* 0x000fc80000000000 */
[----:B------:R-:W-:Y:S01]  /*d560*/  IABS R2, R7 ;  /* 0x0000000700027213 */ /* 0x000fe20000000000 */
[----:B------:R-:W-:-:S04]  /*d570*/  IMAD.MOV R5, RZ, RZ, -R5 ;  /* 0x000000ffff057224 */ /* 0x000fc800078e0a05 */
[----:B------:R-:W-:-:S04]  /*d580*/  IMAD.HI.U32 R3, R3, R2, RZ ;  /* 0x0000000203037227 */ /* 0x000fc800078e00ff */
[----:B------:R-:W-:Y:S01]  /*d590*/  IMAD R5, R3, R5, R2 ;  /* 0x0000000503057224 */ /* 0x000fe200078e0202 */
[----:B------:R-:W-:-:S04]  /*d5a0*/  LOP3.LUT R2, R7, R4, RZ, 0x3c, !PT ;  /* 0x0000000407027212 */ /* 0x000fc800078e3cff */
[----:B------:R-:W-:Y:S02]  /*d5b0*/  ISETP.GT.U32.AND P1, PT, R6, R5, PT ;  /* 0x000000050600720c */ /* 0x000fe40003f24070 */
[----:B------:R-:W-:-:S11]  /*d5c0*/  ISETP.GE.AND P2, PT, R2, RZ, PT ;  /* 0x000000ff0200720c */ /* 0x000fd60003f46270 */
[----:B------:R-:W-:Y:S01]  /*d5d0*/  @!P1 IMAD.IADD R5, R5, 0x1, -R6 ;  /* 0x0000000105059824 */ /* 0x000fe200078e0a06 */
[----:B------:R-:W-:Y:S02]  /*d5e0*/  @!P1 IADD3 R3, R3, 0x1, RZ ;  /* 0x0000000103039810 */ /* 0x000fe40007ffe0ff */
[----:B------:R-:W-:Y:S02]  /*d5f0*/  ISETP.NE.AND P1, PT, R4, RZ, PT ;  /* 0x000000ff0400720c */ /* 0x000fe40003f25270 */
[----:B------:R-:W-:-:S13]  /*d600*/  ISETP.GE.U32.AND P0, PT, R5, R6, PT ;  /* 0x000000060500720c */ /* 0x000fda0003f06070 */
[----:B------:R-:W-:-:S04]  /*d610*/  @P0 VIADD R3, R3, 0x1 ;  /* 0x0000000103030836 */ /* 0x000fc80000000000 */
[----:B------:R-:W-:Y:S01]  /*d620*/  @!P2 IMAD.MOV R3, RZ, RZ, -R3 ;  /* 0x000000ffff03a224 */ /* 0x000fe200078e0a03 */
[----:B------:R-:W-:-:S05]  /*d630*/  @!P1 LOP3.LUT R3, RZ, R4, RZ, 0x33, !PT ;  /* 0x00000004ff039212 */ /* 0x000fca00078e33ff */
[--C-:B------:R-:W-:Y:S02]  /*d640*/  IMAD.MOV R17, RZ, RZ, -R3.reuse ;  /* 0x000000ffff117224 */ /* 0x100fe400078e0a03 */
[----:B------:R-:W-:Y:S02]  /*d650*/  IMAD.MOV.U32 R18, RZ, RZ, R3 ;  /* 0x000000ffff127224 */ /* 0x000fe400078e0003 */
[----:B------:R-:W-:Y:S01]  /*d660*/  IMAD R17, R4, R17, R7 ;  /* 0x0000001104117224 */ /* 0x000fe200078e0207 */
[----:B------:R-:W-:Y:S06]  /*d670*/  BRA `(.L_x_322) ;  /* 0x00000000001c7947 */ /* 0x000fec0003800000 */
.L_x_314:
[----:B------:R-:W-:Y:S01]  /*d680*/  UMOV UR4, URZ ;  /* 0x0000003f00047c82 */ /* 0x000fe20008000000 */
[----:B------:R-:W-:Y:S01]  /*d690*/  UMOV UR5, URZ ;  /* 0x0000003f00057c82 */ /* 0x000fe20008000000 */
[----:B------:R-:W-:Y:S01]  /*d6a0*/  ULDC UR6, c[0x0][0xc3c] ;  /* 0x00030f0000067ab9 */ /* 0x000fe20000000800 */
[----:B------:R-:W-:Y:S01]  /*d6b0*/  IMAD.MOV.U32 R16, RZ, RZ, R5 ;  /* 0x000000ffff107224 */ /* 0x000fe200078e0005 */
[----:B------:R-:W-:Y:S01]  /*d6c0*/  MOV R18, UR5 ;  /* 0x0000000500127c02 */ /* 0x000fe20008000f00 */
[----:B------:R-:W-:Y:S02]  /*d6d0*/  IMAD.U32 R17, RZ, RZ, UR4 ;  /* 0x00000004ff117e24 */ /* 0x000fe4000f8e00ff */
[----:B------:R-:W-:-:S07]  /*d6e0*/  IMAD.U32 R19, RZ, RZ, UR6 ;  /* 0x00000006ff137e24 */ /* 0x000fce000f8e00ff */
.L_x_322:
[----:B--2---:R-:W2:Y:S01]  /*d6f0*/  S2R R0, SR_TID.X ;  /* 0x0000000000007919 */ /* 0x004ea20000002100 */
[----:B------:R-:W-:Y:S05]  /*d700*/  WARPSYNC.ALL ;  /* 0x0000000000007948 */ /* 0x000fea0003800000 */
[----:B------:R-:W-:Y:S01]  /*d710*/  BAR.SYNC.DEFER_BLOCKING 0x4, 0x180 ;  /* 0x0106000000007b1d */ /* 0x000fe20000010000 */
[----:B--2---:R-:W-:-:S04]  /*d720*/  LOP3.LUT R0, R0, 0x1f, RZ, 0xc0, !PT ;  /* 0x0000001f00007812 */ /* 0x004fc800078ec0ff */
[----:B------:R-:W-:-:S13]  /*d730*/  ISETP.NE.AND P0, PT, R0, RZ, PT ;  /* 0x000000ff0000720c */ /* 0x000fda0003f05270 */
[----:B------:R-:W2:Y:S01]  /*d740*/  @!P0 S2R R3, SR_CgaCtaId ;  /* 0x0000000000038919 */ /* 0x000ea20000008800 */
[----:B------:R-:W-:-:S04]  /*d750*/  @!P0 MOV R0, 0x400 ;  /* 0x0000040000008802 */ /* 0x000fc80000000f00 */
[----:B--2---:R-:W-:-:S05]  /*d760*/  @!P0 LEA R22, R3, R0, 0x18 ;  /* 0x0000000003168211 */ /* 0x004fca00078ec0ff */
[----:B------:R3:W-:Y:S01]  /*d770*/  @!P0 STS.128 [R22+0x288d0], R16 ;  /* 0x0288d01016008388 */ /* 0x0007e20000000c00 */
[----:B------:R-:W-:Y:S06]  /*d780*/  BAR.ARV 0x5, 0x180 ;  /* 0x0146000000007b1d */ /* 0x000fec0000002000 */
.L_x_311:
[----:B------:R-:W-:Y:S02]  /*d790*/  ULDC UR4, c[0x0][0xc3c] ;  /* 0x00030f0000047ab9 */ /* 0x000fe40000000800 */
[----:B--2---:R-:W-:-:S13]  /*d7a0*/  ISETP.GE.AND P0, PT, R19, UR4, PT ;  /* 0x0000000413007c0c */ /* 0x004fda000bf06270 */
[----:B------:R-:W-:Y:S05]  /*d7b0*/  @!P0 BRA `(.L_x_323) ;  /* 0xffffffb800988947 */ /* 0x000fea000383ffff */
[----:B------:R-:W-:Y:S05]  /*d7c0*/  BSYNC B8 ;  /* 0x0000000000087941 */ /* 0x000fea0003800000 */
.L_x_260:
[----:B-1----:R-:W2:Y:S01]  /*d7d0*/  LDL.LU R0, [R1+0x1c] ;  /* 0x00001c0001007983 */ /* 0x002ea20000300800 */
[----:B------:R-:W-:Y:S01]  /*d7e0*/  BSSY B0, `(.L_x_324) ;  /* 0x000000b000007945 */ /* 0x000fe20003800000 */
[----:B------:R-:W1:Y:S01]  /*d7f0*/  S2R R5, SR_CgaCtaId ;  /* 0x0000000000057919 */ /* 0x000e620000008800 */
[----:B--2---:R-:W-:-:S05]  /*d800*/  VIADD R0, R0, 0x1 ;  /* 0x0000000100007836 */ /* 0x004fca0000000000 */
[----:B------:R-:W-:-:S04]  /*d810*/  LEA.HI R2, R0, R0, RZ, 0x1 ;  /* 0x0000000000027211 */ /* 0x000fc800078f08ff */
[----:B------:R-:W-:Y:S02]  /*d820*/  LOP3.LUT R3, R2, 0xfffffffe, RZ, 0xc0, !PT ;  /* 0xfffffffe02037812 */ /* 0x000fe400078ec0ff */
[----:B------:R-:W-:-:S03]  /*d830*/  MOV R2, 0x400 ;  /* 0x0000040000027802 */ /* 0x000fc60000000f00 */
[----:B------:R-:W-:Y:S01]  /*d840*/  IMAD.IADD R0, R0, 0x1, -R3 ;  /* 0x0000000100007824 */ /* 0x000fe200078e0a03 */
[----:B-1----:R-:W-:-:S04]  /*d850*/  LEA R4, R5, R2, 0x18 ;  /* 0x0000000205047211 */ /* 0x002fc800078ec0ff */
[----:B------:R-:W-:-:S04]  /*d860*/  SHF.L.U32 R0, R0, 0x1f, RZ ;  /* 0x0000001f00007819 */ /* 0x000fc800000006ff */
[----:B------:R-:W1:Y:S02]  /*d870*/  SYNCS.PHASECHK.TRANS64.TRYWAIT P0, [R4+URZ+0x28820], R0 ;  /* 0x02882000040075a7 */ /* 0x000e64000800017f */
[----:B-1----:R-:W-:Y:S05]  /*d880*/  @!P0 BRA `(.L_x_325) ;  /* 0x0000004000908947 */ /* 0x002fea0003800000 */
.L_x_459:
[----:B------:R-:W-:Y:S05]  /*d890*/  BSYNC B0 ;  /* 0x0000000000007941 */ /* 0x000fea0003800000 */
.L_x_324:
[----:B------:R-:W-:-:S03]  /*d8a0*/  UMOV UR4, 0xffffffff ;  /* 0xffffffff00047882 */ /* 0x000fc60000000000 */
[----:B------:R-:W-:Y:S05]  /*d8b0*/  BRA.DIV UR4, `(.L_x_326) ;  /* 0x0000004204987947 */ /* 0x000fea000b800000 */
[----:B-1----:R-:W1:Y:S02]  /*d8c0*/  S2R R0, SR_TID.X ;  /* 0x0000000000007919 */ /* 0x002e640000002100 */
[----:B-1----:R-:W-:-:S04]  /*d8d0*/  SHF.R.U32.HI R0, RZ, 0x5, R0 ;  /* 0x00000005ff007819 */ /* 0x002fc80000011600 */
[----:B------:R-:W-:-:S05]  /*d8e0*/  LOP3.LUT R0, R0, 0x3, RZ, 0xc0, !PT ;  /* 0x0000000300007812 */ /* 0x000fca00078ec0ff */
[----:B------:R1:W2:Y:S02]  /*d8f0*/  SHFL.IDX PT, R14, R0, RZ, 0x1f ;  /* 0x00001fff000e7589 */ /* 0x0002a400000e0000 */
.L_x_462:
[----:B--2---:R-:W-:Y:S01]  /*d900*/  ISETP.NE.AND P0, PT, R14, RZ, PT ;  /* 0x000000ff0e00720c */ /* 0x004fe20003f05270 */
[----:B------:R-:W-:-:S12]  /*d910*/  BSSY B0, `(.L_x_327) ;  /* 0x0000024000007945 */ /* 0x000fd80003800000 */
[----:B------:R-:W-:Y:S05]  /*d920*/  @P0 BRA `(.L_x_328) ;  /* 0x0000000000880947 */ /* 0x000fea0003800000 */
[----:B------:R-:W-:-:S03]  /*d930*/  UMOV UR4, 0xffffffff ;  /* 0xffffffff00047882 */ /* 0x000fc60000000000 */
[----:B------:R-:W-:Y:S05]  /*d940*/  BRA.DIV UR4, `(.L_x_329) ;  /* 0x0000004204a87947 */ /* 0x000fea000b800000 */
[----:B------:R-:W-:-:S13]  /*d950*/  ELECT P6, URZ, PT ;  /* 0x00000000003f782f */ /* 0x000fda00038c0000 */
.L_x_465:
[----:B------:R-:W-:Y:S05]  /*d960*/  @!P6 BRA `(.L_x_328) ;  /* 0x000000000078e947 */ /* 0x000fea0003800000 */
[----:B------:R-:W-:-:S06]  /*d970*/  ULOP3.LUT UR4, UR36, 0x2, URZ, 0xfc, !UPT ;  /* 0x0000000224047892 */ /* 0x000fcc000f8efc3f */
[----:B-1----:R-:W-:-:S05]  /*d980*/  IMAD.U32 R0, RZ, RZ, UR4 ;  /* 0x00000004ff007e24 */ /* 0x002fca000f8e00ff */
[----:B------:R-:W-:-:S13]  /*d990*/  ISETP.NE.AND P0, PT, R0, 0x3, PT ;  /* 0x000000030000780c */ /* 0x000fda0003f05270 */
[----:B------:R-:W-:Y:S05]  /*d9a0*/  @!P0 BRA `(.L_x_330) ;  /* 0x0000000000048947 */ /* 0x000fea0003800000 */
[----:B------:R-:W-:Y:S01]  /*d9b0*/  BPT.TRAP 0x1 ;  /* 0x000000040000795c */ /* 0x000fe20000300000 */
.L_x_330:
[C---:B------:R-:W-:Y:S01]  /*d9c0*/  IMAD R5, R25.reuse, 0x8, R4 ;  /* 0x0000000819057824 */ /* 0x040fe200078e0204 */
[----:B------:R-:W-:Y:S01]  /*d9d0*/  SHF.L.U32 R0, R28, 0x1f, RZ ;  /* 0x0000001f1c007819 */ /* 0x000fe200000006ff */
[----:B------:R-:W-:-:S03]  /*d9e0*/  VIADD R25, R25, 0x1 ;  /* 0x0000000119197836 */ /* 0x000fc60000000000 */
[----:B------:R-:W1:Y:S02]  /*d9f0*/  SYNCS.PHASECHK.TRANS64.TRYWAIT P1, [R5+URZ+0x28840], R0 ;  /* 0x02884000050075a7 */ /* 0x000e64000802017f */
[----:B------:R-:W-:-:S04]  /*da00*/  ISETP.NE.AND P2, PT, R25, 0x2, PT ;  /* 0x000000021900780c */ /* 0x000fc80003f45270 */
[----:B------:R-:W-:Y:S01]  /*da10*/  SEL R3, RZ, 0x1, P2 ;  /* 0x00000001ff037807 */ /* 0x000fe20001000000 */
[----:B-1----:R-:W-:Y:S08]  /*da20*/  @!P1 BRA `(.L_x_331) ;  /* 0x0000004000909947 */ /* 0x002ff00003800000 */
.L_x_466:
[----:B------:R-:W-:Y:S02]  /*da30*/  SEL R25, R25, RZ, P2 ;  /* 0x000000ff19197207 */ /* 0x000fe40001000000 */
[----:B------:R-:W-:Y:S01]  /*da40*/  LOP3.LUT R2, R28, R3, RZ, 0x3c, !PT ;  /* 0x000000031c027212 */ /* 0x000fe200078e3cff */
[----:B------:R-:W-:Y:S06]  /*da50*/  @!P0 BRA `(.L_x_332) ;  /* 0x0000000000048947 */ /* 0x000fec0003800000 */
[----:B------:R-:W-:Y:S01]  /*da60*/  BPT.TRAP 0x1 ;  /* 0x000000040000795c */ /* 0x000fe20000300000 */
.L_x_332:
[----:B------:R-:W-:Y:S01]  /*da70*/  IMAD R25, R25, 0x8, R4 ;  /* 0x0000000819197824 */ /* 0x000fe200078e0204 */
[----:B------:R-:W-:-:S04]  /*da80*/  SHF.L.U32 R2, R2, 0x1f, RZ ;  /* 0x0000001f02027819 */ /* 0x000fc800000006ff */
[----:B------:R-:W2:Y:S02]  /*da90*/  SYNCS.PHASECHK.TRANS64.TRYWAIT P1, [R25+URZ+0x28840], R2 ;  /* 0x02884002190075a7 */ /* 0x000ea4000802017f */
[----:B--2---:R-:W-:Y:S05]  /*daa0*/  @!P1 BRA `(.L_x_333) ;  /* 0x0000004000849947 */ /* 0x004fea0003800000 */
.L_x_467:
[----:B------:R-:W-:Y:S05]  /*dab0*/  @!P0 BRA `(.L_x_334) ;  /* 0x0000000000048947 */ /* 0x000fea0003800000 */
[----:B------:R-:W-:Y:S01]  /*dac0*/  BPT.TRAP 0x1 ;  /* 0x000000040000795c */ /* 0x000fe20000300000 */
.L_x_334:
[----:B------:R-:W4:Y:S02]  /*dad0*/  SYNCS.PHASECHK.TRANS64.TRYWAIT P1, [R5+URZ+0x28860], R0 ;  /* 0x02886000050075a7 */ /* 0x000f24000802017f */
[----:B----4-:R-:W-:Y:S05]  /*dae0*/  @!P1 BRA `(.L_x_335) ;  /* 0x0000004000889947 */ /* 0x010fea0003800000 */
.L_x_468:
[----:B------:R-:W-:Y:S05]  /*daf0*/  @!P0 BRA `(.L_x_336) ;  /* 0x0000000000048947 */ /* 0x000fea0003800000 */
[----:B------:R-:W-:Y:S01]  /*db00*/  BPT.TRAP 0x1 ;  /* 0x000000040000795c */ /* 0x000fe20000300000 */
.L_x_336:
[----:B------:R0:W0:Y:S02]  /*db10*/  SYNCS.PHASECHK.TRANS64.TRYWAIT P0, [R25+URZ+0x28860], R2 ;  /* 0x02886002190075a7 */ /* 0x000024000800017f */
[----:B0-----:R-:W-:Y:S05]  /*db20*/  @!P0 NANOSLEEP.SYNCS 0x989680 ;  /* 0x009896800000895d */ /* 0x001fea0003900000 */
[----:B------:R-:W0:Y:S02]  /*db30*/  @!P0 SYNCS.PHASECHK.TRANS64 P0, [R25+URZ+0x28860], R2 ;  /* 0x02886002190085a7 */ /* 0x000e24000800007f */
[----:B0-----:R-:W-:Y:S05]  /*db40*/  @!P0 BRA `(.L_x_336) ;  /* 0xfffffffc00f08947 */ /* 0x001fea000383ffff */
.L_x_328:
[----:B------:R-:W-:Y:S05]  /*db50*/  BSYNC B0 ;  /* 0x0000000000007941 */ /* 0x000fea0003800000 */
.L_x_327:
[----:B------:R-:W-:Y:S05]  /*db60*/  EXIT ;  /* 0x000000000000794d */ /* 0x000fea0003800000 */
.L_x_208:
[----:B0-----:R-:W-:-:S04]  /*db70*/  MOV R3, UR49 ;  /* 0x0000003100037c02 */ /* 0x001fc80008000f00 */
[----:B------:R0:W1:Y:S03]  /*db80*/  SYNCS.PHASECHK.TRANS64.TRYWAIT P1, [R3+URZ+0x28800], R0 ;  /* 0x02880000030075a7 */ /* 0x000066000802017f */
[----:B-1----:R-:W-:Y:S05]  /*db90*/  @!P1 NANOSLEEP.SYNCS 0x989680 ;  /* 0x009896800000995d */ /* 0x002fea0003900000 */
[----:B------:R-:W1:Y:S02]  /*dba0*/  @!P1 SYNCS.PHASECHK.TRANS64 P1, [R3+URZ+0x28800], R0 ;  /* 0x02880000030095a7 */ /* 0x000e64000802007f */
[----:B-1----:R-:W-:Y:S05]  /*dbb0*/  @!P1 BRA `(.L_x_208) ;  /* 0xfffffffc00ec9947 */ /* 0x002fea000383ffff */
[----:B------:R-:W-:Y:S05]  /*dbc0*/  BRA `(.L_x_337) ;  /* 0xffffff38007c7947 */ /* 0x000fea000383ffff */
.L_x_212:
[----:B-1----:R1:W2:Y:S02]  /*dbd0*/  SYNCS.PHASECHK.TRANS64.TRYWAIT P1, [R5+URZ+0x28830], R0 ;  /* 0x02883000050075a7 */ /* 0x0022a4000802017f */
[----:B--2---:R-:W-:Y:S05]  /*dbe0*/  @!P1 NANOSLEEP.SYNCS 0x989680 ;  /* 0x009896800000995d */ /* 0x004fea0003900000 */
[----:B------:R-:W2:Y:S02]  /*dbf0*/  @!P1 SYNCS.PHASECHK.TRANS64 P1, [R5+URZ+0x28830], R0 ;  /* 0x02883000050095a7 */ /* 0x000ea4000802007f */
[----:B--2---:R-:W-:Y:S05]  /*dc00*/  @!P1 BRA `(.L_x_212) ;  /* 0xfffffffc00f09947 */ /* 0x004fea000383ffff */
[----:B------:R-:W-:Y:S05]  /*dc10*/  BRA `(.L_x_211) ;  /* 0xffffff38009c7947 */ /* 0x000fea000383ffff */
.L_x_218:
[----:B-1----:R-:W-:-:S04]  /*dc20*/  IMAD.U32 R3, RZ, RZ, UR6 ;  /* 0x00000006ff037e24 */ /* 0x002fc8000f8e00ff */
[----:B------:R1:W2:Y:S03]  /*dc30*/  SYNCS.PHASECHK.TRANS64.TRYWAIT P1, [R3+URZ+0x28830], R0 ;  /* 0x02883000030075a7 */ /* 0x0002a6000802017f */
[----:B--2---:R-:W-:Y:S05]  /*dc40*/  @!P1 NANOSLEEP.SYNCS 0x989680 ;  /* 0x009896800000995d */ /* 0x004fea0003900000 */
[----:B------:R-:W2:Y:S02]  /*dc50*/  @!P1 SYNCS.PHASECHK.TRANS64 P1, [R3+URZ+0x28830], R0 ;  /* 0x02883000030095a7 */ /* 0x000ea4000802007f */
[----:B--2---:R-:W-:Y:S05]  /*dc60*/  @!P1 BRA `(.L_x_218) ;  /* 0xfffffffc00ec9947 */ /* 0x004fea000383ffff */
[----:B------:R-:W-:Y:S05]  /*dc70*/  BRA `(.L_x_215) ;  /* 0xffffff5c00f47947 */ /* 0x000fea000383ffff */
.L_x_222:
[----:B-1----:R-:W-:-:S04]  /*dc80*/  IMAD.U32 R3, RZ, RZ, UR6 ;  /* 0x00000006ff037e24 */ /* 0x002fc8000f8e00ff */
[----:B------:R1:W2:Y:S03]  /*dc90*/  SYNCS.PHASECHK.TRANS64.TRYWAIT P1, [R3+URZ+0x28850], R0 ;  /* 0x02885000030075a7 */ /* 0x0002a6000802017f */
[----:B--2---:R-:W-:Y:S05]  /*dca0*/  @!P1 NANOSLEEP.SYNCS 0x989680 ;  /* 0x009896800000995d */ /* 0x004fea0003900000 */
[----:B------:R-:W2:Y:S02]  /*dcb0*/  @!P1 SYNCS.PHASECHK.TRANS64 P1, [R3+URZ+0x28850], R0 ;  /* 0x02885000030095a7 */ /* 0x000ea4000802007f */
[----:B--2---:R-:W-:Y:S05]  /*dcc0*/  @!P1 BRA `(.L_x_222) ;  /* 0xfffffffc00ec9947 */ /* 0x004fea000383ffff */
[----:B------:R-:W-:Y:S05]  /*dcd0*/  BRA `(.L_x_219) ;  /* 0xffffff6000cc7947 */ /* 0x000fea000383ffff */
.L_x_229:
[----:B-1----:R-:W-:-:S04]  /*dce0*/  IMAD.U32 R8, RZ, RZ, UR5 ;  /* 0x00000005ff087e24 */ /* 0x002fc8000f8e00ff */
[----:B------:R1:W2:Y:S03]  /*dcf0*/  SYNCS.PHASECHK.TRANS64.TRYWAIT P1, [R8+URZ+0x28850], R7 ;  /* 0x02885007080075a7 */ /* 0x0002a6000802017f */
[----:B--2---:R-:W-:Y:S05]  /*dd00*/  @!P1 NANOSLEEP.SYNCS 0x989680 ;  /* 0x009896800000995d */ /* 0x004fea0003900000 */
[----:B------:R-:W2:Y:S02]  /*dd10*/  @!P1 SYNCS.PHASECHK.TRANS64 P1, [R8+URZ+0x28850], R7 ;  /* 0x02885007080095a7 */ /* 0x000ea4000802007f */
[----:B--2---:R-:W-:Y:S05]  /*dd20*/  @!P1 BRA `(.L_x_229) ;  /* 0xfffffffc00ec9947 */ /* 0x004fea000383ffff */
[----:B------:R-:W-:Y:S05]  /*dd30*/  BRA `(.L_x_228) ;  /* 0xffffff7c00cc7947 */ /* 0x000fea000383ffff */
.L_x_272:
[----:B------:R-:W1:Y:S01]  /*dd40*/  S2R R20, SR_TID.X ;  /* 0x0000000000147919 */ /* 0x000e620000002100 */
[----:B------:R-:W-:Y:S01]  /*dd50*/  BSSY B0, `(.L_x_338) ;  /* 0x000000a000007945 */ /* 0x000fe20003800000 */
[----:B------:R-:W-:Y:S02]  /*dd60*/  IMAD.MOV.U32 R12, RZ, RZ, RZ ;  /* 0x000000ffff0c7224 */ /* 0x000fe400078e00ff */
[----:B------:R-:W-:Y:S02]  /*dd70*/  IMAD.MOV.U32 R11, RZ, RZ, 0x1f ;  /* 0x0000001fff0b7424 */ /* 0x000fe400078e00ff */
[----:B------:R-:W-:Y:S01]  /*dd80*/  IMAD.MOV.U32 R15, RZ, RZ, -0x1 ;  /* 0xffffffffff0f7424 */ /* 0x000fe200078e00ff */
[----:B-1----:R-:W-:-:S04]  /*dd90*/  SHF.R.U32.HI R10, RZ, 0x5, R20 ;  /* 0x00000005ff0a7819 */ /* 0x002fc80000011614 */
[----:B------:R-:W-:-:S05]  /*dda0*/  LOP3.LUT R10, R10, 0x3, RZ, 0xc0, !PT ;  /* 0x000000030a0a7812 */ /* 0x000fca00078ec0ff */
[----:B------:R-:W-:-:S07]  /*ddb0*/  IMAD.MOV.U32 R13, RZ, RZ, R10 ;  /* 0x000000ffff0d7224 */ /* 0x000fce00078e000a */
[----:B0----5:R-:W-:Y:S05]  /*ddc0*/  WARPSYNC.COLLECTIVE R15, `(.L_x_339) ;  /* 0x000000000f087348 */ /* 0x021fea0003c00000 */
[----:B------:R1:W2:Y:S02]  /*ddd0*/  SHFL.IDX P6, R14, R13, R12, R11 ;  /* 0x0000000c0d0e7389 */ /* 0x0002a400000c000b */
[----:B012--5:R-:W-:Y:S01]  /*dde0*/  ENDCOLLECTIVE ;  /* 0x000000000000791b */ /* 0x027fe20003800000 */
.L_x_339:
[----:B------:R-:W-:Y:S05]  /*ddf0*/  BSYNC B0 ;  /* 0x0000000000007941 */ /* 0x000fea0003800000 */
.L_x_338:
[----:B------:R-:W-:Y:S05]  /*de00*/  BRA `(.L_x_340) ;  /* 0xffffffc0002c7947 */ /* 0x000fea000383ffff */
.L_x_275:
[----:B0-----:R0:W1:Y:S02]  /*de10*/  SYNCS.PHASECHK.TRANS64.TRYWAIT P0, [R7+URZ+0x28840], R2 ;  /* 0x02884002070075a7 */ /* 0x001064000800017f */
[----:B-1----:R-:W-:Y:S05]  /*de20*/  @!P0 NANOSLEEP.SYNCS 0x989680 ;  /* 0x009896800000895d */ /* 0x002fea0003900000 */
[----:B------:R-:W1:Y:S02]  /*de30*/  @!P0 SYNCS.PHASECHK.TRANS64 P0, [R7+URZ+0x28840], R2 ;  /* 0x02884002070085a7 */ /* 0x000e64000800007f */
[----:B-1----:R-:W-:Y:S05]  /*de40*/  @!P0 BRA `(.L_x_275) ;  /* 0xfffffffc00f08947 */ /* 0x002fea000383ffff */
[----:B------:R-:W-:Y:S05]  /*de50*/  BRA `(.L_x_341) ;  /* 0xffffffc000887947 */ /* 0x000fea000383ffff */
.L_x_276:
[----:B------:R-:W-:Y:S01]  /*de60*/  BSSY B0, `(.L_x_342) ;  /* 0x0000008000007945 */ /* 0x000fe20003800000 */
[----:B------:R-:W-:Y:S01]  /*de70*/  MOV R13, R0 ;  /* 0x00000000000d7202 */ /* 0x000fe20000000f00 */
[----:B------:R-:W-:Y:S02]  /*de80*/  IMAD.MOV.U32 R12, RZ, RZ, RZ ;  /* 0x000000ffff0c7224 */ /* 0x000fe400078e00ff */
[----:B------:R-:W-:Y:S02]  /*de90*/  IMAD.MOV.U32 R11, RZ, RZ, 0x181f ;  /* 0x0000181fff0b7424 */ /* 0x000fe400078e00ff */
[----:B------:R-:W-:-:S07]  /*dea0*/  IMAD.MOV.U32 R15, RZ, RZ, -0x1 ;  /* 0xffffffffff0f7424 */ /* 0x000fce00078e00ff */
[----:B------:R-:W-:Y:S05]  /*deb0*/  WARPSYNC.COLLECTIVE R15, `(.L_x_343) ;  /* 0x000000000f087348 */ /* 0x000fea0003c00000 */
[----:B------:R0:W1:Y:S02]  /*dec0*/  SHFL.IDX P6, R14, R13, R12, R11 ;  /* 0x0000000c0d0e7389 */ /* 0x00006400000c000b */
[----:B01----:R-:W-:Y:S01]  /*ded0*/  ENDCOLLECTIVE ;  /* 0x000000000000791b */ /* 0x003fe20003800000 */
.L_x_343:
[----:B------:R-:W-:Y:S05]  /*dee0*/  BSYNC B0 ;  /* 0x0000000000007941 */ /* 0x000fea0003800000 */
.L_x_342:
[----:B------:R-:W-:Y:S01]  /*def0*/  IMAD.MOV.U32 R13, RZ, RZ, R4 ;  /* 0x000000ffff0d7224 */ /* 0x000fe200078e0004 */
[----:B------:R-:W-:Y:S01]  /*df00*/  MOV R15, 0xffffffff ;  /* 0xffffffff000f7802 */ /* 0x000fe20000000f00 */
[----:B------:R-:W-:Y:S02]  /*df10*/  IMAD.MOV.U32 R12, RZ, RZ, RZ ;  /* 0x000000ffff0c7224 */ /* 0x000fe400078e00ff */
[----:B------:R-:W-:Y:S02]  /*df20*/  IMAD.MOV.U32 R11, RZ, RZ, 0x181f ;  /* 0x0000181fff0b7424 */ /* 0x000fe400078e00ff */
[----:B------:R-:W-:Y:S02]  /*df30*/  IMAD.MOV.U32 R2, RZ, RZ, R14 ;  /* 0x000000ffff027224 */ /* 0x000fe400078e000e */
[----:B------:R-:W-:-:S07]  /*df40*/  @P0 IMAD R8, R5, 0x2, R22 ;  /* 0x0000000205080824 */ /* 0x000fce00078e0216 */
[----:B------:R-:W-:Y:S05]  /*df50*/  WARPSYNC.COLLECTIVE R15, `(.L_x_344) ;  /* 0x000000000f087348 */ /* 0x000fea0003c00000 */
[----:B------:R0:W1:Y:S02]  /*df60*/  SHFL.IDX P6, R14, R13, R12, R11 ;  /* 0x0000000c0d0e7389 */ /* 0x00006400000c000b */
[----:B01----:R-:W-:Y:S01]  /*df70*/  ENDCOLLECTIVE ;  /* 0x000000000000791b */ /* 0x003fe20003800000 */
.L_x_344:
[----:B------:R-:W-:Y:S02]  /*df80*/  IMAD.MOV.U32 R13, RZ, RZ, R0 ;  /* 0x000000ffff0d7224 */ /* 0x000fe400078e0000 */
[----:B------:R-:W-:Y:S02]  /*df90*/  IMAD.MOV.U32 R12, RZ, RZ, 0x1 ;  /* 0x00000001ff0c7424 */ /* 0x000fe400078e00ff */
[----:B------:R-:W-:-:S07]  /*dfa0*/  IMAD.MOV.U32 R3, RZ, RZ, R14 ;  /* 0x000000ffff037224 */ /* 0x000fce00078e000e */
[----:B------:R-:W-:Y:S05]  /*dfb0*/  WARPSYNC.COLLECTIVE R15, `(.L_x_345) ;  /* 0x000000000f087348 */ /* 0x000fea0003c00000 */
[----:B------:R0:W1:Y:S02]  /*dfc0*/  SHFL.IDX P6, R14, R13, R12, R11 ;  /* 0x0000000c0d0e7389 */ /* 0x00006400000c000b */
[----:B01----:R-:W-:Y:S01]  /*dfd0*/  ENDCOLLECTIVE ;  /* 0x000000000000791b */ /* 0x003fe20003800000 */
.L_x_345:
[----:B------:R-:W-:-:S05]  /*dfe0*/  @P0 LEA R3, P1, R30, R3, 0x1 ;  /* 0x000000031e030211 */ /* 0x000fca00078208ff */
[----:B------:R-:W-:Y:S01]  /*dff0*/  @P0 IMAD.X R2, RZ, RZ, R2, P1 ;  /* 0x000000ffff020224 */ /* 0x000fe200008e0602 */
[----:B------:R-:W-:-:S04]  /*e000*/  ISETP.GE.AND P1, PT, R6, 0x11, PT ;  /* 0x000000110600780c */ /* 0x000fc80003f26270 */
[----:B------:R-:W-:Y:S01]  /*e010*/  @P0 LOP3.LUT R3, R3, R2, RZ, 0x3c, !PT ;  /* 0x0000000203030212 */ /* 0x000fe200078e3cff */
[----:B------:R-:W-:-:S03]  /*e020*/  IMAD.MOV.U32 R13, RZ, RZ, R4 ;  /* 0x000000ffff0d7224 */ /* 0x000fc600078e0004 */
[----:B------:R-:W-:-:S04]  /*e030*/  @P0 LOP3.LUT R2, R3, R2, RZ, 0x3c, !PT ;  /* 0x0000000203020212 */ /* 0x000fc800078e3cff */
[----:B------:R-:W-:-:S05]  /*e040*/  @P0 LOP3.LUT R3, R3, R2, RZ, 0x3c, !PT ;  /* 0x0000000203030212 */ /* 0x000fca00078e3cff */
[----:B------:R-:W-:Y:S01]  /*e050*/  @!PT LDS RZ, [RZ] ;  /* 0x00000000fffff984 */ /* 0x000fe20000000800 */
[----:B------:R-:W-:Y:S01]  /*e060*/  @!PT LDS RZ, [RZ] ;  /* 0x00000000fffff984 */ /* 0x000fe20000000800 */
[----:B------:R-:W-:Y:S01]  /*e070*/  @!PT LDS RZ, [RZ] ;  /* 0x00000000fffff984 */ /* 0x000fe20000000800 */
[----:B------:R-:W-:Y:S04]  /*e080*/  @P0 LDGSTS.E.BYPASS.LTC128B.128 [R8+0x18400], desc[UR50][R2.64], !P3 ;  /* 0x1840000002080fae */ /* 0x000fe8000d901d72 */
[----:B------:R0:W-:Y:S02]  /*e090*/  @P0 LDGSTS.E.BYPASS.LTC128B.128 [R8+0x1c400], desc[UR50][R2.64+0x80], !P2 ;  /* 0x1c40008002080fae */ /* 0x0001e4000d101d72 */
[----:B0-----:R-:W-:-:S07]  /*e0a0*/  IMAD.MOV.U32 R2, RZ, RZ, R14 ;  /* 0x000000ffff027224 */ /* 0x001fce00078e000e */
[----:B------:R-:W-:Y:S05]  /*e0b0*/  WARPSYNC.COLLECTIVE R15, `(.L_x_346) ;  /* 0x000000000f087348 */ /* 0x000fea0003c00000 */
[----:B------:R0:W1:Y:S02]  /*e0c0*/  SHFL.IDX P6, R14, R13, R12, R11 ;  /* 0x0000000c0d0e7389 */ /* 0x00006400000c000b */
[----:B01----:R-:W-:Y:S01]  /*e0d0*/  ENDCOLLECTIVE ;  /* 0x000000000000791b */ /* 0x003fe20003800000 */
.L_x_346:
[----:B------:R-:W-:Y:S02]  /*e0e0*/  @P1 IMAD R8, R5, 0x2, R22 ;  /* 0x0000000205081824 */ /* 0x000fe400078e0216 */
[----:B------:R-:W-:Y:S02]  /*e0f0*/  IMAD.MOV.U32 R13, RZ, RZ, R0 ;  /* 0x000000ffff0d7224 */ /* 0x000fe400078e0000 */
[----:B------:R-:W-:Y:S01]  /*e100*/  IMAD.MOV.U32 R12, RZ, RZ, 0x2 ;  /* 0x00000002ff0c7424 */ /* 0x000fe200078e00ff */
[----:B------:R-:W-:-:S07]  /*e110*/  MOV R3, R14 ;  /* 0x0000000e00037202 */ /* 0x000fce0000000f00 */
[----:B------:R-:W-:Y:S05]  /*e120*/  WARPSYNC.COLLECTIVE R15, `(.L_x_347) ;  /* 0x000000000f087348 */ /* 0x000fea0003c00000 */
[----:B------:R0:W1:Y:S02]  /*e130*/  SHFL.IDX P6, R14, R13, R12, R11 ;  /* 0x0000000c0d0e7389 */ /* 0x00006400000c000b */
[----:B01----:R-:W-:Y:S01]  /*e140*/  ENDCOLLECTIVE ;  /* 0x000000000000791b */ /* 0x003fe20003800000 */
.L_x_347:
[----:B------:R-:W-:-:S05]  /*e150*/  @P1 LEA R3, P0, R30, R3, 0x1 ;  /* 0x000000031e031211 */ /* 0x000fca00078008ff */
[----:B------:R-:W-:-:S05]  /*e160*/  @P1 IMAD.X R2, RZ, RZ, R2, P0 ;  /* 0x000000ffff021224 */ /* 0x000fca00000e0602 */
        /* <DEDUP_REMOVED lines=8> */
[----:B------:R0:W-:Y:S01]  /*e1f0*/  @P1 LDGSTS.E.BYPASS.LTC128B.128 [R8+0x1cc00], desc[UR50][R2.64+0x80], !P2 ;  /* 0x1cc0008002081fae */ /* 0x0001e2000d101d72 */
[----:B------:R-:W-:Y:S01]  /*e200*/  ISETP.GE.AND P1, PT, R6, 0x21, PT ;  /* 0x000000210600780c */ /* 0x000fe20003f26270 */
[----:B0-----:R-:W-:-:S12]  /*e210*/  IMAD.MOV.U32 R2, RZ, RZ, R14 ;  /* 0x000000ffff027224 */ /* 0x001fd800078e000e */
[----:B------:R-:W-:Y:S05]  /*e220*/  WARPSYNC.COLLECTIVE R15, `(.L_x_348) ;  /* 0x000000000f087348 */ /* 0x000fea0003c00000 */
[----:B------:R0:W1:Y:S02]  /*e230*/  SHFL.IDX P6, R14, R13, R12, R11 ;  /* 0x0000000c0d0e7389 */ /* 0x00006400000c000b */
[----:B01----:R-:W-:Y:S01]  /*e240*/  ENDCOLLECTIVE ;  /* 0x000000000000791b */ /* 0x003fe20003800000 */
.L_x_348:
[----:B------:R-:W-:Y:S02]  /*e250*/  @P1 IMAD R8, R5, 0x2, R22 ;  /* 0x0000000205081824 */ /* 0x000fe400078e0216 */
[----:B------:R-:W-:Y:S02]  /*e260*/  IMAD.MOV.U32 R13, RZ, RZ, R0 ;  /* 0x000000ffff0d7224 */ /* 0x000fe400078e0000 */
[----:B------:R-:W-:Y:S02]  /*e270*/  IMAD.MOV.U32 R12, RZ, RZ, 0x3 ;  /* 0x00000003ff0c7424 */ /* 0x000fe400078e00ff */
[----:B------:R-:W-:-:S07]  /*e280*/  IMAD.MOV.U32 R3, RZ, RZ, R14 ;  /* 0x000000ffff037224 */ /* 0x000fce00078e000e */
[----:B------:R-:W-:Y:S05]  /*e290*/  WARPSYNC.COLLECTIVE R15, `(.L_x_349) ;  /* 0x000000000f087348 */ /* 0x000fea0003c00000 */
[----:B------:R0:W1:Y:S02]  /*e2a0*/  SHFL.IDX P6, R14, R13, R12, R11 ;  /* 0x0000000c0d0e7389 */ /* 0x00006400000c000b */
[----:B01----:R-:W-:Y:S01]  /*e2b0*/  ENDCOLLECTIVE ;  /* 0x000000000000791b */ /* 0x003fe20003800000 */
.L_x_349:
[----:B------:R-:W-:-:S04]  /*e2c0*/  @P1 LEA R3, P0, R30, R3, 0x1 ;  /* 0x000000031e031211 */ /* 0x000fc800078008ff */
[----:B------:R-:W-:-:S04]  /*e2d0*/  @P1 IADD3.X R2, RZ, R2, RZ, P0, !PT ;  /* 0x00000002ff021210 */ /* 0x000fc800007fe4ff */
        /* <DEDUP_REMOVED lines=14> */
.L_x_350:
[----:B------:R-:W-:Y:S01]  /*e3c0*/  @P1 LEA R8, R5, R22, 0x1 ;  /* 0x0000001605081211 */ /* 0x000fe200078e08ff */
[----:B------:R-:W-:Y:S02]  /*e3d0*/  IMAD.MOV.U32 R13, RZ, RZ, R0 ;  /* 0x000000ffff0d7224 */ /* 0x000fe400078e0000 */
[----:B------:R-:W-:Y:S02]  /*e3e0*/  IMAD.MOV.U32 R12, RZ, RZ, 0x4 ;  /* 0x00000004ff0c7424 */ /* 0x000fe400078e00ff */
[----:B------:R-:W-:-:S07]  /*e3f0*/  IMAD.MOV.U32 R3, RZ, RZ, R14 ;  /* 0x000000ffff037224 */ /* 0x000fce00078e000e */
[----:B------:R-:W-:Y:S05]  /*e400*/  WARPSYNC.COLLECTIVE R15, `(.L_x_351) ;  /* 0x000000000f087348 */ /* 0x000fea0003c00000 */
[----:B------:R0:W1:Y:S02]  /*e410*/  SHFL.IDX P6, R14, R13, R12, R11 ;  /* 0x0000000c0d0e7389 */ /* 0x00006400000c000b */
[----:B01----:R-:W-:Y:S01]  /*e420*/  ENDCOLLECTIVE ;  /* 0x000000000000791b */ /* 0x003fe20003800000 */
.L_x_351:
        /* <DEDUP_REMOVED lines=16> */
.L_x_352:
[----:B------:R-:W-:Y:S01]  /*e530*/  @P1 IMAD R8, R5, 0x2, R22 ;  /* 0x0000000205081824 */ /* 0x000fe200078e0216 */
[----:B------:R-:W-:Y:S01]  /*e540*/  MOV R13, R0 ;  /* 0x00000000000d7202 */ /* 0x000fe20000000f00 */
[----:B------:R-:W-:Y:S02]  /*e550*/  IMAD.MOV.U32 R12, RZ, RZ, 0x5 ;  /* 0x00000005ff0c7424 */ /* 0x000fe400078e00ff */
[----:B------:R-:W-:-:S07]  /*e560*/  IMAD.MOV.U32 R3, RZ, RZ, R14 ;  /* 0x000000ffff037224 */ /* 0x000fce00078e000e */
[----:B------:R-:W-:Y:S05]  /*e570*/  WARPSYNC.COLLECTIVE R15, `(.L_x_353) ;  /* 0x000000000f087348 */ /* 0x000fea0003c00000 */
[----:B------:R0:W1:Y:S02]  /*e580*/  SHFL.IDX P6, R14, R13, R12, R11 ;  /* 0x0000000c0d0e7389 */ /* 0x00006400000c000b */
[----:B01----:R-:W-:Y:S01]  /*e590*/  ENDCOLLECTIVE ;  /* 0x000000000000791b */ /* 0x003fe20003800000 */
.L_x_353:
        /* <DEDUP_REMOVED lines=16> */
.L_x_354:
[----:B------:R-:W-:Y:S02]  /*e6a0*/  @P1 IMAD R8, R5, 0x2, R22 ;  /* 0x0000000205081824 */ /* 0x000fe400078e0216 */
[----:B------:R-:W-:Y:S01]  /*e6b0*/  IMAD.MOV.U32 R13, RZ, RZ, R0 ;  /* 0x000000ffff0d7224 */ /* 0x000fe200078e0000 */
[----:B------:R-:W-:Y:S01]  /*e6c0*/  MOV R12, 0x6 ;  /* 0x00000006000c7802 */ /* 0x000fe20000000f00 */
[----:B------:R-:W-:-:S07]  /*e6d0*/  IMAD.MOV.U32 R3, RZ, RZ, R14 ;  /* 0x000000ffff037224 */ /* 0x000fce00078e000e */
[----:B------:R-:W-:Y:S05]  /*e6e0*/  WARPSYNC.COLLECTIVE R15, `(.L_x_355) ;  /* 0x000000000f087348 */ /* 0x000fea0003c00000 */
[----:B------:R0:W1:Y:S02]  /*e6f0*/  SHFL.IDX P6, R14, R13, R12, R11 ;  /* 0x0000000c0d0e7389 */ /* 0x00006400000c000b */
[----:B01----:R-:W-:Y:S01]  /*e700*/  ENDCOLLECTIVE ;  /* 0x000000000000791b */ /* 0x003fe20003800000 */
.L_x_355:
        /* <DEDUP_REMOVED lines=16> */
.L_x_356:
[----:B------:R-:W-:Y:S02]  /*e810*/  @P1 IMAD R8, R5, 0x2, R22 ;  /* 0x0000000205081824 */ /* 0x000fe400078e0216 */
[----:B------:R-:W-:Y:S02]  /*e820*/  IMAD.MOV.U32 R13, RZ, RZ, R0 ;  /* 0x000000ffff0d7224 */ /* 0x000fe400078e0000 */
[----:B------:R-:W-:Y:S02]  /*e830*/  IMAD.MOV.U32 R12, RZ, RZ, 0x7 ;  /* 0x00000007ff0c7424 */ /* 0x000fe400078e00ff */
[----:B------:R-:W-:-:S07]  /*e840*/  IMAD.MOV.U32 R3, RZ, RZ, R14 ;  /* 0x000000ffff037224 */ /* 0x000fce00078e000e */
[----:B------:R-:W-:Y:S05]  /*e850*/  WARPSYNC.COLLECTIVE R15, `(.L_x_357) ;  /* 0x000000000f087348 */ /* 0x000fea0003c00000 */
[----:B------:R0:W1:Y:S02]  /*e860*/  SHFL.IDX P6, R14, R13, R12, R11 ;  /* 0x0000000c0d0e7389 */ /* 0x00006400000c000b */
[----:B01----:R-:W-:Y:S01]  /*e870*/  ENDCOLLECTIVE ;  /* 0x000000000000791b */ /* 0x003fe20003800000 */
.L_x_357:
[----:B------:R-:W-:-:S05]  /*e880*/  @P1 LEA R3, P0, R30, R3, 0x1 ;  /* 0x000000031e031211 */ /* 0x000fca00078008ff */
[----:B------:R-:W-:-:S05]  /*e890*/  @P1 IMAD.X R2, RZ, RZ, R2, P0 ;  /* 0x000000ffff021224 */ /* 0x000fca00000e0602 */
[----:B------:R-:W-:Y:S01]  /*e8a0*/  @P1 LOP3.LUT R3, R3, R2, RZ, 0x3c, !PT ;  /* 0x0000000203031212 */ /* 0x000fe200078e3cff */
[----:B------:R-:W-:-:S03]  /*e8b0*/  IMAD.MOV.U32 R13, RZ, RZ, R4 ;  /* 0x000000ffff0d7224 */ /* 0x000fc600078e0004 */
[----:B------:R-:W-:-:S04]  /*e8c0*/  @P1 LOP3.LUT R2, R3, R2, RZ, 0x3c, !PT ;  /* 0x0000000203021212 */ /* 0x000fc800078e3cff */
[----:B------:R-:W-:Y:S02]  /*e8d0*/  @P1 LOP3.LUT R3, R3, R2, RZ, 0x3c, !PT ;  /* 0x0000000203031212 */ /* 0x000fe400078e3cff */
[----:B------:R-:W-:-:S07]  /*e8e0*/  MOV R0, R14 ;  /* 0x0000000e00007202 */ /* 0x000fce0000000f00 */
[----:B------:R-:W-:Y:S05]  /*e8f0*/  WARPSYNC.COLLECTIVE R15, `(.L_x_358) ;  /* 0x000000000f087348 */ /* 0x000fea0003c00000 */
[----:B------:R0:W1:Y:S02]  /*e900*/  SHFL.IDX P6, R14, R13, R12, R11 ;  /* 0x0000000c0d0e7389 */ /* 0x00006400000c000b */
[----:B01----:R-:W-:Y:S01]  /*e910*/  ENDCOLLECTIVE ;  /* 0x000000000000791b */ /* 0x003fe20003800000 */
.L_x_358:
[----:B------:R-:W-:Y:S01]  /*e920*/  @!PT LDS RZ, [RZ] ;  /* 0x00000000fffff984 */ /* 0x000fe20000000800 */
[----:B------:R-:W-:Y:S01]  /*e930*/  @!PT LDS RZ, [RZ] ;  /* 0x00000000fffff984 */ /* 0x000fe20000000800 */
[----:B------:R-:W-:Y:S01]  /*e940*/  @!PT LDS RZ, [RZ] ;  /* 0x00000000fffff984 */ /* 0x000fe20000000800 */
[----:B------:R-:W-:Y:S04]  /*e950*/  @P1 LDGSTS.E.BYPASS.LTC128B.128 [R8+0x1b400], desc[UR50][R2.64], !P3 ;  /* 0x1b40000002081fae */ /* 0x000fe8000d901d72 */
[----:B------:R0:W-:Y:S02]  /*e960*/  @P1 LDGSTS.E.BYPASS.LTC128B.128 [R8+0x1f400], desc[UR50][R2.64+0x80], !P2 ;  /* 0x1f40008002081fae */ /* 0x0001e4000d101d72 */
[----:B0-----:R-:W-:Y:S01]  /*e970*/  IMAD.MOV.U32 R2, RZ, RZ, R14 ;  /* 0x000000ffff027224 */ /* 0x001fe200078e000e */
[----:B------:R-:W-:Y:S06]  /*e980*/  BRA `(.L_x_359) ;  /* 0xffffffbc006c7947 */ /* 0x000fec000383ffff */
.L_x_281:
[----:B------:R-:W-:Y:S02]  /*e990*/  IMAD.MOV.U32 R13, RZ, RZ, R5 ;  /* 0x000000ffff0d7224 */ /* 0x000fe400078e0005 */
[----:B------:R-:W-:Y:S02]  /*e9a0*/  IMAD.MOV.U32 R12, RZ, RZ, RZ ;  /* 0x000000ffff0c7224 */ /* 0x000fe400078e00ff */
[----:B------:R-:W-:Y:S02]  /*e9b0*/  IMAD.MOV.U32 R11, RZ, RZ, 0x181f ;  /* 0x0000181fff0b7424 */ /* 0x000fe400078e00ff */
[----:B------:R-:W-:Y:S02]  /*e9c0*/  IMAD.MOV.U32 R15, RZ, RZ, -0x1 ;  /* 0xffffffffff0f7424 */ /* 0x000fe400078e00ff */
[----:B-----5:R-:W-:Y:S02]  /*e9d0*/  IMAD R6, R21, R6, RZ ;  /* 0x0000000615067224 */ /* 0x020fe400078e02ff */
[----:B------:R-:W-:-:S07]  /*e9e0*/  IMAD.IADD R4, R20, 0x1, R4 ;  /* 0x0000000114047824 */ /* 0x000fce00078e0204 */
[----:B------:R-:W-:Y:S05]  /*e9f0*/  WARPSYNC.COLLECTIVE R15, `(.L_x_360) ;  /* 0x000000000f087348 */ /* 0x000fea0003c00000 */
[----:B------:R0:W1:Y:S02]  /*ea00*/  SHFL.IDX P6, R14, R13, R12, R11 ;  /* 0x0000000c0d0e7389 */ /* 0x00006400000c000b */
[----:B01----:R-:W-:Y:S01]  /*ea10*/  ENDCOLLECTIVE ;  /* 0x000000000000791b */ /* 0x003fe20003800000 */
.L_x_360:
[C---:B------:R-:W-:Y:S01]  /*ea20*/  VIADD R7, R4.reuse, 0x10 ;  /* 0x0000001004077836 */ /* 0x040fe20000000000 */
[----:B------:R-:W-:Y:S02]  /*ea30*/  ISETP.GE.AND P2, PT, R4, R6, PT ;  /* 0x000000060400720c */ /* 0x000fe40003f46270 */
[----:B------:R-:W-:Y:S01]  /*ea40*/  MOV R13, R0 ;  /* 0x00000000000d7202 */ /* 0x000fe20000000f00 */
[----:B------:R-:W-:-:S10]  /*ea50*/  IMAD.MOV.U32 R2, RZ, RZ, R14 ;  /* 0x000000ffff027224 */ /* 0x000fd400078e000e */
[----:B------:R-:W-:Y:S05]  /*ea60*/  WARPSYNC.COLLECTIVE R15, `(.L_x_361) ;  /* 0x000000000f087348 */ /* 0x000fea0003c00000 */
[----:B------:R0:W1:Y:S02]  /*ea70*/  SHFL.IDX P6, R14, R13, R12, R11 ;  /* 0x0000000c0d0e7389 */ /* 0x00006400000c000b */
[----:B01----:R-:W-:Y:S01]  /*ea80*/  ENDCOLLECTIVE ;  /* 0x000000000000791b */ /* 0x003fe20003800000 */
.L_x_361:
[----:B------:R-:W-:Y:S02]  /*ea90*/  IMAD.MOV.U32 R13, RZ, RZ, R5 ;  /* 0x000000ffff0d7224 */ /* 0x000fe400078e0005 */
[----:B------:R-:W-:Y:S01]  /*eaa0*/  IMAD.MOV.U32 R12, RZ, RZ, 0x1 ;  /* 0x00000001ff0c7424 */ /* 0x000fe200078e00ff */
[----:B------:R-:W-:-:S05]  /*eab0*/  @!P2 LEA R14, P3, R30, R14, 0x1 ;  /* 0x0000000e1e0ea211 */ /* 0x000fca00078608ff */
[----:B------:R-:W-:Y:S02]  /*eac0*/  @!P2 IMAD.X R3, RZ, RZ, R2, P3 ;  /* 0x000000ffff03a224 */ /* 0x000fe400018e0602 */
[----:B------:R-:W-:-:S07]  /*ead0*/  @!P2 IMAD.MOV.U32 R2, RZ, RZ, R14 ;  /* 0x000000ffff02a224 */ /* 0x000fce00078e000e */
[----:B------:R-:W-:Y:S05]  /*eae0*/  WARPSYNC.COLLECTIVE R15, `(.L_x_362) ;  /* 0x000000000f087348 */ /* 0x000fea0003c00000 */
[----:B------:R0:W1:Y:S02]  /*eaf0*/  SHFL.IDX P6, R14, R13, R12, R11 ;  /* 0x0000000c0d0e7389 */ /* 0x00006400000c000b */
[----:B01----:R-:W-:Y:S01]  /*eb00*/  ENDCOLLECTIVE ;  /* 0x000000000000791b */ /* 0x003fe20003800000 */
.L_x_362:
[----:B------:R-:W-:Y:S01]  /*eb10*/  @!PT LDS RZ, [RZ] ;  /* 0x00000000fffff984 */ /* 0x000fe20000000800 */
[----:B------:R-:W-:Y:S01]  /*eb20*/  @!PT LDS RZ, [RZ] ;  /* 0x00000000fffff984 */ /* 0x000fe20000000800 */
[----:B------:R-:W-:Y:S01]  /*eb30*/  @!PT LDS RZ, [RZ] ;  /* 0x00000000fffff984 */ /* 0x000fe20000000800 */
[----:B------:R-:W-:Y:S04]  /*eb40*/  @!P2 LDGSTS.E.BYPASS.LTC128B.128 [R10+0x10400], desc[UR50][R2.64], !P0 ;  /* 0x10400000020aafae */ /* 0x000fe8000c101d72 */
[----:B------:R0:W-:Y:S01]  /*eb50*/  @!P2 LDGSTS.E.BYPASS.LTC128B.128 [R10+0x14400], desc[UR50][R2.64+0x80], !P1 ;  /* 0x14400080020aafae */ /* 0x0001e2000c901d72 */
[----:B------:R-:W-:Y:S02]  /*eb60*/  ISETP.GE.AND P2, PT, R7, R6, PT ;  /* 0x000000060700720c */ /* 0x000fe40003f46270 */
[----:B------:R-:W-:Y:S01]  /*eb70*/  MOV R13, R0 ;  /* 0x00000000000d7202 */ /* 0x000fe20000000f00 */
[----:B0-----:R-:W-:-:S10]  /*eb80*/  IMAD.MOV.U32 R2, RZ, RZ, R14 ;  /* 0x000000ffff027224 */ /* 0x001fd400078e000e */
[----:B------:R-:W-:Y:S05]  /*eb90*/  WARPSYNC.COLLECTIVE R15, `(.L_x_363) ;  /* 0x000000000f087348 */ /* 0x000fea0003c00000 */
[----:B------:R0:W1:Y:S02]  /*eba0*/  SHFL.IDX P6, R14, R13, R12, R11 ;  /* 0x0000000c0d0e7389 */ /* 0x00006400000c000b */
[----:B01----:R-:W-:Y:S01]  /*ebb0*/  ENDCOLLECTIVE ;  /* 0x000000000000791b */ /* 0x003fe20003800000 */
.L_x_363:
        /* <DEDUP_REMOVED lines=8> */
.L_x_364:
[----:B------:R-:W-:Y:S02]  /*ec40*/  @!P2 IMAD.MOV.U32 R3, RZ, RZ, R7 ;  /* 0x000000ffff03a224 */ /* 0x000fe400078e0007 */
[----:B------:R-:W-:-:S03]  /*ec50*/  VIADD R7, R4, 0x20 ;  /* 0x0000002004077836 */ /* 0x000fc60000000000 */
        /* <DEDUP_REMOVED lines=11> */
.L_x_365:
        /* <DEDUP_REMOVED lines=8> */
.L_x_366:
        /* <DEDUP_REMOVED lines=13> */
.L_x_367:
        /* <DEDUP_REMOVED lines=8> */
.L_x_368:
        /* <DEDUP_REMOVED lines=13> */
.L_x_369:
        /* <DEDUP_REMOVED lines=8> */
.L_x_370:
        /* <DEDUP_REMOVED lines=13> */
.L_x_371:
        /* <DEDUP_REMOVED lines=8> */
.L_x_372:
        /* <DEDUP_REMOVED lines=13> */
.L_x_373:
        /* <DEDUP_REMOVED lines=8> */
.L_x_374:
        /* <DEDUP_REMOVED lines=11> */
.L_x_375:
[----:B------:R-:W-:Y:S05]  /*f380*/  BRA `(.L_x_376) ;  /* 0xffffffbc00d07947 */ /* 0x000fea000383ffff */
.L_x_286:
[----:B0-----:R0:W1:Y:S02]  /*f390*/  SYNCS.PHASECHK.TRANS64.TRYWAIT P1, [R22+URZ+0x28820], R3 ;  /* 0x02882003160075a7 */ /* 0x001064000802017f */
[----:B-1----:R-:W-:Y:S05]  /*f3a0*/  @!P1 NANOSLEEP.SYNCS 0x989680 ;  /* 0x009896800000995d */ /* 0x002fea0003900000 */
[----:B------:R-:W1:Y:S02]  /*f3b0*/  @!P1 SYNCS.PHASECHK.TRANS64 P1, [R22+URZ+0x28820], R3 ;  /* 0x02882003160095a7 */ /* 0x000e64000802007f */
[----:B-1----:R-:W-:Y:S05]  /*f3c0*/  @!P1 BRA `(.L_x_286) ;  /* 0xfffffffc00f09947 */ /* 0x002fea000383ffff */
[----:B------:R-:W-:Y:S05]  /*f3d0*/  BRA `(.L_x_377) ;  /* 0xffffffc000407947 */ /* 0x000fea000383ffff */
.L_x_291:
[----:B0-----:R0:W1:Y:S02]  /*f3e0*/  SYNCS.PHASECHK.TRANS64.TRYWAIT P0, [R6+URZ+0x28840], R3 ;  /* 0x02884003060075a7 */ /* 0x001064000800017f */
[----:B-1----:R-:W-:Y:S05]  /*f3f0*/  @!P0 NANOSLEEP.SYNCS 0x989680 ;  /* 0x009896800000895d */ /* 0x002fea0003900000 */
[----:B------:R-:W1:Y:S02]  /*f400*/  @!P0 SYNCS.PHASECHK.TRANS64 P0, [R6+URZ+0x28840], R3 ;  /* 0x02884003060085a7 */ /* 0x000e64000800007f */
[----:B-1----:R-:W-:Y:S05]  /*f410*/  @!P0 BRA `(.L_x_291) ;  /* 0xfffffffc00f08947 */ /* 0x002fea000383ffff */
[----:B------:R-:W-:Y:S05]  /*f420*/  BRA `(.L_x_378) ;  /* 0xffffffc4000c7947 */ /* 0x000fea000383ffff */
.L_x_292:
[----:B------:R-:W-:Y:S01]  /*f430*/  BSSY B1, `(.L_x_379) ;  /* 0x0000008000017945 */ /* 0x000fe20003800000 */
[----:B------:R-:W-:Y:S01]  /*f440*/  MOV R13, R9 ;  /* 0x00000009000d7202 */ /* 0x000fe20000000f00 */
[----:B------:R-:W-:Y:S02]  /*f450*/  IMAD.MOV.U32 R12, RZ, RZ, RZ ;  /* 0x000000ffff0c7224 */ /* 0x000fe400078e00ff */
[----:B------:R-:W-:Y:S02]  /*f460*/  IMAD.MOV.U32 R11, RZ, RZ, 0x181f ;  /* 0x0000181fff0b7424 */ /* 0x000fe400078e00ff */
[----:B------:R-:W-:-:S07]  /*f470*/  IMAD.MOV.U32 R15, RZ, RZ, -0x1 ;  /* 0xffffffffff0f7424 */ /* 0x000fce00078e00ff */
[----:B--2---:R-:W-:Y:S05]  /*f480*/  WARPSYNC.COLLECTIVE R15, `(.L_x_380) ;  /* 0x000000000f087348 */ /* 0x004fea0003c00000 */
[----:B--2---:R0:W1:Y:S02]  /*f490*/  SHFL.IDX P6, R14, R13, R12, R11 ;  /* 0x0000000c0d0e7389 */ /* 0x00406400000c000b */
[----:B01----:R-:W-:Y:S01]  /*f4a0*/  ENDCOLLECTIVE ;  /* 0x000000000000791b */ /* 0x003fe20003800000 */
.L_x_380:
[----:B------:R-:W-:Y:S05]  /*f4b0*/  BSYNC B1 ;  /* 0x0000000000017941 */ /* 0x000fea0003800000 */
.L_x_379:
[----:B------:R-:W-:Y:S01]  /*f4c0*/  IMAD.MOV.U32 R13, RZ, RZ, R7 ;  /* 0x000000ffff0d7224 */ /* 0x000fe200078e0007 */
[----:B------:R-:W-:Y:S01]  /*f4d0*/  MOV R15, 0xffffffff ;  /* 0xffffffff000f7802 */ /* 0x000fe20000000f00 */
[----:B------:R-:W-:Y:S02]  /*f4e0*/  IMAD.MOV.U32 R12, RZ, RZ, RZ ;  /* 0x000000ffff0c7224 */ /* 0x000fe400078e00ff */
[----:B------:R-:W-:Y:S02]  /*f4f0*/  IMAD.MOV.U32 R11, RZ, RZ, 0x181f ;  /* 0x0000181fff0b7424 */ /* 0x000fe400078e00ff */
[----:B------:R-:W-:Y:S02]  /*f500*/  IMAD.MOV.U32 R3, RZ, RZ, R14 ;  /* 0x000000ffff037224 */ /* 0x000fe400078e000e */
[----:B------:R-:W-:-:S07]  /*f510*/  IMAD.SHL.U32 R5, R30, 0x2, RZ ;  /* 0x000000021e057824 */ /* 0x000fce00078e00ff */
[----:B------:R-:W-:Y:S05]  /*f520*/  WARPSYNC.COLLECTIVE R15, `(.L_x_381) ;  /* 0x000000000f087348 */ /* 0x000fea0003c00000 */
[----:B------:R0:W1:Y:S02]  /*f530*/  SHFL.IDX P6, R14, R13, R12, R11 ;  /* 0x0000000c0d0e7389 */ /* 0x00006400000c000b */
[----:B01----:R-:W-:Y:S01]  /*f540*/  ENDCOLLECTIVE ;  /* 0x000000000000791b */ /* 0x003fe20003800000 */
.L_x_381:
[----:B------:R-:W-:Y:S02]  /*f550*/  IMAD R8, R8, 0x2, R22 ;  /* 0x0000000208087824 */ /* 0x000fe400078e0216 */
[----:B------:R-:W-:Y:S02]  /*f560*/  IMAD.MOV.U32 R13, RZ, RZ, R9 ;  /* 0x000000ffff0d7224 */ /* 0x000fe400078e0009 */
[----:B------:R-:W-:Y:S02]  /*f570*/  IMAD.MOV.U32 R12, RZ, RZ, 0x1 ;  /* 0x00000001ff0c7424 */ /* 0x000fe400078e00ff */
[----:B------:R-:W-:-:S07]  /*f580*/  IMAD.MOV.U32 R2, RZ, RZ, R14 ;  /* 0x000000ffff027224 */ /* 0x000fce00078e000e */
[----:B------:R-:W-:Y:S05]  /*f590*/  WARPSYNC.COLLECTIVE R15, `(.L_x_382) ;  /* 0x000000000f087348 */ /* 0x000fea0003c00000 */
[----:B------:R0:W1:Y:S02]  /*f5a0*/  SHFL.IDX P6, R14, R13, R12, R11 ;  /* 0x0000000c0d0e7389 */ /* 0x00006400000c000b */
[----:B01----:R-:W-:Y:S01]  /*f5b0*/  ENDCOLLECTIVE ;  /* 0x000000000000791b */ /* 0x003fe20003800000 */
.L_x_382:
[----:B------:R-:W-:-:S05]  /*f5c0*/  IADD3 R2, P0, R2, R5, RZ ;  /* 0x0000000502027210 */ /* 0x000fca0007f1e0ff */
[----:B------:R-:W-:-:S05]  /*f5d0*/  IMAD.X R3, RZ, RZ, R3, P0 ;  /* 0x000000ffff037224 */ /* 0x000fca00000e0603 */
[----:B------:R-:W-:Y:S01]  /*f5e0*/  @!PT LDS RZ, [RZ] ;  /* 0x00000000fffff984 */ /* 0x000fe20000000800 */
[----:B------:R-:W-:Y:S01]  /*f5f0*/  @!PT LDS RZ, [RZ] ;  /* 0x00000000fffff984 */ /* 0x000fe20000000800 */
[----:B------:R-:W-:Y:S01]  /*f600*/  @!PT LDS RZ, [RZ] ;  /* 0x00000000fffff984 */ /* 0x000fe20000000800 */
[----:B------:R-:W-:Y:S01]  /*f610*/  LDGSTS.E.BYPASS.LTC128B.128 [R8+0x18400], desc[UR50][R2.64], !P4 ;  /* 0x1840000002087fae */ /* 0x000fe2000e101d72 */
[----:B------:R-:W-:-:S03]  /*f620*/  MOV R13, R7 ;  /* 0x00000007000d7202 */ /* 0x000fc60000000f00 */
[----:B------:R0:W-:Y:S02]  /*f630*/  LDGSTS.E.BYPASS.LTC128B.128 [R8+0x1c400], desc[UR50][R2.64+0x80], !P3 ;  /* 0x1c40008002087fae */ /* 0x0001e4000d901d72 */
[----:B0-----:R-:W-:-:S07]  /*f640*/  IMAD.MOV.U32 R3, RZ, RZ, R14 ;  /* 0x000000ffff037224 */ /* 0x001fce00078e000e */
[----:B------:R-:W-:Y:S05]  /*f650*/  WARPSYNC.COLLECTIVE R15, `(.L_x_383) ;  /* 0x000000000f087348 */ /* 0x000fea0003c00000 */
[----:B------:R0:W1:Y:S02]  /*f660*/  SHFL.IDX P6, R14, R13, R12, R11 ;  /* 0x0000000c0d0e7389 */ /* 0x00006400000c000b */
[----:B01----:R-:W-:Y:S01]  /*f670*/  ENDCOLLECTIVE ;  /* 0x000000000000791b */ /* 0x003fe20003800000 */
.L_x_383:
[----:B------:R-:W-:Y:S02]  /*f680*/  IMAD.MOV.U32 R13, RZ, RZ, R9 ;  /* 0x000000ffff0d7224 */ /* 0x000fe400078e0009 */
[----:B------:R-:W-:Y:S02]  /*f690*/  IMAD.MOV.U32 R12, RZ, RZ, 0x2 ;  /* 0x00000002ff0c7424 */ /* 0x000fe400078e00ff */
[----:B------:R-:W-:-:S07]  /*f6a0*/  IMAD.MOV.U32 R2, RZ, RZ, R14 ;  /* 0x000000ffff027224 */ /* 0x000fce00078e000e */
[----:B------:R-:W-:Y:S05]  /*f6b0*/  WARPSYNC.COLLECTIVE R15, `(.L_x_384) ;  /* 0x000000000f087348 */ /* 0x000fea0003c00000 */
[----:B------:R0:W1:Y:S02]  /*f6c0*/  SHFL.IDX P6, R14, R13, R12, R11 ;  /* 0x0000000c0d0e7389 */ /* 0x00006400000c000b */
[----:B01----:R-:W-:Y:S01]  /*f6d0*/  ENDCOLLECTIVE ;  /* 0x000000000000791b */ /* 0x003fe20003800000 */
.L_x_384:
[----:B------:R-:W-:-:S05]  /*f6e0*/  IADD3 R2, P0, R2, R5, RZ ;  /* 0x0000000502027210 */ /* 0x000fca0007f1e0ff */
[----:B------:R-:W-:-:S05]  /*f6f0*/  IMAD.X R3, RZ, RZ, R3, P0 ;  /* 0x000000ffff037224 */ /* 0x000fca00000e0603 */
[----:B------:R-:W-:Y:S01]  /*f700*/  @!PT LDS RZ, [RZ] ;  /* 0x00000000fffff984 */ /* 0x000fe20000000800 */
[----:B------:R-:W-:Y:S01]  /*f710*/  @!PT LDS RZ, [RZ] ;  /* 0x00000000fffff984 */ /* 0x000fe20000000800 */
[----:B------:R-:W-:Y:S01]  /*f720*/  @!PT LDS RZ, [RZ] ;  /* 0x00000000fffff984 */ /* 0x000fe20000000800 */
[----:B------:R-:W-:Y:S01]  /*f730*/  LDGSTS.E.BYPASS.LTC128B.128 [R8+0x18c00], desc[UR50][R2.64], !P4 ;  /* 0x18c0000002087fae */ /* 0x000fe2000e101d72 */
[----:B------:R-:W-:-:S03]  /*f740*/  IMAD.MOV.U32 R13, RZ, RZ, R7 ;  /* 0x000000ffff0d7224 */ /* 0x000fc600078e0007 */
[----:B------:R0:W-:Y:S02]  /*f750*/  LDGSTS.E.BYPASS.LTC128B.128 [R8+0x1cc00], desc[UR50][R2.64+0x80], !P3 ;  /* 0x1cc0008002087fae */ /* 0x0001e4000d901d72 */
[----:B0-----:R-:W-:-:S07]  /*f760*/  IMAD.MOV.U32 R3, RZ, RZ, R14 ;  /* 0x000000ffff037224 */ /* 0x001fce00078e000e */
[----:B------:R-:W-:Y:S05]  /*f770*/  WARPSYNC.COLLECTIVE R15, `(.L_x_385) ;  /* 0x000000000f087348 */ /* 0x000fea0003c00000 */
[----:B------:R0:W1:Y:S02]  /*f780*/  SHFL.IDX P6, R14, R13, R12, R11 ;  /* 0x0000000c0d0e7389 */ /* 0x00006400000c000b */
[----:B01----:R-:W-:Y:S01]  /*f790*/  ENDCOLLECTIVE ;  /* 0x000000000000791b */ /* 0x003fe20003800000 */
.L_x_385:
[----:B------:R-:W-:Y:S02]  /*f7a0*/  IMAD.MOV.U32 R13, RZ, RZ, R9 ;  /* 0x000000ffff0d7224 */ /* 0x000fe400078e0009 */
[----:B------:R-:W-:Y:S02]  /*f7b0*/  IMAD.MOV.U32 R12, RZ, RZ, 0x3 ;  /* 0x00000003ff0c7424 */ /* 0x000fe400078e00ff */
[----:B------:R-:W-:-:S07]  /*f7c0*/  IMAD.MOV.U32 R2, RZ, RZ, R14 ;  /* 0x000000ffff027224 */ /* 0x000fce00078e000e */
[----:B------:R-:W-:Y:S05]  /*f7d0*/  WARPSYNC.COLLECTIVE R15, `(.L_x_386) ;  /* 0x000000000f087348 */ /* 0x000fea0003c00000 */
[----:B------:R0:W1:Y:S02]  /*f7e0*/  SHFL.IDX P6, R14, R13, R12, R11 ;  /* 0x0000000c0d0e7389 */ /* 0x00006400000c000b */
[----:B01----:R-:W-:Y:S01]  /*f7f0*/  ENDCOLLECTIVE ;  /* 0x000000000000791b */ /* 0x003fe20003800000 */
.L_x_386:
[----:B------:R-:W-:-:S04]  /*f800*/  IADD3 R2, P0, R2, R5, RZ ;  /* 0x0000000502027210 */ /* 0x000fc80007f1e0ff */
[----:B------:R-:W-:-:S05]  /*f810*/  IADD3.X R3, RZ, R3, RZ, P0, !PT ;  /* 0x00000003ff037210 */ /* 0x000fca00007fe4ff */
        /* <DEDUP_REMOVED lines=10> */
.L_x_387:
[----:B------:R-:W-:Y:S01]  /*f8c0*/  IMAD.MOV.U32 R13, RZ, RZ, R9 ;  /* 0x000000ffff0d7224 */ /* 0x000fe200078e0009 */
[----:B------:R-:W-:Y:S01]  /*f8d0*/  MOV R12, 0x4 ;  /* 0x00000004000c7802 */ /* 0x000fe20000000f00 */
[----:B------:R-:W-:-:S07]  /*f8e0*/  IMAD.MOV.U32 R2, RZ, RZ, R14 ;  /* 0x000000ffff027224 */ /* 0x000fce00078e000e */
[----:B------:R-:W-:Y:S05]  /*f8f0*/  WARPSYNC.COLLECTIVE R15, `(.L_x_388) ;  /* 0x000000000f087348 */ /* 0x000fea0003c00000 */
[----:B------:R0:W1:Y:S02]  /*f900*/  SHFL.IDX P6, R14, R13, R12, R11 ;  /* 0x0000000c0d0e7389 */ /* 0x00006400000c000b */
[----:B01----:R-:W-:Y:S01]  /*f910*/  ENDCOLLECTIVE ;  /* 0x000000000000791b */ /* 0x003fe20003800000 */
.L_x_388:
        /* <DEDUP_REMOVED lines=12> */
.L_x_389:
[----:B------:R-:W-:Y:S02]  /*f9e0*/  IMAD.MOV.U32 R13, RZ, RZ, R9 ;  /* 0x000000ffff0d7224 */ /* 0x000fe400078e0009 */
[----:B------:R-:W-:Y:S02]  /*f9f0*/  IMAD.MOV.U32 R12, RZ, RZ, 0x5 ;  /* 0x00000005ff0c7424 */ /* 0x000fe400078e00ff */
[----:B------:R-:W-:-:S07]  /*fa00*/  IMAD.MOV.U32 R2, RZ, RZ, R14 ;  /* 0x000000ffff027224 */ /* 0x000fce00078e000e */
[----:B------:R-:W-:Y:S05]  /*fa10*/  WARPSYNC.COLLECTIVE R15, `(.L_x_390) ;  /* 0x000000000f087348 */ /* 0x000fea0003c00000 */
[----:B------:R0:W1:Y:S02]  /*fa20*/  SHFL.IDX P6, R14, R13, R12, R11 ;  /* 0x0000000c0d0e7389 */ /* 0x00006400000c000b */
[----:B01----:R-:W-:Y:S01]  /*fa30*/  ENDCOLLECTIVE ;  /* 0x000000000000791b */ /* 0x003fe20003800000 */
.L_x_390:
        /* <DEDUP_REMOVED lines=12> */
.L_x_391:
[----:B------:R-:W-:Y:S02]  /*fb00*/  IMAD.MOV.U32 R13, RZ, RZ, R9 ;  /* 0x000000ffff0d7224 */ /* 0x000fe400078e0009 */
[----:B------:R-:W-:Y:S02]  /*fb10*/  IMAD.MOV.U32 R12, RZ, RZ, 0x6 ;  /* 0x00000006ff0c7424 */ /* 0x000fe400078e00ff */
[----:B------:R-:W-:-:S07]  /*fb20*/  IMAD.MOV.U32 R2, RZ, RZ, R14 ;  /* 0x000000ffff027224 */ /* 0x000fce00078e000e */
[----:B------:R-:W-:Y:S05]  /*fb30*/  WARPSYNC.COLLECTIVE R15, `(.L_x_392) ;  /* 0x000000000f087348 */ /* 0x000fea0003c00000 */
[----:B------:R0:W1:Y:S02]  /*fb40*/  SHFL.IDX P6, R14, R13, R12, R11 ;  /* 0x0000000c0d0e7389 */ /* 0x00006400000c000b */
[----:B01----:R-:W-:Y:S01]  /*fb50*/  ENDCOLLECTIVE ;  /* 0x000000000000791b */ /* 0x003fe20003800000 */
.L_x_392:
        /* <DEDUP_REMOVED lines=12> */
.L_x_393:
[----:B------:R-:W-:Y:S02]  /*fc20*/  IMAD.MOV.U32 R13, RZ, RZ, R9 ;  /* 0x000000ffff0d7224 */ /* 0x000fe400078e0009 */
[----:B------:R-:W-:Y:S02]  /*fc30*/  IMAD.MOV.U32 R12, RZ, RZ, 0x7 ;  /* 0x00000007ff0c7424 */ /* 0x000fe400078e00ff */
[----:B------:R-:W-:-:S07]  /*fc40*/  IMAD.MOV.U32 R2, RZ, RZ, R14 ;  /* 0x000000ffff027224 */ /* 0x000fce00078e000e */
[----:B------:R-:W-:Y:S05]  /*fc50*/  WARPSYNC.COLLECTIVE R15, `(.L_x_394) ;  /* 0x000000000f087348 */ /* 0x000fea0003c00000 */
[----:B------:R0:W1:Y:S02]  /*fc60*/  SHFL.IDX P6, R14, R13, R12, R11 ;  /* 0x0000000c0d0e7389 */ /* 0x00006400000c000b */
[----:B01----:R-:W-:Y:S01]  /*fc70*/  ENDCOLLECTIVE ;  /* 0x000000000000791b */ /* 0x003fe20003800000 */
.L_x_394:
[----:B------:R-:W-:-:S04]  /*fc80*/  IADD3 R2, P0, R2, R5, RZ ;  /* 0x0000000502027210 */ /* 0x000fc80007f1e0ff */
[----:B------:R-:W-:-:S05]  /*fc90*/  IADD3.X R3, RZ, R3, RZ, P0, !PT ;  /* 0x00000003ff037210 */ /* 0x000fca00007fe4ff */
[----:B------:R-:W-:Y:S01]  /*fca0*/  @!PT LDS RZ, [RZ] ;  /* 0x00000000fffff984 */ /* 0x000fe20000000800 */
[----:B------:R-:W-:Y:S01]  /*fcb0*/  @!PT LDS RZ, [RZ] ;  /* 0x00000000fffff984 */ /* 0x000fe20000000800 */
[----:B------:R-:W-:Y:S01]  /*fcc0*/  @!PT LDS RZ, [RZ] ;  /* 0x00000000fffff984 */ /* 0x000fe20000000800 */
[----:B------:R0:W-:Y:S01]  /*fcd0*/  LDGSTS.E.BYPASS.LTC128B.128 [R8+0x1b400], desc[UR50][R2.64], !P4 ;  /* 0x1b40000002087fae */ /* 0x0001e2000e101d72 */
[----:B------:R-:W-:-:S03]  /*fce0*/  IMAD.MOV.U32 R13, RZ, RZ, R7 ;  /* 0x000000ffff0d7224 */ /* 0x000fc600078e0007 */
[----:B------:R0:W-:Y:S01]  /*fcf0*/  LDGSTS.E.BYPASS.LTC128B.128 [R8+0x1f400], desc[UR50][R2.64+0x80], !P3 ;  /* 0x1f40008002087fae */ /* 0x0001e2000d901d72 */
[----:B------:R-:W-:-:S07]  /*fd00*/  IMAD.MOV.U32 R9, RZ, RZ, R14 ;  /* 0x000000ffff097224 */ /* 0x000fce00078e000e */
[----:B0-----:R-:W-:Y:S05]  /*fd10*/  WARPSYNC.COLLECTIVE R15, `(.L_x_395) ;  /* 0x000000000f087348 */ /* 0x001fea0003c00000 */
[----:B------:R1:W2:Y:S02]  /*fd20*/  SHFL.IDX P6, R14, R13, R12, R11 ;  /* 0x0000000c0d0e7389 */ /* 0x0002a400000c000b */
[----:B012---:R-:W-:Y:S01]  /*fd30*/  ENDCOLLECTIVE ;  /* 0x000000000000791b */ /* 0x007fe20003800000 */
.L_x_395:
[----:B------:R-:W-:Y:S01]  /*fd40*/  IMAD.MOV.U32 R2, RZ, RZ, R14 ;  /* 0x000000ffff027224 */ /* 0x000fe200078e000e */
[----:B------:R-:W-:Y:S06]  /*fd50*/  BRA `(.L_x_396) ;  /* 0xffffffbc00e07947 */ /* 0x000fec000383ffff */
.L_x_297:
[----:B-1----:R1:W3:Y:S02]  /*fd60*/  SYNCS.PHASECHK.TRANS64.TRYWAIT P0, [R6+URZ+0x28860], R3 ;  /* 0x02886003060075a7 */ /* 0x0022e4000800017f */
[----:B---3--:R-:W-:Y:S05]  /*fd70*/  @!P0 NANOSLEEP.SYNCS 0x989680 ;  /* 0x009896800000895d */ /* 0x008fea0003900000 */
[----:B------:R-:W3:Y:S02]  /*fd80*/  @!P0 SYNCS.PHASECHK.TRANS64 P0, [R6+URZ+0x28860], R3 ;  /* 0x02886003060085a7 */ /* 0x000ee4000800007f */
[----:B---3--:R-:W-:Y:S05]  /*fd90*/  @!P0 BRA `(.L_x_297) ;  /* 0xfffffffc00f08947 */ /* 0x008fea000383ffff */
[----:B------:R-:W-:Y:S05]  /*fda0*/  BRA `(.L_x_397) ;  /* 0xffffffc000407947 */ /* 0x000fea000383ffff */
.L_x_298:
[----:B------:R-:W-:Y:S01]  /*fdb0*/  BSSY B1, `(.L_x_398) ;  /* 0x0000008000017945 */ /* 0x000fe20003800000 */
[----:B------:R-:W-:Y:S01]  /*fdc0*/  IMAD.MOV.U32 R13, RZ, RZ, R24 ;  /* 0x000000ffff0d7224 */ /* 0x000fe200078e0018 */
[----:B------:R-:W-:Y:S01]  /*fdd0*/  MOV R11, 0x181f ;  /* 0x0000181f000b7802 */ /* 0x000fe20000000f00 */
[----:B------:R-:W-:Y:S02]  /*fde0*/  IMAD.MOV.U32 R12, RZ, RZ, RZ ;  /* 0x000000ffff0c7224 */ /* 0x000fe400078e00ff */
[----:B------:R-:W-:-:S07]  /*fdf0*/  IMAD.MOV.U32 R15, RZ, RZ, -0x1 ;  /* 0xffffffffff0f7424 */ /* 0x000fce00078e00ff */
[----:B-12---:R-:W-:Y:S05]  /*fe00*/  WARPSYNC.COLLECTIVE R15, `(.L_x_399) ;  /* 0x000000000f087348 */ /* 0x006fea0003c00000 */
[----:B--2---:R0:W2:Y:S02]  /*fe10*/  SHFL.IDX P6, R14, R13, R12, R11 ;  /* 0x0000000c0d0e7389 */ /* 0x0040a400000c000b */
[----:B012---:R-:W-:Y:S01]  /*fe20*/  ENDCOLLECTIVE ;  /* 0x000000000000791b */ /* 0x007fe20003800000 */
.L_x_399:
[----:B------:R-:W-:Y:S05]  /*fe30*/  BSYNC B1 ;  /* 0x0000000000017941 */ /* 0x000fea0003800000 */
.L_x_398:
[----:B------:R-:W-:Y:S01]  /*fe40*/  IMAD.MOV.U32 R13, RZ, RZ, R23 ;  /* 0x000000ffff0d7224 */ /* 0x000fe200078e0017 */
[----:B------:R-:W-:Y:S01]  /*fe50*/  LEA R7, R7, R22, 0x1 ;  /* 0x0000001607077211 */ /* 0x000fe200078e08ff */
[----:B------:R-:W-:Y:S02]  /*fe60*/  IMAD.MOV.U32 R12, RZ, RZ, RZ ;  /* 0x000000ffff0c7224 */ /* 0x000fe400078e00ff */
[----:B------:R-:W-:Y:S02]  /*fe70*/  IMAD.MOV.U32 R11, RZ, RZ, 0x181f ;  /* 0x0000181fff0b7424 */ /* 0x000fe400078e00ff */
[----:B------:R-:W-:Y:S02]  /*fe80*/  IMAD.MOV.U32 R15, RZ, RZ, -0x1 ;  /* 0xffffffffff0f7424 */ /* 0x000fe400078e00ff */
[----:B------:R-:W-:-:S07]  /*fe90*/  IMAD.MOV.U32 R3, RZ, RZ, R14 ;  /* 0x000000ffff037224 */ /* 0x000fce00078e000e */
[----:B------:R-:W-:Y:S05]  /*fea0*/  WARPSYNC.COLLECTIVE R15, `(.L_x_400) ;  /* 0x000000000f087348 */ /* 0x000fea0003c00000 */
[----:B------:R0:W1:Y:S02]  /*feb0*/  SHFL.IDX P6, R14, R13, R12, R11 ;  /* 0x0000000c0d0e7389 */ /* 0x00006400000c000b */
[----:B01----:R-:W-:Y:S01]  /*fec0*/  ENDCOLLECTIVE ;  /* 0x000000000000791b */ /* 0x003fe20003800000 */
.L_x_400:
[----:B------:R-:W-:Y:S02]  /*fed0*/  IMAD.MOV.U32 R13, RZ, RZ, R24 ;  /* 0x000000ffff0d7224 */ /* 0x000fe400078e0018 */
[----:B------:R-:W-:Y:S01]  /*fee0*/  IMAD.MOV.U32 R12, RZ, RZ, 0x1 ;  /* 0x00000001ff0c7424 */ /* 0x000fe200078e00ff */
[----:B------:R-:W-:-:S13]  /*fef0*/  IADD3 R2, P0, R14, R5, RZ ;  /* 0x000000050e027210 */ /* 0x000fda0007f1e0ff */
[----:B------:R-:W-:Y:S05]  /*ff00*/  WARPSYNC.COLLECTIVE R15, `(.L_x_401) ;  /* 0x000000000f087348 */ /* 0x000fea0003c00000 */
[----:B------:R0:W1:Y:S02]  /*ff10*/  SHFL.IDX P6, R14, R13, R12, R11 ;  /* 0x0000000c0d0e7389 */ /* 0x00006400000c000b */
[----:B01----:R-:W-:Y:S01]  /*ff20*/  ENDCOLLECTIVE ;  /* 0x000000000000791b */ /* 0x003fe20003800000 */
.L_x_401:
        /* <DEDUP_REMOVED lines=13> */
.L_x_402:
[----:B------:R-:W-:Y:S02]  /*10000*/  IMAD.MOV.U32 R13, RZ, RZ, R24 ;  /* 0x000000ffff0d7224 */ /* 0x000fe400078e0018 */
[----:B------:R-:W-:Y:S01]  /*10010*/  IMAD.MOV.U32 R12, RZ, RZ, 0x2 ;  /* 0x00000002ff0c7424 */ /* 0x000fe200078e00ff */
[----:B------:R-:W-:-:S13]  /*10020*/  IADD3 R2, P0, R14, R5, RZ ;  /* 0x000000050e027210 */ /* 0x000fda0007f1e0ff */
[----:B------:R-:W-:Y:S05]  /*10030*/  WARPSYNC.COLLECTIVE R15, `(.L_x_403) ;  /* 0x000000000f087348 */ /* 0x000fea0003c00000 */
[----:B------:R0:W1:Y:S02]  /*10040*/  SHFL.IDX P6, R14, R13, R12, R11 ;  /* 0x0000000c0d0e7389 */ /* 0x00006400000c000b */
[----:B01----:R-:W-:Y:S01]  /*10050*/  ENDCOLLECTIVE ;  /* 0x000000000000791b */ /* 0x003fe20003800000 */
.L_x_403:
        /* <DEDUP_REMOVED lines=9> */
[----:B0-----:R-:W-:-:S07]  /*100f0*/  MOV R3, R14 ;  /* 0x0000000e00037202 */ /* 0x001fce0000000f00 */
[----:B------:R-:W-:Y:S05]  /*10100*/  WARPSYNC.COLLECTIVE R15, `(.L_x_404) ;  /* 0x000000000f087348 */ /* 0x000fea0003c00000 */
[----:B------:R0:W1:Y:S02]  /*10110*/  SHFL.IDX P6, R14, R13, R12, R11 ;  /* 0x0000000c0d0e7389 */ /* 0x00006400000c000b */
[----:B01----:R-:W-:Y:S01]  /*10120*/  ENDCOLLECTIVE ;  /* 0x000000000000791b */ /* 0x003fe20003800000 */
.L_x_404:
[----:B------:R-:W-:Y:S02]  /*10130*/  IMAD.MOV.U32 R13, RZ, RZ, R24 ;  /* 0x000000ffff0d7224 */ /* 0x000fe400078e0018 */
[----:B------:R-:W-:Y:S01]  /*10140*/  IMAD.MOV.U32 R12, RZ, RZ, 0x3 ;  /* 0x00000003ff0c7424 */ /* 0x000fe200078e00ff */
[----:B------:R-:W-:-:S13]  /*10150*/  IADD3 R2, P0, R14, R5, RZ ;  /* 0x000000050e027210 */ /* 0x000fda0007f1e0ff */
[----:B------:R-:W-:Y:S05]  /*10160*/  WARPSYNC.COLLECTIVE R15, `(.L_x_405) ;  /* 0x000000000f087348 */ /* 0x000fea0003c00000 */
[----:B------:R0:W1:Y:S02]  /*10170*/  SHFL.IDX P6, R14, R13, R12, R11 ;  /* 0x0000000c0d0e7389 */ /* 0x00006400000c000b */
[----:B01----:R-:W-:Y:S01]  /*10180*/  ENDCOLLECTIVE ;  /* 0x000000000000791b */ /* 0x003fe20003800000 */
.L_x_405:
        /* <DEDUP_REMOVED lines=13> */
.L_x_406:
[----:B------:R-:W-:Y:S01]  /*10260*/  MOV R13, R24 ;  /* 0x00000018000d7202 */ /* 0x000fe20000000f00 */
[----:B------:R-:W-:Y:S01]  /*10270*/  IMAD.MOV.U32 R12, RZ, RZ, 0x4 ;  /* 0x00000004ff0c7424 */ /* 0x000fe200078e00ff */
[----:B------:R-:W-:-:S13]  /*10280*/  IADD3 R2, P0, R14, R5, RZ ;  /* 0x000000050e027210 */ /* 0x000fda0007f1e0ff */
[----:B------:R-:W-:Y:S05]  /*10290*/  WARPSYNC.COLLECTIVE R15, `(.L_x_407) ;  /* 0x000000000f087348 */ /* 0x000fea0003c00000 */
[----:B------:R0:W1:Y:S02]  /*102a0*/  SHFL.IDX P6, R14, R13, R12, R11 ;  /* 0x0000000c0d0e7389 */ /* 0x00006400000c000b */
[----:B01----:R-:W-:Y:S01]  /*102b0*/  ENDCOLLECTIVE ;  /* 0x000000000000791b */ /* 0x003fe20003800000 */
.L_x_407:
        /* <DEDUP_REMOVED lines=13> */
.L_x_408:
[----:B------:R-:W-:Y:S02]  /*10390*/  IMAD.MOV.U32 R13, RZ, RZ, R24 ;  /* 0x000000ffff0d7224 */ /* 0x000fe400078e0018 */
[----:B------:R-:W-:Y:S01]  /*103a0*/  IMAD.MOV.U32 R12, RZ, RZ, 0x5 ;  /* 0x00000005ff0c7424 */ /* 0x000fe200078e00ff */
[----:B------:R-:W-:-:S13]  /*103b0*/  IADD3 R2, P0, R14, R5, RZ ;  /* 0x000000050e027210 */ /* 0x000fda0007f1e0ff */
[----:B------:R-:W-:Y:S05]  /*103c0*/  WARPSYNC.COLLECTIVE R15, `(.L_x_409) ;  /* 0x000000000f087348 */ /* 0x000fea0003c00000 */
[----:B------:R0:W1:Y:S02]  /*103d0*/  SHFL.IDX P6, R14, R13, R12, R11 ;  /* 0x0000000c0d0e7389 */ /* 0x00006400000c000b */
[----:B01----:R-:W-:Y:S01]  /*103e0*/  ENDCOLLECTIVE ;  /* 0x000000000000791b */ /* 0x003fe20003800000 */
.L_x_409:
[----:B------:R-:W-:Y:S01]  /*103f0*/  IMAD.X R3, RZ, RZ, R3, P0 ;  /* 0x000000ffff037224 */ /* 0x000fe200000e0603 */
[----:B------:R-:W-:Y:S02]  /*10400*/  ISETP.LT.OR P0, PT, R8, 0x41, P2 ;  /* 0x000000410800780c */ /* 0x000fe40001701670 */
[----:B------:R-:W-:-:S11]  /*10410*/  MOV R13, R23 ;  /* 0x00000017000d7202 */ /* 0x000fd60000000f00 */
        /* <DEDUP_REMOVED lines=10> */
.L_x_410:
[----:B------:R-:W-:Y:S02]  /*104c0*/  IMAD.MOV.U32 R13, RZ, RZ, R24 ;  /* 0x000000ffff0d7224 */ /* 0x000fe400078e0018 */
[----:B------:R-:W-:Y:S01]  /*104d0*/  IMAD.MOV.U32 R12, RZ, RZ, 0x6 ;  /* 0x00000006ff0c7424 */ /* 0x000fe200078e00ff */
[----:B------:R-:W-:-:S13]  /*104e0*/  IADD3 R2, P0, R14, R5, RZ ;  /* 0x000000050e027210 */ /* 0x000fda0007f1e0ff */
[----:B------:R-:W-:Y:S05]  /*104f0*/  WARPSYNC.COLLECTIVE R15, `(.L_x_411) ;  /* 0x000000000f087348 */ /* 0x000fea0003c00000 */
[----:B------:R0:W1:Y:S02]  /*10500*/  SHFL.IDX P6, R14, R13, R12, R11 ;  /* 0x0000000c0d0e7389 */ /* 0x00006400000c000b */
[----:B01----:R-:W-:Y:S01]  /*10510*/  ENDCOLLECTIVE ;  /* 0x000000000000791b */ /* 0x003fe20003800000 */
.L_x_411:
        /* <DEDUP_REMOVED lines=13> */
.L_x_412:
[----:B------:R-:W-:Y:S01]  /*105f0*/  IMAD.MOV.U32 R13, RZ, RZ, R24 ;  /* 0x000000ffff0d7224 */ /* 0x000fe200078e0018 */
[----:B------:R-:W-:Y:S02]  /*10600*/  MOV R12, 0x7 ;  /* 0x00000007000c7802 */ /* 0x000fe40000000f00 */
[----:B------:R-:W-:-:S13]  /*10610*/  IADD3 R2, P0, R14, R5, RZ ;  /* 0x000000050e027210 */ /* 0x000fda0007f1e0ff */
[----:B------:R-:W-:Y:S05]  /*10620*/  WARPSYNC.COLLECTIVE R15, `(.L_x_413) ;  /* 0x000000000f087348 */ /* 0x000fea0003c00000 */
[----:B------:R0:W1:Y:S02]  /*10630*/  SHFL.IDX P6, R14, R13, R12, R11 ;  /* 0x0000000c0d0e7389 */ /* 0x00006400000c000b */
[----:B01----:R-:W-:Y:S01]  /*10640*/  ENDCOLLECTIVE ;  /* 0x000000000000791b */ /* 0x003fe20003800000 */
.L_x_413:
        /* <DEDUP_REMOVED lines=12> */
.L_x_414:
[----:B------:R-:W-:Y:S01]  /*10710*/  @!PT LDS RZ, [RZ] ;  /* 0x00000000fffff984 */ /* 0x000fe20000000800 */
[----:B------:R-:W-:Y:S01]  /*10720*/  @!PT LDS RZ, [RZ] ;  /* 0x00000000fffff984 */ /* 0x000fe20000000800 */
[----:B------:R-:W-:Y:S01]  /*10730*/  @!PT LDS RZ, [RZ] ;  /* 0x00000000fffff984 */ /* 0x000fe20000000800 */
[----:B------:R0:W-:Y:S01]  /*10740*/  LDGSTS.E.BYPASS.LTC128B.128 [R7+0x7400], desc[UR50][R2.64+0x80], !P0 ;  /* 0x0740008002077fae */ /* 0x0001e2000c101d72 */
[----:B------:R-:W-:Y:S05]  /*10750*/  BRA `(.L_x_415) ;  /* 0xffffffb800e07947 */ /* 0x000fea000383ffff */
.L_x_306:
[----:B0-----:R0:W1:Y:S02]  /*10760*/  SYNCS.PHASECHK.TRANS64.TRYWAIT P0, [R0+URZ+0x28860], R3 ;  /* 0x02886003000075a7 */ /* 0x001064000800017f */
[----:B-1----:R-:W-:Y:S05]  /*10770*/  @!P0 NANOSLEEP.SYNCS 0x989680 ;  /* 0x009896800000895d */ /* 0x002fea0003900000 */
[----:B------:R-:W1:Y:S02]  /*10780*/  @!P0 SYNCS.PHASECHK.TRANS64 P0, [R0+URZ+0x28860], R3 ;  /* 0x02886003000085a7 */ /* 0x000e64000800007f */
[----:B-1----:R-:W-:Y:S05]  /*10790*/  @!P0 BRA `(.L_x_306) ;  /* 0xfffffffc00f08947 */ /* 0x002fea000383ffff */
[----:B------:R-:W-:Y:S05]  /*107a0*/  BRA `(.L_x_416) ;  /* 0xffffffbc00fc7947 */ /* 0x000fea000383ffff */
.L_x_307:
[----:B------:R-:W-:Y:S01]  /*107b0*/  BSSY B0, `(.L_x_417) ;  /* 0x0000008000007945 */ /* 0x000fe20003800000 */
[----:B------:R-:W-:Y:S02]  /*107c0*/  IMAD.MOV.U32 R13, RZ, RZ, R24 ;  /* 0x000000ffff0d7224 */ /* 0x000fe400078e0018 */
[----:B------:R-:W-:Y:S02]  /*107d0*/  IMAD.MOV.U32 R12, RZ, RZ, RZ ;  /* 0x000000ffff0c7224 */ /* 0x000fe400078e00ff */
[----:B------:R-:W-:Y:S02]  /*107e0*/  IMAD.MOV.U32 R11, RZ, RZ, 0x181f ;  /* 0x0000181fff0b7424 */ /* 0x000fe400078e00ff */
[----:B------:R-:W-:-:S07]  /*107f0*/  IMAD.MOV.U32 R15, RZ, RZ, -0x1 ;  /* 0xffffffffff0f7424 */ /* 0x000fce00078e00ff */
[----:B0-2---:R-:W-:Y:S05]  /*10800*/  WARPSYNC.COLLECTIVE R15, `(.L_x_418) ;  /* 0x000000000f087348 */ /* 0x005fea0003c00000 */
[----:B--2---:R1:W2:Y:S02]  /*10810*/  SHFL.IDX P6, R14, R13, R12, R11 ;  /* 0x0000000c0d0e7389 */ /* 0x0042a400000c000b */
[----:B012---:R-:W-:Y:S01]  /*10820*/  ENDCOLLECTIVE ;  /* 0x000000000000791b */ /* 0x007fe20003800000 */
.L_x_418:
[----:B------:R-:W-:Y:S05]  /*10830*/  BSYNC B0 ;  /* 0x0000000000007941 */ /* 0x000fea0003800000 */
.L_x_417:
[----:B------:R-:W-:Y:S01]  /*10840*/  MOV R13, R23 ;  /* 0x00000017000d7202 */ /* 0x000fe20000000f00 */
[----:B------:R-:W-:Y:S02]  /*10850*/  IMAD.MOV.U32 R12, RZ, RZ, RZ ;  /* 0x000000ffff0c7224 */ /* 0x000fe400078e00ff */
[----:B------:R-:W-:Y:S02]  /*10860*/  IMAD.MOV.U32 R11, RZ, RZ, 0x181f ;  /* 0x0000181fff0b7424 */ /* 0x000fe400078e00ff */
[----:B------:R-:W-:Y:S02]  /*10870*/  IMAD.MOV.U32 R15, RZ, RZ, -0x1 ;  /* 0xffffffffff0f7424 */ /* 0x000fe400078e00ff */
[----:B------:R-:W-:Y:S02]  /*10880*/  IMAD.MOV.U32 R3, RZ, RZ, R14 ;  /* 0x000000ffff037224 */ /* 0x000fe400078e000e */
[----:B------:R-:W-:-:S07]  /*10890*/  IMAD.SHL.U32 R5, R30, 0x2, RZ ;  /* 0x000000021e057824 */ /* 0x000fce00078e00ff */
[----:B------:R-:W-:Y:S05]  /*108a0*/  WARPSYNC.COLLECTIVE R15, `(.L_x_419) ;  /* 0x000000000f087348 */ /* 0x000fea0003c00000 */
[----:B------:R0:W1:Y:S02]  /*108b0*/  SHFL.IDX P6, R14, R13, R12, R11 ;  /* 0x0000000c0d0e7389 */ /* 0x00006400000c000b */
[----:B01----:R-:W-:Y:S01]  /*108c0*/  ENDCOLLECTIVE ;  /* 0x000000000000791b */ /* 0x003fe20003800000 */
.L_x_419:
[----:B------:R-:W-:Y:S01]  /*108d0*/  ULDC UR4, c[0x0][0x2f4] ;  /* 0x0000bd0000047ab9 */ /* 0x000fe20000000800 */
[----:B------:R-:W-:Y:S01]  /*108e0*/  IMAD R4, R9, 0x2, R22 ;  /* 0x0000000209047824 */ /* 0x000fe200078e0216 */
[----:B------:R-:W-:Y:S02]  /*108f0*/  ISETP.GE.AND P1, PT, R30, UR4, PT ;  /* 0x000000041e007c0c */ /* 0x000fe4000bf26270 */
[----:B------:R-:W-:Y:S02]  /*10900*/  ISETP.GE.AND P0, PT, R29, UR4, PT ;  /* 0x000000041d007c0c */ /* 0x000fe4000bf06270 */
[C---:B------:R-:W-:Y:S02]  /*10910*/  ISETP.LT.OR P3, PT, R6.reuse, 0x1, P1 ;  /* 0x000000010600780c */ /* 0x040fe40000f61670 */
[----:B------:R-:W-:Y:S01]  /*10920*/  ISETP.LT.OR P4, PT, R6, 0x1, P0 ;  /* 0x000000010600780c */ /* 0x000fe20000781670 */
[----:B------:R-:W-:Y:S01]  /*10930*/  IMAD.MOV.U32 R13, RZ, RZ, R24 ;  /* 0x000000ffff0d7224 */ /* 0x000fe200078e0018 */
[----:B------:R-:W-:-:S02]  /*10940*/  MOV R12, 0x1 ;  /* 0x00000001000c7802 */ /* 0x000fc40000000f00 */
[----:B------:R-:W-:-:S13]  /*10950*/  IADD3 R2, P2, R14, R5, RZ ;  /* 0x000000050e027210 */ /* 0x000fda0007f5e0ff */
[----:B------:R-:W-:Y:S05]  /*10960*/  WARPSYNC.COLLECTIVE R15, `(.L_x_420) ;  /* 0x000000000f087348 */ /* 0x000fea0003c00000 */
[----:B------:R0:W1:Y:S02]  /*10970*/  SHFL.IDX P6, R14, R13, R12, R11 ;  /* 0x0000000c0d0e7389 */ /* 0x00006400000c000b */
[----:B01----:R-:W-:Y:S01]  /*10980*/  ENDCOLLECTIVE ;  /* 0x000000000000791b */ /* 0x003fe20003800000 */
.L_x_420:
[----:B------:R-:W-:-:S05]  /*10990*/  IMAD.X R3, RZ, RZ, R3, P2 ;  /* 0x000000ffff037224 */ /* 0x000fca00010e0603 */
[----:B------:R-:W-:Y:S01]  /*109a0*/  @!PT LDS RZ, [RZ] ;  /* 0x00000000fffff984 */ /* 0x000fe20000000800 */
[----:B------:R-:W-:Y:S01]  /*109b0*/  @!PT LDS RZ, [RZ] ;  /* 0x00000000fffff984 */ /* 0x000fe20000000800 */
[----:B------:R-:W-:Y:S01]  /*109c0*/  @!PT LDS RZ, [RZ] ;  /* 0x00000000fffff984 */ /* 0x000fe20000000800 */
[----:B------:R0:W-:Y:S01]  /*109d0*/  LDGSTS.E.BYPASS.LTC128B.128 [R4+0x400], desc[UR50][R2.64], !P3 ;  /* 0x0040000002047fae */ /* 0x0001e2000d901d72 */
[----:B------:R-:W-:-:S03]  /*109e0*/  ISETP.LT.OR P3, PT, R6, 0x11, P1 ;  /* 0x000000110600780c */ /* 0x000fc60000f61670 */
[----:B------:R0:W-:Y:S01]  /*109f0*/  LDGSTS.E.BYPASS.LTC128B.128 [R4+0x4400], desc[UR50][R2.64+0x80], !P4 ;  /* 0x0440008002047fae */ /* 0x0001e2000e101d72 */
[----:B------:R-:W-:Y:S01]  /*10a00*/  ISETP.LT.OR P4, PT, R6, 0x11, P0 ;  /* 0x000000110600780c */ /* 0x000fe20000781670 */
[----:B------:R-:W-:Y:S02]  /*10a10*/  IMAD.MOV.U32 R13, RZ, RZ, R23 ;  /* 0x000000ffff0d7224 */ /* 0x000fe400078e0017 */
[----:B------:R-:W-:-:S10]  /*10a20*/  IMAD.MOV.U32 R7, RZ, RZ, R14 ;  /* 0x000000ffff077224 */ /* 0x000fd400078e000e */
[----:B0-----:R-:W-:Y:S05]  /*10a30*/  WARPSYNC.COLLECTIVE R15, `(.L_x_421) ;  /* 0x000000000f087348 */ /* 0x001fea0003c00000 */
[----:B------:R1:W2:Y:S02]  /*10a40*/  SHFL.IDX P6, R14, R13, R12, R11 ;  /* 0x0000000c0d0e7389 */ /* 0x0002a400000c000b */
[----:B012---:R-:W-:Y:S01]  /*10a50*/  ENDCOLLECTIVE ;  /* 0x000000000000791b */ /* 0x007fe20003800000 */
.L_x_421:
[----:B------:R-:W-:Y:S02]  /*10a60*/  IMAD.MOV.U32 R13, RZ, RZ, R24 ;  /* 0x000000ffff0d7224 */ /* 0x000fe400078e0018 */
[----:B------:R-:W-:Y:S02]  /*10a70*/  IMAD.MOV.U32 R12, RZ, RZ, 0x2 ;  /* 0x00000002ff0c7424 */ /* 0x000fe400078e00ff */
[----:B------:R-:W-:-:S07]  /*10a80*/  IMAD.MOV.U32 R10, RZ, RZ, R14 ;  /* 0x000000ffff0a7224 */ /* 0x000fce00078e000e */
[----:B------:R-:W-:Y:S05]  /*10a90*/  WARPSYNC.COLLECTIVE R15, `(.L_x_422) ;  /* 0x000000000f087348 */ /* 0x000fea0003c00000 */
[----:B------:R0:W1:Y:S02]  /*10aa0*/  SHFL.IDX P6, R14, R13, R12, R11 ;  /* 0x0000000c0d0e7389 */ /* 0x00006400000c000b */
[----:B01----:R-:W-:Y:S01]  /*10ab0*/  ENDCOLLECTIVE ;  /* 0x000000000000791b */ /* 0x003fe20003800000 */
.L_x_422:
[----:B------:R-:W-:-:S05]  /*10ac0*/  IADD3 R2, P2, R10, R5, RZ ;  /* 0x000000050a027210 */ /* 0x000fca0007f5e0ff */
[----:B------:R-:W-:-:S05]  /*10ad0*/  IMAD.X R3, RZ, RZ, R7, P2 ;  /* 0x000000ffff037224 */ /* 0x000fca00010e0607 */
[----:B------:R-:W-:Y:S01]  /*10ae0*/  @!PT LDS RZ, [RZ] ;  /* 0x00000000fffff984 */ /* 0x000fe20000000800 */
[----:B------:R-:W-:Y:S01]  /*10af0*/  @!PT LDS RZ, [RZ] ;  /* 0x00000000fffff984 */ /* 0x000fe20000000800 */
[----:B------:R-:W-:Y:S01]  /*10b00*/  @!PT LDS RZ, [RZ] ;  /* 0x00000000fffff984 */ /* 0x000fe20000000800 */
[----:B------:R0:W-:Y:S01]  /*10b10*/  LDGSTS.E.BYPASS.LTC128B.128 [R4+0xc00], desc[UR50][R2.64], !P3 ;  /* 0x00c0000002047fae */ /* 0x0001e2000d901d72 */
[----:B------:R-:W-:Y:S02]  /*10b20*/  MOV R13, R23 ;  /* 0x00000017000d7202 */ /* 0x000fe40000000f00 */
[C---:B------:R-:W-:Y:S01]  /*10b30*/  ISETP.LT.OR P3, PT, R6.reuse, 0x21, P1 ;  /* 0x000000210600780c */ /* 0x040fe20000f61670 */
[----:B------:R0:W-:Y:S01]  /*10b40*/  LDGSTS.E.BYPASS.LTC128B.128 [R4+0x4c00], desc[UR50][R2.64+0x80], !P4 ;  /* 0x04c0008002047fae */ /* 0x0001e2000e101d72 */
[----:B------:R-:W-:Y:S01]  /*10b50*/  ISETP.LT.OR P4, PT, R6, 0x21, P0 ;  /* 0x000000210600780c */ /* 0x000fe20000781670 */
[----:B------:R-:W-:-:S12]  /*10b60*/  IMAD.MOV.U32 R8, RZ, RZ, R14 ;  /* 0x000000ffff087224 */ /* 0x000fd800078e000e */
[----:B0-----:R-:W-:Y:S05]  /*10b70*/  WARPSYNC.COLLECTIVE R15, `(.L_x_423) ;  /* 0x000000000f087348 */ /* 0x001fea0003c00000 */
[----:B------:R1:W2:Y:S02]  /*10b80*/  SHFL.IDX P6, R14, R13, R12, R11 ;  /* 0x0000000c0d0e7389 */ /* 0x0002a400000c000b */
[----:B012---:R-:W-:Y:S01]  /*10b90*/  ENDCOLLECTIVE ;  /* 0x000000000000791b */ /* 0x007fe20003800000 */
.L_x_423:
[----:B------:R-:W-:Y:S02]  /*10ba0*/  IMAD.MOV.U32 R13, RZ, RZ, R24 ;  /* 0x000000ffff0d7224 */ /* 0x000fe400078e0018 */
[----:B------:R-:W-:Y:S01]  /*10bb0*/  IMAD.MOV.U32 R12, RZ, RZ, 0x3 ;  /* 0x00000003ff0c7424 */ /* 0x000fe200078e00ff */
[----:B------:R-:W-:-:S13]  /*10bc0*/  IADD3 R2, P2, R14, R5, RZ ;  /* 0x000000050e027210 */ /* 0x000fda0007f5e0ff */
[----:B------:R-:W-:Y:S05]  /*10bd0*/  WARPSYNC.COLLECTIVE R15, `(.L_x_424) ;  /* 0x000000000f087348 */ /* 0x000fea0003c00000 */
[----:B------:R0:W1:Y:S02]  /*10be0*/  SHFL.IDX P6, R14, R13, R12, R11 ;  /* 0x0000000c0d0e7389 */ /* 0x00006400000c000b */
[----:B01----:R-:W-:Y:S01]  /*10bf0*/  ENDCOLLECTIVE ;  /* 0x000000000000791b */ /* 0x003fe20003800000 */
.L_x_424:
        /* <DEDUP_REMOVED lines=13> */
.L_x_425:
[----:B------:R-:W-:Y:S01]  /*10cd0*/  IMAD.MOV.U32 R13, RZ, RZ, R24 ;  /* 0x000000ffff0d7224 */ /* 0x000fe200078e0018 */
[----:B------:R-:W-:Y:S02]  /*10ce0*/  MOV R12, 0x4 ;  /* 0x00000004000c7802 */ /* 0x000fe40000000f00 */
[----:B------:R-:W-:-:S13]  /*10cf0*/  IADD3 R2, P2, R14, R5, RZ ;  /* 0x000000050e027210 */ /* 0x000fda0007f5e0ff */
[----:B------:R-:W-:Y:S05]  /*10d00*/  WARPSYNC.COLLECTIVE R15, `(.L_x_426) ;  /* 0x000000000f087348 */ /* 0x000fea0003c00000 */
[----:B------:R0:W1:Y:S02]  /*10d10*/  SHFL.IDX P6, R14, R13, R12, R11 ;  /* 0x0000000c0d0e7389 */ /* 0x00006400000c000b */
[----:B01----:R-:W-:Y:S01]  /*10d20*/  ENDCOLLECTIVE ;  /* 0x000000000000791b */ /* 0x003fe20003800000 */
.L_x_426:
        /* <DEDUP_REMOVED lines=13> */
.L_x_427:
[----:B------:R-:W-:Y:S02]  /*10e00*/  IMAD.MOV.U32 R13, RZ, RZ, R24 ;  /* 0x000000ffff0d7224 */ /* 0x000fe400078e0018 */
[----:B------:R-:W-:Y:S02]  /*10e10*/  IMAD.MOV.U32 R12, RZ, RZ, 0x5 ;  /* 0x00000005ff0c7424 */ /* 0x000fe400078e00ff */
[----:B------:R-:W-:-:S07]  /*10e20*/  IMAD.MOV.U32 R10, RZ, RZ, R14 ;  /* 0x000000ffff0a7224 */ /* 0x000fce00078e000e */
[----:B------:R-:W-:Y:S05]  /*10e30*/  WARPSYNC.COLLECTIVE R15, `(.L_x_428) ;  /* 0x000000000f087348 */ /* 0x000fea0003c00000 */
[----:B------:R0:W1:Y:S02]  /*10e40*/  SHFL.IDX P6, R14, R13, R12, R11 ;  /* 0x0000000c0d0e7389 */ /* 0x00006400000c000b */
[----:B01----:R-:W-:Y:S01]  /*10e50*/  ENDCOLLECTIVE ;  /* 0x000000000000791b */ /* 0x003fe20003800000 */
.L_x_428:
        /* <DEDUP_REMOVED lines=14> */
.L_x_429:
[----:B------:R-:W-:Y:S02]  /*10f40*/  IMAD.MOV.U32 R13, RZ, RZ, R24 ;  /* 0x000000ffff0d7224 */ /* 0x000fe400078e0018 */
[----:B------:R-:W-:Y:S01]  /*10f50*/  IMAD.MOV.U32 R12, RZ, RZ, 0x6 ;  /* 0x00000006ff0c7424 */ /* 0x000fe200078e00ff */
[----:B------:R-:W-:-:S13]  /*10f60*/  IADD3 R2, P2, R14, R5, RZ ;  /* 0x000000050e027210 */ /* 0x000fda0007f5e0ff */
[----:B------:R-:W-:Y:S05]  /*10f70*/  WARPSYNC.COLLECTIVE R15, `(.L_x_430) ;  /* 0x000000000f087348 */ /* 0x000fea0003c00000 */
[----:B------:R0:W1:Y:S02]  /*10f80*/  SHFL.IDX P6, R14, R13, R12, R11 ;  /* 0x0000000c0d0e7389 */ /* 0x00006400000c000b */
[----:B01----:R-:W-:Y:S01]  /*10f90*/  ENDCOLLECTIVE ;  /* 0x000000000000791b */ /* 0x003fe20003800000 */
.L_x_430:
        /* <DEDUP_REMOVED lines=13> */
.L_x_431:
[----:B------:R-:W-:Y:S01]  /*11070*/  MOV R13, R24 ;  /* 0x00000018000d7202 */ /* 0x000fe20000000f00 */
[----:B------:R-:W-:Y:S02]  /*11080*/  IMAD.MOV.U32 R12, RZ, RZ, 0x7 ;  /* 0x00000007ff0c7424 */ /* 0x000fe400078e00ff */
[----:B------:R-:W-:-:S07]  /*11090*/  IMAD.MOV.U32 R10, RZ, RZ, R14 ;  /* 0x000000ffff0a7224 */ /* 0x000fce00078e000e */
[----:B------:R-:W-:Y:S05]  /*110a0*/  WARPSYNC.COLLECTIVE R15, `(.L_x_432) ;  /* 0x000000000f087348 */ /* 0x000fea0003c00000 */
[----:B------:R0:W1:Y:S02]  /*110b0*/  SHFL.IDX P6, R14, R13, R12, R11 ;  /* 0x0000000c0d0e7389 */ /* 0x00006400000c000b */
[----:B01----:R-:W-:Y:S01]  /*110c0*/  ENDCOLLECTIVE ;  /* 0x000000000000791b */ /* 0x003fe20003800000 */
.L_x_432:
[----:B------:R-:W-:-:S05]  /*110d0*/  IADD3 R2, P2, R10, R5, RZ ;  /* 0x000000050a027210 */ /* 0x000fca0007f5e0ff */
[----:B------:R-:W-:-:S05]  /*110e0*/  IMAD.X R3, RZ, RZ, R8, P2 ;  /* 0x000000ffff037224 */ /* 0x000fca00010e0608 */
        /* <DEDUP_REMOVED lines=10> */
.L_x_433:
[----:B------:R-:W-:Y:S05]  /*11190*/  BRA `(.L_x_434) ;  /* 0xffffffb8009c7947 */ /* 0x000fea000383ffff */
.L_x_312:
[----:B------:R-:W-:Y:S01]  /*111a0*/  BSSY B0, `(.L_x_435) ;  /* 0x0000008000007945 */ /* 0x000fe20003800000 */
[----:B------:R-:W-:Y:S02]  /*111b0*/  IMAD.MOV.U32 R13, RZ, RZ, R16 ;  /* 0x000000ffff0d7224 */ /* 0x000fe400078e0010 */
[----:B------:R-:W-:Y:S02]  /*111c0*/  IMAD.MOV.U32 R12, RZ, RZ, RZ ;  /* 0x000000ffff0c7224 */ /* 0x000fe400078e00ff */
[----:B------:R-:W-:Y:S02]  /*111d0*/  IMAD.MOV.U32 R11, RZ, RZ, 0x1f ;  /* 0x0000001fff0b7424 */ /* 0x000fe400078e00ff */
[----:B------:R-:W-:-:S07]  /*111e0*/  IMAD.MOV.U32 R15, RZ, RZ, -0x1 ;  /* 0xffffffffff0f7424 */ /* 0x000fce00078e00ff */
[----:B0-----:R-:W-:Y:S05]  /*111f0*/  WARPSYNC.COLLECTIVE R15, `(.L_x_436) ;  /* 0x000000000f087348 */ /* 0x001fea0003c00000 */
[----:B------:R1:W2:Y:S02]  /*11200*/  SHFL.IDX P6, R14, R13, R12, R11 ;  /* 0x0000000c0d0e7389 */ /* 0x0002a400000c000b */
[----:B012---:R-:W-:Y:S01]  /*11210*/  ENDCOLLECTIVE ;  /* 0x000000000000791b */ /* 0x007fe20003800000 */
.L_x_436:
[----:B------:R-:W-:Y:S05]  /*11220*/  BSYNC B0 ;  /* 0x0000000000007941 */ /* 0x000fea0003800000 */
.L_x_435:
[----:B------:R-:W-:Y:S01]  /*11230*/  IMAD.MOV.U32 R13, RZ, RZ, R16 ;  /* 0x000000ffff0d7224 */ /* 0x000fe200078e0010 */
[----:B------:R-:W-:Y:S01]  /*11240*/  MOV R5, R14 ;  /* 0x0000000e00057202 */ /* 0x000fe20000000f00 */
[----:B------:R-:W-:Y:S02]  /*11250*/  IMAD.MOV.U32 R12, RZ, RZ, 0x1 ;  /* 0x00000001ff0c7424 */ /* 0x000fe400078e00ff */
[----:B------:R-:W-:Y:S02]  /*11260*/  IMAD.MOV.U32 R11, RZ, RZ, 0x1f ;  /* 0x0000001fff0b7424 */ /* 0x000fe400078e00ff */
[----:B------:R-:W-:Y:S02]  /*11270*/  IMAD.MOV.U32 R15, RZ, RZ, -0x1 ;  /* 0xffffffffff0f7424 */ /* 0x000fe400078e00ff */
[----:B------:R-:W-:-:S07]  /*11280*/  IMAD.IADD R7, R19, 0x1, R8 ;  /* 0x0000000113077824 */ /* 0x000fce00078e0208 */
[----:B------:R-:W-:Y:S05]  /*11290*/  WARPSYNC.COLLECTIVE R15, `(.L_x_437) ;  /* 0x000000000f087348 */ /* 0x000fea0003c00000 */
[----:B------:R0:W1:Y:S02]  /*112a0*/  SHFL.IDX P6, R14, R13, R12, R11 ;  /* 0x0000000c0d0e7389 */ /* 0x00006400000c000b */
[----:B01----:R-:W-:Y:S01]  /*112b0*/  ENDCOLLECTIVE ;  /* 0x000000000000791b */ /* 0x003fe20003800000 */
.L_x_437:
[----:B------:R-:W-:Y:S02]  /*112c0*/  ULDC UR4, c[0x0][0xc3c] ;  /* 0x00030f0000047ab9 */ /* 0x000fe40000000800 */
[----:B------:R-:W-:-:S13]  /*112d0*/  ISETP.GE.OR P1, PT, R7, UR4, !P0 ;  /* 0x0000000407007c0c */ /* 0x000fda000c726670 */
[----:B------:R-:W0:Y:S01]  /*112e0*/  @!P1 LDC.64 R2, c[0x0][0xc80] ;  /* 0x00032000ff029b82 */ /* 0x000e220000000a00 */
[----:B------:R-:W-:Y:S02]  /*112f0*/  IMAD.MOV.U32 R4, RZ, RZ, RZ ;  /* 0x000000ffff047224 */ /* 0x000fe400078e00ff */
[----:B------:R-:W-:Y:S02]  /*11300*/  IMAD.MOV.U32 R11, RZ, RZ, RZ ;  /* 0x000000ffff0b7224 */ /* 0x000fe400078e00ff */
[----:B------:R-:W-:Y:S02]  /*11310*/  IMAD.MOV.U32 R0, RZ, RZ, R14 ;  /* 0x000000ffff007224 */ /* 0x000fe400078e000e */
[----:B0-----:R-:W-:-:S06]  /*11320*/  @!P1 IMAD.WIDE R2, R7, 0x4, R2 ;  /* 0x0000000407029825 */ /* 0x001fcc00078e0202 */
[----:B------:R-:W2:Y:S01]  /*11330*/  @!P1 LDG.E R2, desc[UR50][R2.64] ;  /* 0x0000003202029981 */ /* 0x000ea2000c1e1900 */
[C---:B------:R-:W-:Y:S02]  /*11340*/  ISETP.GE.U32.AND P2, PT, R8.reuse, 0x2, PT ;  /* 0x000000020800780c */ /* 0x040fe40003f46070 */
[C---:B------:R-:W-:Y:S02]  /*11350*/  ISETP.GE.U32.AND P3, PT, R8.reuse, 0x4, PT ;  /* 0x000000040800780c */ /* 0x040fe40003f66070 */
[C---:B------:R-:W-:Y:S02]  /*11360*/  ISETP.GE.U32.AND P4, PT, R8.reuse, 0x8, PT ;  /* 0x000000080800780c */ /* 0x040fe40003f86070 */
[C---:B------:R-:W-:Y:S02]  /*11370*/  ISETP.GE.U32.AND P5, PT, R8.reuse, 0x10, PT ;  /* 0x000000100800780c */ /* 0x040fe40003fa6070 */
[----:B--2---:R-:W-:Y:S02]  /*11380*/  @!P1 MOV R4, R2 ;  /* 0x0000000200049202 */ /* 0x004fe40000000f00 */
[----:B------:R-:W-:-:S03]  /*11390*/  ISETP.NE.AND P1, PT, R8, RZ, PT ;  /* 0x000000ff0800720c */ /* 0x000fc60003f25270 */
[----:B------:R-:W-:-:S10]  /*113a0*/  IMAD.MOV.U32 R13, RZ, RZ, R4 ;  /* 0x000000ffff0d7224 */ /* 0x000fd400078e0004 */
[----:B------:R-:W-:Y:S05]  /*113b0*/  WARPSYNC.COLLECTIVE R15, `(.L_x_438) ;  /* 0x000000000f087348 */ /* 0x000fea0003c00000 */
[----:B------:R0:W1:Y:S02]  /*113c0*/  SHFL.UP P6, R14, R13, R12, R11 ;  /* 0x0400000c0d0e7389 */ /* 0x00006400000c000b */
[----:B01----:R-:W-:Y:S01]  /*113d0*/  ENDCOLLECTIVE ;  /* 0x000000000000791b */ /* 0x003fe20003800000 */
.L_x_438:
[----:B------:R-:W-:Y:S01]  /*113e0*/  IMAD.MOV.U32 R12, RZ, RZ, 0x2 ;  /* 0x00000002ff0c7424 */ /* 0x000fe200078e00ff */
[----:B------:R-:W-:-:S05]  /*113f0*/  SEL R7, R14, RZ, P1 ;  /* 0x000000ff0e077207 */ /* 0x000fca0000800000 */
[----:B------:R-:W-:-:S04]  /*11400*/  IMAD.IADD R6, R4, 0x1, R7 ;  /* 0x0000000104067824 */ /* 0x000fc800078e0207 */
[----:B------:R-:W-:-:S07]  /*11410*/  IMAD.MOV.U32 R13, RZ, RZ, R6 ;  /* 0x000000ffff0d7224 */ /* 0x000fce00078e0006 */
[----:B------:R-:W-:Y:S05]  /*11420*/  WARPSYNC.COLLECTIVE R15, `(.L_x_439) ;  /* 0x000000000f087348 */ /* 0x000fea0003c00000 */
[----:B------:R0:W1:Y:S02]  /*11430*/  SHFL.UP P6, R14, R13, R12, R11 ;  /* 0x0400000c0d0e7389 */ /* 0x00006400000c000b */
[----:B01----:R-:W-:Y:S01]  /*11440*/  ENDCOLLECTIVE ;  /* 0x000000000000791b */ /* 0x003fe20003800000 */
.L_x_439:
[----:B------:R-:W-:Y:S02]  /*11450*/  MOV R12, 0x4 ;  /* 0x00000004000c7802 */ /* 0x000fe40000000f00 */
[----:B------:R-:W-:-:S05]  /*11460*/  SEL R7, R14, RZ, P2 ;  /* 0x000000ff0e077207 */ /* 0x000fca0001000000 */
[----:B------:R-:W-:-:S04]  /*11470*/  IMAD.IADD R7, R6, 0x1, R7 ;  /* 0x0000000106077824 */ /* 0x000fc800078e0207 */
[----:B------:R-:W-:-:S07]  /*11480*/  IMAD.MOV.U32 R13, RZ, RZ, R7 ;  /* 0x000000ffff0d7224 */ /* 0x000fce00078e0007 */
[----:B------:R-:W-:Y:S05]  /*11490*/  WARPSYNC.COLLECTIVE R15, `(.L_x_440) ;  /* 0x000000000f087348 */ /* 0x000fea0003c00000 */
[----:B------:R0:W1:Y:S02]  /*114a0*/  SHFL.UP P6, R14, R13, R12, R11 ;  /* 0x0400000c0d0e7389 */ /* 0x00006400000c000b */
[----:B01----:R-:W-:Y:S01]  /*114b0*/  ENDCOLLECTIVE ;  /* 0x000000000000791b */ /* 0x003fe20003800000 */
.L_x_440:
[----:B------:R-:W-:Y:S01]  /*114c0*/  IMAD.MOV.U32 R12, RZ, RZ, 0x8 ;  /* 0x00000008ff0c7424 */ /* 0x000fe200078e00ff */
[----:B------:R-:W-:-:S05]  /*114d0*/  SEL R2, R14, RZ, P3 ;  /* 0x000000ff0e027207 */ /* 0x000fca0001800000 */
[----:B------:R-:W-:-:S04]  /*114e0*/  IMAD.IADD R2, R7, 0x1, R2 ;  /* 0x0000000107027824 */ /* 0x000fc800078e0202 */
[----:B------:R-:W-:-:S07]  /*114f0*/  IMAD.MOV.U32 R13, RZ, RZ, R2 ;  /* 0x000000ffff0d7224 */ /* 0x000fce00078e0002 */
[----:B------:R-:W-:Y:S05]  /*11500*/  WARPSYNC.COLLECTIVE R15, `(.L_x_441) ;  /* 0x000000000f087348 */ /* 0x000fea0003c00000 */
[----:B------:R0:W1:Y:S02]  /*11510*/  SHFL.UP P6, R14, R13, R12, R11 ;  /* 0x0400000c0d0e7389 */ /* 0x00006400000c000b */
[----:B01----:R-:W-:Y:S01]  /*11520*/  ENDCOLLECTIVE ;  /* 0x000000000000791b */ /* 0x003fe20003800000 */
.L_x_441:
[----:B------:R-:W-:Y:S01]  /*11530*/  IMAD.MOV.U32 R12, RZ, RZ, 0x10 ;  /* 0x00000010ff0c7424 */ /* 0x000fe200078e00ff */
[----:B------:R-:W-:-:S05]  /*11540*/  SEL R3, R14, RZ, P4 ;  /* 0x000000ff0e037207 */ /* 0x000fca0002000000 */
[----:B------:R-:W-:-:S04]  /*11550*/  IMAD.IADD R3, R2, 0x1, R3 ;  /* 0x0000000102037824 */ /* 0x000fc800078e0203 */
[----:B------:R-:W-:-:S07]  /*11560*/  IMAD.MOV.U32 R13, RZ, RZ, R3 ;  /* 0x000000ffff0d7224 */ /* 0x000fce00078e0003 */
[----:B------:R-:W-:Y:S05]  /*11570*/  WARPSYNC.COLLECTIVE R15, `(.L_x_442) ;  /* 0x000000000f087348 */ /* 0x000fea0003c00000 */
[----:B------:R0:W1:Y:S02]  /*11580*/  SHFL.UP P6, R14, R13, R12, R11 ;  /* 0x0400000c0d0e7389 */ /* 0x00006400000c000b */
[----:B01----:R-:W-:Y:S01]  /*11590*/  ENDCOLLECTIVE ;  /* 0x000000000000791b */ /* 0x003fe20003800000 */
.L_x_442:
[----:B------:R-:W-:Y:S02]  /*115a0*/  IMAD.MOV.U32 R12, RZ, RZ, 0x1f ;  /* 0x0000001fff0c7424 */ /* 0x000fe400078e00ff */
[----:B------:R-:W-:Y:S01]  /*115b0*/  IMAD.MOV.U32 R11, RZ, RZ, 0x1f ;  /* 0x0000001fff0b7424 */ /* 0x000fe200078e00ff */
[----:B------:R-:W-:-:S05]  /*115c0*/  SEL R6, R14, RZ, P5 ;  /* 0x000000ff0e067207 */ /* 0x000fca0002800000 */
[----:B------:R-:W-:-:S05]  /*115d0*/  IMAD.IADD R6, R3, 0x1, R6 ;  /* 0x0000000103067824 */ /* 0x000fca00078e0206 */
[----:B------:R-:W-:-:S07]  /*115e0*/  MOV R13, R6 ;  /* 0x00000006000d7202 */ /* 0x000fce0000000f00 */
[----:B------:R-:W-:Y:S05]  /*115f0*/  WARPSYNC.COLLECTIVE R15, `(.L_x_443) ;  /* 0x000000000f087348 */ /* 0x000fea0003c00000 */
[----:B------:R0:W1:Y:S02]  /*11600*/  SHFL.IDX P6, R14, R13, R12, R11 ;  /* 0x0000000c0d0e7389 */ /* 0x00006400000c000b */
[----:B01----:R-:W-:Y:S01]  /*11610*/  ENDCOLLECTIVE ;  /* 0x000000000000791b */ /* 0x003fe20003800000 */
.L_x_443:
[----:B------:R-:W-:Y:S05]  /*11620*/  BRA `(.L_x_444) ;  /* 0xffffffb800a87947 */ /* 0x000fea000383ffff */
.L_x_317:
[----:B------:R-:W-:Y:S01]  /*11630*/  BSSY B0, `(.L_x_445) ;  /* 0x0000008000007945 */ /* 0x000fe20003800000 */
[----:B-----5:R-:W-:Y:S02]  /*11640*/  IMAD.MOV.U32 R13, RZ, RZ, R4 ;  /* 0x000000ffff0d7224 */ /* 0x020fe400078e0004 */
[----:B------:R-:W-:Y:S02]  /*11650*/  IMAD.MOV.U32 R12, RZ, RZ, 0x1 ;  /* 0x00000001ff0c7424 */ /* 0x000fe400078e00ff */
[----:B------:R-:W-:Y:S02]  /*11660*/  IMAD.MOV.U32 R11, RZ, RZ, RZ ;  /* 0x000000ffff0b7224 */ /* 0x000fe400078e00ff */
[----:B------:R-:W-:-:S07]  /*11670*/  IMAD.MOV.U32 R15, RZ, RZ, -0x1 ;  /* 0xffffffffff0f7424 */ /* 0x000fce00078e00ff */
[----:B012---:R-:W-:Y:S05]  /*11680*/  WARPSYNC.COLLECTIVE R15, `(.L_x_446) ;  /* 0x000000000f087348 */ /* 0x007fea0003c00000 */
[----:B------:R3:W4:Y:S02]  /*11690*/  SHFL.UP P6, R14, R13, R12, R11 ;  /* 0x0400000c0d0e7389 */ /* 0x00072400000c000b */
[----:B01234-:R-:W-:Y:S01]  /*116a0*/  ENDCOLLECTIVE ;  /* 0x000000000000791b */ /* 0x01ffe20003800000 */
.L_x_446:
[----:B------:R-:W-:Y:S05]  /*116b0*/  BSYNC B0 ;  /* 0x0000000000007941 */ /* 0x000fea0003800000 */
.L_x_445:
[----:B------:R-:W-:Y:S01]  /*116c0*/  SEL R13, R14, RZ, P1 ;  /* 0x000000ff0e0d7207 */ /* 0x000fe20000800000 */
[----:B------:R-:W-:Y:S01]  /*116d0*/  IMAD.MOV.U32 R11, RZ, RZ, RZ ;  /* 0x000000ffff0b7224 */ /* 0x000fe200078e00ff */
[----:B------:R-:W-:Y:S01]  /*116e0*/  MOV R12, 0x2 ;  /* 0x00000002000c7802 */ /* 0x000fe20000000f00 */
[----:B------:R-:W-:Y:S02]  /*116f0*/  IMAD.MOV.U32 R15, RZ, RZ, -0x1 ;  /* 0xffffffffff0f7424 */ /* 0x000fe400078e00ff */
[----:B------:R-:W-:-:S07]  /*11700*/  IMAD.IADD R13, R4, 0x1, R13 ;  /* 0x00000001040d7824 */ /* 0x000fce00078e020d */
[----:B------:R-:W-:Y:S05]  /*11710*/  WARPSYNC.COLLECTIVE R15, `(.L_x_447) ;  /* 0x000000000f087348 */ /* 0x000fea0003c00000 */
[----:B------:R0:W1:Y:S02]  /*11720*/  SHFL.UP P6, R14, R13, R12, R11 ;  /* 0x0400000c0d0e7389 */ /* 0x00006400000c000b */
[----:B01----:R-:W-:Y:S01]  /*11730*/  ENDCOLLECTIVE ;  /* 0x000000000000791b */ /* 0x003fe20003800000 */
.L_x_447:
[----:B------:R-:W-:Y:S01]  /*11740*/  IMAD.MOV.U32 R12, RZ, RZ, 0x4 ;  /* 0x00000004ff0c7424 */ /* 0x000fe200078e00ff */
[----:B------:R-:W-:-:S05]  /*11750*/  SEL R0, R14, RZ, P2 ;  /* 0x000000ff0e007207 */ /* 0x000fca0001000000 */
[----:B------:R-:W-:-:S04]  /*11760*/  IMAD.IADD R0, R13, 0x1, R0 ;  /* 0x000000010d007824 */ /* 0x000fc800078e0200 */
[----:B------:R-:W-:-:S07]  /*11770*/  IMAD.MOV.U32 R13, RZ, RZ, R0 ;  /* 0x000000ffff0d7224 */ /* 0x000fce00078e0000 */
[----:B------:R-:W-:Y:S05]  /*11780*/  WARPSYNC.COLLECTIVE R15, `(.L_x_448) ;  /* 0x000000000f087348 */ /* 0x000fea0003c00000 */
[----:B------:R0:W1:Y:S02]  /*11790*/  SHFL.UP P6, R14, R13, R12, R11 ;  /* 0x0400000c0d0e7389 */ /* 0x00006400000c000b */
[----:B01----:R-:W-:Y:S01]  /*117a0*/  ENDCOLLECTIVE ;  /* 0x000000000000791b */ /* 0x003fe20003800000 */
.L_x_448:
[----:B------:R-:W-:Y:S02]  /*117b0*/  MOV R12, 0x8 ;  /* 0x00000008000c7802 */ /* 0x000fe40000000f00 */
[----:B------:R-:W-:-:S05]  /*117c0*/  SEL R3, R14, RZ, P3 ;  /* 0x000000ff0e037207 */ /* 0x000fca0001800000 */
[----:B------:R-:W-:-:S04]  /*117d0*/  IMAD.IADD R2, R0, 0x1, R3 ;  /* 0x0000000100027824 */ /* 0x000fc800078e0203 */
[----:B------:R-:W-:-:S07]  /*117e0*/  IMAD.MOV.U32 R13, RZ, RZ, R2 ;  /* 0x000000ffff0d7224 */ /* 0x000fce00078e0002 */
[----:B------:R-:W-:Y:S05]  /*117f0*/  WARPSYNC.COLLECTIVE R15, `(.L_x_449) ;  /* 0x000000000f087348 */ /* 0x000fea0003c00000 */
[----:B------:R0:W1:Y:S02]  /*11800*/  SHFL.UP P6, R14, R13, R12, R11 ;  /* 0x0400000c0d0e7389 */ /* 0x00006400000c000b */
[----:B01----:R-:W-:Y:S01]  /*11810*/  ENDCOLLECTIVE ;  /* 0x000000000000791b */ /* 0x003fe20003800000 */
.L_x_449:
[----:B------:R-:W-:Y:S01]  /*11820*/  IMAD.MOV.U32 R12, RZ, RZ, 0x10 ;  /* 0x00000010ff0c7424 */ /* 0x000fe200078e00ff */
[----:B------:R-:W-:-:S05]  /*11830*/  SEL R3, R14, RZ, P4 ;  /* 0x000000ff0e037207 */ /* 0x000fca0002000000 */
[----:B------:R-:W-:-:S04]  /*11840*/  IMAD.IADD R3, R2, 0x1, R3 ;  /* 0x0000000102037824 */ /* 0x000fc800078e0203 */
[----:B------:R-:W-:-:S07]  /*11850*/  IMAD.MOV.U32 R13, RZ, RZ, R3 ;  /* 0x000000ffff0d7224 */ /* 0x000fce00078e0003 */
[----:B------:R-:W-:Y:S05]  /*11860*/  WARPSYNC.COLLECTIVE R15, `(.L_x_450) ;  /* 0x000000000f087348 */ /* 0x000fea0003c00000 */
[----:B------:R0:W1:Y:S02]  /*11870*/  SHFL.UP P6, R14, R13, R12, R11 ;  /* 0x0400000c0d0e7389 */ /* 0x00006400000c000b */
[----:B01----:R-:W-:Y:S01]  /*11880*/  ENDCOLLECTIVE ;  /* 0x000000000000791b */ /* 0x003fe20003800000 */
.L_x_450:
[----:B------:R-:W-:Y:S02]  /*11890*/  IMAD.MOV.U32 R12, RZ, RZ, 0x1f ;  /* 0x0000001fff0c7424 */ /* 0x000fe400078e00ff */
[----:B------:R-:W-:Y:S01]  /*118a0*/  IMAD.MOV.U32 R11, RZ, RZ, 0x1f ;  /* 0x0000001fff0b7424 */ /* 0x000fe200078e00ff */
[----:B------:R-:W-:-:S05]  /*118b0*/  SEL R6, R14, RZ, P5 ;  /* 0x000000ff0e067207 */ /* 0x000fca0002800000 */
[----:B------:R-:W-:-:S04]  /*118c0*/  IMAD.IADD R6, R3, 0x1, R6 ;  /* 0x0000000103067824 */ /* 0x000fc800078e0206 */
[----:B------:R-:W-:-:S07]  /*118d0*/  IMAD.MOV.U32 R13, RZ, RZ, R6 ;  /* 0x000000ffff0d7224 */ /* 0x000fce00078e0006 */
[----:B------:R-:W-:Y:S05]  /*118e0*/  WARPSYNC.COLLECTIVE R15, `(.L_x_451) ;  /* 0x000000000f087348 */ /* 0x000fea0003c00000 */
[----:B------:R0:W1:Y:S02]  /*118f0*/  SHFL.IDX P6, R14, R13, R12, R11 ;  /* 0x0000000c0d0e7389 */ /* 0x00006400000c000b */
[----:B01----:R-:W-:Y:S01]  /*11900*/  ENDCOLLECTIVE ;  /* 0x000000000000791b */ /* 0x003fe20003800000 */
.L_x_451:
[----:B------:R-:W-:Y:S05]  /*11910*/  BRA `(.L_x_452) ;  /* 0xffffffb800887947 */ /* 0x000fea000383ffff */
.L_x_319:
[----:B------:R-:W-:Y:S01]  /*11920*/  BSSY B0, `(.L_x_453) ;  /* 0x0000006000007945 */ /* 0x000fe20003800000 */
[----:B------:R-:W-:Y:S02]  /*11930*/  PLOP3.LUT P6, PT, P6, PT, PT, 0x8, 0x0 ;  /* 0x000000000000781c */ /* 0x000fe400037ce170 */
[----:B------:R-:W-:-:S11]  /*11940*/  MOV R15, 0xffffffff ;  /* 0xffffffff000f7802 */ /* 0x000fd60000000f00 */
[----:B01----:R-:W-:Y:S05]  /*11950*/  WARPSYNC.COLLECTIVE R15, `(.L_x_454) ;  /* 0x000000000f087348 */ /* 0x003fea0003c00000 */
[----:B------:R-:W-:Y:S01]  /*11960*/  VOTE.ANY R14, PT, P6 ;  /* 0x00000000000e7806 */ /* 0x000fe200030e0100 */
[----:B01----:R-:W-:Y:S06]  /*11970*/  ENDCOLLECTIVE ;  /* 0x000000000000791b */ /* 0x003fec0003800000 */
.L_x_454:
[----:B------:R-:W-:Y:S05]  /*11980*/  BSYNC B0 ;  /* 0x0000000000007941 */ /* 0x000fea0003800000 */
.L_x_453:
[----:B------:R-:W-:Y:S02]  /*11990*/  IMAD.MOV.U32 R2, RZ, RZ, R14 ;  /* 0x000000ffff027224 */ /* 0x000fe400078e000e */
[----:B------:R-:W-:Y:S02]  /*119a0*/  IMAD.MOV.U32 R13, RZ, RZ, R4 ;  /* 0x000000ffff0d7224 */ /* 0x000fe400078e0004 */
[----:B------:R-:W0:Y:S01]  /*119b0*/  POPC R0, R2 ;  /* 0x0000000200007309 */ /* 0x000e220000000000 */
[----:B------:R-:W-:Y:S02]  /*119c0*/  IMAD.MOV.U32 R11, RZ, RZ, 0x1f ;  /* 0x0000001fff0b7424 */ /* 0x000fe400078e00ff */
[----:B------:R-:W-:Y:S02]  /*119d0*/  IMAD.MOV.U32 R15, RZ, RZ, -0x1 ;  /* 0xffffffffff0f7424 */ /* 0x000fe400078e00ff */
[----:B0-----:R-:W-:-:S07]  /*119e0*/  IMAD.MOV.U32 R12, RZ, RZ, R0 ;  /* 0x000000ffff0c7224 */ /* 0x001fce00078e0000 */
[----:B------:R-:W-:Y:S05]  /*119f0*/  WARPSYNC.COLLECTIVE R15, `(.L_x_455) ;  /* 0x000000000f087348 */ /* 0x000fea0003c00000 */
[----:B------:R0:W1:Y:S02]  /*11a00*/  SHFL.IDX P6, R14, R13, R12, R11 ;  /* 0x0000000c0d0e7389 */ /* 0x00006400000c000b */
[----:B01----:R-:W-:Y:S01]  /*11a10*/  ENDCOLLECTIVE ;  /* 0x000000000000791b */ /* 0x003fe20003800000 */
.L_x_455:
[----:B------:R-:W-:Y:S01]  /*11a20*/  IMAD.MOV.U32 R4, RZ, RZ, R14 ;  /* 0x000000ffff047224 */ /* 0x000fe200078e000e */
[----:B------:R-:W-:Y:S06]  /*11a30*/  BRA `(.L_x_456) ;  /* 0xffffffb800787947 */ /* 0x000fec000383ffff */
.L_x_321:
[----:B------:R-:W-:Y:S01]  /*11a40*/  BSSY B0, `(.L_x_457) ;  /* 0x0000007000007945 */ /* 0x000fe20003800000 */
[----:B------:R-:W-:Y:S01]  /*11a50*/  IMAD.MOV.U32 R13, RZ, RZ, R6 ;  /* 0x000000ffff0d7224 */ /* 0x000fe200078e0006 */
[----:B------:R-:W-:Y:S01]  /*11a60*/  MOV R11, 0x1f ;  /* 0x0000001f000b7802 */ /* 0x000fe20000000f00 */
[----:B------:R-:W-:-:S07]  /*11a70*/  IMAD.MOV.U32 R15, RZ, RZ, -0x1 ;  /* 0xffffffffff0f7424 */ /* 0x000fce00078e00ff */
[----:B0123--:R-:W-:Y:S05]  /*11a80*/  WARPSYNC.COLLECTIVE R15, `(.L_x_458) ;  /* 0x000000000f087348 */ /* 0x00ffea0003c00000 */
[----:B------:R4:W0:Y:S02]  /*11a90*/  SHFL.IDX P6, R14, R13, R12, R11 ;  /* 0x0000000c0d0e7389 */ /* 0x00082400000c000b */
[----:B01234-:R-:W-:Y:S01]  /*11aa0*/  ENDCOLLECTIVE ;  /* 0x000000000000791b */ /* 0x01ffe20003800000 */
.L_x_458:
[----:B------:R-:W-:Y:S05]  /*11ab0*/  BSYNC B0 ;  /* 0x0000000000007941 */ /* 0x000fea0003800000 */
.L_x_457:
[----:B------:R-:W-:Y:S05]  /*11ac0*/  BRA `(.L_x_320) ;  /* 0xffffffb800707947 */ /* 0x000fea000383ffff */
.L_x_325:
[----:B-1----:R1:W2:Y:S02]  /*11ad0*/  SYNCS.PHASECHK.TRANS64.TRYWAIT P0, [R4+URZ+0x28820], R0 ;  /* 0x02882000040075a7 */ /* 0x0022a4000800017f */
[----:B--2---:R-:W-:Y:S05]  /*11ae0*/  @!P0 NANOSLEEP.SYNCS 0x989680 ;  /* 0x009896800000895d */ /* 0x004fea0003900000 */
[----:B------:R-:W2:Y:S02]  /*11af0*/  @!P0 SYNCS.PHASECHK.TRANS64 P0, [R4+URZ+0x28820], R0 ;  /* 0x02882000040085a7 */ /* 0x000ea4000800007f */
[----:B--2---:R-:W-:Y:S05]  /*11b00*/  @!P0 BRA `(.L_x_325) ;  /* 0xfffffffc00f08947 */ /* 0x004fea000383ffff */
[----:B------:R-:W-:Y:S05]  /*11b10*/  BRA `(.L_x_459) ;  /* 0xffffffbc005c7947 */ /* 0x000fea000383ffff */
.L_x_326:
[----:B------:R-:W2:Y:S01]  /*11b20*/  S2R R2, SR_TID.X ;  /* 0x0000000000027919 */ /* 0x000ea20000002100 */
[----:B------:R-:W-:Y:S01]  /*11b30*/  BSSY B0, `(.L_x_460) ;  /* 0x000000a000007945 */ /* 0x000fe20003800000 */
[----:B------:R-:W-:Y:S02]  /*11b40*/  IMAD.MOV.U32 R12, RZ, RZ, RZ ;  /* 0x000000ffff0c7224 */ /* 0x000fe400078e00ff */
[----:B------:R-:W-:Y:S02]  /*11b50*/  IMAD.MOV.U32 R11, RZ, RZ, 0x1f ;  /* 0x0000001fff0b7424 */ /* 0x000fe400078e00ff */
[----:B------:R-:W-:Y:S01]  /*11b60*/  IMAD.MOV.U32 R15, RZ, RZ, -0x1 ;  /* 0xffffffffff0f7424 */ /* 0x000fe200078e00ff */
[----:B--2---:R-:W-:-:S04]  /*11b70*/  SHF.R.U32.HI R2, RZ, 0x5, R2 ;  /* 0x00000005ff027819 */ /* 0x004fc80000011602 */
[----:B------:R-:W-:-:S05]  /*11b80*/  LOP3.LUT R2, R2, 0x3, RZ, 0xc0, !PT ;  /* 0x0000000302027812 */ /* 0x000fca00078ec0ff */
[----:B------:R-:W-:-:S07]  /*11b90*/  IMAD.MOV.U32 R13, RZ, RZ, R2 ;  /* 0x000000ffff0d7224 */ /* 0x000fce00078e0002 */
[----:B01-3--:R-:W-:Y:S05]  /*11ba0*/  WARPSYNC.COLLECTIVE R15, `(.L_x_461) ;  /* 0x000000000f087348 */ /* 0x00bfea0003c00000 */
[----:B------:R2:W4:Y:S02]  /*11bb0*/  SHFL.IDX P6, R14, R13, R12, R11 ;  /* 0x0000000c0d0e7389 */ /* 0x00052400000c000b */
[----:B01234-:R-:W-:Y:S01]  /*11bc0*/  ENDCOLLECTIVE ;  /* 0x000000000000791b */ /* 0x01ffe20003800000 */
.L_x_461:
[----:B------:R-:W-:Y:S05]  /*11bd0*/  BSYNC B0 ;  /* 0x0000000000007941 */ /* 0x000fea0003800000 */
.L_x_460:
[----:B------:R-:W-:Y:S05]  /*11be0*/  BRA `(.L_x_462) ;  /* 0xffffffbc00447947 */ /* 0x000fea000383ffff */
.L_x_329:
[----:B------:R-:W-:Y:S01]  /*11bf0*/  BSSY B1, `(.L_x_463) ;  /* 0x0000006000017945 */ /* 0x000fe20003800000 */
[----:B------:R-:W-:-:S07]  /*11c00*/  IMAD.MOV.U32 R15, RZ, RZ, -0x1 ;  /* 0xffffffffff0f7424 */ /* 0x000fce00078e00ff */
[----:B01-3--:R-:W-:Y:S05]  /*11c10*/  WARPSYNC.COLLECTIVE R15, `(.L_x_464) ;  /* 0x000000000f0c7348 */ /* 0x00bfea0003c00000 */
[----:B------:R-:W-:Y:S02]  /*11c20*/  ELECT P6, UR62, PT ;  /* 0x00000000003e782f */ /* 0x000fe400038c0000 */
[----:B------:R-:W-:Y:S01]  /*11c30*/  MOV R14, UR62 ;  /* 0x0000003e000e7c02 */ /* 0x000fe20008000f00 */
[----:B01-3--:R-:W-:Y:S10]  /*11c40*/  ENDCOLLECTIVE ;  /* 0x000000000000791b */ /* 0x00bff40003800000 */
.L_x_464:
[----:B------:R-:W-:Y:S05]  /*11c50*/  BSYNC B1 ;  /* 0x0000000000017941 */ /* 0x000fea0003800000 */
.L_x_463:
[----:B------:R-:W-:Y:S05]  /*11c60*/  BRA `(.L_x_465) ;  /* 0xffffffbc003c7947 */ /* 0x000fea000383ffff */
.L_x_331:
[----:B-1----:R1:W2:Y:S02]  /*11c70*/  SYNCS.PHASECHK.TRANS64.TRYWAIT P1, [R5+URZ+0x28840], R0 ;  /* 0x02884000050075a7 */ /* 0x0022a4000802017f */
[----:B--2---:R-:W-:Y:S05]  /*11c80*/  @!P1 NANOSLEEP.SYNCS 0x989680 ;  /* 0x009896800000995d */ /* 0x004fea0003900000 */
[----:B------:R-:W2:Y:S02]  /*11c90*/  @!P1 SYNCS.PHASECHK.TRANS64 P1, [R5+URZ+0x28840], R0 ;  /* 0x02884000050095a7 */ /* 0x000ea4000802007f */
[----:B--2---:R-:W-:Y:S05]  /*11ca0*/  @!P1 BRA `(.L_x_331) ;  /* 0xfffffffc00f09947 */ /* 0x004fea000383ffff */
[----:B------:R-:W-:Y:S05]  /*11cb0*/  BRA `(.L_x_466) ;  /* 0xffffffbc005c7947 */ /* 0x000fea000383ffff */
.L_x_333:
[----:B--2---:R2:W4:Y:S02]  /*11cc0*/  SYNCS.PHASECHK.TRANS64.TRYWAIT P1, [R25+URZ+0x28840], R2 ;  /* 0x02884002190075a7 */ /* 0x004524000802017f */
[----:B----4-:R-:W-:Y:S05]  /*11cd0*/  @!P1 NANOSLEEP.SYNCS 0x989680 ;  /* 0x009896800000995d */ /* 0x010fea0003900000 */
[----:B------:R-:W4:Y:S02]  /*11ce0*/  @!P1 SYNCS.PHASECHK.TRANS64 P1, [R25+URZ+0x28840], R2 ;  /* 0x02884002190095a7 */ /* 0x000f24000802007f */
[----:B----4-:R-:W-:Y:S05]  /*11cf0*/  @!P1 BRA `(.L_x_333) ;  /* 0xfffffffc00f09947 */ /* 0x010fea000383ffff */
[----:B------:R-:W-:Y:S05]  /*11d00*/  BRA `(.L_x_467) ;  /* 0xffffffbc00687947 */ /* 0x000fea000383ffff */
.L_x_335:
[----:B----4-:R4:W0:Y:S02]  /*11d10*/  SYNCS.PHASECHK.TRANS64.TRYWAIT P1, [R5+URZ+0x28860], R0 ;  /* 0x02886000050075a7 */ /* 0x010824000802017f */
[----:B0-----:R-:W-:Y:S05]  /*11d20*/  @!P1 NANOSLEEP.SYNCS 0x989680 ;  /* 0x009896800000995d */ /* 0x001fea0003900000 */
[----:B------:R-:W0:Y:S02]  /*11d30*/  @!P1 SYNCS.PHASECHK.TRANS64 P1, [R5+URZ+0x28860], R0 ;  /* 0x02886000050095a7 */ /* 0x000e24000802007f */
[----:B0-----:R-:W-:Y:S05]  /*11d40*/  @!P1 BRA `(.L_x_335) ;  /* 0xfffffffc00f09947 */ /* 0x001fea000383ffff */
[----:B------:R-:W-:Y:S05]  /*11d50*/  BRA `(.L_x_468) ;  /* 0xffffffbc00647947 */ /* 0x000fea000383ffff */
.L_x_469:
        /* <DEDUP_REMOVED lines=10> */
.L_x_3479:


//--------------------- .text._ZN7cutlass13device_kernelIN5flash11enable_sm90INS1_16FlashAttnFwdSm90INS1_25CollectiveMainloopFwdSm90ILi2EN4cute5tupleIJNS5_1CILi1EEES8_S8_EEENS6_IJNS7_ILi128EEESA_SA_EEELi128ENS_6half_tEfNS_4arch4Sm90ELb0ELb0ELb0ELb1ELb1ELb1ELb0ELb1ELb1ELb1ELb0ELb0EEENS1_21CollectiveEpilogueFwdISB_S9_SC_SE_Li256ELb1ELb1ELb0ELb0EEENS1_36VarlenDynamicPersistentTileSchedulerILi128ELi128ELi256ELi128ELb0ELb1ELb1ELb0ELb1ELb1EEEEEEEEEvNT_6ParamsE --------------------------
	.section	.text._ZN7cutlass13device_kernelIN5flash11enable_sm90INS1_16FlashAttnFwdSm90INS1_25CollectiveMainloopFwdSm90ILi2EN4cute5tupleIJNS5_1CILi1EEES8_S8_EEENS6_IJNS7_ILi128EEESA_SA_EEELi128ENS_6half_tEfNS_4arch4Sm90ELb0ELb0ELb0ELb1ELb1ELb1ELb0ELb1ELb1ELb1ELb0ELb0EEENS1_21CollectiveEpilogueFwdISB_S9_SC_SE_Li256ELb1ELb1ELb0ELb0EEENS1_36VarlenDynamicPersistentTileSchedulerILi128ELi128ELi256ELi128ELb0ELb1ELb1ELb0ELb1ELb1EEEEEEEEEvNT_6ParamsE,"ax",@progbits
	.align	128
.text._ZN7cutlass13device_kernelIN5flash11enable_sm90INS1_16FlashAttnFwdSm90INS1_25CollectiveMainloopFwdSm90ILi2EN4cute5tupleIJNS5_1CILi1EEES8_S8_EEENS6_IJNS7_ILi128EEESA_SA_EEELi128ENS_6half_tEfNS_4arch4Sm90ELb0ELb0ELb0ELb1ELb1ELb1ELb0ELb1ELb1ELb1ELb0ELb0EEENS1_21CollectiveEpilogueFwdISB_S9_SC_SE_Li256ELb1ELb1ELb0ELb0EEENS1_36VarlenDynamicPersistentTileSchedulerILi128ELi128ELi256ELi128ELb0ELb1ELb1ELb0ELb1ELb1EEEEEEEEEvNT_6ParamsE:
        .type           _ZN7cutlass13device_kernelIN5flash11enable_sm90INS1_16FlashAttnFwdSm90INS1_25CollectiveMainloopFwdSm90ILi2EN4cute5tupleIJNS5_1CILi1EEES8_S8_EEENS6_IJNS7_ILi128EEESA_SA_EEELi128ENS_6half_tEfNS_4arch4Sm90ELb0ELb0ELb0ELb1ELb1ELb1ELb0ELb1ELb1ELb1ELb0ELb0EEENS1_21CollectiveEpilogueFwdISB_S9_SC_SE_Li256ELb1ELb1ELb0ELb0EEENS1_36VarlenDynamicPersistentTileSchedulerILi128ELi128ELi256ELi128ELb0ELb1ELb1ELb0ELb1ELb1EEEEEEEEEvNT_6ParamsE,@function
        .size           _ZN7cutlass13device_kernelIN5flash11enable_sm90INS1_16FlashAttnFwdSm90INS1_25CollectiveMainloopFwdSm90ILi2EN4cute5tupleIJNS5_1CILi1EEES8_S8_EEENS6_IJNS7_ILi128EEESA_SA_EEELi128ENS_6half_tEfNS_4arch4Sm90ELb0ELb0ELb0ELb1ELb1ELb1ELb0ELb1ELb1ELb1ELb0ELb0EEENS1_21CollectiveEpilogueFwdISB_S9_SC_SE_Li256ELb1ELb1ELb0ELb0EEENS1_36VarlenDynamicPersistentTileSchedulerILi128ELi128ELi256ELi128ELb0ELb1ELb1ELb0ELb1ELb1EEEEEEEEEvNT_6ParamsE,(.L_x_3480 - _ZN7cutlass13device_kernelIN5flash11enable_sm90INS1_16FlashAttnFwdSm90INS1_25CollectiveMainloopFwdSm90ILi2EN4cute5tupleIJNS5_1CILi1EEES8_S8_EEENS6_IJNS7_ILi128EEESA_SA_EEELi128ENS_6half_tEfNS_4arch4Sm90ELb0ELb0ELb0ELb1ELb1ELb1ELb0ELb1ELb1ELb1ELb0ELb0EEENS1_21CollectiveEpilogueFwdISB_S9_SC_SE_Li256ELb1ELb1ELb0ELb0EEENS1_36VarlenDynamicPersistentTileSchedulerILi128ELi128ELi256ELi128ELb0ELb1ELb1ELb0ELb1ELb1EEEEEEEEEvNT_6ParamsE)
        .other          _ZN7cutlass13device_kernelIN5flash11enable_sm90INS1_16FlashAttnFwdSm90INS1_25CollectiveMainloopFwdSm90ILi2EN4cute5tupleIJNS5_1CILi1EEES8_S8_EEENS6_IJNS7_ILi128EEESA_SA_EEELi128ENS_6half_tEfNS_4arch4Sm90ELb0ELb0ELb0ELb1ELb1ELb1ELb0ELb1ELb1ELb1ELb0ELb0EEENS1_21CollectiveEpilogueFwdISB_S9_SC_SE_Li256ELb1ELb1ELb0ELb0EEENS1_36VarlenDynamicPersistentTileSchedulerILi128ELi128ELi256ELi128ELb0ELb1ELb1ELb0ELb1ELb1EEEEEEEEEvNT_6ParamsE,@"STO_CUDA_ENTRY STV_DEFAULT"
_ZN7cutlass13device_kernelIN5flash11enable_sm90INS1_16FlashAttnFwdSm90INS1_25CollectiveMainloopFwdSm90ILi2EN4cute5tupleIJNS5_1CILi1EEES8_S8_EEENS6_IJNS7_ILi128EEESA_SA_EEELi128ENS_6half_tEfNS_4arch4Sm90ELb0ELb0ELb0ELb1ELb1ELb1ELb0ELb1ELb1ELb1ELb0ELb0EEENS1_21CollectiveEpilogueFwdISB_S9_SC_SE_Li256ELb1ELb1ELb0ELb0EEENS1_36VarlenDynamicPersistentTileSchedulerILi128ELi128ELi256ELi128ELb0ELb1ELb1ELb0ELb1ELb1EEEEEEEEEvNT_6ParamsE:
[----:B------:R-:W0:Y:S02]  /*0000*/  LDC R1, c[0x0][0x28] ;  /* 0x00000a00ff017b82 */ /* 0x000e240000000800 */
[----:B0-----:R-:W-:Y:S01]  /*0010*/  VIADD R1, R1, 0xffffffd0 ;  /* 0xffffffd001017836 */ /* 0x001fe20000000000 */
[----:B------:R-:W0:Y:S01]  /*0020*/  S2R R0, SR_TID.X ;  /* 0x0000000000007919 */ /* 0x000e220000002100 */
[----:B------:R-:W-:Y:S01]  /*0030*/  ELECT P0, URZ, PT ;  /* 0x00000000003f782f */ /* 0x000fe20003800000 */
[----:B------:R-:W-:Y:S01]  /*0040*/  BSSY B0, `(.L_x_470) ;  /* 0x000000d000007945 */ /* 0x000fe20003800000 */
[----:B0-----:R-:W-:-:S05]  /*0050*/  SHF.R.U32.HI R2, RZ, 0x5, R0 ;  /* 0x00000005ff027819 */ /* 0x001fca0000011600 */
[----:B------:R-:W0:Y:S02]  /*0060*/  SHFL.IDX PT, R3, R2, RZ, 0x1f ;  /* 0x00001fff02037589 */ /* 0x000e2400000e0000 */
[----:B0-----:R-:W-:-:S13]  /*0070*/  ISETP.EQ.AND P0, PT, R3, RZ, P0 ;  /* 0x000000ff0300720c */ /* 0x001fda0000702270 */
[----:B------:R-:W-:Y:S05]  /*0080*/  @!P0 BRA `(.L_x_471) ;  /* 0x0000000000208947 */ /* 0x000fea0003800000 */
[----:B------:R-:W-:Y:S02]  /*0090*/  ULDC.64 UR4, c[0x0][0x198] ;  /* 0x0000660000047ab9 */ /* 0x000fe40000000a00 */
[----:B------:R-:W-:Y:S02]  /*00a0*/  UIADD3 UR6, UP0, UR4, 0x570, URZ ;  /* 0x0000057004067890 */ /* 0x000fe4000ff1e03f */
[----:B------:R-:W-:Y:S02]  /*00b0*/  UIADD3 UR4, UP1, UR4, 0x670, URZ ;  /* 0x0000067004047890 */ /* 0x000fe4000ff3e03f */
[----:B------:R-:W-:Y:S02]  /*00c0*/  UIADD3.X UR7, URZ, UR5, URZ, UP0, !UPT ;  /* 0x000000053f077290 */ /* 0x000fe400087fe43f */
[----:B------:R-:W-:-:S07]  /*00d0*/  UIADD3.X UR5, URZ, UR5, URZ, UP1, !UPT ;  /* 0x000000053f057290 */ /* 0x000fce0008ffe43f */
[----:B------:R0:W-:Y:S02]  /*00e0*/  UTMACCTL.PF [UR6] ;  /* 0x00000000060079b9 */ /* 0x0001e40008040000 */
[----:B------:R0:W-:Y:S02]  /*00f0*/  UTMACCTL.PF [UR4] ;  /* 0x00000000040079b9 */ /* 0x0001e40008040000 */
[----:B0-----:R-:W-:Y:S01]  /*0100*/  NOP ;  /* 0x0000000000007918 */ /* 0x001fe20000000000 */
.L_x_471:
[----:B------:R-:W-:Y:S05]  /*0110*/  BSYNC B0 ;  /* 0x0000000000007941 */ /* 0x000fea0003800000 */
.L_x_470:
[----:B------:R-:W-:Y:S01]  /*0120*/  VOTEU.ANY UP0, P0 ;  /* 0x00000000003f7886 */ /* 0x000fe20000000100 */
[----:B------:R-:W0:Y:S01]  /*0130*/  SHFL.IDX PT, R3, R2, RZ, 0x1f ;  /* 0x00001fff02037589 */ /* 0x000e2200000e0000 */
[----:B------:R-:W-:Y:S01]  /*0140*/  UMOV UR4, 0x80 ;  /* 0x0000008000047882 */ /* 0x000fe20000000000 */
[----:B------:R-:W-:Y:S01]  /*0150*/  UMOV UR7, 0x100 ;  /* 0x0000010000077882 */ /* 0x000fe20000000000 */
[----:B------:R-:W-:Y:S01]  /*0160*/  SHF.R.U32.HI R4, RZ, 0x7, R0 ;  /* 0x00000007ff047819 */ /* 0x000fe20000011600 */
[----:B------:R-:W1:Y:S01]  /*0170*/  @UP0 S2UR UR8, SR_CgaCtaId ;  /* 0x00000000000809c3 */ /* 0x000e620000008800 */
[----:B------:R-:W-:Y:S01]  /*0180*/  @UP0 UMOV UR6, 0x400 ;  /* 0x0000040000060882 */ /* 0x000fe20000000000 */
[----:B------:R-:W-:-:S04]  /*0190*/  @UP0 UIADD3 UR4, -UR4, 0x100000, URZ ;  /* 0x0010000004040890 */ /* 0x000fc8000fffe13f */
[----:B------:R-:W-:Y:S02]  /*01a0*/  @UP0 USHF.L.U32 UR5, UR4, 0xb, URZ ;  /* 0x0000000b04050899 */ /* 0x000fe4000800063f */
[----:B------:R-:W-:Y:S01]  /*01b0*/  @UP0 USHF.L.U32 UR4, UR4, 0x1, URZ ;  /* 0x0000000104040899 */ /* 0x000fe2000800063f */
[----:B------:R-:W-:Y:S01]  /*01c0*/  VOTEU.ANY UP1, P0 ;  /* 0x00000000003f7886 */ /* 0x000fe20000020100 */
[----:B0-----:R-:W-:Y:S02]  /*01d0*/  ISETP.NE.AND P1, PT, R3, RZ, PT ;  /* 0x000000ff0300720c */ /* 0x001fe40003f25270 */
[----:B------:R0:W2:Y:S01]  /*01e0*/  SHFL.IDX PT, R3, R4, RZ, 0x1f ;  /* 0x00001fff04037589 */ /* 0x0000a200000e0000 */
[----:B-1----:R-:W-:Y:S02]  /*01f0*/  @UP0 ULEA UR8, UR8, UR6, 0x18 ;  /* 0x0000000608080291 */ /* 0x002fe4000f8ec03f */
[----:B------:R-:W-:-:S04]  /*0200*/  @UP0 UIADD3 UR6, -UR7, 0x100000, URZ ;  /* 0x0010000007060890 */ /* 0x000fc8000fffe13f */
[----:B------:R-:W-:Y:S02]  /*0210*/  @UP0 USHF.L.U32 UR7, UR6, 0xb, URZ ;  /* 0x0000000b06070899 */ /* 0x000fe4000800063f */
[----:B------:R-:W-:Y:S01]  /*0220*/  @UP0 USHF.L.U32 UR6, UR6, 0x1, URZ ;  /* 0x0000000106060899 */ /* 0x000fe2000800063f */
[----:B------:R-:W-:Y:S01]  /*0230*/  VOTEU.ANY UP0, P0 ;  /* 0x00000000003f7886 */ /* 0x000fe20000000100 */
[----:B------:R-:W1:Y:S04]  /*0240*/  FENCE.VIEW.ASYNC.S ;  /* 0x00000000000073c6 */ /* 0x000e680000000000 */
[----:B-1----:R0:W1:Y:S06]  /*0250*/  @UP0 SYNCS.EXCH.64 URZ, [UR8+0x28800], UR4 ;  /* 0x02880004083f05b2 */ /* 0x00206c0008000100 */
[----:B------:R0:W3:Y:S02]  /*0260*/  @UP1 SYNCS.EXCH.64 URZ, [UR8+0x28820], UR6 ;  /* 0x02882006083f15b2 */ /* 0x0000e40008000100 */
[----:B0-----:R-:W-:Y:S05]  /*0270*/  @P1 BRA `(.L_x_472) ;  /* 0x0000000000481947 */ /* 0x001fea0003800000 */
        /* <DEDUP_REMOVED lines=13> */
[----:B0-----:R0:W4:Y:S08]  /*0350*/  SYNCS.EXCH.64 URZ, [UR8+0x28830], UR4 ;  /* 0x02883004083f75b2 */ /* 0x0011300008000100 */
[----:B------:R0:W0:Y:S01]  /*0360*/  SYNCS.EXCH.64 URZ, [UR8+0x28840], UR6 ;  /* 0x02884006083f75b2 */ /* 0x0000220008000100 */
[----:B------:R0:W0:Y:S01]  /*0370*/  SYNCS.EXCH.64 URZ, [UR8+0x28838], UR4 ;  /* 0x02883804083f75b2 */ /* 0x0000220008000100 */
[----:B------:R0:W0:Y:S01]  /*0380*/  SYNCS.EXCH.64 URZ, [UR8+0x28848], UR6 ;  /* 0x02884806083f75b2 */ /* 0x0000220008000100 */
[----:B------:R-:W-:Y:S01]  /*0390*/  NOP ;  /* 0x0000000000007918 */ /* 0x000fe20000000000 */
.L_x_472:
        /* <DEDUP_REMOVED lines=22> */
.L_x_473:
        /* <DEDUP_REMOVED lines=18> */
.L_x_474:
        /* <DEDUP_REMOVED lines=22> */
.L_x_475:
        /* <DEDUP_REMOVED lines=22> */
.L_x_476:
[----:B--2---:R-:W-:Y:S01]  /*08e0*/  ISETP.NE.AND P0, PT, R3, RZ, PT ;  /* 0x000000ff0300720c */ /* 0x004fe20003f05270 */
[----:B------:R-:W-:Y:S01]  /*08f0*/  IMAD.MOV.U32 R3, RZ, RZ, 0x1 ;  /* 0x00000001ff037424 */ /* 0x000fe200078e00ff */
[----:B------:R-:W-:Y:S01]  /*0900*/  NOP ;  /* 0x0000000000007918 */ /* 0x000fe20000000000 */
[----:B------:R-:W-:Y:S01]  /*0910*/  ULDC.64 UR38, c[0x0][0x208] ;  /* 0x0000820000267ab9 */ /* 0x000fe20000000a00 */
[----:B------:R-:W-:Y:S02]  /*0920*/  BSSY B9, `(.L_x_477) ;  /* 0x00018df000097945 */ /* 0x000fe40003800000 */
[----:B------:R-:W-:-:S05]  /*0930*/  SEL R3, R3, 0x2, !P0 ;  /* 0x0000000203037807 */ /* 0x000fca0004000000 */
[----:B------:R2:W-:Y:S01]  /*0940*/  STL [R1+0xc], R3 ;  /* 0x00000c0301007387 */ /* 0x0005e20000100800 */
[----:B01-34-:R-:W-:Y:S06]  /*0950*/  BAR.SYNC.DEFER_BLOCKING 0x0 ;  /* 0x0000000000007b1d */ /* 0x01bfec0000010000 */
[----:B------:R-:W-:Y:S05]  /*0960*/  @!P0 BRA `(.L_x_478) ;  /* 0x0000012400d48947 */ /* 0x000fea0003800000 */
.L_x_479:
[----:B------:R-:W-:-:S08]  /*0970*/  NOP ;  /* 0x0000000000007918 */ /* 0x000fd00000000000 */
[----:B------:R-:W0:Y:S02]  /*0980*/  USETMAXREG.TRY_ALLOC.CTAPOOL UP0, 0xe8 ;  /* 0x000000e8000079c8 */ /* 0x000e240008000600 */
[----:B0-----:R-:W-:-:S13]  /*0990*/  PLOP3.LUT P0, PT, PT, PT, UP0, 0x80, 0x0 ;  /* 0x000000000000781c */ /* 0x001fda0003f0f008 */
[----:B------:R-:W-:Y:S05]  /*09a0*/  @!P0 BRA `(.L_x_479) ;  /* 0xfffffffc00f08947 */ /* 0x000fea000383ffff */
[----:B------:R-:W-:Y:S01]  /*09b0*/  SHF.R.U32.HI R2, RZ, 0x7, R0 ;  /* 0x00000007ff027819 */ /* 0x000fe20000011600 */
[----:B------:R-:W0:Y:S01]  /*09c0*/  S2R R222, SR_CgaCtaId ;  /* 0x0000000000de7919 */ /* 0x000e220000008800 */
[----:B--2---:R-:W-:Y:S01]  /*09d0*/  MOV R3, 0x400 ;  /* 0x0000040000037802 */ /* 0x004fe20000000f00 */
[----:B------:R-:W-:Y:S01]  /*09e0*/  ULDC UR4, c[0x0][0xc3c] ;  /* 0x00030f0000047ab9 */ /* 0x000fe20000000800 */
[----:B------:R-:W-:Y:S06]  /*09f0*/  BAR.ARV 0x8, 0x180 ;  /* 0x0206000000007b1d */ /* 0x000fec0000002000 */
[----:B------:R-:W-:-:S13]  /*0a00*/  ISETP.NE.AND P0, PT, R2, 0x1, PT ;  /* 0x000000010200780c */ /* 0x000fda0003f05270 */
[----:B------:R-:W-:Y:S08]  /*0a10*/  @!P0 BAR.ARV 0x9, 0x100 ;  /* 0x0244000000008b1d */ /* 0x000ff00000002000 */
[----:B------:R-:W-:Y:S01]  /*0a20*/  BAR.SYNC.DEFER_BLOCKING 0x5, 0x180 ;  /* 0x0146000000007b1d */ /* 0x000fe20000010000 */
[----:B0-----:R-:W-:-:S05]  /*0a30*/  LEA R156, R222, R3, 0x18 ;  /* 0x00000003de9c7211 */ /* 0x001fca00078ec0ff */
[----:B------:R-:W0:Y:S02]  /*0a40*/  LDS.128 R40, [R156+0x288d0] ;  /* 0x0288d0009c287984 */ /* 0x000e240000000c00 */
[----:B------:R-:W-:Y:S06]  /*0a50*/  BAR.ARV 0x4, 0x180 ;  /* 0x0106000000007b1d */ /* 0x000fec0000002000 */
[----:B0-----:R-:W-:-:S13]  /*0a60*/  ISETP.GE.AND P0, PT, R43, UR4, PT ;  /* 0x000000042b007c0c */ /* 0x001fda000bf06270 */
[----:B------:R-:W-:Y:S05]  /*0a70*/  @P0 BRA `(.L_x_480) ;  /* 0x0000018c00240947 */ /* 0x000fea0003800000 */
[----:B------:R-:W2:Y:S01]  /*0a80*/  LDL.LU R14, [R1+0xc] ;  /* 0x00000c00010e7983 */ /* 0x000ea20000300800 */
[----:B------:R-:W-:Y:S01]  /*0a90*/  VIADD R13, R0, 0xffffff80 ;  /* 0xffffff80000d7836 */ /* 0x000fe20000000000 */
[----:B------:R-:W-:Y:S01]  /*0aa0*/  CS2R R154, SRZ ;  /* 0x00000000009a7805 */ /* 0x000fe2000001ff00 */
[----:B------:R-:W-:Y:S01]  /*0ab0*/  IMAD.MOV.U32 R12, RZ, RZ, -0x2 ;  /* 0xfffffffeff0c7424 */ /* 0x000fe200078e00ff */
[----:B------:R-:W-:Y:S01]  /*0ac0*/  MOV R158, RZ ;  /* 0x000000ff009e7202 */ /* 0x000fe20000000f00 */
[----:B------:R-:W-:Y:S01]  /*0ad0*/  VIADD R211, R156, 0x10400 ;  /* 0x000104009cd37836 */ /* 0x000fe20000000000 */
[----:B------:R-:W-:Y:S01]  /*0ae0*/  SHF.R.S32.HI R0, RZ, 0x1f, R13 ;  /* 0x0000001fff007819 */ /* 0x000fe2000001140d */
[----:B------:R-:W-:Y:S02]  /*0af0*/  IMAD.MOV.U32 R207, RZ, RZ, RZ ;  /* 0x000000ffffcf7224 */ /* 0x000fe400078e00ff */
[----:B------:R-:W-:Y:S01]  /*0b00*/  IMAD.MOV.U32 R152, RZ, RZ, RZ ;  /* 0x000000ffff987224 */ /* 0x000fe200078e00ff */
[----:B------:R-:W-:-:S02]  /*0b10*/  LEA.HI R2, R0, R13, RZ, 0x7 ;  /* 0x0000000d00027211 */ /* 0x000fc400078f38ff */
[----:B------:R-:W-:Y:S02]  /*0b20*/  LEA.HI R4, R0, R13, RZ, 0x5 ;  /* 0x0000000d00047211 */ /* 0x000fe400078f28ff */
[----:B------:R-:W-:Y:S02]  /*0b30*/  LOP3.LUT R212, R2, 0xffffff80, RZ, 0xc0, !PT ;  /* 0xffffff8002d47812 */ /* 0x000fe400078ec0ff */
[----:B------:R-:W-:Y:S01]  /*0b40*/  SHF.R.S32.HI R221, RZ, 0x7, R2 ;  /* 0x00000007ffdd7819 */ /* 0x000fe20000011402 */
[----:B------:R-:W-:Y:S01]  /*0b50*/  IMAD.SHL.U32 R5, R4, 0x20, RZ ;  /* 0x0000002004057824 */ /* 0x000fe200078e00ff */
[----:B------:R-:W-:Y:S02]  /*0b60*/  IADD3 R212, R13, -R212, RZ ;  /* 0x800000d40dd47210 */ /* 0x000fe40007ffe0ff */
[----:B------:R-:W-:Y:S02]  /*0b70*/  LEA.HI R2, R2, R221, RZ, 0x1 ;  /* 0x000000dd02027211 */ /* 0x000fe400078f08ff */
[----:B------:R-:W-:-:S02]  /*0b80*/  SHF.R.S32.HI R7, RZ, 0x1f, R212 ;  /* 0x0000001fff077819 */ /* 0x000fc400000114d4 */
[----:B------:R-:W-:Y:S02]  /*0b90*/  LOP3.LUT R2, R2, 0x3fffffe, RZ, 0xc0, !PT ;  /* 0x03fffffe02027812 */ /* 0x000fe400078ec0ff */
[CC--:B------:R-:W-:Y:S02]  /*0ba0*/  LEA.HI R8, R7.reuse, R212.reuse, RZ, 0x2 ;  /* 0x000000d407087211 */ /* 0x0c0fe400078f10ff */
[----:B------:R-:W-:Y:S01]  /*0bb0*/  LEA.HI R7, R7, R212, RZ, 0x5 ;  /* 0x000000d407077211 */ /* 0x000fe200078f28ff */
[----:B------:R-:W-:Y:S01]  /*0bc0*/  IMAD.IADD R2, R221, 0x1, -R2 ;  /* 0x00000001dd027824 */ /* 0x000fe200078e0a02 */
[--C-:B------:R-:W-:Y:S02]  /*0bd0*/  SHF.R.S32.HI R9, RZ, 0x2, R8.reuse ;  /* 0x00000002ff097819 */ /* 0x100fe40000011408 */
[----:B------:R-:W-:Y:S02]  /*0be0*/  SHF.R.S32.HI R10, RZ, 0x1f, R8 ;  /* 0x0000001fff0a7819 */ /* 0x000fe40000011408 */
[----:B------:R-:W-:-:S02]  /*0bf0*/  SHF.R.S32.HI R7, RZ, 0x5, R7 ;  /* 0x00000005ff077819 */ /* 0x000fc40000011407 */
[----:B------:R-:W-:Y:S02]  /*0c00*/  LEA.HI R10, R10, R9, RZ, 0x3 ;  /* 0x000000090a0a7211 */ /* 0x000fe400078f18ff */
[-C--:B------:R-:W-:Y:S02]  /*0c10*/  LEA.HI R3, R0, R13.reuse, RZ, 0x4 ;  /* 0x0000000d00037211 */ /* 0x080fe400078f20ff */
[----:B------:R-:W-:Y:S02]  /*0c20*/  LOP3.LUT R10, R10, 0xfffffff8, RZ, 0xc0, !PT ;  /* 0xfffffff80a0a7812 */ /* 0x000fe400078ec0ff */
[----:B------:R-:W-:Y:S02]  /*0c30*/  LEA.HI R11, R0, R13, RZ, 0x2 ;  /* 0x0000000d000b7211 */ /* 0x000fe400078f10ff */
[----:B------:R-:W-:Y:S01]  /*0c40*/  LOP3.LUT R4, R3, 0x3fffff0, RZ, 0xc0, !PT ;  /* 0x03fffff003047812 */ /* 0x000fe200078ec0ff */
[----:B------:R-:W-:Y:S01]  /*0c50*/  IMAD.IADD R10, R9, 0x1, -R10 ;  /* 0x00000001090a7824 */ /* 0x000fe200078e0a0a */
[----:B------:R-:W-:-:S02]  /*0c60*/  LOP3.LUT R11, R11, 0xfffffffc, RZ, 0xc0, !PT ;  /* 0xfffffffc0b0b7812 */ /* 0x000fc400078ec0ff */
[----:B------:R-:W-:Y:S01]  /*0c70*/  SHF.R.S32.HI R6, RZ, 0x4, R3 ;  /* 0x00000004ff067819 */ /* 0x000fe20000011403 */
[----:B------:R-:W-:Y:S01]  /*0c80*/  IMAD R7, R7, 0x10, R10 ;  /* 0x0000001007077824 */ /* 0x000fe200078e020a */
[----:B------:R-:W-:Y:S01]  /*0c90*/  LOP3.LUT R5, R5, 0xfffffc00, RZ, 0xc0, !PT ;  /* 0xfffffc0005057812 */ /* 0x000fe200078ec0ff */
[----:B------:R-:W-:Y:S01]  /*0ca0*/  IMAD.IADD R4, R13, 0x1, -R4 ;  /* 0x000000010d047824 */ /* 0x000fe200078e0a04 */
[----:B------:R-:W-:Y:S01]  /*0cb0*/  LEA.HI R3, R3, R6, RZ, 0x1 ;  /* 0x0000000603037211 */ /* 0x000fe200078f08ff */
[----:B------:R-:W-:Y:S01]  /*0cc0*/  IMAD R223, R2, 0x40, R7 ;  /* 0x0000004002df7824 */ /* 0x000fe200078e0207 */
[CC--:B------:R-:W-:Y:S01]  /*0cd0*/  LEA.HI R2, R0.reuse, R13.reuse, RZ, 0x6 ;  /* 0x0000000d00027211 */ /* 0x0c0fe200078f30ff */
[----:B------:R-:W-:Y:S01]  /*0ce0*/  IMAD.IADD R11, R13, 0x1, -R11 ;  /* 0x000000010d0b7824 */ /* 0x000fe200078e0a0b */
[----:B------:R-:W-:Y:S01]  /*0cf0*/  LEA.HI R0, R0, R13, RZ, 0x3 ;  /* 0x0000000d00007211 */ /* 0x000fe200078f18ff */
[----:B------:R-:W-:Y:S01]  /*0d00*/  IMAD R4, R4, 0x40, R5 ;  /* 0x0000004004047824 */ /* 0x000fe200078e0205 */
[----:B------:R-:W-:Y:S01]  /*0d10*/  LOP3.LUT R3, R3, 0x1ffffffe, RZ, 0xc0, !PT ;  /* 0x1ffffffe03037812 */ /* 0x000fe200078ec0ff */
[----:B------:R-:W-:Y:S01]  /*0d20*/  IMAD.SHL.U32 R2, R2, 0x8, RZ ;  /* 0x0000000802027824 */ /* 0x000fe200078e00ff */
[----:B------:R-:W-:-:S02]  /*0d30*/  SHF.R.S32.HI R153, RZ, 0x3, R0 ;  /* 0x00000003ff997819 */ /* 0x000fc40000011400 */
[----:B------:R-:W-:Y:S02]  /*0d40*/  LEA.HI R5, R11, R11, RZ, 0x1 ;  /* 0x0000000b0b057211 */ /* 0x000fe400078f08ff */
[----:B------:R-:W-:Y:S01]  /*0d50*/  IADD3 R3, R6, -R3, RZ ;  /* 0x8000000306037210 */ /* 0x000fe20007ffe0ff */
[C---:B------:R-:W-:Y:S01]  /*0d60*/  VIADD R218, R153.reuse, 0x60 ;  /* 0x0000006099da7836 */ /* 0x040fe20000000000 */
[----:B------:R-:W-:Y:S01]  /*0d70*/  LOP3.LUT R202, R0, 0xfffffff8, RZ, 0xc0, !PT ;  /* 0xfffffff800ca7812 */ /* 0x000fe200078ec0ff */
[----:B------:R-:W-:Y:S01]  /*0d80*/  VIADD R220, R153, 0x20 ;  /* 0x0000002099dc7836 */ /* 0x000fe20000000000 */
[----:B------:R-:W-:Y:S01]  /*0d90*/  LOP3.LUT R6, R5, 0x1ffffffe, RZ, 0xc0, !PT ;  /* 0x1ffffffe05067812 */ /* 0x000fe200078ec0ff */
[----:B------:R-:W-:Y:S01]  /*0da0*/  VIADD R219, R153, 0x40 ;  /* 0x0000004099db7836 */ /* 0x000fe20000000000 */
[----:B------:R-:W-:Y:S01]  /*0db0*/  SHF.R.S32.HI R7, RZ, 0x1f, R218 ;  /* 0x0000001fff077819 */ /* 0x000fe200000114da */
[----:B------:R-:W-:Y:S01]  /*0dc0*/  IMAD.IADD R202, R13, 0x1, -R202 ;  /* 0x000000010dca7824 */ /* 0x000fe200078e0aca */
[----:B------:R-:W-:Y:S01]  /*0dd0*/  SHF.R.S32.HI R5, RZ, 0x1f, R220 ;  /* 0x0000001fff057819 */ /* 0x000fe200000114dc */
[----:B------:R-:W-:Y:S01]  /*0de0*/  IMAD.SHL.U32 R192, R219, 0x40, RZ ;  /* 0x00000040dbc07824 */ /* 0x000fe200078e00ff */
[----:B------:R-:W-:Y:S01]  /*0df0*/  SHF.R.S32.HI R0, RZ, 0x1f, R219 ;  /* 0x0000001fff007819 */ /* 0x000fe200000114db */
[----:B------:R-:W-:Y:S01]  /*0e00*/  IMAD.SHL.U32 R159, R218, 0x40, RZ ;  /* 0x00000040da9f7824 */ /* 0x000fe200078e00ff */
[----:B------:R-:W-:Y:S01]  /*0e10*/  LOP3.LUT R9, R8, 0x7ffffffc, RZ, 0xc0, !PT ;  /* 0x7ffffffc08097812 */ /* 0x000fe200078ec0ff */
[----:B------:R-:W-:Y:S01]  /*0e20*/  IMAD.SHL.U32 R193, R220, 0x40, RZ ;  /* 0x00000040dcc17824 */ /* 0x000fe200078e00ff */
[----:B------:R-:W-:Y:S01]  /*0e30*/  LEA.HI R7, R7, R218, RZ, 0x3 ;  /* 0x000000da07077211 */ /* 0x000fe200078f18ff */
[----:B------:R-:W-:Y:S01]  /*0e40*/  IMAD R226, R3, 0x8, R4 ;  /* 0x0000000803e27824 */ /* 0x000fe200078e0204 */
[----:B------:R-:W-:-:S02]  /*0e50*/  SHF.L.U32 R228, R153, 0x6, RZ ;  /* 0x0000000699e47819 */ /* 0x000fc400000006ff */
[----:B------:R-:W-:Y:S01]  /*0e60*/  LEA.HI R5, R5, R220, RZ, 0x3 ;  /* 0x000000dc05057211 */ /* 0x000fe200078f18ff */
[----:B------:R-:W-:Y:S01]  /*0e70*/  IMAD.SHL.U32 R7, R7, 0x40, RZ ;  /* 0x0000004007077824 */ /* 0x000fe200078e00ff */
[----:B------:R-:W-:Y:S02]  /*0e80*/  LEA.HI R0, R0, R219, RZ, 0x3 ;  /* 0x000000db00007211 */ /* 0x000fe400078f18ff */
[----:B------:R-:W-:Y:S01]  /*0e90*/  IADD3 R9, R212, -R9, RZ ;  /* 0x80000009d4097210 */ /* 0x000fe20007ffe0ff */
[----:B------:R-:W-:Y:S01]  /*0ea0*/  IMAD.SHL.U32 R5, R5, 0x40, RZ ;  /* 0x0000004005057824 */ /* 0x000fe200078e00ff */
[----:B------:R-:W-:Y:S02]  /*0eb0*/  SHF.L.U32 R16, R202, 0x3, RZ ;  /* 0x00000003ca107819 */ /* 0x000fe400000006ff */
[----:B------:R-:W-:Y:S01]  /*0ec0*/  LOP3.LUT R3, R228, 0x1c0, RZ, 0xc0, !PT ;  /* 0x000001c0e4037812 */ /* 0x000fe200078ec0ff */
[----:B------:R-:W-:Y:S01]  /*0ed0*/  IMAD R225, R9, R12, 0x80 ;  /* 0x0000008009e17424 */ /* 0x000fe200078e020c */
[----:B------:R-:W-:Y:S01]  /*0ee0*/  SHF.L.U32 R18, R202, 0x2, RZ ;  /* 0x00000002ca127819 */ /* 0x000fe200000006ff */
[----:B------:R-:W-:Y:S01]  /*0ef0*/  VIADD R22, R16, 0x40 ;  /* 0x0000004010167836 */ /* 0x000fe20000000000 */
[----:B------:R-:W-:-:S02]  /*0f00*/  LOP3.LUT R192, R192, 0x1c0, RZ, 0xc0, !PT ;  /* 0x000001c0c0c07812 */ /* 0x000fc400078ec0ff */
[----:B------:R-:W-:Y:S01]  /*0f10*/  LOP3.LUT R159, R159, 0x1c0, RZ, 0xc0, !PT ;  /* 0x000001c09f9f7812 */ /* 0x000fe200078ec0ff */
[----:B------:R-:W-:Y:S01]  /*0f20*/  VIADD R23, R18, 0x20 ;  /* 0x0000002012177836 */ /* 0x000fe20000000000 */
[----:B------:R-:W-:Y:S02]  /*0f30*/  SHF.L.U32 R0, R0, 0x6, RZ ;  /* 0x0000000600007819 */ /* 0x000fe400000006ff */
[----:B------:R-:W-:Y:S01]  /*0f40*/  LOP3.LUT R193, R193, 0x1c0, RZ, 0xc0, !PT ;  /* 0x000001c0c1c17812 */ /* 0x000fe200078ec0ff */
[----:B------:R-:W-:Y:S01]  /*0f50*/  IMAD.SHL.U32 R214, R23, 0x2, RZ ;  /* 0x0000000217d67824 */ /* 0x000fe200078e00ff */
[----:B------:R-:W-:Y:S02]  /*0f60*/  SHF.R.U32.HI R198, RZ, 0x3, R3 ;  /* 0x00000003ffc67819 */ /* 0x000fe40000011603 */
[----:B------:R-:W-:Y:S02]  /*0f70*/  LOP3.LUT R201, R3, 0x38, R16, 0xf8, !PT ;  /* 0x0000003803c97812 */ /* 0x000fe400078ef810 */
[----:B------:R-:W-:-:S02]  /*0f80*/  IADD3 R6, R11, -R6, RZ ;  /* 0x800000060b067210 */ /* 0x000fc40007ffe0ff */
[----:B------:R-:W-:Y:S02]  /*0f90*/  LOP3.LUT R199, R2, 0xfffffe00, RZ, 0xc0, !PT ;  /* 0xfffffe0002c77812 */ /* 0x000fe400078ec0ff */
[----:B------:R-:W-:Y:S01]  /*0fa0*/  SHF.R.U32.HI R9, RZ, 0x3, R192 ;  /* 0x00000003ff097819 */ /* 0x000fe200000116c0 */
[----:B------:R-:W-:Y:S01]  /*0fb0*/  IMAD R224, R6, 0x8, R223 ;  /* 0x0000000806e07824 */ /* 0x000fe200078e02df */
[--C-:B------:R-:W-:Y:S02]  /*0fc0*/  LOP3.LUT R3, R192, 0x38, R16.reuse, 0xf8, !PT ;  /* 0x00000038c0037812 */ /* 0x100fe400078ef810 */
[----:B------:R-:W-:Y:S02]  /*0fd0*/  SHF.R.U32.HI R229, RZ, 0x3, R159 ;  /* 0x00000003ffe57819 */ /* 0x000fe4000001169f */
[----:B------:R-:W-:Y:S02]  /*0fe0*/  LOP3.LUT R8, R159, 0x38, R16, 0xf8, !PT ;  /* 0x000000389f087812 */ /* 0x000fe400078ef810 */
[----:B------:R-:W-:-:S02]  /*0ff0*/  LOP3.LUT R196, R0, 0xfffffe00, RZ, 0xc0, !PT ;  /* 0xfffffe0000c47812 */ /* 0x000fc400078ec0ff */
[----:B------:R-:W-:Y:S02]  /*1000*/  LOP3.LUT R195, R7, 0xfffffe00, RZ, 0xc0, !PT ;  /* 0xfffffe0007c37812 */ /* 0x000fe400078ec0ff */
[----:B------:R-:W-:Y:S02]  /*1010*/  SHF.R.U32.HI R11, RZ, 0x3, R193 ;  /* 0x00000003ff0b7819 */ /* 0x000fe400000116c1 */
[----:B------:R-:W-:Y:S02]  /*1020*/  LOP3.LUT R4, R193, 0x38, R16, 0xf8, !PT ;  /* 0x00000038c1047812 */ /* 0x000fe400078ef810 */
[----:B------:R-:W-:Y:S02]  /*1030*/  LOP3.LUT R197, R5, 0xfffffe00, RZ, 0xc0, !PT ;  /* 0xfffffe0005c57812 */ /* 0x000fe400078ec0ff */
[----:B------:R-:W-:Y:S02]  /*1040*/  LOP3.LUT R201, R199, R201, R198, 0xf6, !PT ;  /* 0x000000c9c7c97212 */ /* 0x000fe400078ef6c6 */
[----:B------:R-:W-:-:S02]  /*1050*/  LOP3.LUT R216, R196, R3, R9, 0xf6, !PT ;  /* 0x00000003c4d87212 */ /* 0x000fc400078ef609 */
[----:B------:R-:W-:Y:S01]  /*1060*/  LOP3.LUT R8, R195, R8, R229, 0xf6, !PT ;  /* 0x00000008c3087212 */ /* 0x000fe200078ef6e5 */
[----:B------:R-:W-:Y:S01]  /*1070*/  IMAD R200, R201, 0x2, R211 ;  /* 0x00000002c9c87824 */ /* 0x000fe200078e02d3 */
[----:B------:R-:W-:Y:S01]  /*1080*/  SHF.R.S32.HI R10, RZ, 0x1f, R23 ;  /* 0x0000001fff0a7819 */ /* 0x000fe20000011417 */
[----:B------:R-:W-:Y:S01]  /*1090*/  IMAD R216, R216, 0x2, R211 ;  /* 0x00000002d8d87824 */ /* 0x000fe200078e02d3 */
[----:B------:R-:W-:Y:S01]  /*10a0*/  LOP3.LUT R4, R197, R4, R11, 0xf6, !PT ;  /* 0x00000004c5047212 */ /* 0x000fe200078ef60b */
[----:B------:R-:W-:Y:S01]  /*10b0*/  IMAD R215, R8, 0x2, R211 ;  /* 0x0000000208d77824 */ /* 0x000fe200078e02d3 */
[----:B------:R-:W-:Y:S02]  /*10c0*/  SHF.R.S32.HI R227, RZ, 0x1f, R153 ;  /* 0x0000001fffe37819 */ /* 0x000fe40000011499 */
[----:B------:R-:W-:Y:S02]  /*10d0*/  SHF.R.S32.HI R19, RZ, 0x1f, R18 ;  /* 0x0000001fff137819 */ /* 0x000fe40000011412 */
[----:B------:R-:W-:-:S02]  /*10e0*/  SHF.R.S32.HI R17, RZ, 0x1f, R16 ;  /* 0x0000001fff117819 */ /* 0x000fc40000011410 */
[----:B------:R-:W-:Y:S02]  /*10f0*/  SHF.R.S32.HI R2, RZ, 0x1f, R22 ;  /* 0x0000001fff027819 */ /* 0x000fe40000011416 */
[----:B------:R-:W-:Y:S02]  /*1100*/  SHF.L.U64.HI R213, R23, 0x1, R10 ;  /* 0x0000000117d57819 */ /* 0x000fe4000001020a */
[----:B------:R-:W-:Y:S02]  /*1110*/  LEA R217, R4, R211, 0x1 ;  /* 0x000000d304d97211 */ /* 0x000fe400078e08ff */
[----:B--2---:R-:W-:-:S07]  /*1120*/  LOP3.LUT R157, R14, 0x1, RZ, 0xfc, !PT ;  /* 0x000000010e9d7812 */ /* 0x004fce00078efcff */
.L_x_676:
[----:B0-----:R-:W0:Y:S02]  /*1130*/  LDC.64 R4, c[0x0][0xc88] ;  /* 0x00032200ff047b82 */ /* 0x001e240000000a00 */
[----:B0-----:R-:W-:-:S05]  /*1140*/  IMAD.WIDE R4, R43, 0x4, R4 ;  /* 0x000000042b047825 */ /* 0x001fca00078e0204 */
[----:B--2---:R-:W2:Y:S01]  /*1150*/  LDG.E R206, desc[UR38][R4.64] ;  /* 0x0000002604ce7981 */ /* 0x004ea2000c1e1900 */
[----:B------:R-:W-:Y:S05]  /*1160*/  YIELD ;  /* 0x0000000000007946 */ /* 0x000fea0003800000 */
[----:B------:R-:W-:Y:S01]  /*1170*/  ULDC.64 UR4, c[0x0][0xa28] ;  /* 0x00028a0000047ab9 */ /* 0x000fe20000000a00 */
[----:B------:R-:W-:Y:S01]  /*1180*/  ULDC.64 UR8, c[0x0][0xa18] ;  /* 0x0002860000087ab9 */ /* 0x000fe20000000a00 */
[----:B------:R-:W-:Y:S01]  /*1190*/  ISETP.NE.U32.AND P1, PT, RZ, UR4, PT ;  /* 0x00000004ff007c0c */ /* 0x000fe2000bf25070 */
[----:B------:R-:W-:Y:S01]  /*11a0*/  ULDC.64 UR6, c[0x0][0xa08] ;  /* 0x0002820000067ab9 */ /* 0x000fe20000000a00 */
[----:B------:R-:W-:Y:S01]  /*11b0*/  IMAD.MOV.U32 R0, RZ, RZ, RZ ;  /* 0x000000ffff007224 */ /* 0x000fe200078e00ff */
[----:B------:R-:W-:Y:S01]  /*11c0*/  ISETP.NE.U32.AND P0, PT, RZ, UR6, PT ;  /* 0x00000006ff007c0c */ /* 0x000fe2000bf05070 */
[----:B------:R-:W-:Y:S01]  /*11d0*/  IMAD.MOV.U32 R30, RZ, RZ, RZ ;  /* 0x000000ffff1e7224 */ /* 0x000fe200078e00ff */
[----:B------:R-:W-:-:S02]  /*11e0*/  ISETP.NE.AND.EX P1, PT, RZ, UR5, PT, P1 ;  /* 0x00000005ff007c0c */ /* 0x000fc4000bf25310 */
[----:B------:R-:W-:Y:S02]  /*11f0*/  ISETP.NE.AND.EX P0, PT, RZ, UR7, PT, P0 ;  /* 0x00000007ff007c0c */ /* 0x000fe4000bf05300 */
[----:B--2---:R-:W-:-:S09]  /*1200*/  SHF.R.S32.HI R209, RZ, 0x1f, R206 ;  /* 0x0000001fffd17819 */ /* 0x004fd200000114ce */
[C---:B------:R-:W-:Y:S02]  /*1210*/  @P1 LEA R6, P2, R206.reuse, UR4, 0x2 ;  /* 0x00000004ce061c11 */ /* 0x040fe4000f8410ff */
[C---:B------:R-:W-:Y:S02]  /*1220*/  SHF.L.U32 R204, R206.reuse, 0x2, RZ ;  /* 0x00000002cecc7819 */ /* 0x040fe400000006ff */
[C-C-:B----4-:R-:W-:Y:S02]  /*1230*/  @P1 LEA.HI.X R7, R206.reuse, UR5, R209.reuse, 0x2, P2 ;  /* 0x00000005ce071c11 */ /* 0x150fe400090f14d1 */
[----:B------:R-:W-:Y:S01]  /*1240*/  ISETP.NE.U32.AND P2, PT, RZ, UR8, PT ;  /* 0x00000008ff007c0c */ /* 0x000fe2000bf45070 */
[----:B------:R-:W-:Y:S01]  /*1250*/  ULDC UR4, c[0x0][0x288] ;  /* 0x0000a20000047ab9 */ /* 0x000fe20000000800 */
[----:B------:R-:W-:Y:S01]  /*1260*/  SHF.L.U64.HI R205, R206, 0x2, R209 ;  /* 0x00000002cecd7819 */ /* 0x000fe200000102d1 */
[----:B------:R0:W5:Y:S01]  /*1270*/  @P1 LDG.E R0, desc[UR38][R6.64] ;  /* 0x0000002606001981 */ /* 0x000162000c1e1900 */
[----:B------:R-:W-:-:S02]  /*1280*/  ISETP.NE.AND.EX P2, PT, RZ, UR9, PT, P2 ;  /* 0x00000009ff007c0c */ /* 0x000fc4000bf45320 */
[----:B------:R-:W-:Y:S01]  /*1290*/  IADD3 R8, P3, R204, UR6, RZ ;  /* 0x00000006cc087c10 */ /* 0x000fe2000ff7e0ff */
[----:B------:R-:W-:Y:S01]  /*12a0*/  IMAD.U32 R95, RZ, RZ, UR4 ;  /* 0x00000004ff5f7e24 */ /* 0x000fe2000f8e00ff */
[----:B------:R-:W-:Y:S02]  /*12b0*/  ULDC.64 UR4, c[0x0][0x418] ;  /* 0x0001060000047ab9 */ /* 0x000fe40000000a00 */
[----:B------:R-:W-:-:S05]  /*12c0*/  IADD3.X R9, R205, UR7, RZ, P3, !PT ;  /* 0x00000007cd097c10 */ /* 0x000fca0009ffe4ff */
[----:B------:R0:W5:Y:S02]  /*12d0*/  @P0 LDG.E R30, desc[UR38][R8.64] ;  /* 0x00000026081e0981 */ /* 0x000164000c1e1900 */
[----:B------:R-:W-:-:S04]  /*12e0*/  @P2 IADD3 R4, P1, R204, UR8, RZ ;  /* 0x00000008cc042c10 */ /* 0x000fc8000ff3e0ff */
[----:B------:R-:W-:-:S05]  /*12f0*/  @P2 IADD3.X R5, R205, UR9, RZ, P1, !PT ;  /* 0x00000009cd052c10 */ /* 0x000fca0008ffe4ff */
[----:B------:R0:W5:Y:S01]  /*1300*/  @P2 LDG.E R95, desc[UR38][R4.64] ;  /* 0x00000026045f2981 */ /* 0x000162000c1e1900 */
[----:B------:R-:W-:-:S03]  /*1310*/  UISETP.NE.U32.AND UP0, UPT, UR4, URZ, UPT ;  /* 0x0000003f0400728c */ /* 0x000fc6000bf05070 */
[----:B------:R-:W-:Y:S01]  /*1320*/  ULDC UR4, c[0x0][0x424] ;  /* 0x0001090000047ab9 */ /* 0x000fe20000000800 */
[----:B------:R-:W-:-:S03]  /*1330*/  UISETP.NE.AND.EX UP0, UPT, UR5, URZ, UPT, UP0 ;  /* 0x0000003f0500728c */ /* 0x000fc6000bf05300 */
[----:B------:R-:W-:Y:S01]  /*1340*/  ULDC UR5, c[0x0][0x2f0] ;  /* 0x0000bc0000057ab9 */ /* 0x000fe20000000800 */
[----:B------:R-:W-:-:S04]  /*1350*/  USEL UR4, UR4, 0x1, UP0 ;  /* 0x0000000104047887 */ /* 0x000fc80008000000 */
[----:B------:R-:W-:-:S03]  /*1360*/  UIMAD UR4, UR4, UR5, URZ ;  /* 0x00000005040472a4 */ /* 0x000fc6000f8e023f */
[----:B------:R-:W-:Y:S02]  /*1370*/  ULDC UR5, c[0x0][0x348] ;  /* 0x0000d20000057ab9 */ /* 0x000fe40000000800 */
[----:B------:R-:W-:Y:S01]  /*1380*/  MOV R25, UR5 ;  /* 0x0000000500197c02 */ /* 0x000fe20008000f00 */
[----:B------:R-:W-:Y:S02]  /*1390*/  IMAD.U32 R29, RZ, RZ, UR4 ;  /* 0x00000004ff1d7e24 */ /* 0x000fe4000f8e00ff */
[----:B------:R-:W-:Y:S01]  /*13a0*/  IMAD.MOV.U32 R26, RZ, RZ, R206 ;  /* 0x000000ffff1a7224 */ /* 0x000fe200078e00ce */
[----:B0--3--:R-:W-:Y:S06]  /*13b0*/  @P2 BRA `(.L_x_481) ;  /* 0x0000000000242947 */ /* 0x009fec0003800000 */
[----:B------:R-:W-:Y:S02]  /*13c0*/  ULDC.64 UR4, c[0x0][0xa00] ;  /* 0x0002800000047ab9 */ /* 0x000fe40000000a00 */
[----:B------:R-:W-:-:S04]  /*13d0*/  ISETP.NE.U32.AND P1, PT, RZ, UR4, PT ;  /* 0x00000004ff007c0c */ /* 0x000fc8000bf25070 */
[----:B------:R-:W-:-:S13]  /*13e0*/  ISETP.NE.AND.EX P1, PT, RZ, UR5, PT, P1 ;  /* 0x00000005ff007c0c */ /* 0x000fda000bf25310 */
[----:B------:R-:W-:Y:S05]  /*13f0*/  @!P1 BRA `(.L_x_481) ;  /* 0x0000000000149947 */ /* 0x000fea0003800000 */
[----:B------:R-:W0:Y:S02]  /*1400*/  LDC.64 R4, c[0x0][0xa00] ;  /* 0x00028000ff047b82 */ /* 0x000e240000000a00 */
[----:B0-----:R-:W-:-:S05]  /*1410*/  IMAD.WIDE R4, R26, 0x4, R4 ;  /* 0x000000041a047825 */ /* 0x001fca00078e0204 */
[----:B-----5:R-:W2:Y:S04]  /*1420*/  LDG.E R95, desc[UR38][R4.64] ;  /* 0x00000026045f7981 */ /* 0x020ea8000c1e1900 */
[----:B------:R-:W2:Y:S02]  /*1430*/  LDG.E R6, desc[UR38][R4.64+0x4] ;  /* 0x0000042604067981 */ /* 0x000ea4000c1e1900 */
[----:B--2---:R-:W-:-:S07]  /*1440*/  IMAD.IADD R95, R6, 0x1, -R95 ;  /* 0x00000001065f7824 */ /* 0x004fce00078e0a5f */
.L_x_481:
[----:B------:R-:W-:Y:S01]  /*1450*/  ULDC.64 UR4, c[0x0][0xa20] ;  /* 0x0002880000047ab9 */ /* 0x000fe20000000a00 */
[----:B------:R-:W-:Y:S01]  /*1460*/  MOV R208, R41 ;  /* 0x0000002900d07202 */ /* 0x000fe20000000f00 */
[----:B------:R-:W-:Y:S01]  /*1470*/  IMAD.MOV.U32 R203, RZ, RZ, R42 ;  /* 0x000000ffffcb7224 */ /* 0x000fe200078e002a */
[----:B------:R-:W-:-:S04]  /*1480*/  ISETP.NE.U32.AND P1, PT, RZ, UR4, PT ;  /* 0x00000004ff007c0c */ /* 0x000fc8000bf25070 */
[----:B------:R-:W-:-:S13]  /*1490*/  ISETP.NE.AND.EX P1, PT, RZ, UR5, PT, P1 ;  /* 0x00000005ff007c0c */ /* 0x000fda000bf25310 */
[----:B------:R-:W-:Y:S05]  /*14a0*/  @!P1 BRA `(.L_x_482) ;  /* 0x0000000000109947 */ /* 0x000fea0003800000 */
[----:B------:R-:W-:-:S04]  /*14b0*/  IADD3 R4, P0, R204, UR4, RZ ;  /* 0x00000004cc047c10 */ /* 0x000fc8000ff1e0ff */
[----:B------:R-:W-:-:S05]  /*14c0*/  IADD3.X R5, R205, UR5, RZ, P0, !PT ;  /* 0x00000005cd057c10 */ /* 0x000fca00087fe4ff */
[----:B------:R0:W5:Y:S01]  /*14d0*/  LDG.E R29, desc[UR38][R4.64] ;  /* 0x00000026041d7981 */ /* 0x000162000c1e1900 */
[----:B------:R-:W-:Y:S05]  /*14e0*/  BRA `(.L_x_483) ;  /* 0x0000000000107947 */ /* 0x000fea0003800000 */
.L_x_482:
[----:B------:R-:W-:Y:S05]  /*14f0*/  @!P0 BRA `(.L_x_483) ;  /* 0x00000000000c8947 */ /* 0x000fea0003800000 */
[----:B------:R-:W2:Y:S04]  /*1500*/  LDG.E R4, desc[UR38][R8.64] ;  /* 0x0000002608047981 */ /* 0x000ea8000c1e1900 */
[----:B------:R-:W2:Y:S02]  /*1510*/  LDG.E R29, desc[UR38][R8.64+0x4] ;  /* 0x00000426081d7981 */ /* 0x000ea4000c1e1900 */
[----:B--2---:R-:W-:-:S07]  /*1520*/  IMAD.IADD R29, R29, 0x1, -R4 ;  /* 0x000000011d1d7824 */ /* 0x004fce00078e0a04 */
.L_x_483:
[----:B------:R-:W-:Y:S02]  /*1530*/  ULDC.64 UR4, c[0x0][0xa10] ;  /* 0x0002840000047ab9 */ /* 0x000fe40000000a00 */
[----:B------:R-:W-:-:S04]  /*1540*/  ISETP.NE.U32.AND P0, PT, RZ, UR4, PT ;  /* 0x00000004ff007c0c */ /* 0x000fc8000bf05070 */
[----:B------:R-:W-:Y:S01]  /*1550*/  ISETP.NE.AND.EX P0, PT, RZ, UR5, PT, P0 ;  /* 0x00000005ff007c0c */ /* 0x000fe2000bf05300 */
[----:B------:R-:W-:-:S12]  /*1560*/  ULDC.64 UR4, c[0x0][0xa30] ;  /* 0x00028c0000047ab9 */ /* 0x000fd80000000a00 */
[----:B0-----:R-:W0:Y:S02]  /*1570*/  @P0 LDC.64 R4, c[0x0][0xa10] ;  /* 0x00028400ff040b82 */ /* 0x001e240000000a00 */
[----:B0-----:R-:W-:-:S05]  /*1580*/  @P0 IMAD.WIDE R4, R26, 0x4, R4 ;  /* 0x000000041a040825 */ /* 0x001fca00078e0204 */
[----:B------:R-:W2:Y:S04]  /*1590*/  @P0 LDG.E R3, desc[UR38][R4.64] ;  /* 0x0000002604030981 */ /* 0x000ea8000c1e1900 */
[----:B------:R-:W2:Y:S01]  /*15a0*/  @P0 LDG.E R8, desc[UR38][R4.64+0x4] ;  /* 0x0000042604080981 */ /* 0x000ea2000c1e1900 */
[----:B-----5:R-:W-:Y:S01]  /*15b0*/  IADD3 R10, -R0, R29, RZ ;  /* 0x0000001d000a7210 */ /* 0x020fe20007ffe1ff */
[----:B------:R-:W-:Y:S01]  /*15c0*/  IMAD.MOV.U32 R24, RZ, RZ, R29 ;  /* 0x000000ffff187224 */ /* 0x000fe200078e001d */
[----:B------:R-:W-:Y:S02]  /*15d0*/  ISETP.NE.U32.AND P1, PT, RZ, UR4, PT ;  /* 0x00000004ff007c0c */ /* 0x000fe4000bf25070 */
[----:B------:R-:W-:Y:S02]  /*15e0*/  IADD3 R27, -R10, RZ, RZ ;  /* 0x000000ff0a1b7210 */ /* 0x000fe40007ffe1ff */
[----:B------:R-:W-:-:S02]  /*15f0*/  ISETP.NE.AND.EX P1, PT, RZ, UR5, PT, P1 ;  /* 0x00000005ff007c0c */ /* 0x000fc4000bf25310 */
[----:B------:R-:W-:-:S11]  /*1600*/  VIMNMX R27, RZ, R27, !PT ;  /* 0x0000001bff1b7248 */ /* 0x000fd60007fe0100 */
[----:B------:R-:W-:-:S04]  /*1610*/  @P1 IADD3 R6, P2, R204, UR4, RZ ;  /* 0x00000004cc061c10 */ /* 0x000fc8000ff5e0ff */
[----:B------:R-:W-:-:S05]  /*1620*/  @P1 IADD3.X R7, R205, UR5, RZ, P2, !PT ;  /* 0x00000005cd071c10 */ /* 0x000fca00097fe4ff */
[----:B------:R0:W5:Y:S01]  /*1630*/  @P1 LDG.E R24, desc[UR38][R6.64] ;  /* 0x0000002606181981 */ /* 0x000162000c1e1900 */
[----:B--2---:R-:W-:-:S04]  /*1640*/  @P0 IMAD.IADD R25, R8, 0x1, -R3 ;  /* 0x0000000108190824 */ /* 0x004fc800078e0a03 */
[----:B------:R-:W-:-:S04]  /*1650*/  IMAD.IADD R96, R10, 0x1, R25 ;  /* 0x000000010a607824 */ /* 0x000fc800078e0219 */
[----:B------:R-:W-:-:S05]  /*1660*/  VIADD R0, R96, 0x7f ;  /* 0x0000007f60007836 */ /* 0x000fca0000000000 */
[----:B------:R-:W-:-:S04]  /*1670*/  SHF.R.S32.HI R3, RZ, 0x1f, R0 ;  /* 0x0000001fff037819 */ /* 0x000fc80000011400 */
[----:B------:R-:W-:-:S04]  /*1680*/  LEA.HI R3, R3, R0, RZ, 0x7 ;  /* 0x0000000003037211 */ /* 0x000fc800078f38ff */
[----:B------:R-:W-:Y:S02]  /*1690*/  LOP3.LUT R0, R3, 0xffffff80, RZ, 0xc0, !PT ;  /* 0xffffff8003007812 */ /* 0x000fe400078ec0ff */
[----:B------:R-:W-:Y:S02]  /*16a0*/  SHF.R.S32.HI R210, RZ, 0x7, R3 ;  /* 0x00000007ffd27819 */ /* 0x000fe40000011403 */
[----:B------:R-:W-:-:S04]  /*16b0*/  VIADDMNMX R0, R0, -R10, R25, PT ;  /* 0x8000000a00007246 */ /* 0x000fc80003800119 */
[----:B------:R-:W-:Y:S02]  /*16c0*/  ISETP.GT.AND P0, PT, R0, R27, PT ;  /* 0x0000001b0000720c */ /* 0x000fe40003f04270 */
[----:B------:R-:W-:-:S05]  /*16d0*/  SHF.R.U32.HI R27, RZ, 0x7, R27 ;  /* 0x00000007ff1b7819 */ /* 0x000fca000001161b */
[----:B------:R-:W-:-:S06]  /*16e0*/  IMAD.MOV.U32 R28, RZ, RZ, R27 ;  /* 0x000000ffff1c7224 */ /* 0x000fcc00078e001b */
[----:B------:R-:W-:-:S05]  /*16f0*/  @P0 VIADD R0, R0, 0x7f ;  /* 0x0000007f00000836 */ /* 0x000fca0000000000 */
[----:B------:R-:W-:-:S04]  /*1700*/  @P0 SHF.R.S32.HI R5, RZ, 0x1f, R0 ;  /* 0x0000001fff050819 */ /* 0x000fc80000011400 */
[----:B------:R-:W-:-:S04]  /*1710*/  @P0 LEA.HI R5, R5, R0, RZ, 0x7 ;  /* 0x0000000005050211 */ /* 0x000fc800078f38ff */
[----:B------:R-:W-:Y:S02]  /*1720*/  @P0 SHF.R.S32.HI R28, RZ, 0x7, R5 ;  /* 0x00000007ff1c0819 */ /* 0x000fe40000011405 */
[----:B------:R-:W-:Y:S02]  /*1730*/  PLOP3.LUT P0, PT, PT, PT, PT, 0x80, 0x0 ;  /* 0x000000000000781c */ /* 0x000fe40003f0f070 */
[----:B------:R-:W-:-:S13]  /*1740*/  ISETP.GT.AND P1, PT, R28, R27, PT ;  /* 0x0000001b1c00720c */ /* 0x000fda0003f24270 */
[----:B0-----:R-:W-:Y:S05]  /*1750*/  @!P1 BRA `(.L_x_484) ;  /* 0x00000068004c9947 */ /* 0x001fea0003800000 */
[----:B------:R-:W-:Y:S01]  /*1760*/  VIADD R0, R156, 0x18400 ;  /* 0x000184009c007836 */ /* 0x000fe20000000000 */
[----:B------:R-:W-:Y:S04]  /*1770*/  BSSY B6, `(.L_x_485) ;  /* 0x0000013000067945 */ /* 0x000fe80003800000 */
[----:B------:R-:W-:-:S13]  /*1780*/  LOP3.LUT P0, RZ, R0, 0x3ff, RZ, 0xc0, !PT ;  /* 0x000003ff00ff7812 */ /* 0x000fda000780c0ff */
[----:B------:R-:W-:Y:S05]  /*1790*/  @!P0 BRA `(.L_x_486) ;  /* 0x0000000000408947 */ /* 0x000fea0003800000 */
[----:B------:R-:W-:Y:S01]  /*17a0*/  MOV R0, 0x0 ;  /* 0x0000000000007802 */ /* 0x000fe20000000f00 */
[----:B------:R-:W-:Y:S01]  /*17b0*/  ULDC.64 UR4, c[0x4][0x80] ;  /* 0x0100200000047ab9 */ /* 0x000fe20000000a00 */
[----:B------:R-:W-:Y:S01]  /*17c0*/  ULDC.64 UR6, c[0x4][0x18] ;  /* 0x0100060000067ab9 */ /* 0x000fe20000000a00 */
[----:B------:R-:W-:Y:S01]  /*17d0*/  MOV R4, UR4 ;  /* 0x0000000400047c02 */ /* 0x000fe20008000f00 */
[----:B------:R0:W1:Y:S01]  /*17e0*/  LDC.64 R14, c[0x4][R0] ;  /* 0x01000000000e7b82 */ /* 0x0000620000000a00 */
[----:B------:R-:W-:Y:S01]  /*17f0*/  IMAD.U32 R5, RZ, RZ, UR5 ;  /* 0x00000005ff057e24 */ /* 0x000fe2000f8e00ff */
[----:B------:R-:W-:Y:S01]  /*1800*/  ULDC.64 UR4, c[0x4][0x88] ;  /* 0x0100220000047ab9 */ /* 0x000fe20000000a00 */
[----:B------:R-:W-:Y:S01]  /*1810*/  MOV R10, UR6 ;  /* 0x00000006000a7c02 */ /* 0x000fe20008000f00 */
[----:B------:R-:W-:Y:S01]  /*1820*/  IMAD.U32 R6, RZ, RZ, UR4 ;  /* 0x00000004ff067e24 */ /* 0x000fe2000f8e00ff */
[----:B------:R-:W-:Y:S01]  /*1830*/  MOV R13, RZ ;  /* 0x000000ff000d7202 */ /* 0x000fe20000000f00 */
[----:B------:R-:W-:-:S02]  /*1840*/  IMAD.U32 R7, RZ, RZ, UR5 ;  /* 0x00000005ff077e24 */ /* 0x000fc4000f8e00ff */
[----:B------:R-:W-:Y:S02]  /*1850*/  IMAD.U32 R11, RZ, RZ, UR7 ;  /* 0x00000007ff0b7e24 */ /* 0x000fe4000f8e00ff */
[----:B------:R-:W-:Y:S02]  /*1860*/  IMAD.MOV.U32 R8, RZ, RZ, 0x70 ;  /* 0x00000070ff087424 */ /* 0x000fe400078e00ff */
[----:B0-----:R-:W-:-:S07]  /*1870*/  IMAD.MOV.U32 R12, RZ, RZ, 0x1 ;  /* 0x00000001ff0c7424 */ /* 0x001fce00078e00ff */
[----:B------:R-:W-:-:S07]  /*1880*/  LEPC R20, `(.L_x_486) ;  /* 0x000000001014794e */ /* 0x000fce0000000000 */
[----:B-1---5:R-:W-:Y:S05]  /*1890*/  CALL.ABS.NOINC R14 ;  /* 0x000000000e007343 */ /* 0x022fea0003c00000 */
.L_x_486:
[----:B------:R-:W-:Y:S05]  /*18a0*/  BSYNC B6 ;  /* 0x0000000000067941 */ /* 0x000fea0003800000 */
.L_x_485:
[----:B------:R-:W-:Y:S01]  /*18b0*/  VIADD R0, R156, 0x400 ;  /* 0x000004009c007836 */ /* 0x000fe20000000000 */
[----:B------:R-:W-:Y:S04]  /*18c0*/  BSSY B6, `(.L_x_487) ;  /* 0x0000013000067945 */ /* 0x000fe80003800000 */
[----:B------:R-:W-:-:S13]  /*18d0*/  LOP3.LUT P0, RZ, R0, 0x3ff, RZ, 0xc0, !PT ;  /* 0x000003ff00ff7812 */ /* 0x000fda000780c0ff */
[----:B------:R-:W-:Y:S05]  /*18e0*/  @!P0 BRA `(.L_x_488) ;  /* 0x0000000000408947 */ /* 0x000fea0003800000 */
[----:B------:R-:W-:Y:S01]  /*18f0*/  MOV R0, 0x0 ;  /* 0x0000000000007802 */ /* 0x000fe20000000f00 */
[----:B------:R-:W-:Y:S01]  /*1900*/  ULDC.64 UR4, c[0x4][0x80] ;  /* 0x0100200000047ab9 */ /* 0x000fe20000000a00 */
[----:B------:R-:W-:Y:S01]  /*1910*/  ULDC.64 UR6, c[0x4][0x18] ;  /* 0x0100060000067ab9 */ /* 0x000fe20000000a00 */
[----:B------:R-:W-:Y:S01]  /*1920*/  IMAD.U32 R4, RZ, RZ, UR4 ;  /* 0x00000004ff047e24 */ /* 0x000fe2000f8e00ff */
[----:B------:R0:W1:Y:S01]  /*1930*/  LDC.64 R14, c[0x4][R0] ;  /* 0x01000000000e7b82 */ /* 0x0000620000000a00 */
[----:B------:R-:W-:Y:S01]  /*1940*/  IMAD.U32 R5, RZ, RZ, UR5 ;  /* 0x00000005ff057e24 */ /* 0x000fe2000f8e00ff */
[----:B------:R-:W-:Y:S01]  /*1950*/  ULDC.64 UR4, c[0x4][0x88] ;  /* 0x0100220000047ab9 */ /* 0x000fe20000000a00 */
[----:B------:R-:W-:Y:S01]  /*1960*/  IMAD.U32 R10, RZ, RZ, UR6 ;  /* 0x00000006ff0a7e24 */ /* 0x000fe2000f8e00ff */
[----:B------:R-:W-:Y:S01]  /*1970*/  MOV R6, UR4 ;  /* 0x0000000400067c02 */ /* 0x000fe20008000f00 */
[----:B------:R-:W-:Y:S01]  /*1980*/  IMAD.U32 R7, RZ, RZ, UR5 ;  /* 0x00000005ff077e24 */ /* 0x000fe2000f8e00ff */
[----:B------:R-:W-:Y:S01]  /*1990*/  MOV R8, 0x70 ;  /* 0x0000007000087802 */ /* 0x000fe20000000f00 */
[----:B------:R-:W-:-:S02]  /*19a0*/  IMAD.U32 R11, RZ, RZ, UR7 ;  /* 0x00000007ff0b7e24 */ /* 0x000fc4000f8e00ff */
[----:B------:R-:W-:Y:S02]  /*19b0*/  IMAD.MOV.U32 R12, RZ, RZ, 0x1 ;  /* 0x00000001ff0c7424 */ /* 0x000fe400078e00ff */
[----:B0-----:R-:W-:-:S07]  /*19c0*/  IMAD.MOV.U32 R13, RZ, RZ, RZ ;  /* 0x000000ffff0d7224 */ /* 0x001fce00078e00ff */
[----:B------:R-:W-:-:S07]  /*19d0*/  LEPC R20, `(.L_x_488) ;  /* 0x000000001014794e */ /* 0x000fce0000000000 */
[----:B-1---5:R-:W-:Y:S05]  /*19e0*/  CALL.ABS.NOINC R14 ;  /* 0x000000000e007343 */ /* 0x022fea0003c00000 */
.L_x_488:
[----:B------:R-:W-:Y:S05]  /*19f0*/  BSYNC B6 ;  /* 0x0000000000067941 */ /* 0x000fea0003800000 */
.L_x_487:
[----:B------:R-:W-:Y:S01]  /*1a00*/  ULDC.64 UR4, c[0x0][0x9f8] ;  /* 0x00027e0000047ab9 */ /* 0x000fe20000000a00 */
[----:B------:R-:W0:Y:S01]  /*1a10*/  LDC R37, c[0x0][0x3f4] ;  /* 0x0000fd00ff257b82 */ /* 0x000e220000000800 */
[----:B------:R-:W-:-:S04]  /*1a20*/  ISETP.NE.U32.AND P0, PT, RZ, UR4, PT ;  /* 0x00000004ff007c0c */ /* 0x000fc8000bf05070 */
[----:B------:R-:W-:-:S03]  /*1a30*/  ISETP.NE.AND.EX P0, PT, RZ, UR5, PT, P0 ;  /* 0x00000005ff007c0c */ /* 0x000fc6000bf05300 */
[----:B------:R-:W1:Y:S08]  /*1a40*/  LDC.64 R14, c[0x0][0x3f8] ;  /* 0x0000fe00ff0e7b82 */ /* 0x000e700000000a00 */
[----:B------:R-:W2:Y:S02]  /*1a50*/  LDC.64 R34, c[0x0][0x408] ;  /* 0x00010200ff227b82 */ /* 0x000ea40000000a00 */
[----:B------:R-:W-:-:S04]  /*1a60*/  @P0 IADD3 R4, P1, R204, UR4, RZ ;  /* 0x00000004cc040c10 */ /* 0x000fc8000ff3e0ff */
[----:B------:R-:W-:-:S05]  /*1a70*/  @P0 IADD3.X R5, R205, UR5, RZ, P1, !PT ;  /* 0x00000005cd050c10 */ /* 0x000fca0008ffe4ff */
[----:B------:R3:W4:Y:S01]  /*1a80*/  @P0 LDG.E R26, desc[UR38][R4.64] ;  /* 0x00000026041a0981 */ /* 0x000722000c1e1900 */
[----:B0-----:R-:W-:Y:S01]  /*1a90*/  ISETP.GE.AND P0, PT, R16, R37, PT ;  /* 0x000000251000720c */ /* 0x001fe20003f06270 */
[----:B------:R-:W-:Y:S01]  /*1aa0*/  IMAD.IADD R0, R30, 0x1, R29 ;  /* 0x000000011e007824 */ /* 0x000fe200078e021d */
[----:B------:R-:W-:Y:S01]  /*1ab0*/  SHF.R.U32.HI R21, RZ, 0x3, R193 ;  /* 0x00000003ff157819 */ /* 0x000fe200000116c1 */
[----:B------:R-:W0:Y:S01]  /*1ac0*/  S2R R38, SR_TID.X ;  /* 0x0000000000267919 */ /* 0x000e220000002100 */
[----:B------:R-:W-:Y:S01]  /*1ad0*/  SEL R3, R37, RZ, P0 ;  /* 0x000000ff25037207 */ /* 0x000fe20000000000 */
[----:B-1----:R-:W-:Y:S01]  /*1ae0*/  IMAD.WIDE.U32 R6, R153, R14, R18 ;  /* 0x0000000e99067225 */ /* 0x002fe200078e0012 */
[----:B------:R-:W-:Y:S02]  /*1af0*/  SHF.R.U32.HI R20, RZ, 0x3, R192 ;  /* 0x00000003ff147819 */ /* 0x000fe400000116c0 */
[----:B------:R-:W-:Y:S01]  /*1b00*/  LEA R36, R202, R153, 0x5 ;  /* 0x00000099ca247211 */ /* 0x000fe200078e28ff */
[----:B------:R-:W-:-:S02]  /*1b10*/  IMAD.IADD R3, R16, 0x1, R3 ;  /* 0x0000000110037824 */ /* 0x000fc400078e0203 */
[----:B------:R-:W-:Y:S01]  /*1b20*/  IMAD.MOV.U32 R84, RZ, RZ, R6 ;  /* 0x000000ffff547224 */ /* 0x000fe200078e0006 */
[C---:B--2---:R-:W-:Y:S01]  /*1b30*/  SHF.L.U64.HI R29, R34.reuse, 0x5, R35 ;  /* 0x00000005221d7819 */ /* 0x044fe20000010223 */
[-C--:B------:R-:W-:Y:S01]  /*1b40*/  IMAD R10, R227, R34.reuse, RZ ;  /* 0x00000022e30a7224 */ /* 0x080fe200078e02ff */
[----:B------:R-:W-:Y:S01]  /*1b50*/  SHF.R.S32.HI R6, RZ, 0x1f, R3 ;  /* 0x0000001fff067819 */ /* 0x000fe20000011403 */
[C---:B---3--:R-:W-:Y:S01]  /*1b60*/  IMAD.WIDE.U32 R4, R153.reuse, R34, R18 ;  /* 0x0000002299047225 */ /* 0x048fe200078e0012 */
[--C-:B------:R-:W-:Y:S02]  /*1b70*/  SHF.L.U64.HI R30, R34, 0x6, R35.reuse ;  /* 0x00000006221e7819 */ /* 0x100fe40000010223 */
[----:B------:R-:W-:Y:S01]  /*1b80*/  LEA.HI R12, R6, R3, RZ, 0x3 ;  /* 0x00000003060c7211 */ /* 0x000fe200078f18ff */
[----:B------:R-:W-:Y:S01]  /*1b90*/  IMAD R91, R153, R35, R10 ;  /* 0x00000023995b7224 */ /* 0x000fe200078e020a */
[----:B------:R-:W-:Y:S01]  /*1ba0*/  SHF.L.U64.HI R31, R34, 0x7, R35 ;  /* 0x00000007221f7819 */ /* 0x000fe20000010223 */
[----:B------:R-:W-:Y:S01]  /*1bb0*/  IMAD R8, R227, R14, RZ ;  /* 0x0000000ee3087224 */ /* 0x000fe200078e02ff */
[----:B------:R-:W-:Y:S01]  /*1bc0*/  LOP3.LUT R43, R12, 0xfffffff8, RZ, 0xc0, !PT ;  /* 0xfffffff80c2b7812 */ /* 0x000fe200078ec0ff */
[----:B------:R-:W-:Y:S01]  /*1bd0*/  IMAD.WIDE.U32 R10, R153, R34, R16 ;  /* 0x00000022990a7225 */ /* 0x000fe200078e0010 */
[----:B------:R-:W-:-:S02]  /*1be0*/  IADD3 R89, R5, R91, RZ ;  /* 0x0000005b05597210 */ /* 0x000fc40007ffe0ff */
[----:B------:R-:W-:Y:S01]  /*1bf0*/  LOP3.LUT R5, R193, 0x38, R12, 0xf8, !PT ;  /* 0x00000038c1057812 */ /* 0x000fe200078ef80c */
[----:B------:R-:W-:Y:S01]  /*1c00*/  IMAD.MOV.U32 R88, RZ, RZ, R4 ;  /* 0x000000ffff587224 */ /* 0x000fe200078e0004 */
[----:B------:R-:W-:Y:S01]  /*1c10*/  LEA.HI R4, R6, R3, RZ, 0x6 ;  /* 0x0000000306047211 */ /* 0x000fe200078f30ff */
[C---:B------:R-:W-:Y:S01]  /*1c20*/  IMAD R87, R153.reuse, R15, R8 ;  /* 0x0000000f99577224 */ /* 0x040fe200078e0208 */
[----:B------:R-:W-:Y:S01]  /*1c30*/  LOP3.LUT R3, R12, 0x38, RZ, 0xc0, !PT ;  /* 0x000000380c037812 */ /* 0x000fe200078ec0ff */
[----:B------:R-:W-:Y:S01]  /*1c40*/  IMAD.WIDE.U32 R8, R153, R14, R16 ;  /* 0x0000000e99087225 */ /* 0x000fe200078e0010 */
[----:B------:R-:W-:Y:S02]  /*1c50*/  MOV R90, R10 ;  /* 0x0000000a005a7202 */ /* 0x000fe40000000f00 */
[----:B------:R-:W-:Y:S01]  /*1c60*/  IADD3 R85, R7, R87, RZ ;  /* 0x0000005707557210 */ /* 0x000fe20007ffe0ff */
[----:B------:R-:W-:Y:S01]  /*1c70*/  IMAD.IADD R91, R91, 0x1, R11 ;  /* 0x000000015b5b7824 */ /* 0x000fe200078e020b */
[----:B0-----:R-:W-:Y:S01]  /*1c80*/  SHF.R.U32.HI R38, RZ, 0x7, R38 ;  /* 0x00000007ff267819 */ /* 0x001fe20000011626 */
[----:B------:R-:W-:Y:S01]  /*1c90*/  IMAD.SHL.U32 R4, R4, 0x80, RZ ;  /* 0x0000008004047824 */ /* 0x000fe200078e00ff */
[----:B-----5:R-:W-:Y:S01]  /*1ca0*/  SHF.R.S32.HI R11, RZ, 0x1f, R24 ;  /* 0x0000001fff0b7819 */ /* 0x020fe20000011418 */
[----:B------:R-:W-:Y:S01]  /*1cb0*/  IMAD.MOV.U32 R86, RZ, RZ, R8 ;  /* 0x000000ffff567224 */ /* 0x000fe200078e0008 */
[----:B------:R-:W-:Y:S01]  /*1cc0*/  ISETP.NE.AND P6, PT, R38, 0x1, PT ;  /* 0x000000012600780c */ /* 0x000fe20003fc5270 */
[----:B------:R-:W-:Y:S01]  /*1cd0*/  IMAD.IADD R87, R87, 0x1, R9 ;  /* 0x0000000157577824 */ /* 0x000fe200078e0209 */
[--C-:B------:R-:W-:Y:S01]  /*1ce0*/  LOP3.LUT R7, R192, 0x38, R12.reuse, 0xf8, !PT ;  /* 0x00000038c0077812 */ /* 0x100fe200078ef80c */
[----:B------:R-:W-:Y:S01]  /*1cf0*/  IMAD R10, R11, R14, RZ ;  /* 0x0000000e0b0a7224 */ /* 0x000fe200078e02ff */
[----:B------:R-:W-:Y:S01]  /*1d00*/  LOP3.LUT R8, R159, 0x38, R12, 0xf8, !PT ;  /* 0x000000389f087812 */ /* 0x000fe200078ef80c */
[----:B------:R-:W-:Y:S01]  /*1d10*/  IMAD R11, R11, R34, RZ ;  /* 0x000000220b0b7224 */ /* 0x000fe200078e02ff */
[----:B------:R-:W-:Y:S01]  /*1d20*/  LOP3.LUT R3, R3, 0x1c0, R228, 0xf8, !PT ;  /* 0x000001c003037812 */ /* 0x000fe200078ef8e4 */
[----:B------:R-:W-:Y:S01]  /*1d30*/  IMAD R39, R24, R15, R10 ;  /* 0x0000000f18277224 */ /* 0x000fe200078e020a */
[----:B------:R-:W-:Y:S01]  /*1d40*/  LOP3.LUT R6, R4, 0xffffe000, RZ, 0xc0, !PT ;  /* 0xffffe00004067812 */ /* 0x000fe200078ec0ff */
[----:B------:R-:W-:Y:S01]  /*1d50*/  IMAD.WIDE.U32 R84, R24, R14, R84 ;  /* 0x0000000e18547225 */ /* 0x000fe200078e0054 */
[----:B------:R-:W-:-:S02]  /*1d60*/  LOP3.LUT R5, R5, R21, RZ, 0x3c, !PT ;  /* 0x0000001505057212 */ /* 0x000fc400078e3cff */
[----:B------:R-:W-:Y:S01]  /*1d70*/  LOP3.LUT R9, R7, R20, RZ, 0x3c, !PT ;  /* 0x0000001407097212 */ /* 0x000fe200078e3cff */
[----:B------:R-:W-:Y:S05]  /*1d80*/  @!P6 WARPSYNC.ALL ;  /* 0x000000000000e948 */ /* 0x000fea0003800000 */
[----:B------:R-:W-:Y:S01]  /*1d90*/  LOP3.LUT R8, R8, R229, RZ, 0x3c, !PT ;  /* 0x000000e508087212 */ /* 0x000fe200078e3cff */
[C---:B------:R-:W-:Y:S01]  /*1da0*/  IMAD.WIDE.U32 R86, R24.reuse, R14, R86 ;  /* 0x0000000e18567225 */ /* 0x040fe200078e0056 */
[----:B------:R-:W-:Y:S01]  /*1db0*/  LOP3.LUT R7, R3, R198, RZ, 0x3c, !PT ;  /* 0x000000c603077212 */ /* 0x000fe200078e3cff */
[----:B------:R-:W-:Y:S01]  /*1dc0*/  ULDC UR4, c[0x0][0x2f4] ;  /* 0x0000bd0000047ab9 */ /* 0x000fe20000000800 */
[-C--:B------:R-:W-:Y:S01]  /*1dd0*/  IADD3 R3, R5, R6.reuse, R197 ;  /* 0x0000000605037210 */ /* 0x080fe20007ffe0c5 */
[C---:B------:R-:W-:Y:S01]  /*1de0*/  IMAD R11, R24.reuse, R35, R11 ;  /* 0x00000023180b7224 */ /* 0x040fe200078e020b */
[----:B------:R-:W-:Y:S01]  /*1df0*/  IADD3 R4, R9, R6, R196 ;  /* 0x0000000609047210 */ /* 0x000fe20007ffe0c4 */
[----:B------:R-:W-:Y:S01]  /*1e00*/  IMAD.WIDE.U32 R88, R24, R34, R88 ;  /* 0x0000002218587225 */ /* 0x000fe200078e0058 */
[----:B------:R-:W-:-:S02]  /*1e10*/  IADD3 R5, R8, R6, R195 ;  /* 0x0000000608057210 */ /* 0x000fc40007ffe0c3 */
[----:B------:R-:W-:Y:S01]  /*1e20*/  IADD3 R6, R7, R6, R199 ;  /* 0x0000000607067210 */ /* 0x000fe20007ffe0c7 */
[----:B------:R-:W-:Y:S01]  /*1e30*/  IMAD.WIDE.U32 R90, R24, R34, R90 ;  /* 0x00000022185a7225 */ /* 0x000fe200078e005a */
[C-C-:B------:R-:W-:Y:S02]  /*1e40*/  SHF.L.U64.HI R7, R14.reuse, 0x5, R15.reuse ;  /* 0x000000050e077819 */ /* 0x140fe4000001020f */
[--C-:B------:R-:W-:Y:S01]  /*1e50*/  SHF.L.U64.HI R8, R14, 0x6, R15.reuse ;  /* 0x000000060e087819 */ /* 0x100fe2000001020f */
[----:B------:R-:W-:Y:S01]  /*1e60*/  VIADD R97, R38, 0x8 ;  /* 0x0000000826617836 */ /* 0x000fe20000000000 */
[----:B------:R-:W-:Y:S01]  /*1e70*/  SHF.L.U64.HI R9, R14, 0x7, R15 ;  /* 0x000000070e097819 */ /* 0x000fe2000001020f */
[----:B------:R-:W-:Y:S01]  /*1e80*/  IMAD.SHL.U32 R32, R34, 0x20, RZ ;  /* 0x0000002022207824 */ /* 0x000fe200078e00ff */
[----:B------:R-:W-:Y:S01]  /*1e90*/  SHF.L.U32 R21, R14, 0x7, RZ ;  /* 0x000000070e157819 */ /* 0x000fe200000006ff */
[----:B------:R-:W-:Y:S01]  /*1ea0*/  IMAD.SHL.U32 R33, R34, 0x40, RZ ;  /* 0x0000004022217824 */ /* 0x000fe200078e00ff */
[----:B------:R-:W-:Y:S01]  /*1eb0*/  SHF.R.S32.HI R35, RZ, 0x1f, R42 ;  /* 0x0000001fff237819 */ /* 0x000fe2000001142a */
[----:B------:R-:W-:Y:S01]  /*1ec0*/  IMAD.IADD R38, R85, 0x1, R39 ;  /* 0x0000000155267824 */ /* 0x000fe200078e0227 */
[----:B------:R-:W-:Y:S01]  /*1ed0*/  IADD3 R39, R39, R87, RZ ;  /* 0x0000005727277210 */ /* 0x000fe20007ffe0ff */
[----:B------:R-:W-:Y:S01]  /*1ee0*/  IMAD.SHL.U32 R10, R14, 0x20, RZ ;  /* 0x000000200e0a7824 */ /* 0x000fe200078e00ff */
[----:B------:R-:W-:Y:S01]  /*1ef0*/  ISETP.GE.AND P1, PT, R16, UR4, PT ;  /* 0x0000000410007c0c */ /* 0x000fe2000bf26270 */
[----:B------:R-:W-:Y:S01]  /*1f00*/  IMAD.SHL.U32 R20, R14, 0x40, RZ ;  /* 0x000000400e147824 */ /* 0x000fe200078e00ff */
[----:B------:R-:W-:Y:S01]  /*1f10*/  ISETP.GE.AND P2, PT, R22, UR4, PT ;  /* 0x0000000416007c0c */ /* 0x000fe2000bf46270 */
[----:B------:R-:W-:Y:S01]  /*1f20*/  IMAD.SHL.U32 R34, R34, 0x80, RZ ;  /* 0x0000008022227824 */ /* 0x000fe200078e00ff */
[----:B------:R-:W-:Y:S01]  /*1f30*/  SHF.R.S32.HI R81, RZ, 0x3, R12 ;  /* 0x00000003ff517819 */ /* 0x000fe2000001140c */
[----:B------:R-:W-:Y:S01]  /*1f40*/  IMAD.SHL.U32 R37, R37, 0x2, RZ ;  /* 0x0000000225257824 */ /* 0x000fe200078e00ff */
[----:B------:R-:W-:Y:S01]  /*1f50*/  SHF.R.S32.HI R83, RZ, 0x1f, R43 ;  /* 0x0000001fff537819 */ /* 0x000fe2000001142b */
[----:B------:R-:W-:-:S02]  /*1f60*/  IMAD.IADD R40, R89, 0x1, R11 ;  /* 0x0000000159287824 */ /* 0x000fc400078e020b */
[----:B------:R-:W-:Y:S01]  /*1f70*/  IMAD.IADD R80, R11, 0x1, R91 ;  /* 0x000000010b507824 */ /* 0x000fe200078e025b */
[----:B------:R-:W-:Y:S01]  /*1f80*/  @!P6 BAR.SYNC.DEFER_BLOCKING 0x9, 0x100 ;  /* 0x024400000000eb1d */ /* 0x000fe20000010000 */
[----:B----4-:R-:W-:-:S07]  /*1f90*/  SHF.R.S32.HI R82, RZ, 0x1f, R26 ;  /* 0x0000001fff527819 */ /* 0x010fce000001141a */
.L_x_586:
[----:B------:R-:W0:Y:S01]  /*1fa0*/  LDC R101, c[0x0][0x430] ;  /* 0x00010c00ff657b82 */ /* 0x000e220000000800 */
[----:B------:R-:W-:Y:S02]  /*1fb0*/  VIADD R28, R28, 0xffffffff ;  /* 0xffffffff1c1c7836 */ /* 0x000fe40000000000 */
[----:B------:R-:W-:-:S03]  /*1fc0*/  IMAD.MOV.U32 R102, RZ, RZ, RZ ;  /* 0x000000ffff667224 */ /* 0x000fc600078e00ff */
[----:B------:R-:W-:Y:S02]  /*1fd0*/  LEA R11, R28, R36, 0x7 ;  /* 0x000000241c0b7211 */ /* 0x000fe400078e38ff */
[----:B-1----:R-:W1:Y:S02]  /*1fe0*/  LDC R104, c[0x0][0x3f4] ;  /* 0x0000fd00ff687b82 */ /* 0x002e640000000800 */
[----:B------:R-:W-:Y:S01]  /*1ff0*/  ISETP.GE.AND P3, PT, R11, R25, PT ;  /* 0x000000190b00720c */ /* 0x000fe20003f66270 */
[----:B------:R-:W-:-:S03]  /*2000*/  IMAD.IADD R45, R0, 0x1, R11 ;  /* 0x00000001002d7824 */ /* 0x000fc600078e020b */
[----:B------:R-:W-:Y:S01]  /*2010*/  ISETP.GT.OR P3, PT, R36, 0x7f, P3 ;  /* 0x0000007f2400780c */ /* 0x000fe20001f64670 */
[----:B------:R-:W-:Y:S01]  /*2020*/  IMAD.MOV.U32 R11, RZ, RZ, R45 ;  /* 0x000000ffff0b7224 */ /* 0x000fe200078e002d */
[----:B0-----:R-:W-:-:S11]  /*2030*/  ISETP.NE.AND P4, PT, R101, 0x1, PT ;  /* 0x000000016500780c */ /* 0x001fd60003f85270 */
[----:B------:R-:W0:Y:S08]  /*2040*/  @!P3 LDC.64 R14, c[0x0][0x428] ;  /* 0x00010a00ff0ebb82 */ /* 0x000e300000000a00 */
[----:B--2---:R-:W2:Y:S08]  /*2050*/  @!P3 LDC.64 R46, c[0x0][0x418] ;  /* 0x00010600ff2ebb82 */ /* 0x004eb00000000a00 */
[----:B---3--:R-:W3:Y:S08]  /*2060*/  @P4 LDC R12, c[0x0][0x434] ;  /* 0x00010d00ff0c4b82 */ /* 0x008ef00000000800 */
[----:B------:R-:W4:Y:S01]  /*2070*/  @P4 LDC R13, c[0x0][0x438] ;  /* 0x00010e00ff0d4b82 */ /* 0x000f220000000800 */
[----:B---3--:R-:W-:-:S05]  /*2080*/  @P4 IMAD.HI.U32 R12, R45, R12, RZ ;  /* 0x0000000c2d0c4227 */ /* 0x008fca00078e00ff */
[----:B----4-:R-:W-:Y:S01]  /*2090*/  @P4 SHF.R.U32.HI R11, RZ, R13, R12 ;  /* 0x0000000dff0b4219 */ /* 0x010fe2000001160c */
[----:B0-----:R-:W-:-:S03]  /*20a0*/  @!P3 IMAD R12, R82, R14, RZ ;  /* 0x0000000e520cb224 */ /* 0x001fc600078e02ff */
[--C-:B------:R-:W-:Y:S01]  /*20b0*/  @!P3 SHF.R.S32.HI R13, RZ, 0x1f, R11.reuse ;  /* 0x0000001fff0db819 */ /* 0x100fe2000001140b */
[----:B------:R-:W-:Y:S02]  /*20c0*/  @!P3 IMAD R15, R26, R15, R12 ;  /* 0x0000000f1a0fb224 */ /* 0x000fe400078e020c */
[----:B------:R-:W-:-:S04]  /*20d0*/  @!P3 IMAD.MOV.U32 R12, RZ, RZ, R11 ;  /* 0x000000ffff0cb224 */ /* 0x000fc800078e000b */
[----:B------:R-:W-:-:S05]  /*20e0*/  @!P3 IMAD.WIDE.U32 R12, R26, R14, R12 ;  /* 0x0000000e1a0cb225 */ /* 0x000fca00078e000c */
[----:B------:R-:W-:Y:S02]  /*20f0*/  @!P3 IADD3 R13, R13, R15, RZ ;  /* 0x0000000f0d0db210 */ /* 0x000fe40007ffe0ff */
[----:B--2---:R-:W-:-:S04]  /*2100*/  @!P3 LEA R14, P4, R12, R46, 0x2 ;  /* 0x0000002e0c0eb211 */ /* 0x004fc800078810ff */
[----:B------:R-:W-:-:S05]  /*2110*/  @!P3 LEA.HI.X R15, R12, R47, R13, 0x2, P4 ;  /* 0x0000002f0c0fb211 */ /* 0x000fca00020f140d */
[----:B------:R0:W5:Y:S01]  /*2120*/  @!P3 LDG.E R102, desc[UR38][R14.64] ;  /* 0x000000260e66b981 */ /* 0x000162000c1e1900 */
[----:B-1----:R-:W-:Y:S01]  /*2130*/  ISETP.GE.AND P3, PT, R104, 0x1, PT ;  /* 0x000000016800780c */ /* 0x002fe20003f66270 */
[----:B------:R-:W-:Y:S01]  /*2140*/  IMAD.MOV R12, RZ, RZ, -R11 ;  /* 0x000000ffff0c7224 */ /* 0x000fe200078e0a0b */
[----:B------:R-:W-:Y:S01]  /*2150*/  ISETP.GT.AND P4, PT, R28, R27, PT ;  /* 0x0000001b1c00720c */ /* 0x000fe20003f84270 */
[----:B------:R-:W-:Y:S01]  /*2160*/  IMAD R11, R155, 0x4000, R201 ;  /* 0x000040009b0b7824 */ /* 0x000fe200078e02c9 */
[----:B------:R-:W-:Y:S05]  /*2170*/  YIELD ;  /* 0x0000000000007946 */ /* 0x000fea0003800000 */
[----:B------:R-:W-:Y:S01]  /*2180*/  BSSY B0, `(.L_x_489) ;  /* 0x0000570000007945 */ /* 0x000fe20003800000 */
[----:B------:R-:W-:Y:S01]  /*2190*/  IMAD R101, R101, R12, R45 ;  /* 0x0000000c65657224 */ /* 0x000fe200078e022d */
[----:B------:R-:W-:-:S02]  /*21a0*/  LEA R94, R11, R156, 0x1 ;  /* 0x0000009c0b5e7211 */ /* 0x000fc400078e08ff */
[----:B------:R-:W-:Y:S01]  /*21b0*/  P2R R93, PR, RZ, 0x10 ;  /* 0x00000010ff5d7803 */ /* 0x000fe20000000000 */
[----:B0-----:R-:W-:Y:S06]  /*21c0*/  @!P3 BRA `(.L_x_490) ;  /* 0x000000500004b947 */ /* 0x001fec0003800000 */
[----:B------:R-:W-:Y:S01]  /*21d0*/  SHF.R.S32.HI R100, RZ, 0x1f, R101 ;  /* 0x0000001fff647819 */ /* 0x000fe20000011465 */
[----:B------:R-:W-:Y:S01]  /*21e0*/  ULDC.64 UR4, c[0x0][0x300] ;  /* 0x0000c00000047ab9 */ /* 0x000fe20000000a00 */
[----:B-----5:R-:W-:Y:S01]  /*21f0*/  SHF.R.S32.HI R99, RZ, 0x1f, R102 ;  /* 0x0000001fff637819 */ /* 0x020fe20000011466 */
[----:B------:R-:W-:Y:S01]  /*2200*/  IMAD.WIDE.U32 R12, R101, UR4, RZ ;  /* 0x00000004650c7c25 */ /* 0x000fe2000f8e00ff */
[----:B------:R-:W-:Y:S02]  /*2210*/  ULDC.U8 UR6, c[0x0][0x410] ;  /* 0x0001040000067ab9 */ /* 0x000fe40000000000 */
[----:B------:R-:W-:Y:S01]  /*2220*/  ISETP.NE.AND P3, PT, RZ, UR6, PT ;  /* 0x00000006ff007c0c */ /* 0x000fe2000bf65270 */
[----:B------:R-:W-:Y:S02]  /*2230*/  IMAD R14, R100, UR4, RZ ;  /* 0x00000004640e7c24 */ /* 0x000fe4000f8e02ff */
[-C--:B------:R-:W-:Y:S02]  /*2240*/  IMAD R44, R31, R28.reuse, RZ ;  /* 0x0000001c1f2c7224 */ /* 0x080fe400078e02ff */
[----:B------:R-:W-:Y:S01]  /*2250*/  IMAD R11, R101, UR5, R14 ;  /* 0x00000005650b7c24 */ /* 0x000fe2000f8e020e */
[----:B------:R-:W-:Y:S01]  /*2260*/  ULDC.64 UR4, c[0x0][0x310] ;  /* 0x0000c40000047ab9 */ /* 0x000fe20000000a00 */
[----:B------:R-:W-:-:S02]  /*2270*/  IMAD R14, R9, R28, RZ ;  /* 0x0000001c090e7224 */ /* 0x000fc400078e02ff */
[----:B------:R-:W-:Y:S02]  /*2280*/  IMAD R15, R99, UR4, RZ ;  /* 0x00000004630f7c24 */ /* 0x000fe4000f8e02ff */
[----:B------:R-:W-:Y:S01]  /*2290*/  IMAD.IADD R13, R13, 0x1, R11 ;  /* 0x000000010d0d7824 */ /* 0x000fe200078e020b */
[----:B------:R-:W-:Y:S01]  /*22a0*/  SHF.R.S32.HI R11, RZ, 0x1f, R28 ;  /* 0x0000001fff0b7819 */ /* 0x000fe2000001141c */
[C---:B------:R-:W-:Y:S02]  /*22b0*/  IMAD R15, R102.reuse, UR5, R15 ;  /* 0x00000005660f7c24 */ /* 0x040fe4000f8e020f */
[----:B------:R-:W-:Y:S01]  /*22c0*/  IMAD.WIDE.U32 R12, R102, UR4, R12 ;  /* 0x00000004660c7c25 */ /* 0x000fe2000f8e000c */
[----:B------:R-:W-:-:S03]  /*22d0*/  ULDC.64 UR4, c[0x0][0x308] ;  /* 0x0000c20000047ab9 */ /* 0x000fc60000000a00 */
[----:B------:R-:W-:Y:S02]  /*22e0*/  IMAD.IADD R13, R13, 0x1, R15 ;  /* 0x000000010d0d7824 */ /* 0x000fe400078e020f */
[----:B------:R-:W-:Y:S02]  /*22f0*/  IMAD R15, R35, UR4, RZ ;  /* 0x00000004230f7c24 */ /* 0x000fe4000f8e02ff */
[C---:B------:R-:W-:Y:S02]  /*2300*/  IMAD R103, R11.reuse, R21, R14 ;  /* 0x000000150b677224 */ /* 0x040fe400078e020e */
[----:B------:R-:W-:Y:S02]  /*2310*/  IMAD R45, R11, R34, R44 ;  /* 0x000000220b2d7224 */ /* 0x000fe400078e022c */
[C---:B------:R-:W-:Y:S02]  /*2320*/  IMAD R11, R42.reuse, UR5, R15 ;  /* 0x000000052a0b7c24 */ /* 0x040fe4000f8e020f */
[----:B------:R-:W-:Y:S01]  /*2330*/  IMAD.WIDE.U32 R108, R42, UR4, R12 ;  /* 0x000000042a6c7c25 */ /* 0x000fe2000f8e000c */
[----:B------:R-:W-:-:S03]  /*2340*/  ULDC.64 UR4, c[0x0][0x2e8] ;  /* 0x0000ba0000047ab9 */ /* 0x000fc60000000a00 */
[----:B------:R-:W-:Y:S01]  /*2350*/  IMAD.IADD R11, R109, 0x1, R11 ;  /* 0x000000016d0b7824 */ /* 0x000fe200078e020b */
[----:B------:R-:W-:Y:S01]  /*2360*/  LEA R109, P4, R108, UR4, 0x1 ;  /* 0x000000046c6d7c11 */ /* 0x000fe2000f8808ff */
[----:B------:R-:W-:Y:S02]  /*2370*/  IMAD R98, R28, -0x80, R25 ;  /* 0xffffff801c627824 */ /* 0x000fe400078e0219 */
[-C--:B------:R-:W-:Y:S01]  /*2380*/  IMAD.WIDE.U32 R14, R21, R28.reuse, RZ ;  /* 0x0000001c150e7225 */ /* 0x080fe200078e00ff */
[----:B------:R-:W-:Y:S02]  /*2390*/  LEA.HI.X R108, R108, UR5, R11, 0x1, P4 ;  /* 0x000000056c6c7c11 */ /* 0x000fe4000a0f0c0b */
[----:B------:R-:W-:Y:S01]  /*23a0*/  VIMNMX R98, R98, 0x80, PT ;  /* 0x0000008062627848 */ /* 0x000fe20003fe0100 */
[----:B------:R-:W-:Y:S01]  /*23b0*/  IMAD.WIDE.U32 R12, R34, R28, RZ ;  /* 0x0000001c220c7225 */ /* 0x000fe200078e00ff */
[----:B------:R-:W-:-:S03]  /*23c0*/  IADD3 R103, R15, R103, RZ ;  /* 0x000000670f677210 */ /* 0x000fc60007ffe0ff */
[----:B------:R-:W-:Y:S01]  /*23d0*/  IMAD.IADD R11, R13, 0x1, R45 ;  /* 0x000000010d0b7824 */ /* 0x000fe200078e022d */
[----:B------:R-:W-:Y:S06]  /*23e0*/  @!P3 BRA `(.L_x_491) ;  /* 0x000000240088b947 */ /* 0x000fec0003800000 */
[----:B------:R-:W-:Y:S01]  /*23f0*/  ISETP.GE.AND P3, PT, R153, R98, PT ;  /* 0x000000629900720c */ /* 0x000fe20003f66270 */
[----:B------:R-:W-:Y:S01]  /*2400*/  BSSY B1, `(.L_x_492) ;  /* 0x000001c000017945 */ /* 0x000fe20003800000 */
[----:B------:R-:W-:Y:S02]  /*2410*/  CS2R R60, SRZ ;  /* 0x00000000003c7805 */ /* 0x000fe4000001ff00 */
[----:B------:R-:W-:Y:S02]  /*2420*/  CS2R R68, SRZ ;  /* 0x0000000000447805 */ /* 0x000fe4000001ff00 */
[----:B------:R-:W-:Y:S02]  /*2430*/  CS2R R72, SRZ ;  /* 0x0000000000487805 */ /* 0x000fe4000001ff00 */
[----:B------:R-:W-:Y:S02]  /*2440*/  P2R R124, PR, RZ, 0x8 ;  /* 0x00000008ff7c7803 */ /* 0x000fe40000000000 */
[----:B------:R-:W-:-:S02]  /*2450*/  CS2R R70, SRZ ;  /* 0x0000000000467805 */ /* 0x000fc4000001ff00 */
[----:B------:R-:W-:Y:S01]  /*2460*/  CS2R R74, SRZ ;  /* 0x00000000004a7805 */ /* 0x000fe2000001ff00 */
[----:B------:R-:W-:Y:S06]  /*2470*/  @P3 BRA `(.L_x_493) ;  /* 0x0000000000503947 */ /* 0x000fec0003800000 */
[----:B------:R-:W-:Y:S01]  /*2480*/  IADD3 R45, P3, R84, R14, RZ ;  /* 0x0000000e542d7210 */ /* 0x000fe20007f7e0ff */
[----:B------:R-:W-:Y:S01]  /*2490*/  ULDC.64 UR4, c[0x0][0x3e8] ;  /* 0x0000fa0000047ab9 */ /* 0x000fe20000000a00 */
[----:B------:R-:W-:Y:S02]  /*24a0*/  CS2R R72, SRZ ;  /* 0x0000000000487805 */ /* 0x000fe4000001ff00 */
[----:B------:R-:W-:Y:S01]  /*24b0*/  CS2R R74, SRZ ;  /* 0x00000000004a7805 */ /* 0x000fe2000001ff00 */
[----:B------:R-:W-:Y:S01]  /*24c0*/  IMAD.X R46, R103, 0x1, R38, P3 ;  /* 0x00000001672e7824 */ /* 0x000fe200018e0626 */
[----:B------:R-:W-:-:S04]  /*24d0*/  LEA R44, P3, R45, UR4, 0x1 ;  /* 0x000000042d2c7c11 */ /* 0x000fc8000f8608ff */
[----:B------:R-:W-:Y:S01]  /*24e0*/  LEA.HI.X R45, R45, UR5, R46, 0x1, P3 ;  /* 0x000000052d2d7c11 */ /* 0x000fe200098f0c2e */
[----:B------:R-:W-:Y:S01]  /*24f0*/  ULDC.64 UR4, c[0x0][0x400] ;  /* 0x0001000000047ab9 */ /* 0x000fe20000000a00 */
[----:B------:R-:W-:-:S05]  /*2500*/  IADD3 R47, P3, R88, R12, RZ ;  /* 0x0000000c582f7210 */ /* 0x000fca0007f7e0ff */
[----:B------:R-:W-:Y:S01]  /*2510*/  IMAD.X R48, R11, 0x1, R40, P3 ;  /* 0x000000010b307824 */ /* 0x000fe200018e0628 */
[----:B------:R-:W-:-:S04]  /*2520*/  LEA R46, P3, R47, UR4, 0x1 ;  /* 0x000000042f2e7c11 */ /* 0x000fc8000f8608ff */
[----:B------:R-:W-:Y:S02]  /*2530*/  LEA.HI.X R47, R47, UR5, R48, 0x1, P3 ;  /* 0x000000052f2f7c11 */ /* 0x000fe400098f0c30 */
[----:B------:R-:W-:Y:S02]  /*2540*/  ISETP.GE.AND P3, PT, R18, R104, PT ;  /* 0x000000681200720c */ /* 0x000fe40003f66270 */
[----:B------:R-:W-:Y:S02]  /*2550*/  CS2R R68, SRZ ;  /* 0x0000000000447805 */ /* 0x000fe4000001ff00 */
[----:B------:R-:W-:-:S09]  /*2560*/  CS2R R70, SRZ ;  /* 0x0000000000467805 */ /* 0x000fd2000001ff00 */
[----:B------:R0:W5:Y:S04]  /*2570*/  @!P3 LDG.E.64 R72, desc[UR38][R44.64] ;  /* 0x000000262c48b981 */ /* 0x000168000c1e1b00 */
[----:B------:R0:W5:Y:S01]  /*2580*/  @!P3 LDG.E.64 R74, desc[UR38][R46.64] ;  /* 0x000000262e4ab981 */ /* 0x000162000c1e1b00 */
[----:B------:R-:W-:-:S13]  /*2590*/  ISETP.GE.AND P3, PT, R23, R104, PT ;  /* 0x000000681700720c */ /* 0x000fda0003f66270 */
[----:B------:R0:W5:Y:S04]  /*25a0*/  @!P3 LDG.E.64 R68, desc[UR38][R44.64+0x40] ;  /* 0x000040262c44b981 */ /* 0x000168000c1e1b00 */
[----:B------:R0:W5:Y:S02]  /*25b0*/  @!P3 LDG.E.64 R70, desc[UR38][R46.64+0x40] ;  /* 0x000040262e46b981 */ /* 0x000164000c1e1b00 */
.L_x_493:
[----:B------:R-:W-:Y:S05]  /*25c0*/  BSYNC B1 ;  /* 0x0000000000017941 */ /* 0x000fea0003800000 */
.L_x_492:
[----:B------:R-:W-:Y:S01]  /*25d0*/  ISETP.GE.AND P3, PT, R220, R98, PT ;  /* 0x00000062dc00720c */ /* 0x000fe20003f66270 */
[----:B0----5:R-:W-:Y:S01]  /*25e0*/  IMAD.MOV.U32 R45, RZ, RZ, R69 ;  /* 0x000000ffff2d7224 */ /* 0x021fe200078e0045 */
[----:B------:R-:W-:Y:S01]  /*25f0*/  MOV R44, R68 ;  /* 0x00000044002c7202 */ /* 0x000fe20000000f00 */
[----:B------:R-:W-:Y:S01]  /*2600*/  IMAD.MOV.U32 R46, RZ, RZ, R72 ;  /* 0x000000ffff2e7224 */ /* 0x000fe200078e0048 */
[----:B------:R-:W-:Y:S01]  /*2610*/  BSSY B1, `(.L_x_494) ;  /* 0x0000025000017945 */ /* 0x000fe20003800000 */
[----:B------:R-:W-:Y:S01]  /*2620*/  IMAD.MOV.U32 R47, RZ, RZ, R73 ;  /* 0x000000ffff2f7224 */ /* 0x000fe200078e0049 */
[----:B------:R-:W-:Y:S01]  /*2630*/  PRMT R115, R44, 0x5410, R45 ;  /* 0x000054102c737816 */ /* 0x000fe2000000002d */
[----:B------:R-:W-:Y:S01]  /*2640*/  IMAD.MOV.U32 R45, RZ, RZ, R71 ;  /* 0x000000ffff2d7224 */ /* 0x000fe200078e0047 */
[----:B------:R-:W-:Y:S01]  /*2650*/  PRMT R123, R123, 0x5410, R46 ;  /* 0x000054107b7b7816 */ /* 0x000fe2000000002e */
[----:B------:R-:W-:Y:S01]  /*2660*/  IMAD.MOV.U32 R46, RZ, RZ, R74 ;  /* 0x000000ffff2e7224 */ /* 0x000fe200078e004a */
[----:B------:R-:W-:Y:S01]  /*2670*/  PRMT R121, R47, 0x7610, R121 ;  /* 0x000076102f797816 */ /* 0x000fe20000000079 */
[----:B------:R-:W-:Y:S01]  /*2680*/  IMAD.MOV.U32 R47, RZ, RZ, R75 ;  /* 0x000000ffff2f7224 */ /* 0x000fe200078e004b */
[----:B------:R-:W-:-:S02]  /*2690*/  MOV R44, R70 ;  /* 0x00000046002c7202 */ /* 0x000fc40000000f00 */
[----:B------:R-:W-:Y:S02]  /*26a0*/  CS2R R64, SRZ ;  /* 0x0000000000407805 */ /* 0x000fe4000001ff00 */
[----:B------:R-:W-:Y:S02]  /*26b0*/  P2R R122, PR, RZ, 0x8 ;  /* 0x00000008ff7a7803 */ /* 0x000fe40000000000 */
[----:B------:R-:W-:Y:S02]  /*26c0*/  CS2R R62, SRZ ;  /* 0x00000000003e7805 */ /* 0x000fe4000001ff00 */
[----:B------:R-:W-:Y:S02]  /*26d0*/  PRMT R116, R44, 0x5410, R45 ;  /* 0x000054102c747816 */ /* 0x000fe4000000002d */
[----:B------:R-:W-:Y:S02]  /*26e0*/  CS2R R66, SRZ ;  /* 0x0000000000427805 */ /* 0x000fe4000001ff00 */
[----:B------:R-:W-:-:S02]  /*26f0*/  PRMT R123, R46, 0x7610, R123 ;  /* 0x000076102e7b7816 */ /* 0x000fc4000000007b */
[----:B------:R-:W-:Y:S01]  /*2700*/  PRMT R121, R121, 0x5410, R47 ;  /* 0x0000541079797816 */ /* 0x000fe2000000002f */
[----:B------:R-:W-:Y:S06]  /*2710*/  @P3 BRA `(.L_x_495) ;  /* 0x0000000000503947 */ /* 0x000fec0003800000 */
[----:B------:R-:W-:Y:S01]  /*2720*/  IADD3 R45, P3, P4, R84, R14, R10 ;  /* 0x0000000e542d7210 */ /* 0x000fe20007c7e00a */
[----:B------:R-:W-:Y:S01]  /*2730*/  ULDC.64 UR4, c[0x0][0x3e8] ;  /* 0x0000fa0000047ab9 */ /* 0x000fe20000000a00 */
[----:B------:R-:W-:Y:S02]  /*2740*/  CS2R R64, SRZ ;  /* 0x0000000000407805 */ /* 0x000fe4000001ff00 */
[----:B------:R-:W-:Y:S02]  /*2750*/  CS2R R66, SRZ ;  /* 0x0000000000427805 */ /* 0x000fe4000001ff00 */
[----:B------:R-:W-:Y:S02]  /*2760*/  IADD3.X R46, R38, R103, R7, P3, P4 ;  /* 0x00000067262e7210 */ /* 0x000fe40001fe8407 */
[----:B------:R-:W-:-:S04]  /*2770*/  IADD3 R47, P3, P4, R88, R12, R32 ;  /* 0x0000000c582f7210 */ /* 0x000fc80007c7e020 */
[----:B------:R-:W-:Y:S02]  /*2780*/  IADD3.X R48, R40, R11, R29, P3, P4 ;  /* 0x0000000b28307210 */ /* 0x000fe40001fe841d */
[----:B------:R-:W-:-:S04]  /*2790*/  LEA R44, P3, R45, UR4, 0x1 ;  /* 0x000000042d2c7c11 */ /* 0x000fc8000f8608ff */
[----:B------:R-:W-:Y:S01]  /*27a0*/  LEA.HI.X R45, R45, UR5, R46, 0x1, P3 ;  /* 0x000000052d2d7c11 */ /* 0x000fe200098f0c2e */
[----:B------:R-:W-:Y:S02]  /*27b0*/  ULDC.64 UR4, c[0x0][0x400] ;  /* 0x0001000000047ab9 */ /* 0x000fe40000000a00 */
        /* <DEDUP_REMOVED lines=10> */
.L_x_495:
[----:B------:R-:W-:Y:S05]  /*2860*/  BSYNC B1 ;  /* 0x0000000000017941 */ /* 0x000fea0003800000 */
.L_x_494:
        /* <DEDUP_REMOVED lines=8> */
[----:B------:R-:W-:Y:S02]  /*28f0*/  MOV R44, R62 ;  /* 0x0000003e002c7202 */ /* 0x000fe40000000f00 */
[----:B------:R-:W-:-:S02]  /*2900*/  CS2R R52, SRZ ;  /* 0x0000000000347805 */ /* 0x000fc4000001ff00 */
[----:B------:R-:W-:Y:S01]  /*2910*/  PRMT R113, R46, 0x5410, R47 ;  /* 0x000054102e717816 */ /* 0x000fe2000000002f */
[----:B------:R-:W-:Y:S01]  /*2920*/  IMAD.MOV.U32 R46, RZ, RZ, R66 ;  /* 0x000000ffff2e7224 */ /* 0x000fe200078e0042 */
[----:B------:R-:W-:Y:S01]  /*2930*/  PRMT R110, R44, 0x5410, R45 ;  /* 0x000054102c6e7816 */ /* 0x000fe2000000002d */
[----:B------:R-:W-:Y:S01]  /*2940*/  IMAD.MOV.U32 R47, RZ, RZ, R67 ;  /* 0x000000ffff2f7224 */ /* 0x000fe200078e0043 */
[----:B------:R-:W-:Y:S02]  /*2950*/  CS2R R44, SRZ ;  /* 0x00000000002c7805 */ /* 0x000fe4000001ff00 */
[----:B------:R-:W-:Y:S02]  /*2960*/  CS2R R56, SRZ ;  /* 0x0000000000387805 */ /* 0x000fe4000001ff00 */
[----:B------:R-:W-:Y:S02]  /*2970*/  CS2R R54, SRZ ;  /* 0x0000000000367805 */ /* 0x000fe4000001ff00 */
[----:B------:R-:W-:-:S02]  /*2980*/  CS2R R58, SRZ ;  /* 0x00000000003a7805 */ /* 0x000fc4000001ff00 */
[----:B------:R-:W-:Y:S02]  /*2990*/  PRMT R114, R46, 0x5410, R47 ;  /* 0x000054102e727816 */ /* 0x000fe4000000002f */
[----:B------:R-:W-:Y:S02]  /*29a0*/  CS2R R48, SRZ ;  /* 0x0000000000307805 */ /* 0x000fe4000001ff00 */
[----:B------:R-:W-:Y:S02]  /*29b0*/  CS2R R46, SRZ ;  /* 0x00000000002e7805 */ /* 0x000fe4000001ff00 */
[----:B------:R-:W-:Y:S01]  /*29c0*/  CS2R R50, SRZ ;  /* 0x0000000000327805 */ /* 0x000fe2000001ff00 */
        /* <DEDUP_REMOVED lines=21> */
.L_x_497:
[----:B------:R-:W-:Y:S05]  /*2b20*/  BSYNC B1 ;  /* 0x0000000000017941 */ /* 0x000fea0003800000 */
.L_x_496:
[----:B------:R-:W-:Y:S01]  /*2b30*/  ISETP.GE.AND P4, PT, R218, R98, PT ;  /* 0x00000062da00720c */ /* 0x000fe20003f86270 */
[----:B------:R-:W-:-:S12]  /*2b40*/  BSSY B1, `(.L_x_498) ;  /* 0x000001e000017945 */ /* 0x000fd80003800000 */
[----:B------:R-:W-:Y:S05]  /*2b50*/  @P4 BRA `(.L_x_499) ;  /* 0x0000000000704947 */ /* 0x000fea0003800000 */
[----:B------:R-:W1:Y:S01]  /*2b60*/  LDC.64 R44, c[0x0][0x3f8] ;  /* 0x0000fe00ff2c7b82 */ /* 0x000e620000000a00 */
[----:B------:R-:W-:Y:S01]  /*2b70*/  MOV R15, R103 ;  /* 0x00000067000f7202 */ /* 0x000fe20000000f00 */
[----:B------:R-:W-:Y:S01]  /*2b80*/  ULDC.64 UR4, c[0x0][0x3e8] ;  /* 0x0000fa0000047ab9 */ /* 0x000fe20000000a00 */
[----:B------:R-:W-:Y:S02]  /*2b90*/  CS2R R48, SRZ ;  /* 0x0000000000307805 */ /* 0x000fe4000001ff00 */
[----:B------:R-:W-:Y:S01]  /*2ba0*/  CS2R R50, SRZ ;  /* 0x0000000000327805 */ /* 0x000fe2000001ff00 */
[----:B-1----:R-:W-:-:S04]  /*2bb0*/  IMAD.WIDE.U32 R14, R44, 0x60, R14 ;  /* 0x000000602c0e7825 */ /* 0x002fc800078e000e */
[----:B------:R-:W-:Y:S01]  /*2bc0*/  IMAD R13, R45, 0x60, RZ ;  /* 0x000000602d0d7824 */ /* 0x000fe200078e02ff */
[----:B------:R-:W-:-:S04]  /*2bd0*/  IADD3 R45, P5, R84, R14, RZ ;  /* 0x0000000e542d7210 */ /* 0x000fc80007fbe0ff */
[----:B------:R-:W-:Y:S01]  /*2be0*/  IADD3.X R46, R38, R15, R13, P5, !PT ;  /* 0x0000000f262e7210 */ /* 0x000fe20002ffe40d */
[----:B------:R-:W-:Y:S01]  /*2bf0*/  IMAD.MOV.U32 R13, RZ, RZ, R11 ;  /* 0x000000ffff0d7224 */ /* 0x000fe200078e000b */
[----:B------:R-:W1:Y:S02]  /*2c00*/  LDC.64 R14, c[0x0][0x408] ;  /* 0x00010200ff0e7b82 */ /* 0x000e640000000a00 */
[----:B-1----:R-:W-:-:S04]  /*2c10*/  IMAD.WIDE.U32 R12, R14, 0x60, R12 ;  /* 0x000000600e0c7825 */ /* 0x002fc800078e000c */
[----:B------:R-:W-:Y:S01]  /*2c20*/  IMAD R15, R15, 0x60, RZ ;  /* 0x000000600f0f7824 */ /* 0x000fe200078e02ff */
[----:B------:R-:W-:-:S04]  /*2c30*/  IADD3 R11, P5, R88, R12, RZ ;  /* 0x0000000c580b7210 */ /* 0x000fc80007fbe0ff */
[----:B------:R-:W-:Y:S02]  /*2c40*/  IADD3.X R44, R40, R13, R15, P5, !PT ;  /* 0x0000000d282c7210 */ /* 0x000fe40002ffe40f */
        /* <DEDUP_REMOVED lines=13> */
.L_x_499:
[----:B------:R-:W-:Y:S05]  /*2d20*/  BSYNC B1 ;  /* 0x0000000000017941 */ /* 0x000fea0003800000 */
.L_x_498:
[----:B-----5:R-:W-:Y:S01]  /*2d30*/  IMAD.MOV.U32 R11, RZ, RZ, R52 ;  /* 0x000000ffff0b7224 */ /* 0x020fe200078e0034 */
[----:B-1----:R-:W-:Y:S01]  /*2d40*/  MOV R13, R56 ;  /* 0x00000038000d7202 */ /* 0x002fe20000000f00 */
[----:B------:R-:W-:Y:S01]  /*2d50*/  IMAD.MOV.U32 R12, RZ, RZ, R53 ;  /* 0x000000ffff0c7224 */ /* 0x000fe200078e0035 */
[----:B------:R-:W-:Y:S01]  /*2d60*/  ISETP.NE.AND P5, PT, R157, 0x3, PT ;  /* 0x000000039d00780c */ /* 0x000fe20003fa5270 */
[----:B------:R-:W-:-:S03]  /*2d70*/  IMAD.MOV.U32 R14, RZ, RZ, R57 ;  /* 0x000000ffff0e7224 */ /* 0x000fc600078e0039 */
[----:B------:R-:W-:Y:S01]  /*2d80*/  PRMT R117, R11, 0x5410, R12 ;  /* 0x000054100b757816 */ /* 0x000fe2000000000c */
[----:B------:R-:W-:Y:S01]  /*2d90*/  IMAD.MOV.U32 R11, RZ, RZ, R54 ;  /* 0x000000ffff0b7224 */ /* 0x000fe200078e0036 */
[----:B------:R-:W-:Y:S01]  /*2da0*/  PRMT R119, R13, 0x5410, R14 ;  /* 0x000054100d777816 */ /* 0x000fe2000000000e */
[----:B------:R-:W-:Y:S01]  /*2db0*/  IMAD.MOV.U32 R12, RZ, RZ, R55 ;  /* 0x000000ffff0c7224 */ /* 0x000fe200078e0037 */
[----:B------:R-:W-:Y:S01]  /*2dc0*/  MOV R13, R58 ;  /* 0x0000003a000d7202 */ /* 0x000fe20000000f00 */
[----:B------:R-:W-:-:S03]  /*2dd0*/  IMAD.MOV.U32 R14, RZ, RZ, R59 ;  /* 0x000000ffff0e7224 */ /* 0x000fc600078e003b */
[----:B------:R-:W-:Y:S01]  /*2de0*/  PRMT R118, R11, 0x5410, R12 ;  /* 0x000054100b767816 */ /* 0x000fe2000000000c */
[----:B------:R-:W-:Y:S01]  /*2df0*/  IMAD.MOV.U32 R11, RZ, RZ, R44 ;  /* 0x000000ffff0b7224 */ /* 0x000fe200078e002c */
[----:B------:R-:W-:Y:S01]  /*2e00*/  PRMT R120, R13, 0x5410, R14 ;  /* 0x000054100d787816 */ /* 0x000fe2000000000e */
[----:B------:R-:W-:Y:S01]  /*2e10*/  IMAD.MOV.U32 R12, RZ, RZ, R45 ;  /* 0x000000ffff0c7224 */ /* 0x000fe200078e002d */
[----:B------:R-:W-:Y:S01]  /*2e20*/  MOV R13, R48 ;  /* 0x00000030000d7202 */ /* 0x000fe20000000f00 */
[----:B------:R-:W-:-:S03]  /*2e30*/  IMAD.MOV.U32 R14, RZ, RZ, R49 ;  /* 0x000000ffff0e7224 */ /* 0x000fc600078e0031 */
[----:B0-----:R-:W-:Y:S01]  /*2e40*/  PRMT R78, R11, 0x5410, R12 ;  /* 0x000054100b4e7816 */ /* 0x001fe2000000000c */
[----:B------:R-:W-:Y:S01]  /*2e50*/  IMAD.MOV.U32 R11, RZ, RZ, R46 ;  /* 0x000000ffff0b7224 */ /* 0x000fe200078e002e */
[----:B------:R-:W-:Y:S01]  /*2e60*/  PRMT R111, R13, 0x5410, R14 ;  /* 0x000054100d6f7816 */ /* 0x000fe2000000000e */
[----:B------:R-:W-:Y:S01]  /*2e70*/  IMAD.MOV.U32 R12, RZ, RZ, R47 ;  /* 0x000000ffff0c7224 */ /* 0x000fe200078e002f */
[----:B------:R-:W-:Y:S01]  /*2e80*/  MOV R13, R50 ;  /* 0x00000032000d7202 */ /* 0x000fe20000000f00 */
[----:B------:R-:W-:-:S03]  /*2e90*/  IMAD.MOV.U32 R14, RZ, RZ, R51 ;  /* 0x000000ffff0e7224 */ /* 0x000fc600078e0033 */
[----:B------:R-:W-:Y:S02]  /*2ea0*/  PRMT R106, R11, 0x5410, R12 ;  /* 0x000054100b6a7816 */ /* 0x000fe4000000000c */
[----:B------:R-:W-:Y:S01]  /*2eb0*/  PRMT R112, R13, 0x5410, R14 ;  /* 0x000054100d707816 */ /* 0x000fe2000000000e */
[----:B------:R-:W-:Y:S06]  /*2ec0*/  @!P5 BRA `(.L_x_500) ;  /* 0x000000000004d947 */ /* 0x000fec0003800000 */
[----:B------:R-:W-:Y:S01]  /*2ed0*/  BPT.TRAP 0x1 ;  /* 0x000000040000795c */ /* 0x000fe20000300000 */
.L_x_500:
[----:B------:R-:W-:Y:S01]  /*2ee0*/  IMAD R92, R155, 0x8, R156 ;  /* 0x000000089b5c7824 */ /* 0x000fe200078e029c */
[----:B------:R-:W-:Y:S01]  /*2ef0*/  SHF.L.U32 R103, R154, 0x1f, RZ ;  /* 0x0000001f9a677819 */ /* 0x000fe200000006ff */
[----:B------:R-:W-:Y:S03]  /*2f00*/  BSSY B1, `(.L_x_501) ;  /* 0x0000003000017945 */ /* 0x000fe60003800000 */
[----:B------:R-:W0:Y:S02]  /*2f10*/  SYNCS.PHASECHK.TRANS64.TRYWAIT P6, [R92+URZ+0x28890], R103 ;  /* 0x028890675c0075a7 */ /* 0x000e2400080c017f */
[----:B0-----:R-:W-:Y:S05]  /*2f20*/  @!P6 BRA `(.L_x_502) ;  /* 0x000001680000e947 */ /* 0x001fea0003800000 */
.L_x_797:
[----:B------:R-:W-:Y:S05]  /*2f30*/  BSYNC B1 ;  /* 0x0000000000017941 */ /* 0x000fea0003800000 */
.L_x_501:
[----:B------:R-:W-:-:S03]  /*2f40*/  UMOV UR4, 0xffffffff ;  /* 0xffffffff00047882 */ /* 0x000fc60000000000 */
[----:B------:R-:W-:Y:S05]  /*2f50*/  BRA.DIV UR4, `(.L_x_503) ;  /* 0x0000016a04087947 */ /* 0x000fea000b800000 */
[----:B------:R1:W2:Y:S04]  /*2f60*/  SHFL.IDX PT, R79, R108, RZ, 0x181f ;  /* 0x00181fff6c4f7589 */ /* 0x0002a800000e0000 */
[----:B------:R1:W3:Y:S02]  /*2f70*/  SHFL.IDX PT, R105, R109, RZ, 0x181f ;  /* 0x00181fff6d697589 */ /* 0x0002e400000e0000 */
.L_x_801:
[----:B------:R-:W-:Y:S01]  /*2f80*/  ISETP.NE.AND P6, PT, R124, RZ, PT ;  /* 0x000000ff7c00720c */ /* 0x000fe20003fc5270 */
[----:B------:R-:W-:-:S12]  /*2f90*/  BSSY B1, `(.L_x_504) ;  /* 0x0000066000017945 */ /* 0x000fd80003800000 */
[----:B------:R-:W-:Y:S05]  /*2fa0*/  @P6 BRA `(.L_x_505) ;  /* 0x0000000400906947 */ /* 0x000fea0003800000 */
[----:B------:R-:W-:Y:S04]  /*2fb0*/  BSSY B2, `(.L_x_506) ;  /* 0x0000032000027945 */ /* 0x000fe80003800000 */
[----:B------:R-:W-:Y:S05]  /*2fc0*/  @P1 BRA `(.L_x_507) ;  /* 0x0000000000c01947 */ /* 0x000fea0003800000 */
[----:B------:R4:W0:Y:S01]  /*2fd0*/  LDS.128 R12, [R94+0x18400] ;  /* 0x018400005e0c7984 */ /* 0x0008220000000c00 */
[C---:B---3--:R-:W-:Y:S01]  /*2fe0*/  LEA R76, P6, R16.reuse, R105, 0x1 ;  /* 0x00000069104c7211 */ /* 0x048fe200078c08ff */
[----:B------:R-:W-:Y:S03]  /*2ff0*/  BSSY B3, `(.L_x_508) ;  /* 0x000002c000037945 */ /* 0x000fe60003800000 */
[----:B--2---:R-:W-:Y:S02]  /*3000*/  LEA.HI.X R77, R16, R79, R17, 0x1, P6 ;  /* 0x0000004f104d7211 */ /* 0x004fe400030f0c11 */
[----:B------:R-:W-:-:S13]  /*3010*/  ISETP.GE.AND P6, PT, R18, R104, PT ;  /* 0x000000681200720c */ /* 0x000fda0003fc6270 */
[----:B----4-:R-:W-:Y:S05]  /*3020*/  @P6 BRA `(.L_x_509) ;  /* 0x0000000000a06947 */ /* 0x010fea0003800000 */
[----:B------:R-:W-:Y:S01]  /*3030*/  SHF.R.U64 R11, R72, 0x10, R73 ;  /* 0x00000010480b7819 */ /* 0x000fe20000001249 */
[--C-:B0-----:R-:W-:Y:S01]  /*3040*/  HADD2.F32 R72, -RZ, R15.reuse.H1_H1 ;  /* 0x3000000fff487230 */ /* 0x101fe20000004100 */
[--C-:B------:R-:W-:Y:S01]  /*3050*/  SHF.R.U64 R124, R74, 0x10, R75.reuse ;  /* 0x000000104a7c7819 */ /* 0x100fe2000000124b */
[----:B------:R-:W-:Y:S01]  /*3060*/  HADD2.F32 R15, -RZ, R15.H0_H0 ;  /* 0x2000000fff0f7230 */ /* 0x000fe20000004100 */
[----:B------:R-:W-:Y:S01]  /*3070*/  SHF.R.U32.HI R75, RZ, 0x10, R75 ;  /* 0x00000010ff4b7819 */ /* 0x000fe2000001164b */
[----:B------:R-:W-:Y:S01]  /*3080*/  HADD2.F32 R74, -RZ, R11.H0_H0 ;  /* 0x2000000bff4a7230 */ /* 0x000fe20000004100 */
[----:B------:R-:W-:Y:S01]  /*3090*/  SHF.R.U32.HI R73, RZ, 0x10, R73 ;  /* 0x00000010ff497819 */ /* 0x000fe20000011649 */
[----:B------:R-:W-:Y:S02]  /*30a0*/  HADD2.F32 R124, -RZ, R124.H0_H0 ;  /* 0x2000007cff7c7230 */ /* 0x000fe40000004100 */
[----:B------:R-:W-:Y:S02]  /*30b0*/  HADD2.F32 R11, -RZ, R13.H1_H1 ;  /* 0x3000000dff0b7230 */ /* 0x000fe40000004100 */
[----:B------:R-:W-:-:S02]  /*30c0*/  HADD2.F32 R75, -RZ, R75.H0_H0 ;  /* 0x2000004bff4b7230 */ /* 0x000fc40000004100 */
[----:B------:R-:W-:Y:S02]  /*30d0*/  HADD2.F32 R13, -RZ, R13.H0_H0 ;  /* 0x2000000dff0d7230 */ /* 0x000fe40000004100 */
[-C--:B------:R-:W-:Y:S01]  /*30e0*/  FMUL.FTZ R126, R11, R124.reuse ;  /* 0x0000007c0b7e7220 */ /* 0x080fe20000410000 */
[----:B------:R-:W-:Y:S02]  /*30f0*/  HADD2.F32 R73, -RZ, R73.H0_H0 ;  /* 0x20000049ff497230 */ /* 0x000fe40000004100 */
[-C--:B------:R-:W-:Y:S01]  /*3100*/  FMUL.FTZ R128, R72, R75.reuse ;  /* 0x0000004b48807220 */ /* 0x080fe20000410000 */
[----:B------:R-:W-:Y:S01]  /*3110*/  FMUL.FTZ R125, R15, R75 ;  /* 0x0000004b0f7d7220 */ /* 0x000fe20000410000 */
[C---:B------:R-:W-:Y:S01]  /*3120*/  FMUL.FTZ R124, R13.reuse, R124 ;  /* 0x0000007c0d7c7220 */ /* 0x040fe20000410000 */
[----:B------:R-:W-:Y:S01]  /*3130*/  FFMA.FTZ R126, R13, R74, -R126 ;  /* 0x0000004a0d7e7223 */ /* 0x000fe2000001087e */
[----:B------:R-:W-:Y:S01]  /*3140*/  FFMA.FTZ R128, R15, R73, -R128 ;  /* 0x000000490f807223 */ /* 0x000fe20000010880 */
[----:B------:R-:W-:-:S02]  /*3150*/  HADD2.F32 R15, -RZ, R123.H1_H1 ;  /* 0x3000007bff0f7230 */ /* 0x000fc40000004100 */
[----:B------:R-:W-:Y:S01]  /*3160*/  FFMA.FTZ R75, R11, R74, R124 ;  /* 0x0000004a0b4b7223 */ /* 0x000fe2000001007c */
[--C-:B------:R-:W-:Y:S02]  /*3170*/  HADD2.F32 R11, -RZ, R12.reuse.H1_H1 ;  /* 0x3000000cff0b7230 */ /* 0x100fe40000004100 */
[----:B------:R-:W-:Y:S01]  /*3180*/  FFMA.FTZ R125, R72, R73, R125 ;  /* 0x00000049487d7223 */ /* 0x000fe2000001007d */
[----:B------:R-:W-:Y:S02]  /*3190*/  HADD2.F32 R123, -RZ, R123.H0_H0 ;  /* 0x2000007bff7b7230 */ /* 0x000fe40000004100 */
[----:B------:R-:W-:Y:S02]  /*31a0*/  HADD2.F32 R12, -RZ, R12.H0_H0 ;  /* 0x2000000cff0c7230 */ /* 0x000fe40000004100 */
[----:B------:R-:W-:Y:S02]  /*31b0*/  HADD2.F32 R72, -RZ, R121.H1_H1 ;  /* 0x30000079ff487230 */ /* 0x000fe40000004100 */
[----:B------:R-:W-:Y:S01]  /*31c0*/  FMUL.FTZ R73, R11, R123 ;  /* 0x0000007b0b497220 */ /* 0x000fe20000410000 */
[----:B------:R-:W-:-:S02]  /*31d0*/  HADD2.F32 R13, -RZ, R14.H1_H1 ;  /* 0x3000000eff0d7230 */ /* 0x000fc40000004100 */
[C---:B------:R-:W-:Y:S01]  /*31e0*/  FMUL.FTZ R74, R12.reuse, R123 ;  /* 0x0000007b0c4a7220 */ /* 0x040fe20000410000 */
[----:B------:R-:W-:Y:S02]  /*31f0*/  HADD2.F32 R14, -RZ, R14.H0_H0 ;  /* 0x2000000eff0e7230 */ /* 0x000fe40000004100 */
[-C--:B------:R-:W-:Y:S01]  /*3200*/  FFMA.FTZ R73, R12, R15.reuse, -R73 ;  /* 0x0000000f0c497223 */ /* 0x080fe20000010849 */
[----:B------:R-:W-:Y:S02]  /*3210*/  HADD2.F32 R121, -RZ, R121.H0_H0 ;  /* 0x20000079ff797230 */ /* 0x000fe40000004100 */
[-C--:B------:R-:W-:Y:S01]  /*3220*/  FMUL.FTZ R123, R13, R72.reuse ;  /* 0x000000480d7b7220 */ /* 0x080fe20000410000 */
[----:B------:R-:W-:Y:S01]  /*3230*/  FFMA.FTZ R74, R11, R15, R74 ;  /* 0x0000000f0b4a7223 */ /* 0x000fe2000001004a */
[C---:B------:R-:W-:Y:S01]  /*3240*/  FMUL.FTZ R72, R14.reuse, R72 ;  /* 0x000000480e487220 */ /* 0x040fe20000410000 */
[----:B------:R-:W-:Y:S01]  /*3250*/  F2FP.F16.F32.PACK_AB R15, R125, R128 ;  /* 0x000000807d0f723e */ /* 0x000fe200000000ff */
[----:B------:R-:W-:-:S02]  /*3260*/  FFMA.FTZ R123, R14, R121, -R123 ;  /* 0x000000790e7b7223 */ /* 0x000fc4000001087b */
[----:B------:R-:W-:Y:S01]  /*3270*/  FFMA.FTZ R72, R13, R121, R72 ;  /* 0x000000790d487223 */ /* 0x000fe20000010048 */
[----:B------:R-:W-:Y:S02]  /*3280*/  F2FP.F16.F32.PACK_AB R13, R75, R126 ;  /* 0x0000007e4b0d723e */ /* 0x000fe400000000ff */
[----:B------:R-:W-:Y:S02]  /*3290*/  F2FP.F16.F32.PACK_AB R12, R74, R73 ;  /* 0x000000494a0c723e */ /* 0x000fe400000000ff */
[----:B------:R-:W-:-:S07]  /*32a0*/  F2FP.F16.F32.PACK_AB R14, R72, R123 ;  /* 0x0000007b480e723e */ /* 0x000fce00000000ff */
.L_x_509:
[----:B------:R-:W-:Y:S05]  /*32b0*/  BSYNC B3 ;  /* 0x0000000000037941 */ /* 0x000fea0003800000 */
.L_x_508:
[----:B0-----:R4:W-:Y:S02]  /*32c0*/  ST.E.128 desc[UR38][R76.64], R12 ;  /* 0x0000000c4c007985 */ /* 0x0019e4000c101d26 */
.L_x_507:
[----:B------:R-:W-:Y:S05]  /*32d0*/  BSYNC B2 ;  /* 0x0000000000027941 */ /* 0x000fea0003800000 */
.L_x_506:
[----:B------:R-:W-:Y:S05]  /*32e0*/  @P2 BRA `(.L_x_505) ;  /* 0x0000000000c02947 */ /* 0x000fea0003800000 */
[----:B----4-:R4:W0:Y:S01]  /*32f0*/  LDS.128 R12, [R94+0x1c400] ;  /* 0x01c400005e0c7984 */ /* 0x0108220000000c00 */
        /* <DEDUP_REMOVED lines=13> */
[----:B------:R-:W-:Y:S02]  /*33d0*/  HADD2.F32 R71, -RZ, R71.H0_H0 ;  /* 0x20000047ff477230 */ /* 0x000fe40000004100 */
[----:B------:R-:W-:-:S02]  /*33e0*/  HADD2.F32 R11, -RZ, R13.H1_H1 ;  /* 0x3000000dff0b7230 */ /* 0x000fc40000004100 */
[----:B------:R-:W-:Y:S02]  /*33f0*/  HADD2.F32 R13, -RZ, R13.H0_H0 ;  /* 0x2000000dff0d7230 */ /* 0x000fe40000004100 */
[-C--:B------:R-:W-:Y:S01]  /*3400*/  FMUL.FTZ R75, R15, R71.reuse ;  /* 0x000000470f4b7220 */ /* 0x080fe20000410000 */
[----:B------:R-:W-:Y:S02]  /*3410*/  HADD2.F32 R69, -RZ, R69.H0_H0 ;  /* 0x20000045ff457230 */ /* 0x000fe40000004100 */
[-C--:B------:R-:W-:Y:S01]  /*3420*/  FMUL.FTZ R76, R11, R74.reuse ;  /* 0x0000004a0b4c7220 */ /* 0x080fe20000410000 */
[C---:B------:R-:W-:Y:S01]  /*3430*/  FMUL.FTZ R124, R68.reuse, R71 ;  /* 0x00000047447c7220 */ /* 0x040fe20000410000 */
[C---:B------:R-:W-:Y:S01]  /*3440*/  FMUL.FTZ R74, R13.reuse, R74 ;  /* 0x0000004a0d4a7220 */ /* 0x040fe20000410000 */
[----:B------:R-:W-:Y:S01]  /*3450*/  FFMA.FTZ R77, R68, R69, R75 ;  /* 0x00000045444d7223 */ /* 0x000fe2000001004b */
[-C--:B------:R-:W-:Y:S02]  /*3460*/  FFMA.FTZ R76, R13, R70.reuse, -R76 ;  /* 0x000000460d4c7223 */ /* 0x080fe4000001084c */
[----:B------:R-:W-:Y:S01]  /*3470*/  FFMA.FTZ R71, R11, R70, R74 ;  /* 0x000000460b477223 */ /* 0x000fe2000001004a */
[----:B------:R-:W-:-:S02]  /*3480*/  HADD2.F32 R68, -RZ, R116.H0_H0 ;  /* 0x20000074ff447230 */ /* 0x000fc40000004100 */
[----:B------:R-:W-:Y:S01]  /*3490*/  FFMA.FTZ R124, R15, R69, -R124 ;  /* 0x000000450f7c7223 */ /* 0x000fe2000001087c */
[----:B------:R-:W-:Y:S02]  /*34a0*/  HADD2.F32 R116, -RZ, R116.H1_H1 ;  /* 0x30000074ff747230 */ /* 0x000fe40000004100 */
[----:B------:R-:W-:Y:S02]  /*34b0*/  HADD2.F32 R11, -RZ, R12.H1_H1 ;  /* 0x3000000cff0b7230 */ /* 0x000fe40000004100 */
[----:B------:R-:W-:Y:S02]  /*34c0*/  HADD2.F32 R13, -RZ, R14.H1_H1 ;  /* 0x3000000eff0d7230 */ /* 0x000fe40000004100 */
[----:B------:R-:W-:Y:S02]  /*34d0*/  HADD2.F32 R12, -RZ, R12.H0_H0 ;  /* 0x2000000cff0c7230 */ /* 0x000fe40000004100 */
[----:B------:R-:W-:Y:S01]  /*34e0*/  FMUL.FTZ R69, R11, R68 ;  /* 0x000000440b457220 */ /* 0x000fe20000410000 */
[----:B------:R-:W-:-:S02]  /*34f0*/  HADD2.F32 R14, -RZ, R14.H0_H0 ;  /* 0x2000000eff0e7230 */ /* 0x000fc40000004100 */
[----:B------:R-:W-:Y:S01]  /*3500*/  FMUL.FTZ R75, R13, R116 ;  /* 0x000000740d4b7220 */ /* 0x000fe20000410000 */
[--C-:B------:R-:W-:Y:S02]  /*3510*/  HADD2.F32 R15, -RZ, R115.reuse.H0_H0 ;  /* 0x20000073ff0f7230 */ /* 0x100fe40000004100 */
[----:B------:R-:W-:Y:S01]  /*3520*/  FMUL.FTZ R68, R12, R68 ;  /* 0x000000440c447220 */ /* 0x000fe20000410000 */
[----:B------:R-:W-:Y:S02]  /*3530*/  HADD2.F32 R115, -RZ, R115.H1_H1 ;  /* 0x30000073ff737230 */ /* 0x000fe40000004100 */
[----:B------:R-:W-:Y:S01]  /*3540*/  FMUL.FTZ R116, R14, R116 ;  /* 0x000000740e747220 */ /* 0x000fe20000410000 */
[-C--:B------:R-:W-:Y:S01]  /*3550*/  FFMA.FTZ R69, R12, R15.reuse, -R69 ;  /* 0x0000000f0c457223 */ /* 0x080fe20000010845 */
[----:B------:R-:W-:Y:S01]  /*3560*/  FFMA.FTZ R68, R11, R15, R68 ;  /* 0x0000000f0b447223 */ /* 0x000fe20000010044 */
[-C--:B------:R-:W-:Y:S01]  /*3570*/  FFMA.FTZ R75, R14, R115.reuse, -R75 ;  /* 0x000000730e4b7223 */ /* 0x080fe2000001084b */
[----:B------:R-:W-:Y:S01]  /*3580*/  FFMA.FTZ R116, R13, R115, R116 ;  /* 0x000000730d747223 */ /* 0x000fe20000010074 */
[----:B------:R-:W-:-:S02]  /*3590*/  F2FP.F16.F32.PACK_AB R13, R71, R76 ;  /* 0x0000004c470d723e */ /* 0x000fc400000000ff */
[----:B------:R-:W-:Y:S02]  /*35a0*/  F2FP.F16.F32.PACK_AB R15, R77, R124 ;  /* 0x0000007c4d0f723e */ /* 0x000fe400000000ff */
[----:B------:R-:W-:Y:S02]  /*35b0*/  F2FP.F16.F32.PACK_AB R12, R68, R69 ;  /* 0x00000045440c723e */ /* 0x000fe400000000ff */
[----:B------:R-:W-:-:S07]  /*35c0*/  F2FP.F16.F32.PACK_AB R14, R116, R75 ;  /* 0x0000004b740e723e */ /* 0x000fce00000000ff */
.L_x_511:
[----:B------:R-:W-:Y:S05]  /*35d0*/  BSYNC B2 ;  /* 0x0000000000027941 */ /* 0x000fea0003800000 */
.L_x_510:
[----:B0-----:R0:W-:Y:S02]  /*35e0*/  ST.E.128 desc[UR38][R72.64], R12 ;  /* 0x0000000c48007985 */ /* 0x0011e4000c101d26 */
.L_x_505:
[----:B------:R-:W-:Y:S05]  /*35f0*/  BSYNC B1 ;  /* 0x0000000000017941 */ /* 0x000fea0003800000 */
.L_x_504:
[----:B------:R-:W-:-:S03]  /*3600*/  UMOV UR4, 0xffffffff ;  /* 0xffffffff00047882 */ /* 0x000fc60000000000 */
[----:B------:R-:W-:Y:S05]  /*3610*/  BRA.DIV UR4, `(.L_x_512) ;  /* 0x0000016204a47947 */ /* 0x000fea000b800000 */
[----:B------:R1:W1:Y:S04]  /*3620*/  SHFL.IDX PT, R71, R108, 0x1, 0x181f ;  /* 0x00381f006c477f89 */ /* 0x00026800000e0000 */
[----:B0-----:R0:W0:Y:S02]  /*3630*/  SHFL.IDX PT, R73, R109, 0x1, 0x181f ;  /* 0x00381f006d497f89 */ /* 0x00102400000e0000 */
.L_x_805:
[----:B------:R-:W-:Y:S01]  /*3640*/  ISETP.NE.AND P6, PT, R122, RZ, PT ;  /* 0x000000ff7a00720c */ /* 0x000fe20003fc5270 */
[----:B------:R-:W-:-:S12]  /*3650*/  BSSY B1, `(.L_x_513) ;  /* 0x0000066000017945 */ /* 0x000fd80003800000 */
[----:B------:R-:W-:Y:S05]  /*3660*/  @P6 BRA `(.L_x_514) ;  /* 0x0000000400906947 */ /* 0x000fea0003800000 */
[----:B------:R-:W-:Y:S04]  /*3670*/  BSSY B2, `(.L_x_515) ;  /* 0x0000032000027945 */ /* 0x000fe80003800000 */
[----:B------:R-:W-:Y:S05]  /*3680*/  @P1 BRA `(.L_x_516) ;  /* 0x0000000000c01947 */ /* 0x000fea0003800000 */
[----:B----4-:R4:W2:Y:S01]  /*3690*/  LDS.128 R12, [R94+0x19400] ;  /* 0x019400005e0c7984 */ /* 0x0108a20000000c00 */
[C---:B0-----:R-:W-:Y:S01]  /*36a0*/  LEA R68, P6, R16.reuse, R73, 0x1 ;  /* 0x0000004910447211 */ /* 0x041fe200078c08ff */
[----:B------:R-:W-:Y:S03]  /*36b0*/  BSSY B3, `(.L_x_517) ;  /* 0x000002c000037945 */ /* 0x000fe60003800000 */
[----:B-1----:R-:W-:Y:S02]  /*36c0*/  LEA.HI.X R69, R16, R71, R17, 0x1, P6 ;  /* 0x0000004710457211 */ /* 0x002fe400030f0c11 */
[----:B------:R-:W-:-:S13]  /*36d0*/  ISETP.GE.AND P6, PT, R18, R104, PT ;  /* 0x000000681200720c */ /* 0x000fda0003fc6270 */
[----:B----4-:R-:W-:Y:S05]  /*36e0*/  @P6 BRA `(.L_x_518) ;  /* 0x0000000000a06947 */ /* 0x010fea0003800000 */
[----:B------:R-:W-:Y:S01]  /*36f0*/  SHF.R.U64 R11, R64, 0x10, R65 ;  /* 0x00000010400b7819 */ /* 0x000fe20000001241 */
[--C-:B--2---:R-:W-:Y:S01]  /*3700*/  HADD2.F32 R64, -RZ, R15.reuse.H1_H1 ;  /* 0x3000000fff407230 */ /* 0x104fe20000004100 */
        /* <DEDUP_REMOVED lines=38> */
.L_x_518:
[----:B------:R-:W-:Y:S05]  /*3970*/  BSYNC B3 ;  /* 0x0000000000037941 */ /* 0x000fea0003800000 */
.L_x_517:
[----:B--2---:R0:W-:Y:S02]  /*3980*/  ST.E.128 desc[UR38][R68.64], R12 ;  /* 0x0000000c44007985 */ /* 0x0041e4000c101d26 */
.L_x_516:
[----:B------:R-:W-:Y:S05]  /*3990*/  BSYNC B2 ;  /* 0x0000000000027941 */ /* 0x000fea0003800000 */
.L_x_515:
[----:B------:R-:W-:Y:S05]  /*39a0*/  @P2 BRA `(.L_x_514) ;  /* 0x0000000000c02947 */ /* 0x000fea0003800000 */
[----:B0---4-:R0:W4:Y:S01]  /*39b0*/  LDS.128 R12, [R94+0x1d400] ;  /* 0x01d400005e0c7984 */ /* 0x0111220000000c00 */
[C---:B------:R-:W-:Y:S01]  /*39c0*/  LEA R64, P6, R22.reuse, R73, 0x1 ;  /* 0x0000004916407211 */ /* 0x040fe200078c08ff */
[----:B------:R-:W-:Y:S03]  /*39d0*/  BSSY B2, `(.L_x_519) ;  /* 0x000002c000027945 */ /* 0x000fe60003800000 */
[----:B-1----:R-:W-:Y:S02]  /*39e0*/  LEA.HI.X R65, R22, R71, R2, 0x1, P6 ;  /* 0x0000004716417211 */ /* 0x002fe400030f0c02 */
[----:B------:R-:W-:-:S13]  /*39f0*/  ISETP.GE.AND P6, PT, R23, R104, PT ;  /* 0x000000681700720c */ /* 0x000fda0003fc6270 */
[----:B0-----:R-:W-:Y:S05]  /*3a00*/  @P6 BRA `(.L_x_520) ;  /* 0x0000000000a06947 */ /* 0x001fea0003800000 */
[----:B------:R-:W-:Y:S01]  /*3a10*/  SHF.R.U64 R11, R60, 0x10, R61 ;  /* 0x000000103c0b7819 */ /* 0x000fe2000000123d */
[--C-:B----4-:R-:W-:Y:S01]  /*3a20*/  HADD2.F32 R60, -RZ, R15.reuse.H1_H1 ;  /* 0x3000000fff3c7230 */ /* 0x110fe20000004100 */
        /* <DEDUP_REMOVED lines=38> */
.L_x_520:
[----:B------:R-:W-:Y:S05]  /*3c90*/  BSYNC B2 ;  /* 0x0000000000027941 */ /* 0x000fea0003800000 */
.L_x_519:
[----:B----4-:R0:W-:Y:S02]  /*3ca0*/  ST.E.128 desc[UR38][R64.64], R12 ;  /* 0x0000000c40007985 */ /* 0x0101e4000c101d26 */
.L_x_514:
[----:B------:R-:W-:Y:S05]  /*3cb0*/  BSYNC B1 ;  /* 0x0000000000017941 */ /* 0x000fea0003800000 */
.L_x_513:
[----:B------:R-:W-:-:S03]  /*3cc0*/  UMOV UR4, 0xffffffff ;  /* 0xffffffff00047882 */ /* 0x000fc60000000000 */
[----:B------:R-:W-:Y:S05]  /*3cd0*/  BRA.DIV UR4, `(.L_x_521) ;  /* 0x0000015e04407947 */ /* 0x000fea000b800000 */
[----:B------:R1:W1:Y:S04]  /*3ce0*/  SHFL.IDX PT, R63, R108, 0x2, 0x181f ;  /* 0x00581f006c3f7f89 */ /* 0x00026800000e0000 */
[----:B0-----:R0:W0:Y:S02]  /*3cf0*/  SHFL.IDX PT, R65, R109, 0x2, 0x181f ;  /* 0x00581f006d417f89 */ /* 0x00102400000e0000 */
.L_x_809:
[----:B------:R-:W-:Y:S04]  /*3d00*/  BSSY B1, `(.L_x_522) ;  /* 0x0000066000017945 */ /* 0x000fe80003800000 */
        /* <DEDUP_REMOVED lines=49> */
.L_x_527:
[----:B------:R-:W-:Y:S05]  /*4020*/  BSYNC B3 ;  /* 0x0000000000037941 */ /* 0x000fea0003800000 */
.L_x_526:
[----:B--2---:R0:W-:Y:S02]  /*4030*/  ST.E.128 desc[UR38][R60.64], R12 ;  /* 0x0000000c3c007985 */ /* 0x0041e4000c101d26 */
.L_x_525:
[----:B------:R-:W-:Y:S05]  /*4040*/  BSYNC B2 ;  /* 0x0000000000027941 */ /* 0x000fea0003800000 */
.L_x_524:
        /* <DEDUP_REMOVED lines=47> */
.L_x_529:
[----:B------:R-:W-:Y:S05]  /*4340*/  BSYNC B2 ;  /* 0x0000000000027941 */ /* 0x000fea0003800000 */
.L_x_528:
[----:B----4-:R0:W-:Y:S02]  /*4350*/  ST.E.128 desc[UR38][R56.64], R12 ;  /* 0x0000000c38007985 */ /* 0x0101e4000c101d26 */
.L_x_523:
[----:B------:R-:W-:Y:S05]  /*4360*/  BSYNC B1 ;  /* 0x0000000000017941 */ /* 0x000fea0003800000 */
.L_x_522:
[----:B------:R-:W-:-:S03]  /*4370*/  UMOV UR4, 0xffffffff ;  /* 0xffffffff00047882 */ /* 0x000fc60000000000 */
[----:B------:R-:W-:Y:S05]  /*4380*/  BRA.DIV UR4, `(.L_x_530) ;  /* 0x0000015604e07947 */ /* 0x000fea000b800000 */
[----:B------:R2:W2:Y:S04]  /*4390*/  SHFL.IDX PT, R55, R108, 0x3, 0x181f ;  /* 0x00781f006c377f89 */ /* 0x0004a800000e0000 */
[----:B01----:R-:W0:Y:S02]  /*43a0*/  SHFL.IDX PT, R109, R109, 0x3, 0x181f ;  /* 0x00781f006d6d7f89 */ /* 0x003e2400000e0000 */
.L_x_813:
[----:B------:R-:W-:Y:S05]  /*43b0*/  @P4 BRA `(.L_x_531) ;  /* 0x0000003400304947 */ /* 0x000fea0003800000 */
[----:B------:R-:W-:Y:S04]  /*43c0*/  BSSY B1, `(.L_x_532) ;  /* 0x0000032000017945 */ /* 0x000fe80003800000 */
[----:B------:R-:W-:Y:S05]  /*43d0*/  @P1 BRA `(.L_x_533) ;  /* 0x0000000000c01947 */ /* 0x000fea0003800000 */
[----:B----4-:R1:W4:Y:S01]  /*43e0*/  LDS.128 R12, [R94+0x1b400] ;  /* 0x01b400005e0c7984 */ /* 0x0103220000000c00 */
[C---:B0-----:R-:W-:Y:S01]  /*43f0*/  LEA R52, P3, R16.reuse, R109, 0x1 ;  /* 0x0000006d10347211 */ /* 0x041fe200078608ff */
[----:B------:R-:W-:Y:S03]  /*4400*/  BSSY B2, `(.L_x_534) ;  /* 0x000002c000027945 */ /* 0x000fe60003800000 */
[----:B--2---:R-:W-:Y:S02]  /*4410*/  LEA.HI.X R53, R16, R55, R17, 0x1, P3 ;  /* 0x0000003710357211 */ /* 0x004fe400018f0c11 */
[----:B------:R-:W-:-:S13]  /*4420*/  ISETP.GE.AND P3, PT, R18, R104, PT ;  /* 0x000000681200720c */ /* 0x000fda0003f66270 */
[----:B-1----:R-:W-:Y:S05]  /*4430*/  @P3 BRA `(.L_x_535) ;  /* 0x0000000000a03947 */ /* 0x002fea0003800000 */
        /* <DEDUP_REMOVED lines=40> */
.L_x_535:
[----:B------:R-:W-:Y:S05]  /*46c0*/  BSYNC B2 ;  /* 0x0000000000027941 */ /* 0x000fea0003800000 */
.L_x_534:
[----:B----4-:R1:W-:Y:S02]  /*46d0*/  ST.E.128 desc[UR38][R52.64], R12 ;  /* 0x0000000c34007985 */ /* 0x0103e4000c101d26 */
.L_x_533:
[----:B------:R-:W-:Y:S05]  /*46e0*/  BSYNC B1 ;  /* 0x0000000000017941 */ /* 0x000fea0003800000 */
.L_x_532:
[----:B------:R-:W-:Y:S05]  /*46f0*/  @P2 BRA `(.L_x_531) ;  /* 0x0000003000602947 */ /* 0x000fea0003800000 */
[----:B-1--4-:R1:W4:Y:S01]  /*4700*/  LDS.128 R12, [R94+0x1f400] ;  /* 0x01f400005e0c7984 */ /* 0x0123220000000c00 */
        /* <DEDUP_REMOVED lines=45> */
.L_x_537:
[----:B------:R-:W-:Y:S05]  /*49e0*/  BSYNC B1 ;  /* 0x0000000000017941 */ /* 0x000fea0003800000 */
.L_x_536:
[----:B----4-:R0:W-:Y:S01]  /*49f0*/  ST.E.128 desc[UR38][R48.64], R12 ;  /* 0x0000000c30007985 */ /* 0x0101e2000c101d26 */
[----:B------:R-:W-:Y:S05]  /*4a00*/  BRA `(.L_x_531) ;  /* 0x0000002c009c7947 */ /* 0x000fea0003800000 */
.L_x_491:
[----:B------:R-:W-:Y:S02]  /*4a10*/  ISETP.GE.AND P4, PT, R220, R98, PT ;  /* 0x00000062dc00720c */ /* 0x000fe40003f86270 */
[----:B------:R-:W-:Y:S02]  /*4a20*/  CS2R R50, SRZ ;  /* 0x0000000000327805 */ /* 0x000fe4000001ff00 */
[----:B------:R-:W-:-:S13]  /*4a30*/  ISETP.GE.OR P4, PT, R16, R104, P4 ;  /* 0x000000681000720c */ /* 0x000fda0002786670 */
[----:B------:R-:W-:Y:S01]  /*4a40*/  @!P4 IADD3 R46, P3, P5, R86, R14, R10 ;  /* 0x0000000e562ec210 */ /* 0x000fe20007d7e00a */
[----:B------:R-:W0:Y:S03]  /*4a50*/  @!P4 LDC.64 R60, c[0x0][0x3e8] ;  /* 0x0000fa00ff3ccb82 */ /* 0x000e260000000a00 */
[----:B------:R-:W-:Y:S02]  /*4a60*/  @!P4 IADD3.X R47, R39, R103, R7, P3, P5 ;  /* 0x00000067272fc210 */ /* 0x000fe40001fea407 */
[----:B------:R-:W-:-:S03]  /*4a70*/  @!P4 IADD3 R44, P3, P5, R90, R12, R32 ;  /* 0x0000000c5a2cc210 */ /* 0x000fc60007d7e020 */
[----:B------:R-:W1:Y:S01]  /*4a80*/  @!P4 LDC.64 R62, c[0x0][0x400] ;  /* 0x00010000ff3ecb82 */ /* 0x000e620000000a00 */
[----:B------:R-:W-:Y:S02]  /*4a90*/  @!P4 IADD3.X R45, R80, R11, R29, P3, P5 ;  /* 0x0000000b502dc210 */ /* 0x000fe40001fea41d */
[----:B------:R-:W-:-:S04]  /*4aa0*/  ISETP.GE.AND P3, PT, R219, R98, PT ;  /* 0x00000062db00720c */ /* 0x000fc80003f66270 */
[----:B------:R-:W-:-:S13]  /*4ab0*/  ISETP.GE.OR P3, PT, R16, R104, P3 ;  /* 0x000000681000720c */ /* 0x000fda0001f66670 */
[----:B------:R-:W-:Y:S01]  /*4ac0*/  @!P3 IADD3 R66, P5, P6, R86, R20, R14 ;  /* 0x000000145642b210 */ /* 0x000fe20007ebe00e */
[----:B------:R-:W2:Y:S03]  /*4ad0*/  @!P3 LDC.64 R68, c[0x0][0x3e8] ;  /* 0x0000fa00ff44bb82 */ /* 0x000ea60000000a00 */
[----:B------:R-:W-:Y:S02]  /*4ae0*/  @!P3 IADD3.X R67, R39, R8, R103, P5, P6 ;  /* 0x000000082743b210 */ /* 0x000fe40002fec467 */
[----:B------:R-:W-:-:S03]  /*4af0*/  @!P3 IADD3 R64, P5, P6, R90, R33, R12 ;  /* 0x000000215a40b210 */ /* 0x000fc60007ebe00c */
[----:B------:R-:W3:Y:S01]  /*4b00*/  @!P3 LDC.64 R70, c[0x0][0x400] ;  /* 0x00010000ff46bb82 */ /* 0x000ee20000000a00 */
[----:B------:R-:W-:Y:S02]  /*4b10*/  @!P3 IADD3.X R65, R80, R30, R11, P5, P6 ;  /* 0x0000001e5041b210 */ /* 0x000fe40002fec40b */
[----:B------:R-:W-:-:S04]  /*4b20*/  ISETP.GE.AND P5, PT, R153, R98, PT ;  /* 0x000000629900720c */ /* 0x000fc80003fa6270 */
[----:B------:R-:W-:-:S13]  /*4b30*/  ISETP.GE.OR P5, PT, R16, R104, P5 ;  /* 0x000000681000720c */ /* 0x000fda0002fa6670 */
[----:B------:R-:W4:Y:S01]  /*4b40*/  @!P5 LDC.64 R52, c[0x0][0x3e8] ;  /* 0x0000fa00ff34db82 */ /* 0x000f220000000a00 */
[----:B------:R-:W-:-:S05]  /*4b50*/  @!P5 IADD3 R48, P6, R86, R14, RZ ;  /* 0x0000000e5630d210 */ /* 0x000fca0007fde0ff */
[----:B------:R-:W-:Y:S02]  /*4b60*/  @!P5 IMAD.X R49, R103, 0x1, R39, P6 ;  /* 0x000000016731d824 */ /* 0x000fe400030e0627 */
[----:B------:R-:W0:Y:S01]  /*4b70*/  @!P5 LDC.64 R54, c[0x0][0x400] ;  /* 0x00010000ff36db82 */ /* 0x000e220000000a00 */
[----:B----4-:R-:W-:-:S04]  /*4b80*/  @!P5 LEA R52, P6, R48, R52, 0x1 ;  /* 0x000000343034d211 */ /* 0x010fc800078c08ff */
[----:B------:R-:W-:Y:S02]  /*4b90*/  @!P5 LEA.HI.X R53, R48, R53, R49, 0x1, P6 ;  /* 0x000000353035d211 */ /* 0x000fe400030f0c31 */
[----:B------:R-:W-:-:S04]  /*4ba0*/  @!P5 IADD3 R48, P6, R90, R12, RZ ;  /* 0x0000000c5a30d210 */ /* 0x000fc80007fde0ff */
[----:B------:R-:W-:Y:S02]  /*4bb0*/  @!P5 IADD3.X R49, R11, R80, RZ, P6, !PT ;  /* 0x000000500b31d210 */ /* 0x000fe400037fe4ff */
[----:B0-----:R-:W-:-:S04]  /*4bc0*/  @!P5 LEA R54, P6, R48, R54, 0x1 ;  /* 0x000000363036d211 */ /* 0x001fc800078c08ff */
[----:B------:R-:W-:Y:S02]  /*4bd0*/  @!P5 LEA.HI.X R55, R48, R55, R49, 0x1, P6 ;  /* 0x000000373037d211 */ /* 0x000fe400030f0c31 */
[----:B------:R-:W-:Y:S02]  /*4be0*/  CS2R R48, SRZ ;  /* 0x0000000000307805 */ /* 0x000fe4000001ff00 */
[----:B------:R-:W-:-:S04]  /*4bf0*/  @!P4 LEA R60, P6, R46, R60, 0x1 ;  /* 0x0000003c2e3cc211 */ /* 0x000fc800078c08ff */
[----:B------:R-:W-:Y:S02]  /*4c00*/  @!P4 LEA.HI.X R61, R46, R61, R47, 0x1, P6 ;  /* 0x0000003d2e3dc211 */ /* 0x000fe400030f0c2f */
[----:B------:R-:W-:Y:S02]  /*4c10*/  CS2R R46, SRZ ;  /* 0x00000000002e7805 */ /* 0x000fe4000001ff00 */
[C---:B-1----:R-:W-:Y:S01]  /*4c20*/  @!P4 LEA R62, P6, R44.reuse, R62, 0x1 ;  /* 0x0000003e2c3ec211 */ /* 0x042fe200078c08ff */
[----:B------:R0:W5:Y:S03]  /*4c30*/  @!P5 LDG.E.128 R48, desc[UR38][R54.64] ;  /* 0x000000263630d981 */ /* 0x000166000c1e1d00 */
[----:B------:R-:W-:Y:S02]  /*4c40*/  @!P4 LEA.HI.X R63, R44, R63, R45, 0x1, P6 ;  /* 0x0000003f2c3fc211 */ /* 0x000fe400030f0c2d */
[----:B------:R-:W-:-:S02]  /*4c50*/  CS2R R44, SRZ ;  /* 0x00000000002c7805 */ /* 0x000fc4000001ff00 */
[----:B------:R-:W-:Y:S02]  /*4c60*/  CS2R R58, SRZ ;  /* 0x00000000003a7805 */ /* 0x000fe4000001ff00 */
[----:B------:R-:W-:Y:S02]  /*4c70*/  CS2R R56, SRZ ;  /* 0x0000000000387805 */ /* 0x000fe4000001ff00 */
[----:B------:R1:W5:Y:S01]  /*4c80*/  @!P5 LDG.E.128 R44, desc[UR38][R52.64] ;  /* 0x00000026342cd981 */ /* 0x000362000c1e1d00 */
[----:B0-----:R-:W-:-:S03]  /*4c90*/  CS2R R54, SRZ ;  /* 0x0000000000367805 */ /* 0x001fc6000001ff00 */
[----:B------:R0:W5:Y:S01]  /*4ca0*/  @!P4 LDG.E.128 R56, desc[UR38][R62.64] ;  /* 0x000000263e38c981 */ /* 0x000162000c1e1d00 */
[----:B-1----:R-:W-:-:S06]  /*4cb0*/  CS2R R52, SRZ ;  /* 0x0000000000347805 */ /* 0x002fcc000001ff00 */
[----:B------:R1:W5:Y:S01]  /*4cc0*/  @!P4 LDG.E.128 R52, desc[UR38][R60.64] ;  /* 0x000000263c34c981 */ /* 0x000362000c1e1d00 */
[----:B--2---:R-:W-:-:S04]  /*4cd0*/  @!P3 LEA R68, P4, R66, R68, 0x1 ;  /* 0x000000444244b211 */ /* 0x004fc800078808ff */
[----:B------:R-:W-:Y:S02]  /*4ce0*/  @!P3 LEA.HI.X R69, R66, R69, R67, 0x1, P4 ;  /* 0x000000454245b211 */ /* 0x000fe400020f0c43 */
[----:B---3--:R-:W-:-:S04]  /*4cf0*/  @!P3 LEA R70, P4, R64, R70, 0x1 ;  /* 0x000000464046b211 */ /* 0x008fc800078808ff */
[----:B------:R-:W-:Y:S02]  /*4d00*/  @!P3 LEA.HI.X R71, R64, R71, R65, 0x1, P4 ;  /* 0x000000474047b211 */ /* 0x000fe400020f0c41 */
[----:B------:R-:W-:-:S04]  /*4d10*/  ISETP.GE.AND P4, PT, R218, R98, PT ;  /* 0x00000062da00720c */ /* 0x000fc80003f86270 */
[----:B------:R-:W-:Y:S02]  /*4d20*/  ISETP.GE.OR P4, PT, R16, R104, P4 ;  /* 0x000000681000720c */ /* 0x000fe40002786670 */
[----:B0-----:R-:W-:Y:S02]  /*4d30*/  CS2R R62, SRZ ;  /* 0x00000000003e7805 */ /* 0x001fe4000001ff00 */
[----:B-1----:R-:W-:Y:S02]  /*4d40*/  CS2R R60, SRZ ;  /* 0x00000000003c7805 */ /* 0x002fe4000001ff00 */
[----:B------:R-:W-:Y:S02]  /*4d50*/  CS2R R66, SRZ ;  /* 0x0000000000427805 */ /* 0x000fe4000001ff00 */
[----:B------:R-:W-:Y:S01]  /*4d60*/  CS2R R64, SRZ ;  /* 0x0000000000407805 */ /* 0x000fe2000001ff00 */
[----:B------:R-:W-:Y:S01]  /*4d70*/  BSSY B1, `(.L_x_538) ;  /* 0x000001d000017945 */ /* 0x000fe20003800000 */
[----:B------:R-:W-:-:S02]  /*4d80*/  CS2R R74, SRZ ;  /* 0x00000000004a7805 */ /* 0x000fc4000001ff00 */
[----:B------:R-:W-:Y:S01]  /*4d90*/  CS2R R72, SRZ ;  /* 0x0000000000487805 */ /* 0x000fe2000001ff00 */
[----:B------:R0:W5:Y:S04]  /*4da0*/  @!P3 LDG.E.128 R60, desc[UR38][R68.64] ;  /* 0x00000026443cb981 */ /* 0x000168000c1e1d00 */
[----:B------:R1:W5:Y:S01]  /*4db0*/  @!P3 LDG.E.128 R64, desc[UR38][R70.64] ;  /* 0x000000264640b981 */ /* 0x000362000c1e1d00 */
[----:B------:R-:W-:Y:S02]  /*4dc0*/  ISETP.GE.AND P3, PT, R16, R104, PT ;  /* 0x000000681000720c */ /* 0x000fe40003f66270 */
[----:B0-----:R-:W-:Y:S02]  /*4dd0*/  CS2R R68, SRZ ;  /* 0x0000000000447805 */ /* 0x001fe4000001ff00 */
[----:B-1----:R-:W-:Y:S01]  /*4de0*/  CS2R R70, SRZ ;  /* 0x0000000000467805 */ /* 0x002fe2000001ff00 */
[----:B------:R-:W-:Y:S08]  /*4df0*/  @P4 BRA `(.L_x_539) ;  /* 0x0000000000504947 */ /* 0x000ff00003800000 */
[----:B------:R-:W0:Y:S01]  /*4e00*/  LDC.64 R68, c[0x0][0x3f8] ;  /* 0x0000fe00ff447b82 */ /* 0x000e220000000a00 */
[----:B------:R-:W-:Y:S01]  /*4e10*/  IMAD.MOV.U32 R15, RZ, RZ, R103 ;  /* 0x000000ffff0f7224 */ /* 0x000fe200078e0067 */
[----:B------:R-:W-:Y:S01]  /*4e20*/  ULDC.64 UR4, c[0x0][0x3e8] ;  /* 0x0000fa0000047ab9 */ /* 0x000fe20000000a00 */
[----:B------:R-:W-:Y:S01]  /*4e30*/  IMAD.MOV.U32 R13, RZ, RZ, R11 ;  /* 0x000000ffff0d7224 */ /* 0x000fe200078e000b */
[----:B------:R-:W-:-:S04]  /*4e40*/  ULDC.64 UR6, c[0x0][0x400] ;  /* 0x0001000000067ab9 */ /* 0x000fc80000000a00 */
[----:B------:R-:W1:Y:S01]  /*4e50*/  LDC.64 R70, c[0x0][0x408] ;  /* 0x00010200ff467b82 */ /* 0x000e620000000a00 */
[----:B0-----:R-:W-:-:S04]  /*4e60*/  IMAD.WIDE.U32 R14, R68, 0x60, R14 ;  /* 0x00000060440e7825 */ /* 0x001fc800078e000e */
[----:B------:R-:W-:Y:S01]  /*4e70*/  IMAD R69, R69, 0x60, RZ ;  /* 0x0000006045457824 */ /* 0x000fe200078e02ff */
[----:B------:R-:W-:Y:S01]  /*4e80*/  IADD3 R14, P4, R86, R14, RZ ;  /* 0x0000000e560e7210 */ /* 0x000fe20007f9e0ff */
[----:B-1----:R-:W-:-:S03]  /*4e90*/  IMAD.WIDE.U32 R12, R70, 0x60, R12 ;  /* 0x00000060460c7825 */ /* 0x002fc600078e000c */
[----:B------:R-:W-:Y:S01]  /*4ea0*/  IADD3.X R15, R39, R15, R69, P4, !PT ;  /* 0x0000000f270f7210 */ /* 0x000fe200027fe445 */
[----:B------:R-:W-:Y:S01]  /*4eb0*/  IMAD R71, R71, 0x60, RZ ;  /* 0x0000006047477824 */ /* 0x000fe200078e02ff */
[----:B------:R-:W-:-:S04]  /*4ec0*/  IADD3 R11, P4, R90, R12, RZ ;  /* 0x0000000c5a0b7210 */ /* 0x000fc80007f9e0ff */
[----:B------:R-:W-:Y:S02]  /*4ed0*/  IADD3.X R12, R80, R13, R71, P4, !PT ;  /* 0x0000000d500c7210 */ /* 0x000fe400027fe447 */
[----:B------:R-:W-:-:S04]  /*4ee0*/  LEA R68, P4, R14, UR4, 0x1 ;  /* 0x000000040e447c11 */ /* 0x000fc8000f8808ff */
[----:B------:R-:W-:Y:S02]  /*4ef0*/  LEA.HI.X R69, R14, UR5, R15, 0x1, P4 ;  /* 0x000000050e457c11 */ /* 0x000fe4000a0f0c0f */
[----:B------:R-:W-:-:S04]  /*4f00*/  LEA R72, P4, R11, UR6, 0x1 ;  /* 0x000000060b487c11 */ /* 0x000fc8000f8808ff */
[----:B------:R-:W-:Y:S01]  /*4f10*/  LEA.HI.X R73, R11, UR7, R12, 0x1, P4 ;  /* 0x000000070b497c11 */ /* 0x000fe2000a0f0c0c */
[----:B------:R-:W5:Y:S05]  /*4f20*/  LDG.E.128 R68, desc[UR38][R68.64] ;  /* 0x0000002644447981 */ /* 0x000f6a000c1e1d00 */
[----:B------:R-:W5:Y:S03]  /*4f30*/  LDG.E.128 R72, desc[UR38][R72.64] ;  /* 0x0000002648487981 */ /* 0x000f66000c1e1d00 */
.L_x_539:
[----:B------:R-:W-:Y:S05]  /*4f40*/  BSYNC B1 ;  /* 0x0000000000017941 */ /* 0x000fea0003800000 */
.L_x_538:
[----:B-----5:R-:W-:Y:S01]  /*4f50*/  IMAD.MOV.U32 R11, RZ, RZ, R70 ;  /* 0x000000ffff0b7224 */ /* 0x020fe200078e0046 */
[----:B------:R-:W-:Y:S01]  /*4f60*/  MOV R12, R71 ;  /* 0x00000047000c7202 */ /* 0x000fe20000000f00 */
[----:B------:R-:W-:Y:S01]  /*4f70*/  IMAD.MOV.U32 R13, RZ, RZ, R68 ;  /* 0x000000ffff0d7224 */ /* 0x000fe200078e0044 */
[----:B------:R-:W-:Y:S01]  /*4f80*/  ISETP.NE.AND P5, PT, R157, 0x3, PT ;  /* 0x000000039d00780c */ /* 0x000fe20003fa5270 */
[----:B------:R-:W-:Y:S01]  /*4f90*/  IMAD.MOV.U32 R14, RZ, RZ, R69 ;  /* 0x000000ffff0e7224 */ /* 0x000fe200078e0045 */
[----:B------:R-:W-:Y:S01]  /*4fa0*/  PRMT R111, R11, 0x5410, R12 ;  /* 0x000054100b6f7816 */ /* 0x000fe2000000000c */
[----:B------:R-:W-:Y:S01]  /*4fb0*/  IMAD.MOV.U32 R11, RZ, RZ, R74 ;  /* 0x000000ffff0b7224 */ /* 0x000fe200078e004a */
[----:B------:R-:W-:Y:S02]  /*4fc0*/  MOV R12, R75 ;  /* 0x0000004b000c7202 */ /* 0x000fe40000000f00 */
        /* <DEDUP_REMOVED lines=17> */
[----:B------:R-:W-:Y:S01]  /*50e0*/  PRMT R124, R124, 0x5410, R11 ;  /* 0x000054107c7c7816 */ /* 0x000fe2000000000b */
[----:B------:R-:W-:Y:S01]  /*50f0*/  IMAD.MOV.U32 R11, RZ, RZ, R54 ;  /* 0x000000ffff0b7224 */ /* 0x000fe200078e0036 */
[----:B------:R-:W-:Y:S01]  /*5100*/  PRMT R125, R13, 0x7610, R125 ;  /* 0x000076100d7d7816 */ /* 0x000fe2000000007d */
[----:B------:R-:W-:Y:S01]  /*5110*/  IMAD.MOV.U32 R13, RZ, RZ, R52 ;  /* 0x000000ffff0d7224 */ /* 0x000fe200078e0034 */
[----:B------:R-:W-:Y:S01]  /*5120*/  PRMT R128, R128, 0x5410, R14 ;  /* 0x0000541080807816 */ /* 0x000fe2000000000e */
[----:B------:R-:W-:Y:S01]  /*5130*/  IMAD.MOV.U32 R14, RZ, RZ, R53 ;  /* 0x000000ffff0e7224 */ /* 0x000fe200078e0035 */
[----:B------:R-:W-:Y:S02]  /*5140*/  PRMT R127, R12, 0x7610, R127 ;  /* 0x000076100c7f7816 */ /* 0x000fe4000000007f */
[----:B------:R-:W-:Y:S02]  /*5150*/  MOV R12, R55 ;  /* 0x00000037000c7202 */ /* 0x000fe40000000f00 */
        /* <DEDUP_REMOVED lines=13> */
[----:B------:R-:W-:-:S04]  /*5230*/  MOV R12, R63 ;  /* 0x0000003f000c7202 */ /* 0x000fc80000000f00 */
[----:B------:R-:W-:Y:S01]  /*5240*/  PRMT R116, R11, 0x5410, R12 ;  /* 0x000054100b747816 */ /* 0x000fe2000000000c */
        /* <DEDUP_REMOVED lines=9> */
.L_x_540:
[----:B------:R-:W-:Y:S01]  /*52e0*/  IMAD R92, R155, 0x8, R156 ;  /* 0x000000089b5c7824 */ /* 0x000fe200078e029c */
[----:B------:R-:W-:Y:S01]  /*52f0*/  SHF.L.U32 R103, R154, 0x1f, RZ ;  /* 0x0000001f9a677819 */ /* 0x000fe200000006ff */
[----:B------:R-:W0:Y:S01]  /*5300*/  LDC R110, c[0x0][0x2f4] ;  /* 0x0000bd00ff6e7b82 */ /* 0x000e220000000800 */
[----:B------:R-:W-:Y:S02]  /*5310*/  BSSY B1, `(.L_x_541) ;  /* 0x0000003000017945 */ /* 0x000fe40003800000 */
[----:B------:R-:W1:Y:S02]  /*5320*/  SYNCS.PHASECHK.TRANS64.TRYWAIT P4, [R92+URZ+0x28890], R103 ;  /* 0x028890675c0075a7 */ /* 0x000e64000808017f */
[----:B-1----:R-:W-:Y:S05]  /*5330*/  @!P4 BRA `(.L_x_542) ;  /* 0x000001480040c947 */ /* 0x002fea0003800000 */
.L_x_814:
[----:B------:R-:W-:Y:S05]  /*5340*/  BSYNC B1 ;  /* 0x0000000000017941 */ /* 0x000fea0003800000 */
.L_x_541:
[----:B------:R-:W-:Y:S01]  /*5350*/  UMOV UR4, 0xffffffff ;  /* 0xffffffff00047882 */ /* 0x000fe20000000000 */
[----:B0-----:R-:W-:Y:S02]  /*5360*/  IADD3 R112, -R37, R110, RZ ;  /* 0x0000006e25707210 */ /* 0x001fe40007ffe1ff */
[----:B------:R-:W-:Y:S05]  /*5370*/  BRA.DIV UR4, `(.L_x_543) ;  /* 0x0000014a04447947 */ /* 0x000fea000b800000 */
[----:B------:R0:W2:Y:S04]  /*5380*/  SHFL.IDX PT, R107, R108, RZ, 0x181f ;  /* 0x00181fff6c6b7589 */ /* 0x0000a800000e0000 */
[----:B------:R0:W3:Y:S02]  /*5390*/  SHFL.IDX PT, R106, R109, RZ, 0x181f ;  /* 0x00181fff6d6a7589 */ /* 0x0000e400000e0000 */
.L_x_818:
[----:B------:R-:W-:Y:S01]  /*53a0*/  ISETP.GE.OR P4, PT, R153, R98, P1 ;  /* 0x000000629900720c */ /* 0x000fe20000f86670 */
[----:B------:R-:W-:-:S12]  /*53b0*/  BSSY B1, `(.L_x_544) ;  /* 0x0000074000017945 */ /* 0x000fd80003800000 */
[----:B------:R-:W-:Y:S05]  /*53c0*/  @P4 BRA `(.L_x_545) ;  /* 0x0000000400c84947 */ /* 0x000fea0003800000 */
[----:B------:R-:W-:Y:S01]  /*53d0*/  SEL R11, R37, R112, !P0 ;  /* 0x00000070250b7207 */ /* 0x000fe20004000000 */
[----:B------:R-:W-:Y:S01]  /*53e0*/  BSSY B2, `(.L_x_546) ;  /* 0x000006c000027945 */ /* 0x000fe20003800000 */
[C---:B---3--:R-:W-:Y:S02]  /*53f0*/  LEA R104, P4, R43.reuse, R106, 0x1 ;  /* 0x0000006a2b687211 */ /* 0x048fe400078808ff */
[----:B------:R-:W-:Y:S02]  /*5400*/  SHF.R.S32.HI R12, RZ, 0x1f, R11 ;  /* 0x0000001fff0c7819 */ /* 0x000fe4000001140b */
[----:B--2---:R-:W-:Y:S02]  /*5410*/  LEA.HI.X R105, R43, R107, R83, 0x1, P4 ;  /* 0x0000006b2b697211 */ /* 0x004fe400020f0c53 */
[----:B------:R-:W-:-:S04]  /*5420*/  LEA.HI R12, R12, R11, RZ, 0x4 ;  /* 0x0000000b0c0c7211 */ /* 0x000fc800078f20ff */
[----:B------:R-:W-:-:S04]  /*5430*/  LEA.HI.SX32 R12, R12, R81, 0x1c ;  /* 0x000000510c0c7211 */ /* 0x000fc800078fe2ff */
[----:B------:R-:W-:Y:S01]  /*5440*/  SHF.R.S32.HI R13, RZ, 0x1f, R12 ;  /* 0x0000001fff0d7819 */ /* 0x000fe2000001140c */
[----:B------:R-:W-:-:S03]  /*5450*/  IMAD.SHL.U32 R11, R12, 0x8, RZ ;  /* 0x000000080c0b7824 */ /* 0x000fc600078e00ff */
[----:B------:R-:W-:Y:S02]  /*5460*/  LEA.HI R12, R13, R12, RZ, 0x3 ;  /* 0x0000000c0d0c7211 */ /* 0x000fe400078f18ff */
[----:B------:R-:W-:-:S03]  /*5470*/  LOP3.LUT R13, R11, 0x38, RZ, 0xc0, !PT ;  /* 0x000000380b0d7812 */ /* 0x000fc600078ec0ff */
[----:B------:R-:W-:Y:S01]  /*5480*/  IMAD.SHL.U32 R12, R12, 0x400, RZ ;  /* 0x000004000c0c7824 */ /* 0x000fe200078e00ff */
[----:B------:R-:W-:-:S04]  /*5490*/  LOP3.LUT R13, R13, 0x1c0, R228, 0xf8, !PT ;  /* 0x000001c00d0d7812 */ /* 0x000fc800078ef8e4 */
[----:B------:R-:W-:Y:S02]  /*54a0*/  LOP3.LUT R12, R12, 0x7fffe000, RZ, 0xc0, !PT ;  /* 0x7fffe0000c0c7812 */ /* 0x000fe400078ec0ff */
[----:B------:R-:W-:-:S04]  /*54b0*/  LOP3.LUT R13, R13, R198, RZ, 0x3c, !PT ;  /* 0x000000c60d0d7212 */ /* 0x000fc800078e3cff */
[----:B------:R-:W-:Y:S01]  /*54c0*/  IADD3 R12, R13, R12, R199 ;  /* 0x0000000c0d0c7210 */ /* 0x000fe20007ffe0c7 */
[----:B------:R-:W-:-:S03]  /*54d0*/  IMAD R13, R155, 0x4000, R6 ;  /* 0x000040009b0d7824 */ /* 0x000fc600078e0206 */
[----:B------:R-:W-:Y:S01]  /*54e0*/  LEA R15, R155, R12, 0xe ;  /* 0x0000000c9b0f7211 */ /* 0x000fe200078e70ff */
[----:B------:R-:W-:-:S04]  /*54f0*/  IMAD R13, R13, 0x2, R156 ;  /* 0x000000020d0d7824 */ /* 0x000fc800078e029c */
[----:B------:R-:W-:Y:S02]  /*5500*/  IMAD R76, R15, 0x2, R156 ;  /* 0x000000020f4c7824 */ /* 0x000fe400078e029c */
[----:B------:R-:W2:Y:S04]  /*5510*/  LDS.128 R12, [R13+0x18400] ;  /* 0x018400000d0c7984 */ /* 0x000ea80000000c00 */
[----:B------:R-:W3:Y:S01]  /*5520*/  LDS.128 R76, [R76+0x18400] ;  /* 0x018400004c4c7984 */ /* 0x000ee20000000c00 */
[----:B------:R-:W-:Y:S05]  /*5530*/  @P3 BRA `(.L_x_547) ;  /* 0x0000000400583947 */ /* 0x000fea0003800000 */
[----:B------:R-:W-:Y:S01]  /*5540*/  SHF.R.U32.HI R130, RZ, 0x10, R49 ;  /* 0x00000010ff827819 */ /* 0x000fe20000011631 */
[--C-:B------:R-:W-:Y:S01]  /*5550*/  HADD2.F32 R129, -RZ, R128.reuse.H1_H1 ;  /* 0x30000080ff817230 */ /* 0x100fe20000004100 */
[--C-:B------:R-:W-:Y:S02]  /*5560*/  SHF.R.U64 R126, R44, 0x10, R45.reuse ;  /* 0x000000102c7e7819 */ /* 0x100fe4000000122d */
[----:B------:R-:W-:Y:S02]  /*5570*/  SHF.R.U32.HI R133, RZ, 0x10, R45 ;  /* 0x00000010ff857819 */ /* 0x000fe4000001162d */
[--C-:B------:R-:W-:Y:S01]  /*5580*/  SHF.R.U64 R44, R46, 0x10, R47.reuse ;  /* 0x000000102e2c7819 */ /* 0x100fe2000000122f */
[--C-:B---3--:R-:W-:Y:S01]  /*5590*/  HADD2.F32 R46, -RZ, R77.reuse.H0_H0 ;  /* 0x2000004dff2e7230 */ /* 0x108fe20000004100 */
[----:B------:R-:W-:Y:S01]  /*55a0*/  SHF.R.U32.HI R131, RZ, 0x10, R47 ;  /* 0x00000010ff837819 */ /* 0x000fe2000001162f */
[----:B--2---:R-:W-:Y:S01]  /*55b0*/  IMAD.MOV.U32 R47, RZ, RZ, R12 ;  /* 0x000000ffff2f7224 */ /* 0x004fe200078e000c */
[--C-:B------:R-:W-:Y:S01]  /*55c0*/  SHF.R.U64 R45, R50, 0x10, R51.reuse ;  /* 0x00000010322d7819 */ /* 0x100fe20000001233 */
[----:B------:R-:W-:Y:S01]  /*55d0*/  HADD2.F32 R77, -RZ, R77.H1_H1 ;  /* 0x3000004dff4d7230 */ /* 0x000fe20000004100 */
[----:B------:R-:W-:Y:S01]  /*55e0*/  SHF.R.U32.HI R132, RZ, 0x10, R51 ;  /* 0x00000010ff847819 */ /* 0x000fe20000011633 */
[----:B------:R-:W-:Y:S01]  /*55f0*/  HADD2.F32 R51, -RZ, R128.H0_H0 ;  /* 0x20000080ff337230 */ /* 0x000fe20000004100 */
[----:B------:R-:W-:Y:S01]  /*5600*/  SHF.R.U64 R48, R48, 0x10, R49 ;  /* 0x0000001030307819 */ /* 0x000fe20000001231 */
[----:B------:R-:W-:Y:S01]  /*5610*/  HADD2.F32 R12, -RZ, R13.H0_H0 ;  /* 0x2000000dff0c7230 */ /* 0x000fe20000004100 */
[----:B------:R-:W-:Y:S01]  /*5620*/  MOV R49, R15 ;  /* 0x0000000f00317202 */ /* 0x000fe20000000f00 */
[----:B------:R-:W-:-:S02]  /*5630*/  HADD2.F32 R128, -RZ, R130.H0_H0 ;  /* 0x20000082ff807230 */ /* 0x000fc40000004100 */
[----:B------:R-:W-:Y:S02]  /*5640*/  HADD2.F32 R15, -RZ, R13.H1_H1 ;  /* 0x3000000dff0f7230 */ /* 0x000fe40000004100 */
[-C--:B------:R-:W-:Y:S01]  /*5650*/  FMUL.FTZ R13, R46, R129.reuse ;  /* 0x000000812e0d7220 */ /* 0x080fe20000410000 */
[----:B------:R-:W-:Y:S02]  /*5660*/  HADD2.F32 R50, -RZ, R133.H0_H0 ;  /* 0x20000085ff327230 */ /* 0x000fe40000004100 */
[C---:B------:R-:W-:Y:S01]  /*5670*/  FMUL.FTZ R129, R12.reuse, R129 ;  /* 0x000000810c817220 */ /* 0x040fe20000410000 */
[-C--:B------:R-:W-:Y:S01]  /*5680*/  FMUL.FTZ R130, R77, R128.reuse ;  /* 0x000000804d827220 */ /* 0x080fe20000410000 */
[C---:B------:R-:W-:Y:S01]  /*5690*/  FMUL.FTZ R128, R15.reuse, R128 ;  /* 0x000000800f807220 */ /* 0x040fe20000410000 */
[-C--:B------:R-:W-:Y:S01]  /*56a0*/  FFMA.FTZ R12, R12, R51.reuse, -R13 ;  /* 0x000000330c0c7223 */ /* 0x080fe2000001080d */
[----:B------:R-:W-:Y:S01]  /*56b0*/  FFMA.FTZ R13, R46, R51, R129 ;  /* 0x000000332e0d7223 */ /* 0x000fe20000010081 */
[-C--:B------:R-:W-:Y:S01]  /*56c0*/  FFMA.FTZ R15, R15, R50.reuse, -R130 ;  /* 0x000000320f0f7223 */ /* 0x080fe20000010882 */
[----:B------:R-:W-:Y:S01]  /*56d0*/  FFMA.FTZ R46, R77, R50, R128 ;  /* 0x000000324d2e7223 */ /* 0x000fe20000010080 */
[----:B------:R-:W-:-:S02]  /*56e0*/  HADD2.F32 R128, -RZ, R127.H1_H1 ;  /* 0x3000007fff807230 */ /* 0x000fc40000004100 */
[----:B------:R-:W-:Y:S01]  /*56f0*/  HADD2.F32 R127, -RZ, R127.H0_H0 ;  /* 0x2000007fff7f7230 */ /* 0x000fe20000004100 */
[----:B------:R-:W-:Y:S01]  /*5700*/  F2FP.F16.F32.PACK_AB R15, R15, R12 ;  /* 0x0000000c0f0f723e */ /* 0x000fe200000000ff */
[----:B------:R-:W-:Y:S01]  /*5710*/  HADD2.F32 R77, -RZ, R79.H0_H0 ;  /* 0x2000004fff4d7230 */ /* 0x000fe20000004100 */
[----:B------:R-:W-:Y:S01]  /*5720*/  F2FP.F16.F32.PACK_AB R46, R46, R13 ;  /* 0x0000000d2e2e723e */ /* 0x000fe200000000ff */
[----:B------:R-:W-:Y:S02]  /*5730*/  HADD2.F32 R50, -RZ, R49.H0_H0 ;  /* 0x20000031ff327230 */ /* 0x000fe40000004100 */
[----:B------:R-:W-:Y:S02]  /*5740*/  HADD2.F32 R79, -RZ, R79.H1_H1 ;  /* 0x3000004fff4f7230 */ /* 0x000fe40000004100 */
[----:B------:R-:W-:Y:S02]  /*5750*/  HADD2.F32 R132, -RZ, R132.H0_H0 ;  /* 0x20000084ff847230 */ /* 0x000fe40000004100 */
[----:B------:R-:W-:Y:S01]  /*5760*/  FMUL.FTZ R134, R50, R127 ;  /* 0x0000007f32867220 */ /* 0x000fe20000410000 */
[----:B------:R-:W-:-:S02]  /*5770*/  HADD2.F32 R51, -RZ, R49.H1_H1 ;  /* 0x30000031ff337230 */ /* 0x000fc40000004100 */
[----:B------:R-:W-:Y:S01]  /*5780*/  FMUL.FTZ R49, R77, R127 ;  /* 0x0000007f4d317220 */ /* 0x000fe20000410000 */
[----:B------:R-:W-:Y:S02]  /*5790*/  HADD2.F32 R130, -RZ, R131.H0_H0 ;  /* 0x20000083ff827230 */ /* 0x000fe40000004100 */
[----:B------:R-:W-:Y:S01]  /*57a0*/  FMUL.FTZ R136, R79, R132 ;  /* 0x000000844f887220 */ /* 0x000fe20000410000 */
[-C--:B------:R-:W-:Y:S01]  /*57b0*/  FFMA.FTZ R134, R77, R128.reuse, R134 ;  /* 0x000000804d867223 */ /* 0x080fe20000010086 */
[----:B------:R-:W-:Y:S01]  /*57c0*/  FFMA.FTZ R49, R50, R128, -R49 ;  /* 0x0000008032317223 */ /* 0x000fe20000010831 */
[C---:B------:R-:W-:Y:S01]  /*57d0*/  FMUL.FTZ R132, R51.reuse, R132 ;  /* 0x0000008433847220 */ /* 0x040fe20000410000 */
[----:B------:R-:W-:Y:S01]  /*57e0*/  FFMA.FTZ R136, R51, R130, -R136 ;  /* 0x0000008233887223 */ /* 0x000fe20000010888 */
[----:B------:R-:W-:Y:S02]  /*57f0*/  HADD2.F32 R77, -RZ, R48.H0_H0 ;  /* 0x20000030ff4d7230 */ /* 0x000fe40000004100 */
[----:B------:R-:W-:-:S02]  /*5800*/  HADD2.F32 R50, -RZ, R76.H0_H0 ;  /* 0x2000004cff327230 */ /* 0x000fc40000004100 */
[----:B------:R-:W-:Y:S01]  /*5810*/  FFMA.FTZ R129, R79, R130, R132 ;  /* 0x000000824f817223 */ /* 0x000fe20000010084 */
[----:B------:R-:W-:Y:S01]  /*5820*/  HADD2.F32 R51, -RZ, R125.H1_H1 ;  /* 0x3000007dff337230 */ /* 0x000fe20000004100 */
[----:B------:R-:W-:Y:S01]  /*5830*/  F2FP.F16.F32.PACK_AB R49, R136, R49 ;  /* 0x000000318831723e */ /* 0x000fe200000000ff */
[----:B------:R-:W-:Y:S02]  /*5840*/  HADD2.F32 R48, -RZ, R47.H0_H0 ;  /* 0x2000002fff307230 */ /* 0x000fe40000004100 */
[----:B------:R-:W-:Y:S01]  /*5850*/  HADD2.F32 R76, -RZ, R76.H1_H1 ;  /* 0x3000004cff4c7230 */ /* 0x000fe20000004100 */
[----:B------:R-:W-:Y:S01]  /*5860*/  F2FP.F16.F32.PACK_AB R129, R129, R134 ;  /* 0x000000868181723e */ /* 0x000fe200000000ff */
[----:B------:R-:W-:Y:S02]  /*5870*/  HADD2.F32 R125, -RZ, R125.H0_H0 ;  /* 0x2000007dff7d7230 */ /* 0x000fe40000004100 */
[----:B------:R-:W-:Y:S02]  /*5880*/  HADD2.F32 R47, -RZ, R47.H1_H1 ;  /* 0x3000002fff2f7230 */ /* 0x000fe40000004100 */
[----:B------:R-:W-:Y:S01]  /*5890*/  FMUL.FTZ R128, R76, R77 ;  /* 0x0000004d4c807220 */ /* 0x000fe20000410000 */
[----:B------:R-:W-:-:S02]  /*58a0*/  HADD2.F32 R126, -RZ, R126.H0_H0 ;  /* 0x2000007eff7e7230 */ /* 0x000fc40000004100 */
[-C--:B------:R-:W-:Y:S01]  /*58b0*/  FMUL.FTZ R79, R50, R125.reuse ;  /* 0x0000007d324f7220 */ /* 0x080fe20000410000 */
[C---:B------:R-:W-:Y:S01]  /*58c0*/  FMUL.FTZ R125, R48.reuse, R125 ;  /* 0x0000007d307d7220 */ /* 0x040fe20000410000 */
[C---:B------:R-:W-:Y:S01]  /*58d0*/  FMUL.FTZ R77, R47.reuse, R77 ;  /* 0x0000004d2f4d7220 */ /* 0x040fe20000410000 */
[----:B------:R-:W-:Y:S02]  /*58e0*/  IMAD.MOV.U32 R13, RZ, RZ, R15 ;  /* 0x000000ffff0d7224 */ /* 0x000fe400078e000f */
[-C--:B------:R-:W-:Y:S01]  /*58f0*/  FFMA.FTZ R79, R48, R51.reuse, -R79 ;  /* 0x00000033304f7223 */ /* 0x080fe2000001084f */
[-C--:B------:R-:W-:Y:S01]  /*5900*/  FFMA.FTZ R128, R47, R126.reuse, -R128 ;  /* 0x0000007e2f807223 */ /* 0x080fe20000010880 */
[----:B------:R-:W-:Y:S01]  /*5910*/  FFMA.FTZ R76, R76, R126, R77 ;  /* 0x0000007e4c4c7223 */ /* 0x000fe2000001004d */
[----:B------:R-:W-:Y:S02]  /*5920*/  HADD2.F32 R48, -RZ, R124.H0_H0 ;  /* 0x2000007cff307230 */ /* 0x000fe40000004100 */
[----:B------:R-:W-:Y:S01]  /*5930*/  FFMA.FTZ R125, R50, R51, R125 ;  /* 0x00000033327d7223 */ /* 0x000fe2000001007d */
[----:B------:R-:W-:Y:S01]  /*5940*/  HADD2.F32 R77, -RZ, R45.H0_H0 ;  /* 0x2000002dff4d7230 */ /* 0x000fe20000004100 */
[----:B------:R-:W-:Y:S01]  /*5950*/  F2FP.F16.F32.PACK_AB R12, R128, R79 ;  /* 0x0000004f800c723e */ /* 0x000fe200000000ff */
[----:B------:R-:W-:Y:S01]  /*5960*/  HADD2.F32 R47, -RZ, R78.H0_H0 ;  /* 0x2000004eff2f7230 */ /* 0x000fe20000004100 */
[----:B------:R-:W-:Y:S01]  /*5970*/  MOV R79, R129 ;  /* 0x00000081004f7202 */ /* 0x000fe20000000f00 */
[----:B------:R-:W-:Y:S01]  /*5980*/  HADD2.F32 R124, -RZ, R124.H1_H1 ;  /* 0x3000007cff7c7230 */ /* 0x000fe20000004100 */
[----:B------:R-:W-:Y:S01]  /*5990*/  F2FP.F16.F32.PACK_AB R76, R76, R125 ;  /* 0x0000007d4c4c723e */ /* 0x000fe200000000ff */
[----:B------:R-:W-:-:S02]  /*59a0*/  HADD2.F32 R45, -RZ, R14.H0_H0 ;  /* 0x2000000eff2d7230 */ /* 0x000fc40000004100 */
[----:B------:R-:W-:Y:S02]  /*59b0*/  HADD2.F32 R78, -RZ, R78.H1_H1 ;  /* 0x3000004eff4e7230 */ /* 0x000fe40000004100 */
[----:B------:R-:W-:Y:S02]  /*59c0*/  HADD2.F32 R14, -RZ, R14.H1_H1 ;  /* 0x3000000eff0e7230 */ /* 0x000fe40000004100 */
[----:B------:R-:W-:Y:S02]  /*59d0*/  HADD2.F32 R51, -RZ, R44.H0_H0 ;  /* 0x2000002cff337230 */ /* 0x000fe40000004100 */
[-C--:B------:R-:W-:Y:S01]  /*59e0*/  FMUL.FTZ R44, R47, R124.reuse ;  /* 0x0000007c2f2c7220 */ /* 0x080fe20000410000 */
[-C--:B------:R-:W-:Y:S01]  /*59f0*/  FMUL.FTZ R127, R78, R77.reuse ;  /* 0x0000004d4e7f7220 */ /* 0x080fe20000410000 */
[C---:B------:R-:W-:Y:S01]  /*5a00*/  FMUL.FTZ R124, R45.reuse, R124 ;  /* 0x0000007c2d7c7220 */ /* 0x040fe20000410000 */
[C---:B------:R-:W-:Y:S01]  /*5a10*/  FMUL.FTZ R77, R14.reuse, R77 ;  /* 0x0000004d0e4d7220 */ /* 0x040fe20000410000 */
[-C--:B------:R-:W-:Y:S01]  /*5a20*/  FFMA.FTZ R44, R45, R48.reuse, -R44 ;  /* 0x000000302d2c7223 */ /* 0x080fe2000001082c */
[-C--:B------:R-:W-:Y:S01]  /*5a30*/  FFMA.FTZ R127, R14, R51.reuse, -R127 ;  /* 0x000000330e7f7223 */ /* 0x080fe2000001087f */
[----:B------:R-:W-:Y:S01]  /*5a40*/  FFMA.FTZ R124, R47, R48, R124 ;  /* 0x000000302f7c7223 */ /* 0x000fe2000001007c */
[----:B------:R-:W-:Y:S01]  /*5a50*/  FFMA.FTZ R77, R78, R51, R77 ;  /* 0x000000334e4d7223 */ /* 0x000fe2000001004d */
[----:B------:R-:W-:-:S02]  /*5a60*/  IMAD.MOV.U32 R15, RZ, RZ, R49 ;  /* 0x000000ffff0f7224 */ /* 0x000fc400078e0031 */
[----:B------:R-:W-:Y:S02]  /*5a70*/  F2FP.F16.F32.PACK_AB R14, R127, R44 ;  /* 0x0000002c7f0e723e */ /* 0x000fe400000000ff */
[----:B------:R-:W-:Y:S01]  /*5a80*/  F2FP.F16.F32.PACK_AB R78, R77, R124 ;  /* 0x0000007c4d4e723e */ /* 0x000fe200000000ff */
[----:B------:R-:W-:-:S07]  /*5a90*/  IMAD.MOV.U32 R77, RZ, RZ, R46 ;  /* 0x000000ffff4d7224 */ /* 0x000fce00078e002e */
.L_x_547:
[----:B------:R-:W-:Y:S05]  /*5aa0*/  BSYNC B2 ;  /* 0x0000000000027941 */ /* 0x000fea0003800000 */
.L_x_546:
[----:B------:R-:W-:Y:S01]  /*5ab0*/  ISETP.GE.AND P4, PT, R11, R110, PT ;  /* 0x0000006e0b00720c */ /* 0x000fe20003f86270 */
[----:B--2---:R4:W-:-:S12]  /*5ac0*/  ST.E.128 desc[UR38][R104.64], R12 ;  /* 0x0000000c68007985 */ /* 0x0049d8000c101d26 */
[----:B------:R-:W-:-:S05]  /*5ad0*/  @!P4 IMAD.WIDE R106, R11, 0x2, R106 ;  /* 0x000000020b6ac825 */ /* 0x000fca00078e026a */
[----:B---3--:R4:W-:Y:S02]  /*5ae0*/  @!P4 ST.E.128 desc[UR38][R106.64], R76 ;  /* 0x0000004c6a00c985 */ /* 0x0089e4000c101d26 */
.L_x_545:
[----:B------:R-:W-:Y:S05]  /*5af0*/  BSYNC B1 ;  /* 0x0000000000017941 */ /* 0x000fea0003800000 */
.L_x_544:
[----:B------:R-:W-:-:S03]  /*5b00*/  UMOV UR4, 0xffffffff ;  /* 0xffffffff00047882 */ /* 0x000fc60000000000 */
[----:B------:R-:W-:Y:S05]  /*5b10*/  BRA.DIV UR4, `(.L_x_548) ;  /* 0x0000014204a87947 */ /* 0x000fea000b800000 */
[----:B------:R0:W0:Y:S04]  /*5b20*/  SHFL.IDX PT, R51, R108, 0x1, 0x181f ;  /* 0x00381f006c337f89 */ /* 0x00002800000e0000 */
[----:B------:R0:W0:Y:S02]  /*5b30*/  SHFL.IDX PT, R50, R109, 0x1, 0x181f ;  /* 0x00381f006d327f89 */ /* 0x00002400000e0000 */
.L_x_822:
[----:B------:R-:W-:Y:S01]  /*5b40*/  ISETP.GE.OR P4, PT, R220, R98, P1 ;  /* 0x00000062dc00720c */ /* 0x000fe20000f86670 */
[----:B------:R-:W-:-:S12]  /*5b50*/  BSSY B1, `(.L_x_549) ;  /* 0x0000074000017945 */ /* 0x000fd80003800000 */
[----:B------:R-:W-:Y:S05]  /*5b60*/  @P4 BRA `(.L_x_550) ;  /* 0x0000000400c84947 */ /* 0x000fea0003800000 */
[----:B------:R-:W-:Y:S01]  /*5b70*/  SEL R11, R37, R112, !P0 ;  /* 0x00000070250b7207 */ /* 0x000fe20004000000 */
[----:B------:R-:W-:Y:S01]  /*5b80*/  BSSY B2, `(.L_x_551) ;  /* 0x000006c000027945 */ /* 0x000fe20003800000 */
[----:B----4-:R-:W-:Y:S02]  /*5b90*/  SHF.R.U32.HI R14, RZ, 0x3, R193 ;  /* 0x00000003ff0e7819 */ /* 0x010fe400000116c1 */
[----:B------:R-:W-:Y:S02]  /*5ba0*/  SHF.R.S32.HI R12, RZ, 0x1f, R11 ;  /* 0x0000001fff0c7819 */ /* 0x000fe4000001140b */
[C---:B0-----:R-:W-:Y:S02]  /*5bb0*/  LEA R48, P4, R43.reuse, R50, 0x1 ;  /* 0x000000322b307211 */ /* 0x041fe400078808ff */
[----:B------:R-:W-:Y:S02]  /*5bc0*/  LEA.HI R12, R12, R11, RZ, 0x4 ;  /* 0x0000000b0c0c7211 */ /* 0x000fe400078f20ff */
[----:B------:R-:W-:-:S02]  /*5bd0*/  LEA.HI.X R49, R43, R51, R83, 0x1, P4 ;  /* 0x000000332b317211 */ /* 0x000fc400020f0c53 */
[----:B------:R-:W-:-:S04]  /*5be0*/  LEA.HI.SX32 R12, R12, R81, 0x1c ;  /* 0x000000510c0c7211 */ /* 0x000fc800078fe2ff */
[----:B------:R-:W-:Y:S01]  /*5bf0*/  SHF.R.S32.HI R13, RZ, 0x1f, R12 ;  /* 0x0000001fff0d7819 */ /* 0x000fe2000001140c */
[----:B------:R-:W-:-:S03]  /*5c00*/  IMAD.SHL.U32 R11, R12, 0x8, RZ ;  /* 0x000000080c0b7824 */ /* 0x000fc600078e00ff */
[----:B------:R-:W-:Y:S02]  /*5c10*/  LEA.HI R13, R13, R12, RZ, 0x3 ;  /* 0x0000000c0d0d7211 */ /* 0x000fe400078f18ff */
[----:B------:R-:W-:-:S03]  /*5c20*/  LOP3.LUT R12, R193, 0x38, R11, 0xf8, !PT ;  /* 0x00000038c10c7812 */ /* 0x000fc600078ef80b */
[----:B------:R-:W-:Y:S01]  /*5c30*/  IMAD.SHL.U32 R13, R13, 0x400, RZ ;  /* 0x000004000d0d7824 */ /* 0x000fe200078e00ff */
[----:B------:R-:W-:-:S04]  /*5c40*/  LOP3.LUT R12, R12, R14, RZ, 0x3c, !PT ;  /* 0x0000000e0c0c7212 */ /* 0x000fc800078e3cff */
[----:B------:R-:W-:-:S04]  /*5c50*/  LOP3.LUT R13, R13, 0x7fffe000, RZ, 0xc0, !PT ;  /* 0x7fffe0000d0d7812 */ /* 0x000fc800078ec0ff */
[----:B------:R-:W-:Y:S01]  /*5c60*/  IADD3 R12, R12, R13, R197 ;  /* 0x0000000d0c0c7210 */ /* 0x000fe20007ffe0c5 */
[----:B------:R-:W-:-:S03]  /*5c70*/  IMAD R13, R155, 0x4000, R3 ;  /* 0x000040009b0d7824 */ /* 0x000fc600078e0203 */
[----:B------:R-:W-:Y:S01]  /*5c80*/  LEA R15, R155, R12, 0xe ;  /* 0x0000000c9b0f7211 */ /* 0x000fe200078e70ff */
[----:B------:R-:W-:-:S04]  /*5c90*/  IMAD R13, R13, 0x2, R156 ;  /* 0x000000020d0d7824 */ /* 0x000fc800078e029c */
[----:B------:R-:W-:Y:S02]  /*5ca0*/  IMAD R44, R15, 0x2, R156 ;  /* 0x000000020f2c7824 */ /* 0x000fe400078e029c */
[----:B------:R-:W0:Y:S04]  /*5cb0*/  LDS.128 R12, [R13+0x18400] ;  /* 0x018400000d0c7984 */ /* 0x000e280000000c00 */
[----:B------:R-:W4:Y:S01]  /*5cc0*/  LDS.128 R44, [R44+0x18400] ;  /* 0x018400002c2c7984 */ /* 0x000f220000000c00 */
[----:B------:R-:W-:Y:S05]  /*5cd0*/  @P3 BRA `(.L_x_552) ;  /* 0x0000000400583947 */ /* 0x000fea0003800000 */
[----:B------:R-:W-:Y:S02]  /*5ce0*/  SHF.R.U32.HI R78, RZ, 0x10, R57 ;  /* 0x00000010ff4e7819 */ /* 0x000fe40000011639 */
[----:B------:R-:W-:Y:S02]  /*5cf0*/  SHF.R.U64 R76, R52, 0x10, R53 ;  /* 0x00000010344c7819 */ /* 0x000fe40000001235 */
[----:B--2---:R-:W-:Y:S01]  /*5d00*/  SHF.R.U64 R107, R56, 0x10, R57 ;  /* 0x00000010386b7819 */ /* 0x004fe20000001239 */
[----:B----4-:R-:W-:Y:S01]  /*5d10*/  IMAD.MOV.U32 R56, RZ, RZ, R47 ;  /* 0x000000ffff387224 */ /* 0x010fe200078e002f */
[--C-:B------:R-:W-:Y:S01]  /*5d20*/  SHF.R.U64 R52, R54, 0x10, R55.reuse ;  /* 0x0000001036347819 */ /* 0x100fe20000001237 */
[--C-:B------:R-:W-:Y:S01]  /*5d30*/  HADD2.F32 R57, -RZ, R123.reuse.H0_H0 ;  /* 0x2000007bff397230 */ /* 0x100fe20000004100 */
[----:B------:R-:W-:Y:S01]  /*5d40*/  SHF.R.U32.HI R79, RZ, 0x10, R55 ;  /* 0x00000010ff4f7819 */ /* 0x000fe20000011637 */
[----:B0-----:R-:W-:Y:S01]  /*5d50*/  IMAD.MOV.U32 R54, RZ, RZ, R12 ;  /* 0x000000ffff367224 */ /* 0x001fe200078e000c */
[----:B------:R-:W-:Y:S01]  /*5d60*/  MOV R55, R44 ;  /* 0x0000002c00377202 */ /* 0x000fe20000000f00 */
[----:B------:R-:W-:Y:S01]  /*5d70*/  HADD2.F32 R123, -RZ, R123.H1_H1 ;  /* 0x3000007bff7b7230 */ /* 0x000fe20000004100 */
[----:B------:R-:W-:Y:S01]  /*5d80*/  SHF.R.U32.HI R77, RZ, 0x10, R53 ;  /* 0x00000010ff4d7819 */ /* 0x000fe20000011635 */
[--C-:B------:R-:W-:Y:S01]  /*5d90*/  HADD2.F32 R47, -RZ, R45.reuse.H0_H0 ;  /* 0x2000002dff2f7230 */ /* 0x100fe20000004100 */
[----:B------:R-:W-:Y:S01]  /*5da0*/  SHF.R.U64 R53, R58, 0x10, R59 ;  /* 0x000000103a357819 */ /* 0x000fe2000000123b */
[----:B------:R-:W-:Y:S01]  /*5db0*/  IMAD.MOV.U32 R44, RZ, RZ, R15 ;  /* 0x000000ffff2c7224 */ /* 0x000fe200078e000f */
[----:B------:R-:W-:Y:S01]  /*5dc0*/  SHF.R.U32.HI R59, RZ, 0x10, R59 ;  /* 0x00000010ff3b7819 */ /* 0x000fe2000001163b */
[----:B------:R-:W-:-:S02]  /*5dd0*/  HADD2.F32 R45, -RZ, R45.H1_H1 ;  /* 0x3000002dff2d7230 */ /* 0x000fc40000004100 */
[--C-:B------:R-:W-:Y:S02]  /*5de0*/  HADD2.F32 R12, -RZ, R13.reuse.H0_H0 ;  /* 0x2000000dff0c7230 */ /* 0x100fe40000004100 */
[----:B------:R-:W-:Y:S02]  /*5df0*/  HADD2.F32 R78, -RZ, R78.H0_H0 ;  /* 0x2000004eff4e7230 */ /* 0x000fe40000004100 */
[----:B------:R-:W-:Y:S02]  /*5e00*/  HADD2.F32 R15, -RZ, R13.H1_H1 ;  /* 0x3000000dff0f7230 */ /* 0x000fe40000004100 */
[-C--:B------:R-:W-:Y:S01]  /*5e10*/  FMUL.FTZ R13, R47, R123.reuse ;  /* 0x0000007b2f0d7220 */ /* 0x080fe20000410000 */
[----:B------:R-:W-:Y:S02]  /*5e20*/  HADD2.F32 R58, -RZ, R77.H0_H0 ;  /* 0x2000004dff3a7230 */ /* 0x000fe40000004100 */
[C---:B------:R-:W-:Y:S01]  /*5e30*/  FMUL.FTZ R104, R12.reuse, R123 ;  /* 0x0000007b0c687220 */ /* 0x040fe20000410000 */
[-C--:B---3--:R-:W-:Y:S01]  /*5e40*/  FMUL.FTZ R106, R45, R78.reuse ;  /* 0x0000004e2d6a7220 */ /* 0x088fe20000410000 */
[----:B------:R-:W-:Y:S01]  /*5e50*/  FMUL.FTZ R78, R15, R78 ;  /* 0x0000004e0f4e7220 */ /* 0x000fe20000410000 */
[-C--:B------:R-:W-:Y:S01]  /*5e60*/  FFMA.FTZ R12, R12, R57.reuse, -R13 ;  /* 0x000000390c0c7223 */ /* 0x080fe2000001080d */
[----:B------:R-:W-:Y:S01]  /*5e70*/  FFMA.FTZ R13, R47, R57, R104 ;  /* 0x000000392f0d7223 */ /* 0x000fe20000010068 */
[----:B------:R-:W-:-:S02]  /*5e80*/  HADD2.F32 R57, -RZ, R59.H0_H0 ;  /* 0x2000003bff397230 */ /* 0x000fc40000004100 */
[-C--:B------:R-:W-:Y:S01]  /*5e90*/  FFMA.FTZ R104, R45, R58.reuse, R78 ;  /* 0x0000003a2d687223 */ /* 0x080fe2000001004e */
[----:B------:R-:W-:Y:S02]  /*5ea0*/  HADD2.F32 R78, -RZ, R122.H0_H0 ;  /* 0x2000007aff4e7230 */ /* 0x000fe40000004100 */
[----:B------:R-:W-:Y:S01]  /*5eb0*/  FFMA.FTZ R77, R15, R58, -R106 ;  /* 0x0000003a0f4d7223 */ /* 0x000fe2000001086a */
[--C-:B------:R-:W-:Y:S02]  /*5ec0*/  HADD2.F32 R45, -RZ, R56.reuse.H0_H0 ;  /* 0x20000038ff2d7230 */ /* 0x100fe40000004100 */
[----:B------:R-:W-:Y:S02]  /*5ed0*/  HADD2.F32 R56, -RZ, R56.H1_H1 ;  /* 0x30000038ff387230 */ /* 0x000fe40000004100 */
[----:B------:R-:W-:Y:S02]  /*5ee0*/  HADD2.F32 R58, -RZ, R120.H1_H1 ;  /* 0x30000078ff3a7230 */ /* 0x000fe40000004100 */
[----:B------:R-:W-:Y:S01]  /*5ef0*/  FMUL.FTZ R106, R45, R78 ;  /* 0x0000004e2d6a7220 */ /* 0x000fe20000410000 */
[----:B------:R-:W-:-:S02]  /*5f00*/  HADD2.F32 R15, -RZ, R44.H0_H0 ;  /* 0x2000002cff0f7230 */ /* 0x000fc40000004100 */
[-C--:B------:R-:W-:Y:S01]  /*5f10*/  FMUL.FTZ R59, R56, R57.reuse ;  /* 0x00000039383b7220 */ /* 0x080fe20000410000 */
[----:B------:R-:W-:Y:S01]  /*5f20*/  HADD2.F32 R44, -RZ, R44.H1_H1 ;  /* 0x3000002cff2c7230 */ /* 0x000fe20000004100 */
[----:B------:R-:W-:Y:S01]  /*5f30*/  F2FP.F16.F32.PACK_AB R77, R77, R12 ;  /* 0x0000000c4d4d723e */ /* 0x000fe200000000ff */
[----:B------:R-:W-:Y:S02]  /*5f40*/  HADD2.F32 R47, -RZ, R79.H0_H0 ;  /* 0x2000004fff2f7230 */ /* 0x000fe40000004100 */
[C---:B------:R-:W-:Y:S01]  /*5f50*/  FMUL.FTZ R78, R15.reuse, R78 ;  /* 0x0000004e0f4e7220 */ /* 0x040fe20000410000 */
[----:B------:R-:W-:Y:S01]  /*5f60*/  FFMA.FTZ R106, R15, R58, -R106 ;  /* 0x0000003a0f6a7223 */ /* 0x000fe2000001086a */
[C---:B------:R-:W-:Y:S01]  /*5f70*/  FMUL.FTZ R57, R44.reuse, R57 ;  /* 0x000000392c397220 */ /* 0x040fe20000410000 */
[----:B------:R-:W-:Y:S02]  /*5f80*/  HADD2.F32 R122, -RZ, R122.H1_H1 ;  /* 0x3000007aff7a7230 */ /* 0x000fe40000004100 */
[----:B------:R-:W-:Y:S01]  /*5f90*/  FFMA.FTZ R79, R44, R47, -R59 ;  /* 0x0000002f2c4f7223 */ /* 0x000fe2000001083b */
[----:B------:R-:W-:-:S02]  /*5fa0*/  HADD2.F32 R15, -RZ, R54.H0_H0 ;  /* 0x20000036ff0f7230 */ /* 0x000fc40000004100 */
[----:B------:R-:W-:Y:S01]  /*5fb0*/  FFMA.FTZ R78, R45, R58, R78 ;  /* 0x0000003a2d4e7223 */ /* 0x000fe2000001004e */
[----:B------:R-:W-:Y:S02]  /*5fc0*/  HADD2.F32 R44, -RZ, R55.H0_H0 ;  /* 0x20000037ff2c7230 */ /* 0x000fe40000004100 */
[----:B------:R-:W-:Y:S01]  /*5fd0*/  FFMA.FTZ R105, R56, R47, R57 ;  /* 0x0000002f38697223 */ /* 0x000fe20000010039 */
[----:B------:R-:W-:Y:S02]  /*5fe0*/  HADD2.F32 R45, -RZ, R121.H0_H0 ;  /* 0x20000079ff2d7230 */ /* 0x000fe40000004100 */
[-C--:B------:R-:W-:Y:S01]  /*5ff0*/  FMUL.FTZ R57, R15, R122.reuse ;  /* 0x0000007a0f397220 */ /* 0x080fe20000410000 */
[----:B------:R-:W-:Y:S02]  /*6000*/  HADD2.F32 R47, -RZ, R107.H0_H0 ;  /* 0x2000006bff2f7230 */ /* 0x000fe40000004100 */
[----:B------:R-:W-:Y:S01]  /*6010*/  FMUL.FTZ R56, R44, R122 ;  /* 0x0000007a2c387220 */ /* 0x000fe20000410000 */
[----:B------:R-:W-:-:S02]  /*6020*/  HADD2.F32 R55, -RZ, R55.H1_H1 ;  /* 0x30000037ff377230 */ /* 0x000fc40000004100 */
[-C--:B------:R-:W-:Y:S01]  /*6030*/  FFMA.FTZ R57, R44, R45.reuse, R57 ;  /* 0x0000002d2c397223 */ /* 0x080fe20000010039 */
[----:B------:R-:W-:Y:S02]  /*6040*/  HADD2.F32 R54, -RZ, R54.H1_H1 ;  /* 0x30000036ff367230 */ /* 0x000fe40000004100 */
[----:B------:R-:W-:Y:S01]  /*6050*/  FFMA.FTZ R56, R15, R45, -R56 ;  /* 0x0000002d0f387223 */ /* 0x000fe20000010838 */
[----:B------:R-:W-:Y:S02]  /*6060*/  HADD2.F32 R44, -RZ, R46.H0_H0 ;  /* 0x2000002eff2c7230 */ /* 0x000fe40000004100 */
[-C--:B------:R-:W-:Y:S01]  /*6070*/  FMUL.FTZ R59, R55, R47.reuse ;  /* 0x0000002f373b7220 */ /* 0x080fe20000410000 */
[----:B------:R-:W-:Y:S02]  /*6080*/  HADD2.F32 R121, -RZ, R121.H1_H1 ;  /* 0x30000079ff797230 */ /* 0x000fe40000004100 */
[----:B------:R-:W-:Y:S01]  /*6090*/  FMUL.FTZ R58, R54, R47 ;  /* 0x0000002f363a7220 */ /* 0x000fe20000410000 */
[----:B------:R-:W-:Y:S01]  /*60a0*/  HADD2.F32 R53, -RZ, R53.H0_H0 ;  /* 0x20000035ff357230 */ /* 0x000fe20000004100 */
[----:B------:R-:W-:Y:S01]  /*60b0*/  F2FP.F16.F32.PACK_AB R78, R105, R78 ;  /* 0x0000004e694e723e */ /* 0x000fe200000000ff */
[----:B------:R-:W-:-:S02]  /*60c0*/  HADD2.F32 R15, -RZ, R14.H0_H0 ;  /* 0x2000000eff0f7230 */ /* 0x000fc40000004100 */
[----:B------:R-:W-:Y:S02]  /*60d0*/  HADD2.F32 R46, -RZ, R46.H1_H1 ;  /* 0x3000002eff2e7230 */ /* 0x000fe40000004100 */
[----:B------:R-:W-:Y:S02]  /*60e0*/  HADD2.F32 R14, -RZ, R14.H1_H1 ;  /* 0x3000000eff0e7230 */ /* 0x000fe40000004100 */
[----:B------:R-:W-:Y:S02]  /*60f0*/  HADD2.F32 R120, -RZ, R120.H0_H0 ;  /* 0x20000078ff787230 */ /* 0x000fe40000004100 */
[----:B------:R-:W-:Y:S01]  /*6100*/  FMUL.FTZ R47, R46, R53 ;  /* 0x000000352e2f7220 */ /* 0x000fe20000410000 */
[----:B------:R-:W-:Y:S02]  /*6110*/  HADD2.F32 R45, -RZ, R52.H0_H0 ;  /* 0x20000034ff2d7230 */ /* 0x000fe40000004100 */
[----:B------:R-:W-:Y:S01]  /*6120*/  FMUL.FTZ R52, R44, R121 ;  /* 0x000000792c347220 */ /* 0x000fe20000410000 */
[----:B------:R-:W-:-:S02]  /*6130*/  HADD2.F32 R76, -RZ, R76.H0_H0 ;  /* 0x2000004cff4c7230 */ /* 0x000fc40000004100 */
[C---:B------:R-:W-:Y:S01]  /*6140*/  FMUL.FTZ R121, R15.reuse, R121 ;  /* 0x000000790f797220 */ /* 0x040fe20000410000 */
[C---:B------:R-:W-:Y:S01]  /*6150*/  FMUL.FTZ R53, R14.reuse, R53 ;  /* 0x000000350e357220 */ /* 0x040fe20000410000 */
[----:B------:R-:W-:Y:S01]  /*6160*/  FFMA.FTZ R52, R15, R120, -R52 ;  /* 0x000000780f347223 */ /* 0x000fe20000010834 */
[-C--:B------:R-:W-:Y:S01]  /*6170*/  FFMA.FTZ R47, R14, R45.reuse, -R47 ;  /* 0x0000002d0e2f7223 */ /* 0x080fe2000001082f */
[-C--:B------:R-:W-:Y:S01]  /*6180*/  FFMA.FTZ R59, R54, R76.reuse, -R59 ;  /* 0x0000004c363b7223 */ /* 0x080fe2000001083b */
[----:B------:R-:W-:Y:S01]  /*6190*/  FFMA.FTZ R58, R55, R76, R58 ;  /* 0x0000004c373a7223 */ /* 0x000fe2000001003a */
[----:B------:R-:W-:Y:S01]  /*61a0*/  FFMA.FTZ R121, R44, R120, R121 ;  /* 0x000000782c797223 */ /* 0x000fe20000010079 */
[----:B------:R-:W-:Y:S01]  /*61b0*/  FFMA.FTZ R46, R46, R45, R53 ;  /* 0x0000002d2e2e7223 */ /* 0x000fe20000010035 */
[----:B------:R-:W-:Y:S01]  /*61c0*/  F2FP.F16.F32.PACK_AB R45, R104, R13 ;  /* 0x0000000d682d723e */ /* 0x000fe200000000ff */
[----:B------:R-:W-:Y:S01]  /*61d0*/  IMAD.MOV.U32 R13, RZ, RZ, R77 ;  /* 0x000000ffff0d7224 */ /* 0x000fe200078e004d */
[----:B------:R-:W-:-:S02]  /*61e0*/  F2FP.F16.F32.PACK_AB R14, R47, R52 ;  /* 0x000000342f0e723e */ /* 0x000fc400000000ff */
[----:B------:R-:W-:Y:S02]  /*61f0*/  F2FP.F16.F32.PACK_AB R15, R79, R106 ;  /* 0x0000006a4f0f723e */ /* 0x000fe400000000ff */
[----:B------:R-:W-:Y:S02]  /*6200*/  F2FP.F16.F32.PACK_AB R12, R59, R56 ;  /* 0x000000383b0c723e */ /* 0x000fe400000000ff */
[----:B------:R-:W-:Y:S02]  /*6210*/  F2FP.F16.F32.PACK_AB R44, R58, R57 ;  /* 0x000000393a2c723e */ /* 0x000fe400000000ff */
[----:B------:R-:W-:Y:S02]  /*6220*/  F2FP.F16.F32.PACK_AB R46, R46, R121 ;  /* 0x000000792e2e723e */ /* 0x000fe400000000ff */
[----:B------:R-:W-:-:S07]  /*6230*/  MOV R47, R78 ;  /* 0x0000004e002f7202 */ /* 0x000fce0000000f00 */
.L_x_552:
[----:B------:R-:W-:Y:S05]  /*6240*/  BSYNC B2 ;  /* 0x0000000000027941 */ /* 0x000fea0003800000 */
.L_x_551:
[----:B------:R-:W-:Y:S01]  /*6250*/  ISETP.GE.AND P4, PT, R11, R110, PT ;  /* 0x0000006e0b00720c */ /* 0x000fe20003f86270 */
[----:B0-----:R0:W-:-:S12]  /*6260*/  ST.E.128 desc[UR38][R48.64], R12 ;  /* 0x0000000c30007985 */ /* 0x0011d8000c101d26 */
[----:B------:R-:W-:-:S05]  /*6270*/  @!P4 IMAD.WIDE R50, R11, 0x2, R50 ;  /* 0x000000020b32c825 */ /* 0x000fca00078e0232 */
[----:B----4-:R0:W-:Y:S02]  /*6280*/  @!P4 ST.E.128 desc[UR38][R50.64], R44 ;  /* 0x0000002c3200c985 */ /* 0x0101e4000c101d26 */
.L_x_550:
[----:B------:R-:W-:Y:S05]  /*6290*/  BSYNC B1 ;  /* 0x0000000000017941 */ /* 0x000fea0003800000 */
.L_x_549:
[----:B------:R-:W-:-:S03]  /*62a0*/  UMOV UR4, 0xffffffff ;  /* 0xffffffff00047882 */ /* 0x000fc60000000000 */
[----:B------:R-:W-:Y:S05]  /*62b0*/  BRA.DIV UR4, `(.L_x_553) ;  /* 0x0000013e040c7947 */ /* 0x000fea000b800000 */
[----:B0-----:R0:W0:Y:S04]  /*62c0*/  SHFL.IDX PT, R51, R108, 0x2, 0x181f ;  /* 0x00581f006c337f89 */ /* 0x00102800000e0000 */
[----:B------:R0:W0:Y:S02]  /*62d0*/  SHFL.IDX PT, R50, R109, 0x2, 0x181f ;  /* 0x00581f006d327f89 */ /* 0x00002400000e0000 */
.L_x_826:
        /* <DEDUP_REMOVED lines=26> */
[----:B------:R-:W-:Y:S01]  /*6480*/  SHF.R.U32.HI R56, RZ, 0x10, R65 ;  /* 0x00000010ff387819 */ /* 0x000fe20000011641 */
[----:B----4-:R-:W-:Y:S01]  /*6490*/  IMAD.MOV.U32 R52, RZ, RZ, R44 ;  /* 0x000000ffff347224 */ /* 0x010fe200078e002c */
[----:B0-----:R-:W-:Y:S01]  /*64a0*/  MOV R44, R14 ;  /* 0x0000000e002c7202 */ /* 0x001fe20000000f00 */
[----:B------:R-:W-:Y:S01]  /*64b0*/  IMAD.MOV.U32 R53, RZ, RZ, R46 ;  /* 0x000000ffff357224 */ /* 0x000fe200078e002e */
[----:B------:R-:W-:Y:S01]  /*64c0*/  SHF.R.U32.HI R54, RZ, 0x10, R61 ;  /* 0x00000010ff367819 */ /* 0x000fe2000001163d */
[--C-:B------:R-:W-:Y:S01]  /*64d0*/  HADD2.F32 R46, -RZ, R45.reuse.H0_H0 ;  /* 0x2000002dff2e7230 */ /* 0x100fe20000004100 */
[----:B------:R-:W-:Y:S01]  /*64e0*/  SHF.R.U64 R76, R64, 0x10, R65 ;  /* 0x00000010404c7819 */ /* 0x000fe20000001241 */
[----:B------:R-:W-:Y:S01]  /*64f0*/  HADD2.F32 R45, -RZ, R45.H1_H1 ;  /* 0x3000002dff2d7230 */ /* 0x000fe20000004100 */
[----:B------:R-:W-:Y:S01]  /*6500*/  SHF.R.U64 R65, R66, 0x10, R67 ;  /* 0x0000001042417819 */ /* 0x000fe20000001243 */
[--C-:B------:R-:W-:Y:S01]  /*6510*/  HADD2.F32 R14, -RZ, R13.reuse.H0_H0 ;  /* 0x2000000dff0e7230 */ /* 0x100fe20000004100 */
[----:B------:R-:W-:Y:S01]  /*6520*/  SHF.R.U64 R78, R60, 0x10, R61 ;  /* 0x000000103c4e7819 */ /* 0x000fe2000000123d */
[----:B------:R-:W-:Y:S01]  /*6530*/  HADD2.F32 R56, -RZ, R56.H0_H0 ;  /* 0x20000038ff387230 */ /* 0x000fe20000004100 */
[----:B------:R-:W-:Y:S01]  /*6540*/  SHF.R.U32.HI R66, RZ, 0x10, R67 ;  /* 0x00000010ff427819 */ /* 0x000fe20000011643 */
[----:B------:R-:W-:Y:S01]  /*6550*/  HADD2.F32 R13, -RZ, R13.H1_H1 ;  /* 0x3000000dff0d7230 */ /* 0x000fe20000004100 */
[----:B------:R-:W-:Y:S01]  /*6560*/  SHF.R.U64 R77, R62, 0x10, R63 ;  /* 0x000000103e4d7819 */ /* 0x000fe2000000123f */
[----:B------:R-:W-:-:S02]  /*6570*/  HADD2.F32 R57, -RZ, R119.H1_H1 ;  /* 0x30000077ff397230 */ /* 0x000fc40000004100 */
[-C--:B------:R-:W-:Y:S01]  /*6580*/  FMUL.FTZ R58, R45, R56.reuse ;  /* 0x000000382d3a7220 */ /* 0x080fe20000410000 */
[----:B------:R-:W-:Y:S02]  /*6590*/  HADD2.F32 R54, -RZ, R54.H0_H0 ;  /* 0x20000036ff367230 */ /* 0x000fe40000004100 */
[C---:B------:R-:W-:Y:S01]  /*65a0*/  FMUL.FTZ R56, R13.reuse, R56 ;  /* 0x000000380d387220 */ /* 0x040fe20000410000 */
[----:B------:R-:W-:Y:S02]  /*65b0*/  HADD2.F32 R55, -RZ, R117.H1_H1 ;  /* 0x30000075ff377230 */ /* 0x000fe40000004100 */
[-C--:B------:R-:W-:Y:S01]  /*65c0*/  FMUL.FTZ R59, R46, R57.reuse ;  /* 0x000000392e3b7220 */ /* 0x080fe20000410000 */
[----:B------:R-:W-:Y:S01]  /*65d0*/  SHF.R.U32.HI R62, RZ, 0x10, R63 ;  /* 0x00000010ff3e7819 */ /* 0x000fe2000001163f */
[-C--:B------:R-:W-:Y:S01]  /*65e0*/  FFMA.FTZ R58, R13, R54.reuse, -R58 ;  /* 0x000000360d3a7223 */ /* 0x080fe2000001083a */
[----:B------:R-:W-:Y:S01]  /*65f0*/  FFMA.FTZ R60, R45, R54, R56 ;  /* 0x000000362d3c7223 */ /* 0x000fe20000010038 */
[C---:B------:R-:W-:Y:S01]  /*6600*/  FMUL.FTZ R57, R14.reuse, R57 ;  /* 0x000000390e397220 */ /* 0x040fe20000410000 */
[----:B------:R-:W-:Y:S01]  /*6610*/  FFMA.FTZ R59, R14, R55, -R59 ;  /* 0x000000370e3b7223 */ /* 0x000fe2000001083b */
[----:B------:R-:W-:-:S02]  /*6620*/  HADD2.F32 R54, -RZ, R118.H1_H1 ;  /* 0x30000076ff367230 */ /* 0x000fc40000004100 */
[----:B------:R-:W-:Y:S02]  /*6630*/  HADD2.F32 R13, -RZ, R15.H0_H0 ;  /* 0x2000000fff0d7230 */ /* 0x000fe40000004100 */
[----:B------:R-:W-:Y:S01]  /*6640*/  FFMA.FTZ R57, R46, R55, R57 ;  /* 0x000000372e397223 */ /* 0x000fe20000010039 */
[--C-:B------:R-:W-:Y:S02]  /*6650*/  HADD2.F32 R14, -RZ, R47.reuse.H0_H0 ;  /* 0x2000002fff0e7230 */ /* 0x100fe40000004100 */
[----:B------:R-:W-:Y:S02]  /*6660*/  HADD2.F32 R47, -RZ, R47.H1_H1 ;  /* 0x3000002fff2f7230 */ /* 0x000fe40000004100 */
[----:B------:R-:W-:Y:S01]  /*6670*/  FMUL.FTZ R55, R13, R54 ;  /* 0x000000360d377220 */ /* 0x000fe20000410000 */
[----:B------:R-:W-:Y:S01]  /*6680*/  HADD2.F32 R56, -RZ, R66.H0_H0 ;  /* 0x20000042ff387230 */ /* 0x000fe20000004100 */
[----:B------:R-:W-:Y:S01]  /*6690*/  F2FP.F16.F32.PACK_AB R57, R60, R57 ;  /* 0x000000393c39723e */ /* 0x000fe200000000ff */
[----:B------:R-:W-:-:S02]  /*66a0*/  HADD2.F32 R15, -RZ, R15.H1_H1 ;  /* 0x3000000fff0f7230 */ /* 0x000fc40000004100 */
[----:B------:R-:W-:Y:S02]  /*66b0*/  HADD2.F32 R45, -RZ, R116.H1_H1 ;  /* 0x30000074ff2d7230 */ /* 0x000fe40000004100 */
[----:B------:R-:W-:Y:S02]  /*66c0*/  HADD2.F32 R46, -RZ, R62.H0_H0 ;  /* 0x2000003eff2e7230 */ /* 0x000fe40000004100 */
[C---:B------:R-:W-:Y:S01]  /*66d0*/  FMUL.FTZ R62, R14.reuse, R54 ;  /* 0x000000360e3e7220 */ /* 0x040fe20000410000 */
[-C--:B------:R-:W-:Y:S01]  /*66e0*/  FMUL.FTZ R54, R47, R56.reuse ;  /* 0x000000382f367220 */ /* 0x080fe20000410000 */
[----:B------:R-:W-:Y:S01]  /*66f0*/  FMUL.FTZ R64, R15, R56 ;  /* 0x000000380f407220 */ /* 0x000fe20000410000 */
[-C--:B------:R-:W-:Y:S01]  /*6700*/  FFMA.FTZ R56, R14, R45.reuse, R55 ;  /* 0x0000002d0e387223 */ /* 0x080fe20000010037 */
[----:B------:R-:W-:Y:S01]  /*6710*/  FFMA.FTZ R62, R13, R45, -R62 ;  /* 0x0000002d0d3e7223 */ /* 0x000fe2000001083e */
[----:B------:R-:W-:Y:S02]  /*6720*/  HADD2.F32 R14, -RZ, R52.H0_H0 ;  /* 0x20000034ff0e7230 */ /* 0x000fe40000004100 */
[----:B------:R-:W-:Y:S01]  /*6730*/  FFMA.FTZ R61, R15, R46, -R54 ;  /* 0x0000002e0f3d7223 */ /* 0x000fe20000010836 */
[----:B------:R-:W-:-:S02]  /*6740*/  HADD2.F32 R119, -RZ, R119.H0_H0 ;  /* 0x20000077ff777230 */ /* 0x000fc40000004100 */
[----:B------:R-:W-:Y:S01]  /*6750*/  FFMA.FTZ R63, R47, R46, R64 ;  /* 0x0000002e2f3f7223 */ /* 0x000fe20000010040 */
[----:B------:R-:W-:Y:S02]  /*6760*/  HADD2.F32 R45, -RZ, R76.H0_H0 ;  /* 0x2000004cff2d7230 */ /* 0x000fe40000004100 */
[----:B------:R-:W-:Y:S02]  /*6770*/  HADD2.F32 R13, -RZ, R12.H0_H0 ;  /* 0x2000000cff0d7230 */ /* 0x000fe40000004100 */
[-C--:B------:R-:W-:Y:S01]  /*6780*/  FMUL.FTZ R46, R14, R119.reuse ;  /* 0x000000770e2e7220 */ /* 0x080fe20000410000 */
[----:B------:R-:W-:Y:S01]  /*6790*/  HADD2.F32 R52, -RZ, R52.H1_H1 ;  /* 0x30000034ff347230 */ /* 0x000fe20000004100 */
[----:B------:R-:W-:Y:S01]  /*67a0*/  F2FP.F16.F32.PACK_AB R63, R63, R56 ;  /* 0x000000383f3f723e */ /* 0x000fe200000000ff */
[----:B------:R-:W-:Y:S02]  /*67b0*/  HADD2.F32 R12, -RZ, R12.H1_H1 ;  /* 0x3000000cff0c7230 */ /* 0x000fe40000004100 */
[----:B------:R-:W-:Y:S01]  /*67c0*/  FMUL.FTZ R119, R13, R119 ;  /* 0x000000770d777220 */ /* 0x000fe20000410000 */
[----:B------:R-:W-:-:S02]  /*67d0*/  HADD2.F32 R117, -RZ, R117.H0_H0 ;  /* 0x20000075ff757230 */ /* 0x000fc40000004100 */
[-C--:B------:R-:W-:Y:S01]  /*67e0*/  FMUL.FTZ R47, R52, R45.reuse ;  /* 0x0000002d342f7220 */ /* 0x080fe20000410000 */
[----:B------:R-:W-:Y:S02]  /*67f0*/  HADD2.F32 R15, -RZ, R78.H0_H0 ;  /* 0x2000004eff0f7230 */ /* 0x000fe40000004100 */
[C---:B------:R-:W-:Y:S01]  /*6800*/  FMUL.FTZ R45, R12.reuse, R45 ;  /* 0x0000002d0c2d7220 */ /* 0x040fe20000410000 */
[----:B------:R-:W-:Y:S02]  /*6810*/  HADD2.F32 R118, -RZ, R118.H0_H0 ;  /* 0x20000076ff767230 */ /* 0x000fe40000004100 */
[----:B------:R-:W-:Y:S01]  /*6820*/  FFMA.FTZ R46, R13, R117, -R46 ;  /* 0x000000750d2e7223 */ /* 0x000fe2000001082e */
[----:B------:R-:W-:Y:S02]  /*6830*/  HADD2.F32 R13, -RZ, R53.H0_H0 ;  /* 0x20000035ff0d7230 */ /* 0x000fe40000004100 */
[-C--:B------:R-:W-:Y:S01]  /*6840*/  FFMA.FTZ R47, R12, R15.reuse, -R47 ;  /* 0x0000000f0c2f7223 */ /* 0x080fe2000001082f */
[----:B------:R-:W-:Y:S01]  /*6850*/  FFMA.FTZ R52, R52, R15, R45 ;  /* 0x0000000f34347223 */ /* 0x000fe2000001002d */
[----:B------:R-:W-:-:S02]  /*6860*/  HADD2.F32 R15, -RZ, R65.H0_H0 ;  /* 0x20000041ff0f7230 */ /* 0x000fc40000004100 */
[----:B------:R-:W-:Y:S01]  /*6870*/  FFMA.FTZ R119, R14, R117, R119 ;  /* 0x000000750e777223 */ /* 0x000fe20000010077 */
[--C-:B------:R-:W-:Y:S02]  /*6880*/  HADD2.F32 R12, -RZ, R44.reuse.H0_H0 ;  /* 0x2000002cff0c7230 */ /* 0x100fe40000004100 */
[-C--:B------:R-:W-:Y:S01]  /*6890*/  FMUL.FTZ R45, R13, R118.reuse ;  /* 0x000000760d2d7220 */ /* 0x080fe20000410000 */
[----:B------:R-:W-:Y:S02]  /*68a0*/  HADD2.F32 R53, -RZ, R53.H1_H1 ;  /* 0x30000035ff357230 */ /* 0x000fe40000004100 */
[----:B------:R-:W-:Y:S02]  /*68b0*/  HADD2.F32 R44, -RZ, R44.H1_H1 ;  /* 0x3000002cff2c7230 */ /* 0x000fe40000004100 */
[----:B------:R-:W-:Y:S01]  /*68c0*/  FMUL.FTZ R118, R12, R118 ;  /* 0x000000760c767220 */ /* 0x000fe20000410000 */
[----:B------:R-:W-:Y:S02]  /*68d0*/  HADD2.F32 R116, -RZ, R116.H0_H0 ;  /* 0x20000074ff747230 */ /* 0x000fe40000004100 */
[----:B------:R-:W-:Y:S01]  /*68e0*/  FMUL.FTZ R55, R53, R15 ;  /* 0x0000000f35377220 */ /* 0x000fe20000410000 */
[----:B------:R-:W-:-:S02]  /*68f0*/  HADD2.F32 R14, -RZ, R77.H0_H0 ;  /* 0x2000004dff0e7230 */ /* 0x000fc40000004100 */
[----:B------:R-:W-:Y:S01]  /*6900*/  FMUL.FTZ R54, R44, R15 ;  /* 0x0000000f2c367220 */ /* 0x000fe20000410000 */
[----:B------:R-:W-:Y:S01]  /*6910*/  F2FP.F16.F32.PACK_AB R56, R52, R119 ;  /* 0x000000773438723e */ /* 0x000fe200000000ff */
[-C--:B------:R-:W-:Y:S01]  /*6920*/  FFMA.FTZ R45, R12, R116.reuse, -R45 ;  /* 0x000000740c2d7223 */ /* 0x080fe2000001082d */
[----:B------:R-:W-:Y:S01]  /*6930*/  FFMA.FTZ R118, R13, R116, R118 ;  /* 0x000000740d767223 */ /* 0x000fe20000010076 */
[-C--:B------:R-:W-:Y:S01]  /*6940*/  FFMA.FTZ R44, R44, R14.reuse, -R55 ;  /* 0x0000000e2c2c7223 */ /* 0x080fe20000010837 */
[----:B------:R-:W-:Y:S01]  /*6950*/  FFMA.FTZ R53, R53, R14, R54 ;  /* 0x0000000e35357223 */ /* 0x000fe20000010036 */
[----:B------:R-:W-:Y:S02]  /*6960*/  F2FP.F16.F32.PACK_AB R12, R47, R46 ;  /* 0x0000002e2f0c723e */ /* 0x000fe400000000ff */
[----:B------:R-:W-:Y:S02]  /*6970*/  F2FP.F16.F32.PACK_AB R13, R58, R59 ;  /* 0x0000003b3a0d723e */ /* 0x000fe400000000ff */
[----:B------:R-:W-:Y:S01]  /*6980*/  F2FP.F16.F32.PACK_AB R14, R44, R45 ;  /* 0x0000002d2c0e723e */ /* 0x000fe200000000ff */
[----:B------:R-:W-:Y:S01]  /*6990*/  IMAD.MOV.U32 R44, RZ, RZ, R56 ;  /* 0x000000ffff2c7224 */ /* 0x000fe200078e0038 */
[----:B------:R-:W-:Y:S01]  /*69a0*/  F2FP.F16.F32.PACK_AB R15, R61, R62 ;  /* 0x0000003e3d0f723e */ /* 0x000fe200000000ff */
[----:B------:R-:W-:Y:S01]  /*69b0*/  IMAD.MOV.U32 R45, RZ, RZ, R57 ;  /* 0x000000ffff2d7224 */ /* 0x000fe200078e0039 */
[----:B------:R-:W-:-:S02]  /*69c0*/  F2FP.F16.F32.PACK_AB R46, R53, R118 ;  /* 0x00000076352e723e */ /* 0x000fc400000000ff */
[----:B------:R-:W-:-:S07]  /*69d0*/  MOV R47, R63 ;  /* 0x0000003f002f7202 */ /* 0x000fce0000000f00 */
.L_x_557:
[----:B------:R-:W-:Y:S05]  /*69e0*/  BSYNC B2 ;  /* 0x0000000000027941 */ /* 0x000fea0003800000 */
.L_x_556:
[----:B------:R-:W-:Y:S01]  /*69f0*/  ISETP.GE.AND P4, PT, R11, R110, PT ;  /* 0x0000006e0b00720c */ /* 0x000fe20003f86270 */
[----:B0-----:R0:W-:-:S12]  /*6a00*/  ST.E.128 desc[UR38][R48.64], R12 ;  /* 0x0000000c30007985 */ /* 0x0011d8000c101d26 */
[----:B------:R-:W-:-:S05]  /*6a10*/  @!P4 IMAD.WIDE R50, R11, 0x2, R50 ;  /* 0x000000020b32c825 */ /* 0x000fca00078e0232 */
[----:B----4-:R0:W-:Y:S02]  /*6a20*/  @!P4 ST.E.128 desc[UR38][R50.64], R44 ;  /* 0x0000002c3200c985 */ /* 0x0101e4000c101d26 */
.L_x_555:
[----:B------:R-:W-:Y:S05]  /*6a30*/  BSYNC B1 ;  /* 0x0000000000017941 */ /* 0x000fea0003800000 */
.L_x_554:
[----:B------:R-:W-:-:S03]  /*6a40*/  UMOV UR4, 0xffffffff ;  /* 0xffffffff00047882 */ /* 0x000fc60000000000 */
[----:B------:R-:W-:Y:S05]  /*6a50*/  BRA.DIV UR4, `(.L_x_558) ;  /* 0x0000013604707947 */ /* 0x000fea000b800000 */
[----:B0-----:R-:W0:Y:S04]  /*6a60*/  SHFL.IDX PT, R108, R108, 0x3, 0x181f ;  /* 0x00781f006c6c7f89 */ /* 0x001e2800000e0000 */
[----:B------:R0:W0:Y:S02]  /*6a70*/  SHFL.IDX PT, R50, R109, 0x3, 0x181f ;  /* 0x00781f006d327f89 */ /* 0x00002400000e0000 */
.L_x_830:
[----:B------:R-:W-:-:S13]  /*6a80*/  ISETP.GE.OR P4, PT, R218, R98, P1 ;  /* 0x00000062da00720c */ /* 0x000fda0000f86670 */
[----:B------:R-:W-:Y:S05]  /*6a90*/  @P4 BRA `(.L_x_531) ;  /* 0x0000000c00784947 */ /* 0x000fea0003800000 */
[----:B------:R-:W-:Y:S01]  /*6aa0*/  SEL R112, R37, R112, !P0 ;  /* 0x0000007025707207 */ /* 0x000fe20004000000 */
[----:B------:R-:W-:Y:S01]  /*6ab0*/  BSSY B1, `(.L_x_559) ;  /* 0x000006b000017945 */ /* 0x000fe20003800000 */
[C---:B0-----:R-:W-:Y:S02]  /*6ac0*/  LEA R48, P4, R43.reuse, R50, 0x1 ;  /* 0x000000322b307211 */ /* 0x041fe400078808ff */
[----:B------:R-:W-:Y:S02]  /*6ad0*/  SHF.R.S32.HI R11, RZ, 0x1f, R112 ;  /* 0x0000001fff0b7819 */ /* 0x000fe40000011470 */
[----:B------:R-:W-:Y:S02]  /*6ae0*/  LEA.HI.X R49, R43, R108, R83, 0x1, P4 ;  /* 0x0000006c2b317211 */ /* 0x000fe400020f0c53 */
[----:B------:R-:W-:-:S04]  /*6af0*/  LEA.HI R112, R11, R112, RZ, 0x4 ;  /* 0x000000700b707211 */ /* 0x000fc800078f20ff */
[----:B------:R-:W-:-:S04]  /*6b00*/  LEA.HI.SX32 R112, R112, R81, 0x1c ;  /* 0x0000005170707211 */ /* 0x000fc800078fe2ff */
[----:B----4-:R-:W-:Y:S01]  /*6b10*/  SHF.R.S32.HI R13, RZ, 0x1f, R112 ;  /* 0x0000001fff0d7819 */ /* 0x010fe20000011470 */
        /* <DEDUP_REMOVED lines=19> */
[----:B------:R-:W-:Y:S01]  /*6c50*/  HADD2.F32 R55, -RZ, R115.H1_H1 ;  /* 0x30000073ff377230 */ /* 0x000fe20000004100 */
[--C-:B------:R-:W-:Y:S01]  /*6c60*/  SHF.R.U64 R63, R74, 0x10, R75.reuse ;  /* 0x000000104a3f7819 */ /* 0x100fe2000000124b */
[----:B------:R-:W-:Y:S01]  /*6c70*/  HADD2.F32 R46, -RZ, R45.H0_H0 ;  /* 0x2000002dff2e7230 */ /* 0x000fe20000004100 */
[----:B------:R-:W-:Y:S01]  /*6c80*/  SHF.R.U32.HI R74, RZ, 0x10, R75 ;  /* 0x00000010ff4a7819 */ /* 0x000fe2000001164b */
[----:B------:R-:W-:Y:S01]  /*6c90*/  HADD2.F32 R14, -RZ, R13.H0_H0 ;  /* 0x2000000dff0e7230 */ /* 0x000fe20000004100 */
[----:B------:R-:W-:Y:S01]  /*6ca0*/  SHF.R.U64 R65, R70, 0x10, R71 ;  /* 0x0000001046417819 */ /* 0x000fe20000001247 */
[----:B------:R-:W-:-:S02]  /*6cb0*/  HADD2.F32 R45, -RZ, R45.H1_H1 ;  /* 0x3000002dff2d7230 */ /* 0x000fc40000004100 */
[-C--:B------:R-:W-:Y:S01]  /*6cc0*/  FMUL.FTZ R57, R46, R55.reuse ;  /* 0x000000372e397220 */ /* 0x080fe20000410000 */
[----:B------:R-:W-:Y:S02]  /*6cd0*/  HADD2.F32 R56, -RZ, R56.H0_H0 ;  /* 0x20000038ff387230 */ /* 0x000fe40000004100 */
[C---:B------:R-:W-:Y:S01]  /*6ce0*/  FMUL.FTZ R55, R14.reuse, R55 ;  /* 0x000000370e377220 */ /* 0x040fe20000410000 */
[----:B------:R-:W-:Y:S01]  /*6cf0*/  HADD2.F32 R53, -RZ, R113.H1_H1 ;  /* 0x30000071ff357230 */ /* 0x000fe20000004100 */
[----:B------:R-:W-:Y:S01]  /*6d00*/  SHF.R.U32.HI R70, RZ, 0x10, R71 ;  /* 0x00000010ff467819 */ /* 0x000fe20000011647 */
[----:B------:R-:W-:Y:S02]  /*6d10*/  HADD2.F32 R13, -RZ, R13.H1_H1 ;  /* 0x3000000dff0d7230 */ /* 0x000fe40000004100 */
[-C--:B------:R-:W-:Y:S01]  /*6d20*/  FMUL.FTZ R58, R45, R56.reuse ;  /* 0x000000382d3a7220 */ /* 0x080fe20000410000 */
[----:B------:R-:W-:Y:S02]  /*6d30*/  HADD2.F32 R54, -RZ, R54.H0_H0 ;  /* 0x20000036ff367230 */ /* 0x000fe40000004100 */
[-C--:B------:R-:W-:Y:S01]  /*6d40*/  FFMA.FTZ R57, R14, R53.reuse, -R57 ;  /* 0x000000350e397223 */ /* 0x080fe20000010839 */
[----:B------:R-:W-:Y:S01]  /*6d50*/  FFMA.FTZ R55, R46, R53, R55 ;  /* 0x000000352e377223 */ /* 0x000fe20000010037 */
[----:B------:R-:W-:Y:S01]  /*6d60*/  FMUL.FTZ R56, R13, R56 ;  /* 0x000000380d387220 */ /* 0x000fe20000410000 */
[----:B------:R-:W-:-:S02]  /*6d70*/  HADD2.F32 R53, -RZ, R114.H1_H1 ;  /* 0x30000072ff357230 */ /* 0x000fc40000004100 */
[-C--:B------:R-:W-:Y:S01]  /*6d80*/  FFMA.FTZ R58, R13, R54.reuse, -R58 ;  /* 0x000000360d3a7223 */ /* 0x080fe2000001083a */
[----:B------:R-:W-:Y:S02]  /*6d90*/  HADD2.F32 R14, -RZ, R47.H0_H0 ;  /* 0x2000002fff0e7230 */ /* 0x000fe40000004100 */
[----:B------:R-:W-:Y:S01]  /*6da0*/  FFMA.FTZ R56, R45, R54, R56 ;  /* 0x000000362d387223 */ /* 0x000fe20000010038 */
[----:B------:R-:W-:Y:S01]  /*6db0*/  HADD2.F32 R13, -RZ, R15.H0_H0 ;  /* 0x2000000fff0d7230 */ /* 0x000fe20000004100 */
[----:B------:R-:W-:Y:S01]  /*6dc0*/  SHF.R.U64 R64, R72, 0x10, R73 ;  /* 0x0000001048407819 */ /* 0x000fe20000001249 */
[----:B------:R-:W-:Y:S02]  /*6dd0*/  HADD2.F32 R45, -RZ, R111.H1_H1 ;  /* 0x3000006fff2d7230 */ /* 0x000fe40000004100 */
[-C--:B------:R-:W-:Y:S01]  /*6de0*/  FMUL.FTZ R60, R14, R53.reuse ;  /* 0x000000350e3c7220 */ /* 0x080fe20000410000 */
[----:B------:R-:W-:Y:S02]  /*6df0*/  HADD2.F32 R47, -RZ, R47.H1_H1 ;  /* 0x3000002fff2f7230 */ /* 0x000fe40000004100 */
[----:B------:R-:W-:Y:S01]  /*6e00*/  FMUL.FTZ R53, R13, R53 ;  /* 0x000000350d357220 */ /* 0x000fe20000410000 */
[----:B------:R-:W-:Y:S01]  /*6e10*/  HADD2.F32 R54, -RZ, R74.H0_H0 ;  /* 0x2000004aff367230 */ /* 0x000fe20000004100 */
[----:B------:R-:W-:Y:S01]  /*6e20*/  SHF.R.U64 R66, R68, 0x10, R69 ;  /* 0x0000001044427819 */ /* 0x000fe20000001245 */
[----:B------:R-:W-:-:S02]  /*6e30*/  HADD2.F32 R15, -RZ, R15.H1_H1 ;  /* 0x3000000fff0f7230 */ /* 0x000fc40000004100 */
[-C--:B------:R-:W-:Y:S01]  /*6e40*/  FFMA.FTZ R59, R14, R45.reuse, R53 ;  /* 0x0000002d0e3b7223 */ /* 0x080fe20000010035 */
[----:B------:R-:W-:Y:S02]  /*6e50*/  HADD2.F32 R46, -RZ, R70.H0_H0 ;  /* 0x20000046ff2e7230 */ /* 0x000fe40000004100 */
[-C--:B------:R-:W-:Y:S01]  /*6e60*/  FMUL.FTZ R62, R47, R54.reuse ;  /* 0x000000362f3e7220 */ /* 0x080fe20000410000 */
[----:B------:R-:W-:Y:S01]  /*6e70*/  FFMA.FTZ R60, R13, R45, -R60 ;  /* 0x0000002d0d3c7223 */ /* 0x000fe2000001083c */
[C---:B------:R-:W-:Y:S01]  /*6e80*/  FMUL.FTZ R54, R15.reuse, R54 ;  /* 0x000000360f367220 */ /* 0x040fe20000410000 */
[----:B------:R-:W-:Y:S02]  /*6e90*/  HADD2.F32 R115, -RZ, R115.H0_H0 ;  /* 0x20000073ff737230 */ /* 0x000fe40000004100 */
[-C--:B------:R-:W-:Y:S01]  /*6ea0*/  FFMA.FTZ R61, R15, R46.reuse, -R62 ;  /* 0x0000002e0f3d7223 */ /* 0x080fe2000001083e */
[--C-:B------:R-:W-:Y:S02]  /*6eb0*/  HADD2.F32 R14, -RZ, R51.reuse.H0_H0 ;  /* 0x20000033ff0e7230 */ /* 0x100fe40000004100 */
[----:B------:R-:W-:Y:S01]  /*6ec0*/  FFMA.FTZ R62, R47, R46, R54 ;  /* 0x0000002e2f3e7223 */ /* 0x000fe20000010036 */
[----:B------:R-:W-:Y:S01]  /*6ed0*/  HADD2.F32 R45, -RZ, R64.H0_H0 ;  /* 0x20000040ff2d7230 */ /* 0x000fe20000004100 */
[----:B------:R-:W-:Y:S01]  /*6ee0*/  F2FP.F16.F32.PACK_AB R55, R56, R55 ;  /* 0x000000373837723e */ /* 0x000fe200000000ff */
[----:B------:R-:W-:-:S02]  /*6ef0*/  HADD2.F32 R51, -RZ, R51.H1_H1 ;  /* 0x30000033ff337230 */ /* 0x000fc40000004100 */
[----:B------:R-:W-:Y:S01]  /*6f00*/  FMUL.FTZ R46, R14, R115 ;  /* 0x000000730e2e7220 */ /* 0x000fe20000410000 */
[----:B------:R-:W-:Y:S01]  /*6f10*/  HADD2.F32 R113, -RZ, R113.H0_H0 ;  /* 0x20000071ff717230 */ /* 0x000fe20000004100 */
[----:B------:R-:W-:Y:S01]  /*6f20*/  F2FP.F16.F32.PACK_AB R59, R62, R59 ;  /* 0x0000003b3e3b723e */ /* 0x000fe200000000ff */
[--C-:B------:R-:W-:Y:S02]  /*6f30*/  HADD2.F32 R13, -RZ, R12.reuse.H0_H0 ;  /* 0x2000000cff0d7230 */ /* 0x100fe40000004100 */
[----:B------:R-:W-:Y:S01]  /*6f40*/  FMUL.FTZ R47, R51, R45 ;  /* 0x0000002d332f7220 */ /* 0x000fe20000410000 */
[----:B------:R-:W-:Y:S02]  /*6f50*/  HADD2.F32 R12, -RZ, R12.H1_H1 ;  /* 0x3000000cff0c7230 */ /* 0x000fe40000004100 */
[----:B------:R-:W-:Y:S02]  /*6f60*/  HADD2.F32 R15, -RZ, R66.H0_H0 ;  /* 0x20000042ff0f7230 */ /* 0x000fe40000004100 */
[C---:B------:R-:W-:Y:S01]  /*6f70*/  FMUL.FTZ R115, R13.reuse, R115 ;  /* 0x000000730d737220 */ /* 0x040fe20000410000 */
[----:B------:R-:W-:Y:S01]  /*6f80*/  FFMA.FTZ R46, R13, R113, -R46 ;  /* 0x000000710d2e7223 */ /* 0x000fe2000001082e */
[----:B------:R-:W-:Y:S01]  /*6f90*/  FMUL.FTZ R54, R12, R45 ;  /* 0x0000002d0c367220 */ /* 0x000fe20000410000 */
[----:B------:R-:W-:-:S02]  /*6fa0*/  HADD2.F32 R13, -RZ, R52.H0_H0 ;  /* 0x20000034ff0d7230 */ /* 0x000fc40000004100 */
[-C--:B------:R-:W-:Y:S01]  /*6fb0*/  FFMA.FTZ R47, R12, R15.reuse, -R47 ;  /* 0x0000000f0c2f7223 */ /* 0x080fe2000001082f */
[----:B------:R-:W-:Y:S02]  /*6fc0*/  HADD2.F32 R114, -RZ, R114.H0_H0 ;  /* 0x20000072ff727230 */ /* 0x000fe40000004100 */
[----:B------:R-:W-:Y:S01]  /*6fd0*/  FFMA.FTZ R54, R51, R15, R54 ;  /* 0x0000000f33367223 */ /* 0x000fe20000010036 */
[----:B------:R-:W-:Y:S02]  /*6fe0*/  HADD2.F32 R45, -RZ, R63.H0_H0 ;  /* 0x2000003fff2d7230 */ /* 0x000fe40000004100 */
[----:B------:R-:W-:Y:S01]  /*6ff0*/  FFMA.FTZ R115, R14, R113, R115 ;  /* 0x000000710e737223 */ /* 0x000fe20000010073 */
[----:B------:R-:W-:Y:S02]  /*7000*/  HADD2.F32 R12, -RZ, R44.H0_H0 ;  /* 0x2000002cff0c7230 */ /* 0x000fe40000004100 */
[----:B------:R-:W-:Y:S01]  /*7010*/  FMUL.FTZ R51, R13, R114 ;  /* 0x000000720d337220 */ /* 0x000fe20000410000 */
[----:B------:R-:W-:-:S02]  /*7020*/  HADD2.F32 R52, -RZ, R52.H1_H1 ;  /* 0x30000034ff347230 */ /* 0x000fc40000004100 */
[----:B------:R-:W-:Y:S02]  /*7030*/  HADD2.F32 R44, -RZ, R44.H1_H1 ;  /* 0x3000002cff2c7230 */ /* 0x000fe40000004100 */
[----:B------:R-:W-:Y:S01]  /*7040*/  FMUL.FTZ R114, R12, R114 ;  /* 0x000000720c727220 */ /* 0x000fe20000410000 */
[----:B------:R-:W-:Y:S02]  /*7050*/  HADD2.F32 R111, -RZ, R111.H0_H0 ;  /* 0x2000006fff6f7230 */ /* 0x000fe40000004100 */
[-C--:B------:R-:W-:Y:S01]  /*7060*/  FMUL.FTZ R53, R52, R45.reuse ;  /* 0x0000002d34357220 */ /* 0x080fe20000410000 */
[----:B------:R-:W-:Y:S02]  /*7070*/  HADD2.F32 R15, -RZ, R65.H0_H0 ;  /* 0x20000041ff0f7230 */ /* 0x000fe40000004100 */
[----:B------:R-:W-:Y:S01]  /*7080*/  FMUL.FTZ R45, R44, R45 ;  /* 0x0000002d2c2d7220 */ /* 0x000fe20000410000 */
[----:B------:R-:W-:Y:S01]  /*7090*/  F2FP.F16.F32.PACK_AB R54, R54, R115 ;  /* 0x000000733636723e */ /* 0x000fe200000000ff */
[-C--:B------:R-:W-:Y:S01]  /*70a0*/  FFMA.FTZ R51, R12, R111.reuse, -R51 ;  /* 0x0000006f0c337223 */ /* 0x080fe20000010833 */
[----:B------:R-:W-:Y:S01]  /*70b0*/  FFMA.FTZ R114, R13, R111, R114 ;  /* 0x0000006f0d727223 */ /* 0x000fe20000010072 */
[-C--:B------:R-:W-:Y:S01]  /*70c0*/  FFMA.FTZ R44, R44, R15.reuse, -R53 ;  /* 0x0000000f2c2c7223 */ /* 0x080fe20000010835 */
[----:B------:R-:W-:Y:S01]  /*70d0*/  FFMA.FTZ R45, R52, R15, R45 ;  /* 0x0000000f342d7223 */ /* 0x000fe2000001002d */
[----:B------:R-:W-:-:S02]  /*70e0*/  F2FP.F16.F32.PACK_AB R12, R47, R46 ;  /* 0x0000002e2f0c723e */ /* 0x000fc400000000ff */
[----:B------:R-:W-:Y:S02]  /*70f0*/  F2FP.F16.F32.PACK_AB R13, R58, R57 ;  /* 0x000000393a0d723e */ /* 0x000fe400000000ff */
[----:B------:R-:W-:Y:S01]  /*7100*/  F2FP.F16.F32.PACK_AB R14, R44, R51 ;  /* 0x000000332c0e723e */ /* 0x000fe200000000ff */
[----:B------:R-:W-:Y:S01]  /*7110*/  IMAD.MOV.U32 R44, RZ, RZ, R54 ;  /* 0x000000ffff2c7224 */ /* 0x000fe200078e0036 */
[----:B------:R-:W-:Y:S01]  /*7120*/  F2FP.F16.F32.PACK_AB R46, R45, R114 ;  /* 0x000000722d2e723e */ /* 0x000fe200000000ff */
[----:B------:R-:W-:Y:S01]  /*7130*/  IMAD.MOV.U32 R45, RZ, RZ, R55 ;  /* 0x000000ffff2d7224 */ /* 0x000fe200078e0037 */
[----:B------:R-:W-:Y:S02]  /*7140*/  F2FP.F16.F32.PACK_AB R15, R61, R60 ;  /* 0x0000003c3d0f723e */ /* 0x000fe400000000ff */
[----:B------:R-:W-:-:S07]  /*7150*/  MOV R47, R59 ;  /* 0x0000003b002f7202 */ /* 0x000fce0000000f00 */
.L_x_560:
[----:B------:R-:W-:Y:S05]  /*7160*/  BSYNC B1 ;  /* 0x0000000000017941 */ /* 0x000fea0003800000 */
.L_x_559:
[----:B0-----:R0:W-:Y:S01]  /*7170*/  ST.E.128 desc[UR38][R48.64], R12 ;  /* 0x0000000c30007985 */ /* 0x0011e2000c101d26 */
[----:B------:R-:W-:Y:S01]  /*7180*/  ISETP.GE.AND P3, PT, R11, R110, PT ;  /* 0x0000006e0b00720c */ /* 0x000fe20003f66270 */
[----:B------:R-:W-:-:S12]  /*7190*/  IMAD.MOV.U32 R51, RZ, RZ, R108 ;  /* 0x000000ffff337224 */ /* 0x000fd800078e006c */
[----:B------:R-:W-:Y:S05]  /*71a0*/  @P3 BRA `(.L_x_531) ;  /* 0x0000000400b43947 */ /* 0x000fea0003800000 */
[----:B0-----:R-:W-:-:S05]  /*71b0*/  IMAD.WIDE R12, R11, 0x2, R50 ;  /* 0x000000020b0c7825 */ /* 0x001fca00078e0232 */
[----:B----4-:R0:W-:Y:S01]  /*71c0*/  ST.E.128 desc[UR38][R12.64], R44 ;  /* 0x0000002c0c007985 */ /* 0x0101e2000c101d26 */
[----:B------:R-:W-:Y:S05]  /*71d0*/  BRA `(.L_x_531) ;  /* 0x0000000400a87947 */ /* 0x000fea0003800000 */
.L_x_490:
[----:B------:R-:W-:-:S13]  /*71e0*/  ISETP.NE.AND P5, PT, R157, 0x3, PT ;  /* 0x000000039d00780c */ /* 0x000fda0003fa5270 */
[----:B------:R-:W-:Y:S05]  /*71f0*/  @!P5 BRA `(.L_x_561) ;  /* 0x000000000004d947 */ /* 0x000fea0003800000 */
[----:B------:R-:W-:Y:S01]  /*7200*/  BPT.TRAP 0x1 ;  /* 0x000000040000795c */ /* 0x000fe20000300000 */
.L_x_561:
[----:B------:R-:W-:Y:S01]  /*7210*/  IMAD R92, R155, 0x8, R156 ;  /* 0x000000089b5c7824 */ /* 0x000fe200078e029c */
[----:B------:R-:W-:Y:S01]  /*7220*/  SHF.L.U32 R103, R154, 0x1f, RZ ;  /* 0x0000001f9a677819 */ /* 0x000fe200000006ff */
[----:B------:R-:W-:Y:S01]  /*7230*/  BSSY B1, `(.L_x_562) ;  /* 0x0000004000017945 */ /* 0x000fe20003800000 */
[----:B------:R-:W-:Y:S02]  /*7240*/  SHF.R.S32.HI R100, RZ, 0x1f, R101 ;  /* 0x0000001fff647819 */ /* 0x000fe40000011465 */
[----:B------:R-:W0:Y:S02]  /*7250*/  SYNCS.PHASECHK.TRANS64.TRYWAIT P3, [R92+URZ+0x28890], R103 ;  /* 0x028890675c0075a7 */ /* 0x000e24000806017f */
[----:B0-----:R-:W-:Y:S05]  /*7260*/  @!P3 BRA `(.L_x_563) ;  /* 0x0000012c00b8b947 */ /* 0x001fea0003800000 */
.L_x_831:
[----:B------:R-:W-:Y:S05]  /*7270*/  BSYNC B1 ;  /* 0x0000000000017941 */ /* 0x000fea0003800000 */
.L_x_562:
[----:B------:R-:W-:Y:S01]  /*7280*/  ULDC.64 UR4, c[0x0][0x300] ;  /* 0x0000c00000047ab9 */ /* 0x000fe20000000a00 */
[----:B-----5:R-:W-:Y:S01]  /*7290*/  SHF.R.S32.HI R99, RZ, 0x1f, R102 ;  /* 0x0000001fff637819 */ /* 0x020fe20000011466 */
[----:B------:R-:W-:Y:S02]  /*72a0*/  IMAD R14, R100, UR4, RZ ;  /* 0x00000004640e7c24 */ /* 0x000fe4000f8e02ff */
[----:B------:R-:W-:-:S04]  /*72b0*/  IMAD.WIDE.U32 R12, R101, UR4, RZ ;  /* 0x00000004650c7c25 */ /* 0x000fc8000f8e00ff */
[----:B------:R-:W-:Y:S01]  /*72c0*/  IMAD R11, R101, UR5, R14 ;  /* 0x00000005650b7c24 */ /* 0x000fe2000f8e020e */
[----:B------:R-:W-:Y:S01]  /*72d0*/  ULDC.64 UR4, c[0x0][0x310] ;  /* 0x0000c40000047ab9 */ /* 0x000fe20000000a00 */
[----:B------:R-:W-:Y:S02]  /*72e0*/  IMAD R98, R28, -0x80, R25 ;  /* 0xffffff801c627824 */ /* 0x000fe400078e0219 */
[----:B------:R-:W-:Y:S02]  /*72f0*/  IMAD R15, R99, UR4, RZ ;  /* 0x00000004630f7c24 */ /* 0x000fe4000f8e02ff */
[----:B------:R-:W-:Y:S01]  /*7300*/  IMAD.IADD R13, R13, 0x1, R11 ;  /* 0x000000010d0d7824 */ /* 0x000fe200078e020b */
[----:B------:R-:W-:Y:S01]  /*7310*/  VIMNMX R98, R98, 0x80, PT ;  /* 0x0000008062627848 */ /* 0x000fe20003fe0100 */
[C---:B------:R-:W-:Y:S02]  /*7320*/  IMAD R15, R102.reuse, UR5, R15 ;  /* 0x00000005660f7c24 */ /* 0x040fe4000f8e020f */
[----:B------:R-:W-:Y:S01]  /*7330*/  IMAD.WIDE.U32 R12, R102, UR4, R12 ;  /* 0x00000004660c7c25 */ /* 0x000fe2000f8e000c */
[----:B------:R-:W-:-:S03]  /*7340*/  ULDC.64 UR4, c[0x0][0x308] ;  /* 0x0000c20000047ab9 */ /* 0x000fc60000000a00 */
[----:B------:R-:W-:Y:S01]  /*7350*/  IMAD R11, R35, UR4, RZ ;  /* 0x00000004230b7c24 */ /* 0x000fe2000f8e02ff */
[----:B------:R-:W-:Y:S01]  /*7360*/  IADD3 R13, R13, R15, RZ ;  /* 0x0000000f0d0d7210 */ /* 0x000fe20007ffe0ff */
[----:B------:R-:W-:Y:S02]  /*7370*/  IMAD.IADD R47, R98, 0x1, -R153 ;  /* 0x00000001622f7824 */ /* 0x000fe400078e0a99 */
[C---:B------:R-:W-:Y:S02]  /*7380*/  IMAD R11, R42.reuse, UR5, R11 ;  /* 0x000000052a0b7c24 */ /* 0x040fe4000f8e020b */
[----:B------:R-:W-:Y:S01]  /*7390*/  IMAD.WIDE.U32 R12, R42, UR4, R12 ;  /* 0x000000042a0c7c25 */ /* 0x000fe2000f8e000c */
[----:B------:R-:W-:-:S03]  /*73a0*/  ULDC.64 UR4, c[0x0][0x2e8] ;  /* 0x0000ba0000047ab9 */ /* 0x000fc60000000a00 */
[----:B------:R-:W-:Y:S01]  /*73b0*/  IMAD.IADD R11, R13, 0x1, R11 ;  /* 0x000000010d0b7824 */ /* 0x000fe200078e020b */
[----:B------:R-:W-:Y:S01]  /*73c0*/  LEA R44, P3, R12, UR4, 0x1 ;  /* 0x000000040c2c7c11 */ /* 0x000fe2000f8608ff */
[----:B------:R-:W-:-:S03]  /*73d0*/  UMOV UR4, 0xffffffff ;  /* 0xffffffff00047882 */ /* 0x000fc60000000000 */
[----:B------:R-:W-:Y:S02]  /*73e0*/  LEA.HI.X R46, R12, UR5, R11, 0x1, P3 ;  /* 0x000000050c2e7c11 */ /* 0x000fe400098f0c0b */
[----:B------:R-:W-:Y:S01]  /*73f0*/  ISETP.GE.AND P3, PT, R47, 0x1, PT ;  /* 0x000000012f00780c */ /* 0x000fe20003f66270 */
[----:B------:R-:W-:-:S12]  /*7400*/  BRA.DIV UR4, `(.L_x_564) ;  /* 0x0000012e04647947 */ /* 0x000fd8000b800000 */
[----:B------:R1:W2:Y:S04]  /*7410*/  SHFL.IDX PT, R45, R46, RZ, 0x181f ;  /* 0x00181fff2e2d7589 */ /* 0x0002a800000e0000 */
[----:B------:R1:W3:Y:S02]  /*7420*/  SHFL.IDX PT, R14, R44, RZ, 0x181f ;  /* 0x00181fff2c0e7589 */ /* 0x0002e400000e0000 */
.L_x_835:
[----:B------:R-:W-:Y:S04]  /*7430*/  BSSY B1, `(.L_x_565) ;  /* 0x000000d000017945 */ /* 0x000fe80003800000 */
[----:B------:R-:W-:Y:S05]  /*7440*/  @!P3 BRA `(.L_x_566) ;  /* 0x00000000002cb947 */ /* 0x000fea0003800000 */
[----:B------:R-:W-:Y:S02]  /*7450*/  ULDC UR4, c[0x0][0x2f4] ;  /* 0x0000bd0000047ab9 */ /* 0x000fe40000000800 */
[----:B------:R-:W-:-:S13]  /*7460*/  ISETP.GE.AND P3, PT, R16, UR4, PT ;  /* 0x0000000410007c0c */ /* 0x000fda000bf66270 */
[----:B---3--:R-:W-:-:S04]  /*7470*/  @!P3 LEA R50, P4, R16, R14, 0x1 ;  /* 0x0000000e1032b211 */ /* 0x008fc800078808ff */
[----:B--2---:R-:W-:Y:S02]  /*7480*/  @!P3 LEA.HI.X R51, R16, R45, R17, 0x1, P4 ;  /* 0x0000002d1033b211 */ /* 0x004fe400020f0c11 */
[----:B------:R-:W-:-:S13]  /*7490*/  ISETP.GE.AND P4, PT, R22, UR4, PT ;  /* 0x0000000416007c0c */ /* 0x000fda000bf86270 */
[C---:B------:R-:W-:Y:S02]  /*74a0*/  @!P4 LEA R48, P6, R22.reuse, R14, 0x1 ;  /* 0x0000000e1630c211 */ /* 0x040fe400078c08ff */
[----:B------:R-:W2:Y:S02]  /*74b0*/  @!P3 LDS.128 R12, [R94+0x18400] ;  /* 0x018400005e0cb984 */ /* 0x000ea40000000c00 */
[----:B------:R-:W-:Y:S02]  /*74c0*/  @!P4 LEA.HI.X R49, R22, R45, R2, 0x1, P6 ;  /* 0x0000002d1631c211 */ /* 0x000fe400030f0c02 */
[----:B--2---:R-:W-:Y:S04]  /*74d0*/  @!P3 ST.E.128 desc[UR38][R50.64], R12 ;  /* 0x0000000c3200b985 */ /* 0x004fe8000c101d26 */
[----:B------:R-:W2:Y:S04]  /*74e0*/  @!P4 LDS.128 R12, [R94+0x1c400] ;  /* 0x01c400005e0cc984 */ /* 0x000ea80000000c00 */
[----:B--2---:R4:W-:Y:S02]  /*74f0*/  @!P4 ST.E.128 desc[UR38][R48.64], R12 ;  /* 0x0000000c3000c985 */ /* 0x0049e4000c101d26 */
.L_x_566:
[----:B------:R-:W-:Y:S05]  /*7500*/  BSYNC B1 ;  /* 0x0000000000017941 */ /* 0x000fea0003800000 */
.L_x_565:
[----:B------:R-:W-:-:S03]  /*7510*/  UMOV UR4, 0xffffffff ;  /* 0xffffffff00047882 */ /* 0x000fc60000000000 */
[----:B------:R-:W-:Y:S05]  /*7520*/  BRA.DIV UR4, `(.L_x_567) ;  /* 0x0000012e04647947 */ /* 0x000fea000b800000 */
[----:B--2---:R2:W0:Y:S04]  /*7530*/  SHFL.IDX PT, R45, R46, 0x1, 0x181f ;  /* 0x00381f002e2d7f89 */ /* 0x00442800000e0000 */
[----:B---34-:R2:W3:Y:S02]  /*7540*/  SHFL.IDX PT, R14, R44, 0x1, 0x181f ;  /* 0x00381f002c0e7f89 */ /* 0x0184e400000e0000 */
.L_x_839:
[----:B------:R-:W-:Y:S01]  /*7550*/  ISETP.GE.AND P3, PT, R47, 0x21, PT ;  /* 0x000000212f00780c */ /* 0x000fe20003f66270 */
[----:B------:R-:W-:-:S12]  /*7560*/  BSSY B1, `(.L_x_568) ;  /* 0x000000d000017945 */ /* 0x000fd80003800000 */
[----:B------:R-:W-:Y:S05]  /*7570*/  @!P3 BRA `(.L_x_569) ;  /* 0x00000000002cb947 */ /* 0x000fea0003800000 */
[----:B------:R-:W-:Y:S02]  /*7580*/  ULDC UR4, c[0x0][0x2f4] ;  /* 0x0000bd0000047ab9 */ /* 0x000fe40000000800 */
[----:B------:R-:W-:-:S13]  /*7590*/  ISETP.GE.AND P3, PT, R16, UR4, PT ;  /* 0x0000000410007c0c */ /* 0x000fda000bf66270 */
[----:B---3--:R-:W-:-:S04]  /*75a0*/  @!P3 LEA R50, P4, R16, R14, 0x1 ;  /* 0x0000000e1032b211 */ /* 0x008fc800078808ff */
[----:B0-----:R-:W-:Y:S02]  /*75b0*/  @!P3 LEA.HI.X R51, R16, R45, R17, 0x1, P4 ;  /* 0x0000002d1033b211 */ /* 0x001fe400020f0c11 */
[----:B------:R-:W-:-:S13]  /*75c0*/  ISETP.GE.AND P4, PT, R22, UR4, PT ;  /* 0x0000000416007c0c */ /* 0x000fda000bf86270 */
[C---:B------:R-:W-:Y:S02]  /*75d0*/  @!P4 LEA R48, P6, R22.reuse, R14, 0x1 ;  /* 0x0000000e1630c211 */ /* 0x040fe400078c08ff */
[----:B------:R-:W0:Y:S02]  /*75e0*/  @!P3 LDS.128 R12, [R94+0x19400] ;  /* 0x019400005e0cb984 */ /* 0x000e240000000c00 */
[----:B------:R-:W-:Y:S02]  /*75f0*/  @!P4 LEA.HI.X R49, R22, R45, R2, 0x1, P6 ;  /* 0x0000002d1631c211 */ /* 0x000fe400030f0c02 */
[----:B0-----:R-:W-:Y:S04]  /*7600*/  @!P3 ST.E.128 desc[UR38][R50.64], R12 ;  /* 0x0000000c3200b985 */ /* 0x001fe8000c101d26 */
[----:B------:R-:W0:Y:S04]  /*7610*/  @!P4 LDS.128 R12, [R94+0x1d400] ;  /* 0x01d400005e0cc984 */ /* 0x000e280000000c00 */
[----:B0-----:R4:W-:Y:S02]  /*7620*/  @!P4 ST.E.128 desc[UR38][R48.64], R12 ;  /* 0x0000000c3000c985 */ /* 0x0019e4000c101d26 */
.L_x_569:
[----:B------:R-:W-:Y:S05]  /*7630*/  BSYNC B1 ;  /* 0x0000000000017941 */ /* 0x000fea0003800000 */
.L_x_568:
[----:B------:R-:W-:-:S03]  /*7640*/  UMOV UR4, 0xffffffff ;  /* 0xffffffff00047882 */ /* 0x000fc60000000000 */
[----:B------:R-:W-:Y:S05]  /*7650*/  BRA.DIV UR4, `(.L_x_570) ;  /* 0x0000012e04607947 */ /* 0x000fea000b800000 */
[----:B0-----:R0:W0:Y:S04]  /*7660*/  SHFL.IDX PT, R45, R46, 0x2, 0x181f ;  /* 0x00581f002e2d7f89 */ /* 0x00102800000e0000 */
[----:B---34-:R3:W4:Y:S02]  /*7670*/  SHFL.IDX PT, R14, R44, 0x2, 0x181f ;  /* 0x00581f002c0e7f89 */ /* 0x01872400000e0000 */
.L_x_843:
[----:B------:R-:W-:Y:S01]  /*7680*/  ISETP.GE.AND P3, PT, R47, 0x41, PT ;  /* 0x000000412f00780c */ /* 0x000fe20003f66270 */
[----:B------:R-:W-:-:S12]  /*7690*/  BSSY B1, `(.L_x_571) ;  /* 0x000000d000017945 */ /* 0x000fd80003800000 */
[----:B------:R-:W-:Y:S05]  /*76a0*/  @!P3 BRA `(.L_x_572) ;  /* 0x00000000002cb947 */ /* 0x000fea0003800000 */
[----:B------:R-:W-:Y:S02]  /*76b0*/  ULDC UR4, c[0x0][0x2f4] ;  /* 0x0000bd0000047ab9 */ /* 0x000fe40000000800 */
[----:B------:R-:W-:-:S13]  /*76c0*/  ISETP.GE.AND P3, PT, R16, UR4, PT ;  /* 0x0000000410007c0c */ /* 0x000fda000bf66270 */
[----:B----4-:R-:W-:-:S04]  /*76d0*/  @!P3 LEA R50, P4, R16, R14, 0x1 ;  /* 0x0000000e1032b211 */ /* 0x010fc800078808ff */
        /* <DEDUP_REMOVED lines=8> */
.L_x_572:
[----:B------:R-:W-:Y:S05]  /*7760*/  BSYNC B1 ;  /* 0x0000000000017941 */ /* 0x000fea0003800000 */
.L_x_571:
[----:B------:R-:W-:-:S03]  /*7770*/  UMOV UR4, 0xffffffff ;  /* 0xffffffff00047882 */ /* 0x000fc60000000000 */
[----:B------:R-:W-:Y:S05]  /*7780*/  BRA.DIV UR4, `(.L_x_573) ;  /* 0x0000012e045c7947 */ /* 0x000fea000b800000 */
[----:B0-----:R0:W0:Y:S04]  /*7790*/  SHFL.IDX PT, R45, R46, 0x3, 0x181f ;  /* 0x00781f002e2d7f89 */ /* 0x00102800000e0000 */
[----:B----4-:R4:W0:Y:S02]  /*77a0*/  SHFL.IDX PT, R14, R44, 0x3, 0x181f ;  /* 0x00781f002c0e7f89 */ /* 0x01082400000e0000 */
.L_x_847:
[----:B------:R-:W-:-:S13]  /*77b0*/  ISETP.GE.AND P3, PT, R47, 0x61, PT ;  /* 0x000000612f00780c */ /* 0x000fda0003f66270 */
[----:B------:R-:W-:Y:S05]  /*77c0*/  @!P3 BRA `(.L_x_531) ;  /* 0x00000000002cb947 */ /* 0x000fea0003800000 */
[----:B------:R-:W-:Y:S02]  /*77d0*/  ULDC UR4, c[0x0][0x2f4] ;  /* 0x0000bd0000047ab9 */ /* 0x000fe40000000800 */
[----:B------:R-:W-:-:S13]  /*77e0*/  ISETP.GE.AND P3, PT, R16, UR4, PT ;  /* 0x0000000410007c0c */ /* 0x000fda000bf66270 */
[----:B012---:R-:W-:-:S04]  /*77f0*/  @!P3 LEA R46, P4, R16, R14, 0x1 ;  /* 0x0000000e102eb211 */ /* 0x007fc800078808ff */
[----:B------:R-:W-:Y:S02]  /*7800*/  @!P3 LEA.HI.X R47, R16, R45, R17, 0x1, P4 ;  /* 0x0000002d102fb211 */ /* 0x000fe400020f0c11 */
[----:B------:R-:W-:-:S13]  /*7810*/  ISETP.GE.AND P4, PT, R22, UR4, PT ;  /* 0x0000000416007c0c */ /* 0x000fda000bf86270 */
[C---:B---34-:R-:W-:Y:S02]  /*7820*/  @!P4 LEA R44, P6, R22.reuse, R14, 0x1 ;  /* 0x0000000e162cc211 */ /* 0x058fe400078c08ff */
[----:B------:R-:W0:Y:S02]  /*7830*/  @!P3 LDS.128 R12, [R94+0x1b400] ;  /* 0x01b400005e0cb984 */ /* 0x000e240000000c00 */
[----:B------:R-:W-:Y:S02]  /*7840*/  @!P4 LEA.HI.X R45, R22, R45, R2, 0x1, P6 ;  /* 0x0000002d162dc211 */ /* 0x000fe400030f0c02 */
[----:B0-----:R-:W-:Y:S04]  /*7850*/  @!P3 ST.E.128 desc[UR38][R46.64], R12 ;  /* 0x0000000c2e00b985 */ /* 0x001fe8000c101d26 */
[----:B------:R-:W0:Y:S04]  /*7860*/  @!P4 LDS.128 R12, [R94+0x1f400] ;  /* 0x01f400005e0cc984 */ /* 0x000e280000000c00 */
[----:B0-----:R0:W-:Y:S02]  /*7870*/  @!P4 ST.E.128 desc[UR38][R44.64], R12 ;  /* 0x0000000c2c00c985 */ /* 0x0011e4000c101d26 */
.L_x_531:
[----:B------:R-:W-:Y:S05]  /*7880*/  BSYNC B0 ;  /* 0x0000000000007941 */ /* 0x000fea0003800000 */
.L_x_489:
[----:B------:R-:W5:Y:S01]  /*7890*/  S2R R11, SR_TID.X ;  /* 0x00000000000b7919 */ /* 0x000f620000002100 */
[----:B------:R-:W-:Y:S01]  /*78a0*/  @!PT LDS RZ, [RZ] ;  /* 0x00000000fffff984 */ /* 0x000fe20000000800 */
[----:B------:R-:W-:Y:S01]  /*78b0*/  @!PT LDS RZ, [RZ] ;  /* 0x00000000fffff984 */ /* 0x000fe20000000800 */
[----:B------:R-:W-:Y:S01]  /*78c0*/  @!PT LDS RZ, [RZ] ;  /* 0x00000000fffff984 */ /* 0x000fe20000000800 */
[----:B------:R-:W-:Y:S01]  /*78d0*/  @!PT LDS RZ, [RZ] ;  /* 0x00000000fffff984 */ /* 0x000fe20000000800 */
[----:B------:R3:W-:Y:S06]  /*78e0*/  MEMBAR.ALL.CTA ;  /* 0x0000000000007992 */ /* 0x0007ec0000008000 */
[----:B---3--:R-:W3:Y:S01]  /*78f0*/  FENCE.VIEW.ASYNC.S ;  /* 0x00000000000073c6 */ /* 0x008ee20000000000 */
[----:B------:R-:W-:Y:S05]  /*7900*/  WARPSYNC.ALL ;  /* 0x0000000000007948 */ /* 0x000fea0003800000 */
[----:B------:R-:W-:Y:S01]  /*7910*/  BSSY B0, `(.L_x_574) ;  /* 0x0000009000007945 */ /* 0x000fe20003800000 */
[----:B-----5:R-:W-:Y:S01]  /*7920*/  LOP3.LUT R11, R11, 0x7f, RZ, 0xc0, !PT ;  /* 0x0000007f0b0b7812 */ /* 0x020fe200078ec0ff */
[----:B---3--:R3:W-:Y:S03]  /*7930*/  BAR.SYNC.DEFER_BLOCKING R97, 0x80 ;  /* 0x000200610000751d */ /* 0x0087e60000010000 */
[----:B------:R-:W-:-:S13]  /*7940*/  ISETP.NE.AND P3, PT, R11, RZ, PT ;  /* 0x000000ff0b00720c */ /* 0x000fda0003f65270 */
[----:B------:R-:W-:-:S05]  /*7950*/  @!P3 VIADD R11, R92, 0x288a0 ;  /* 0x000288a05c0bb836 */ /* 0x000fca0000000000 */
[----:B------:R-:W-:-:S04]  /*7960*/  @!P3 PRMT R11, RZ, 0x654, R11 ;  /* 0x00000654ff0bb816 */ /* 0x000fc8000000000b */
[----:B------:R3:W-:Y:S01]  /*7970*/  @!P3 SYNCS.ARRIVE.TRANS64.RED.A1T0 RZ, [R11+URZ], RZ ;  /* 0x000000ff0bffb9a7 */ /* 0x0007e2000810043f */
[----:B------:R-:W-:Y:S05]  /*7980*/  @!P5 BRA `(.L_x_575) ;  /* 0x000000000004d947 */ /* 0x000fea0003800000 */
[----:B------:R-:W-:Y:S01]  /*7990*/  BPT.TRAP 0x1 ;  /* 0x000000040000795c */ /* 0x000fe20000300000 */
.L_x_575:
[----:B------:R-:W-:Y:S05]  /*79a0*/  BSYNC B0 ;  /* 0x0000000000007941 */ /* 0x000fea0003800000 */
.L_x_574:
[----:B------:R-:W5:Y:S01]  /*79b0*/  SYNCS.PHASECHK.TRANS64.TRYWAIT P4, [R92+URZ+0x288b0], R103 ;  /* 0x0288b0675c0075a7 */ /* 0x000f62000808017f */
[----:B------:R-:W-:Y:S01]  /*79c0*/  ULDC UR36, c[0x0][0x2f4] ;  /* 0x0000bd0000247ab9 */ /* 0x000fe20000000800 */
[----:B------:R-:W-:Y:S04]  /*79d0*/  BSSY B0, `(.L_x_576) ;  /* 0x0000002000007945 */ /* 0x000fe80003800000 */
[----:B-----5:R-:W-:Y:S05]  /*79e0*/  @!P4 BRA `(.L_x_577) ;  /* 0x0000012c000cc947 */ /* 0x020fea0003800000 */
.L_x_848:
[----:B------:R-:W-:Y:S05]  /*79f0*/  BSYNC B0 ;  /* 0x0000000000007941 */ /* 0x000fea0003800000 */
.L_x_576:
[----:B------:R-:W-:Y:S01]  /*7a00*/  ULDC.64 UR4, c[0x0][0x328] ;  /* 0x0000ca0000047ab9 */ /* 0x000fe20000000a00 */
[----:B------:R-:W-:Y:S01]  /*7a10*/  IMAD.IADD R98, R98, 0x1, -R153 ;  /* 0x0000000162627824 */ /* 0x000fe200078e0a99 */
[----:B------:R-:W-:Y:S01]  /*7a20*/  BSSY B0, `(.L_x_578) ;  /* 0x0000020000007945 */ /* 0x000fe20003800000 */
[----:B------:R-:W-:Y:S02]  /*7a30*/  IMAD R100, R100, UR4, RZ ;  /* 0x0000000464647c24 */ /* 0x000fe4000f8e02ff */
[----:B01--4-:R-:W-:-:S04]  /*7a40*/  IMAD.WIDE.U32 R12, R101, UR4, RZ ;  /* 0x00000004650c7c25 */ /* 0x013fc8000f8e00ff */
[----:B------:R-:W-:Y:S01]  /*7a50*/  IMAD R101, R101, UR5, R100 ;  /* 0x0000000565657c24 */ /* 0x000fe2000f8e0264 */
[----:B------:R-:W-:Y:S02]  /*7a60*/  ULDC.64 UR4, c[0x0][0x338] ;  /* 0x0000ce0000047ab9 */ /* 0x000fe40000000a00 */
[----:B------:R-:W-:Y:S02]  /*7a70*/  IMAD R99, R99, UR4, RZ ;  /* 0x0000000463637c24 */ /* 0x000fe4000f8e02ff */
[----:B------:R-:W-:Y:S02]  /*7a80*/  IADD3 R13, R13, R101, RZ ;  /* 0x000000650d0d7210 */ /* 0x000fe40007ffe0ff */
[C---:B------:R-:W-:Y:S02]  /*7a90*/  IMAD R99, R102.reuse, UR5, R99 ;  /* 0x0000000566637c24 */ /* 0x040fe4000f8e0263 */
[----:B------:R-:W-:Y:S01]  /*7aa0*/  IMAD.WIDE.U32 R102, R102, UR4, R12 ;  /* 0x0000000466667c25 */ /* 0x000fe2000f8e000c */
[----:B------:R-:W-:-:S03]  /*7ab0*/  ULDC.64 UR4, c[0x0][0x330] ;  /* 0x0000cc0000047ab9 */ /* 0x000fc60000000a00 */
[----:B---3--:R-:W-:Y:S02]  /*7ac0*/  IMAD R11, R35, UR4, RZ ;  /* 0x00000004230b7c24 */ /* 0x008fe4000f8e02ff */
[----:B------:R-:W-:Y:S02]  /*7ad0*/  IMAD.IADD R103, R103, 0x1, R99 ;  /* 0x0000000167677824 */ /* 0x000fe400078e0263 */
[C---:B------:R-:W-:Y:S02]  /*7ae0*/  IMAD R11, R42.reuse, UR5, R11 ;  /* 0x000000052a0b7c24 */ /* 0x040fe4000f8e020b */
[----:B------:R-:W-:Y:S01]  /*7af0*/  IMAD.WIDE.U32 R12, R42, UR4, R102 ;  /* 0x000000042a0c7c25 */ /* 0x000fe2000f8e0066 */
[----:B------:R-:W-:-:S03]  /*7b00*/  ULDC.64 UR4, c[0x0][0x318] ;  /* 0x0000c60000047ab9 */ /* 0x000fc60000000a00 */
[----:B------:R-:W-:Y:S01]  /*7b10*/  IMAD.IADD R11, R13, 0x1, R11 ;  /* 0x000000010d0b7824 */ /* 0x000fe200078e020b */
[----:B------:R-:W-:-:S04]  /*7b20*/  LEA R48, P4, R12, UR4, 0x1 ;  /* 0x000000040c307c11 */ /* 0x000fc8000f8808ff */
[----:B------:R-:W-:Y:S01]  /*7b30*/  LEA.HI.X R11, R12, UR5, R11, 0x1, P4 ;  /* 0x000000050c0b7c11 */ /* 0x000fe2000a0f0c0b */
[----:B------:R0:W1:Y:S01]  /*7b40*/  SHFL.IDX PT, R47, R48, RZ, 0x181f ;  /* 0x00181fff302f7589 */ /* 0x00006200000e0000 */
[----:B------:R-:W-:-:S03]  /*7b50*/  ISETP.GE.AND P4, PT, R98, 0x1, PT ;  /* 0x000000016200780c */ /* 0x000fc60003f86270 */
[----:B------:R0:W3:Y:S10]  /*7b60*/  SHFL.IDX PT, R13, R11, RZ, 0x181f ;  /* 0x00181fff0b0d7589 */ /* 0x0000f400000e0000 */
[----:B0-----:R-:W-:Y:S05]  /*7b70*/  @!P4 BRA `(.L_x_579) ;  /* 0x000000000028c947 */ /* 0x001fea0003800000 */
[----:B------:R-:W-:-:S13]  /*7b80*/  ISETP.GE.AND P4, PT, R16, UR36, PT ;  /* 0x0000002410007c0c */ /* 0x000fda000bf86270 */
[----:B-12---:R-:W-:-:S04]  /*7b90*/  @!P4 LEA R44, P5, R16, R47, 0x1 ;  /* 0x0000002f102cc211 */ /* 0x006fc800078a08ff */
[----:B---3--:R-:W-:Y:S02]  /*7ba0*/  @!P4 LEA.HI.X R45, R16, R13, R17, 0x1, P5 ;  /* 0x0000000d102dc211 */ /* 0x008fe400028f0c11 */
[----:B------:R-:W-:-:S13]  /*7bb0*/  ISETP.GE.AND P5, PT, R22, UR36, PT ;  /* 0x0000002416007c0c */ /* 0x000fda000bfa6270 */
[----:B------:R-:W-:-:S04]  /*7bc0*/  @!P5 LEA R46, P6, R22, R47, 0x1 ;  /* 0x0000002f162ed211 */ /* 0x000fc800078c08ff */
[----:B------:R-:W-:Y:S02]  /*7bd0*/  @!P5 LEA.HI.X R47, R22, R13, R2, 0x1, P6 ;  /* 0x0000000d162fd211 */ /* 0x000fe400030f0c02 */
[----:B------:R-:W0:Y:S04]  /*7be0*/  @!P4 LDS.128 R12, [R94+0x400] ;  /* 0x000400005e0cc984 */ /* 0x000e280000000c00 */
[----:B0-----:R-:W-:Y:S04]  /*7bf0*/  @!P4 ST.E.128 desc[UR38][R44.64], R12 ;  /* 0x0000000c2c00c985 */ /* 0x001fe8000c101d26 */
[----:B------:R-:W0:Y:S04]  /*7c00*/  @!P5 LDS.128 R12, [R94+0x4400] ;  /* 0x004400005e0cd984 */ /* 0x000e280000000c00 */
[----:B0-----:R0:W-:Y:S02]  /*7c10*/  @!P5 ST.E.128 desc[UR38][R46.64], R12 ;  /* 0x0000000c2e00d985 */ /* 0x0011e4000c101d26 */
.L_x_579:
[----:B------:R-:W-:Y:S05]  /*7c20*/  BSYNC B0 ;  /* 0x0000000000007941 */ /* 0x000fea0003800000 */
.L_x_578:
[----:B------:R-:W-:Y:S01]  /*7c30*/  ISETP.GE.AND P4, PT, R98, 0x21, PT ;  /* 0x000000216200780c */ /* 0x000fe20003f86270 */
[----:B0--3--:R0:W3:Y:S01]  /*7c40*/  SHFL.IDX PT, R13, R11, 0x1, 0x181f ;  /* 0x00381f000b0d7f89 */ /* 0x0090e200000e0000 */
[----:B------:R-:W-:Y:S03]  /*7c50*/  BSSY B0, `(.L_x_580) ;  /* 0x000000d000007945 */ /* 0x000fe60003800000 */
[----:B-1----:R0:W1:Y:S08]  /*7c60*/  SHFL.IDX PT, R47, R48, 0x1, 0x181f ;  /* 0x00381f00302f7f89 */ /* 0x00207000000e0000 */
        /* <DEDUP_REMOVED lines=11> */
.L_x_581:
[----:B------:R-:W-:Y:S05]  /*7d20*/  BSYNC B0 ;  /* 0x0000000000007941 */ /* 0x000fea0003800000 */
.L_x_580:
        /* <DEDUP_REMOVED lines=15> */
.L_x_583:
[----:B------:R-:W-:Y:S05]  /*7e20*/  BSYNC B0 ;  /* 0x0000000000007941 */ /* 0x000fea0003800000 */
.L_x_582:
[----:B------:R-:W-:Y:S01]  /*7e30*/  ISETP.GE.AND P4, PT, R98, 0x61, PT ;  /* 0x000000616200780c */ /* 0x000fe20003f86270 */
[----:B------:R-:W4:Y:S01]  /*7e40*/  SHFL.IDX PT, R11, R11, 0x3, 0x181f ;  /* 0x00781f000b0b7f89 */ /* 0x000f2200000e0000 */
[----:B------:R-:W-:Y:S03]  /*7e50*/  BSSY B0, `(.L_x_584) ;  /* 0x000000d000007945 */ /* 0x000fe60003800000 */
[----:B01----:R0:W1:Y:S08]  /*7e60*/  SHFL.IDX PT, R47, R48, 0x3, 0x181f ;  /* 0x00781f00302f7f89 */ /* 0x00307000000e0000 */
[----:B0-----:R-:W-:Y:S05]  /*7e70*/  @!P4 BRA `(.L_x_585) ;  /* 0x000000000028c947 */ /* 0x001fea0003800000 */
[----:B------:R-:W-:-:S13]  /*7e80*/  ISETP.GE.AND P4, PT, R16, UR36, PT ;  /* 0x0000002410007c0c */ /* 0x000fda000bf86270 */
[----:B---3--:R-:W0:Y:S01]  /*7e90*/  @!P4 LDS.128 R12, [R94+0x3400] ;  /* 0x003400005e0cc984 */ /* 0x008e220000000c00 */
[----:B-12---:R-:W-:-:S04]  /*7ea0*/  @!P4 LEA R44, P5, R16, R47, 0x1 ;  /* 0x0000002f102cc211 */ /* 0x006fc800078a08ff */
[----:B----4-:R-:W-:Y:S02]  /*7eb0*/  @!P4 LEA.HI.X R45, R16, R11, R17, 0x1, P5 ;  /* 0x0000000b102dc211 */ /* 0x010fe400028f0c11 */
[----:B------:R-:W-:-:S13]  /*7ec0*/  ISETP.GE.AND P5, PT, R22, UR36, PT ;  /* 0x0000002416007c0c */ /* 0x000fda000bfa6270 */
[----:B------:R-:W-:-:S04]  /*7ed0*/  @!P5 LEA R46, P6, R22, R47, 0x1 ;  /* 0x0000002f162ed211 */ /* 0x000fc800078c08ff */
[----:B------:R-:W-:Y:S01]  /*7ee0*/  @!P5 LEA.HI.X R47, R22, R11, R2, 0x1, P6 ;  /* 0x0000000b162fd211 */ /* 0x000fe200030f0c02 */
[----:B0-----:R-:W-:Y:S04]  /*7ef0*/  @!P4 ST.E.128 desc[UR38][R44.64], R12 ;  /* 0x0000000c2c00c985 */ /* 0x001fe8000c101d26 */
[----:B------:R-:W0:Y:S04]  /*7f00*/  @!P5 LDS.128 R12, [R94+0x7400] ;  /* 0x007400005e0cd984 */ /* 0x000e280000000c00 */
[----:B0-----:R0:W-:Y:S02]  /*7f10*/  @!P5 ST.E.128 desc[UR38][R46.64], R12 ;  /* 0x0000000c2e00d985 */ /* 0x0011e4000c101d26 */
.L_x_585:
[----:B------:R-:W-:Y:S05]  /*7f20*/  BSYNC B0 ;  /* 0x0000000000007941 */ /* 0x000fea0003800000 */
.L_x_584:
[----:B------:R-:W-:Y:S01]  /*7f30*/  @!PT LDS RZ, [RZ] ;  /* 0x00000000fffff984 */ /* 0x000fe20000000800 */
[----:B------:R-:W-:Y:S01]  /*7f40*/  @!PT LDS RZ, [RZ] ;  /* 0x00000000fffff984 */ /* 0x000fe20000000800 */
[----:B------:R-:W-:Y:S01]  /*7f50*/  @!PT LDS RZ, [RZ] ;  /* 0x00000000fffff984 */ /* 0x000fe20000000800 */
[----:B------:R-:W-:Y:S01]  /*7f60*/  @!PT LDS RZ, [RZ] ;  /* 0x00000000fffff984 */ /* 0x000fe20000000800 */
[----:B------:R5:W-:Y:S06]  /*7f70*/  MEMBAR.ALL.CTA ;  /* 0x0000000000007992 */ /* 0x000bec0000008000 */
[----:B-----5:R-:W5:Y:S01]  /*7f80*/  FENCE.VIEW.ASYNC.S ;  /* 0x00000000000073c6 */ /* 0x020f620000000000 */
[----:B------:R-:W-:Y:S01]  /*7f90*/  @!P3 IADD3 R92, R92, 0x288c0, RZ ;  /* 0x000288c05c5cb810 */ /* 0x000fe20007ffe0ff */
[----:B------:R-:W-:Y:S01]  /*7fa0*/  VIADD R155, R155, 0x1 ;  /* 0x000000019b9b7836 */ /* 0x000fe20000000000 */
[----:B-----5:R0:W-:Y:S01]  /*7fb0*/  BAR.SYNC.DEFER_BLOCKING R97, 0x80 ;  /* 0x000200610000751d */ /* 0x0201e20000010000 */
[----:B------:R-:W-:-:S02]  /*7fc0*/  ISETP.NE.AND P4, PT, R93, RZ, PT ;  /* 0x000000ff5d00720c */ /* 0x000fc40003f85270 */
[----:B------:R-:W-:-:S04]  /*7fd0*/  @!P3 PRMT R92, RZ, 0x654, R92 ;  /* 0x00000654ff5cb816 */ /* 0x000fc8000000005c */
[----:B------:R0:W-:Y:S01]  /*7fe0*/  @!P3 SYNCS.ARRIVE.TRANS64.RED.A1T0 RZ, [R92+URZ], RZ ;  /* 0x000000ff5cffb9a7 */ /* 0x0001e2000810043f */
[----:B------:R-:W-:-:S04]  /*7ff0*/  ISETP.NE.AND P3, PT, R155, 0x2, PT ;  /* 0x000000029b00780c */ /* 0x000fc80003f65270 */
[----:B----4-:R-:W-:Y:S02]  /*8000*/  SEL R11, RZ, 0x1, P3 ;  /* 0x00000001ff0b7807 */ /* 0x010fe40001800000 */
[----:B------:R-:W-:Y:S02]  /*8010*/  SEL R155, R155, RZ, P3 ;  /* 0x000000ff9b9b7207 */ /* 0x000fe40001800000 */
[----:B------:R-:W-:Y:S01]  /*8020*/  LOP3.LUT R154, R154, R11, RZ, 0x3c, !PT ;  /* 0x0000000b9a9a7212 */ /* 0x000fe200078e3cff */
[----:B0-----:R-:W-:Y:S06]  /*8030*/  @P4 BRA `(.L_x_586) ;  /* 0xffffff9c00d84947 */ /* 0x001fec000383ffff */
[----:B------:R-:W0:Y:S01]  /*8040*/  S2R R12, SR_TID.X ;  /* 0x00000000000c7919 */ /* 0x000e220000002100 */
[----:B------:R-:W-:Y:S02]  /*8050*/  PLOP3.LUT P0, PT, PT, PT, PT, 0x8, 0x0 ;  /* 0x000000000000781c */ /* 0x000fe40003f0e170 */
[----:B0-----:R-:W-:-:S04]  /*8060*/  SHF.R.U32.HI R12, RZ, 0x7, R12 ;  /* 0x00000007ff0c7819 */ /* 0x001fc8000001160c */
[----:B------:R-:W-:-:S13]  /*8070*/  ISETP.NE.AND P4, PT, R12, 0x1, PT ;  /* 0x000000010c00780c */ /* 0x000fda0003f85270 */
[----:B------:R-:W-:Y:S06]  /*8080*/  @!P4 BAR.ARV 0x9, 0x100 ;  /* 0x024400000000cb1d */ /* 0x000fec0000002000 */
.L_x_484:
[----:B------:R-:W-:Y:S01]  /*8090*/  ISETP.GE.AND P2, PT, R96, 0x1, PT ;  /* 0x000000016000780c */ /* 0x000fe20003f46270 */
[----:B------:R-:W-:Y:S01]  /*80a0*/  IMAD.MOV.U32 R3, RZ, RZ, RZ ;  /* 0x000000ffff037224 */ /* 0x000fe200078e00ff */
[----:B------:R-:W-:Y:S01]  /*80b0*/  PLOP3.LUT P1, PT, PT, PT, PT, 0x80, 0x0 ;  /* 0x000000000000781c */ /* 0x000fe20003f2f070 */
[----:B------:R-:W-:Y:S01]  /*80c0*/  IMAD.MOV.U32 R0, RZ, RZ, RZ ;  /* 0x000000ffff007224 */ /* 0x000fe200078e00ff */
[----:B------:R-:W-:Y:S02]  /*80d0*/  MOV R151, RZ ;  /* 0x000000ff00977202 */ /* 0x000fe40000000f00 */
[----:B------:R-:W-:Y:S02]  /*80e0*/  CS2R R64, SRZ ;  /* 0x0000000000407805 */ /* 0x000fe4000001ff00 */
[----:B------:R-:W-:Y:S02]  /*80f0*/  CS2R R36, SRZ ;  /* 0x0000000000247805 */ /* 0x000fe4000001ff00 */
[----:B------:R-:W-:-:S02]  /*8100*/  CS2R R66, SRZ ;  /* 0x0000000000427805 */ /* 0x000fc4000001ff00 */
[----:B------:R-:W-:Y:S02]  /*8110*/  CS2R R38, SRZ ;  /* 0x0000000000267805 */ /* 0x000fe4000001ff00 */
[----:B------:R-:W-:Y:S02]  /*8120*/  CS2R R68, SRZ ;  /* 0x0000000000447805 */ /* 0x000fe4000001ff00 */
[----:B------:R-:W-:Y:S02]  /*8130*/  CS2R R34, SRZ ;  /* 0x0000000000227805 */ /* 0x000fe4000001ff00 */
[----:B------:R-:W-:Y:S02]  /*8140*/  CS2R R70, SRZ ;  /* 0x0000000000467805 */ /* 0x000fe4000001ff00 */
[----:B--2---:R-:W-:Y:S02]  /*8150*/  CS2R R44, SRZ ;  /* 0x00000000002c7805 */ /* 0x004fe4000001ff00 */
[----:B------:R-:W-:-:S02]  /*8160*/  CS2R R32, SRZ ;  /* 0x0000000000207805 */ /* 0x000fc4000001ff00 */
[----:B------:R-:W-:Y:S02]  /*8170*/  CS2R R72, SRZ ;  /* 0x0000000000487805 */ /* 0x000fe4000001ff00 */
[----:B------:R-:W-:Y:S02]  /*8180*/  CS2R R30, SRZ ;  /* 0x00000000001e7805 */ /* 0x000fe4000001ff00 */
[----:B------:R-:W-:Y:S02]  /*8190*/  CS2R R74, SRZ ;  /* 0x00000000004a7805 */ /* 0x000fe4000001ff00 */
[----:B------:R-:W-:Y:S02]  /*81a0*/  CS2R R76, SRZ ;  /* 0x00000000004c7805 */ /* 0x000fe4000001ff00 */
[----:B------:R-:W-:Y:S02]  /*81b0*/  CS2R R54, SRZ ;  /* 0x0000000000367805 */ /* 0x000fe4000001ff00 */
[----:B-1----:R-:W-:-:S02]  /*81c0*/  CS2R R46, SRZ ;  /* 0x00000000002e7805 */ /* 0x002fc4000001ff00 */
        /* <DEDUP_REMOVED lines=14> */
[----:B------:R-:W-:Y:S01]  /*82b0*/  CS2R R62, SRZ ;  /* 0x00000000003e7805 */ /* 0x000fe2000001ff00 */
[----:B------:R-:W-:Y:S01]  /*82c0*/  IMAD.MOV.U32 R100, RZ, RZ, RZ ;  /* 0x000000ffff647224 */ /* 0x000fe200078e00ff */
[----:B------:R-:W-:Y:S06]  /*82d0*/  @P0 BRA `(.L_x_587) ;  /* 0x00000000000c0947 */ /* 0x000fec0003800000 */
[----:B------:R-:W0:Y:S01]  /*82e0*/  FENCE.VIEW.ASYNC.G ;  /* 0x00000000000073c6 */ /* 0x000e220000000100 */
[----:B------:R-:W-:Y:S05]  /*82f0*/  WARPSYNC.ALL ;  /* 0x0000000000007948 */ /* 0x000fea0003800000 */
[----:B0-----:R-:W-:Y:S06]  /*8300*/  BAR.ARV 0xc, 0x180 ;  /* 0x0306000000007b1d */ /* 0x001fec0000002000 */
.L_x_587:
[----:B------:R-:W-:Y:S01]  /*8310*/  CS2R R10, SRZ ;  /* 0x00000000000a7805 */ /* 0x000fe2000001ff00 */
[----:B------:R-:W-:Y:S06]  /*8320*/  @!P2 BRA `(.L_x_588) ;  /* 0x0000008c0054a947 */ /* 0x000fec0003800000 */
[----:B------:R-:W-:-:S03]  /*8330*/  UMOV UR4, 0xffffffff ;  /* 0xffffffff00047882 */ /* 0x000fc60000000000 */
[----:B------:R-:W-:Y:S05]  /*8340*/  BRA.DIV UR4, `(.L_x_589) ;  /* 0x0000012204c87947 */ /* 0x000fea000b800000 */
[----:B------:R0:W1:Y:S02]  /*8350*/  SHFL.IDX PT, R194, R221, RZ, 0x1f ;  /* 0x00001fffddc27589 */ /* 0x00006400000e0000 */
.L_x_851:
[----:B-1----:R-:W-:Y:S02]  /*8360*/  LEA.HI R0, R194, R194, RZ, 0x1 ;  /* 0x000000c2c2007211 */ /* 0x002fe400078f08ff */
[----:B------:R-:W-:Y:S02]  /*8370*/  LOP3.LUT P0, RZ, R211, 0x3ff, RZ, 0xc0, !PT ;  /* 0x000003ffd3ff7812 */ /* 0x000fe4000780c0ff */
[----:B------:R-:W-:Y:S02]  /*8380*/  LOP3.LUT R3, R0, 0x1e, RZ, 0xc0, !PT ;  /* 0x0000001e00037812 */ /* 0x000fe400078ec0ff */
[----:B------:R-:W-:-:S03]  /*8390*/  P2R R25, PR, RZ, 0x1 ;  /* 0x00000001ff197803 */ /* 0x000fc60000000000 */
[----:B------:R-:W-:-:S04]  /*83a0*/  IMAD.IADD R0, R194, 0x1, -R3 ;  /* 0x00000001c2007824 */ /* 0x000fc800078e0a03 */
[----:B------:R-:W-:-:S05]  /*83b0*/  IMAD R0, R0, 0x2000, R211 ;  /* 0x0000200000007824 */ /* 0x000fca00078e02d3 */
[----:B------:R-:W-:-:S04]  /*83c0*/  SHF.R.U32.HI R0, RZ, 0x4, R0 ;  /* 0x00000004ff007819 */ /* 0x000fc80000011600 */
[----:B------:R-:W-:Y:S01]  /*83d0*/  LOP3.LUT R26, R0, 0x3fff, RZ, 0xc0, !PT ;  /* 0x00003fff001a7812 */ /* 0x000fe200078ec0ff */
[----:B------:R-:W-:Y:S06]  /*83e0*/  @!P0 BRA `(.L_x_590) ;  /* 0x0000000000408947 */ /* 0x000fec0003800000 */
[----:B------:R-:W-:Y:S01]  /*83f0*/  MOV R0, 0x0 ;  /* 0x0000000000007802 */ /* 0x000fe20000000f00 */
[----:B------:R-:W-:Y:S01]  /*8400*/  ULDC.64 UR4, c[0x4][0x80] ;  /* 0x0100200000047ab9 */ /* 0x000fe20000000a00 */
[----:B------:R-:W-:Y:S01]  /*8410*/  ULDC.64 UR6, c[0x4][0x88] ;  /* 0x0100220000067ab9 */ /* 0x000fe20000000a00 */
[----:B------:R-:W-:Y:S01]  /*8420*/  MOV R4, UR4 ;  /* 0x0000000400047c02 */ /* 0x000fe20008000f00 */
[----:B------:R1:W2:Y:S01]  /*8430*/  LDC.64 R14, c[0x4][R0] ;  /* 0x01000000000e7b82 */ /* 0x0002a20000000a00 */
[----:B------:R-:W-:Y:S01]  /*8440*/  IMAD.U32 R5, RZ, RZ, UR5 ;  /* 0x00000005ff057e24 */ /* 0x000fe2000f8e00ff */
[----:B------:R-:W-:Y:S01]  /*8450*/  ULDC.64 UR4, c[0x4][0x20] ;  /* 0x0100080000047ab9 */ /* 0x000fe20000000a00 */
[----:B------:R-:W-:Y:S01]  /*8460*/  IMAD.U32 R6, RZ, RZ, UR6 ;  /* 0x00000006ff067e24 */ /* 0x000fe2000f8e00ff */
[----:B------:R-:W-:Y:S01]  /*8470*/  MOV R10, UR4 ;  /* 0x00000004000a7c02 */ /* 0x000fe20008000f00 */
[----:B------:R-:W-:Y:S01]  /*8480*/  IMAD.U32 R7, RZ, RZ, UR7 ;  /* 0x00000007ff077e24 */ /* 0x000fe2000f8e00ff */
[----:B---3--:R-:W-:Y:S01]  /*8490*/  MOV R13, RZ ;  /* 0x000000ff000d7202 */ /* 0x008fe20000000f00 */
[----:B------:R-:W-:-:S02]  /*84a0*/  IMAD.U32 R11, RZ, RZ, UR5 ;  /* 0x00000005ff0b7e24 */ /* 0x000fc4000f8e00ff */
[----:B------:R-:W-:Y:S02]  /*84b0*/  IMAD.MOV.U32 R8, RZ, RZ, 0x70 ;  /* 0x00000070ff087424 */ /* 0x000fe400078e00ff */
[----:B-1----:R-:W-:-:S07]  /*84c0*/  IMAD.MOV.U32 R12, RZ, RZ, 0x1 ;  /* 0x00000001ff0c7424 */ /* 0x002fce00078e00ff */
[----:B------:R-:W-:-:S07]  /*84d0*/  LEPC R20, `(.L_x_590) ;  /* 0x000000001014794e */ /* 0x000fce0000000000 */
[----:B0-2--5:R-:W-:Y:S05]  /*84e0*/  CALL.ABS.NOINC R14 ;  /* 0x000000000e007343 */ /* 0x025fea0003c00000 */
.L_x_590:
[----:B------:R-:W-:Y:S02]  /*84f0*/  ULDC UR4, c[0x0][0x3f4] ;  /* 0x0000fd0000047ab9 */ /* 0x000fe40000000800 */
[----:B------:R-:W-:-:S13]  /*8500*/  ISETP.LT.AND P0, PT, RZ, UR4, PT ;  /* 0x00000004ff007c0c */ /* 0x000fda000bf01270 */
[----:B------:R-:W-:Y:S05]  /*8510*/  @P0 BRA `(.L_x_591) ;  /* 0x00000000003c0947 */ /* 0x000fea0003800000 */
[----:B------:R-:W-:-:S04]  /*8520*/  LEA.HI R0, R207, R207, RZ, 0x1 ;  /* 0x000000cfcf007211 */ /* 0x000fc800078f08ff */
[----:B------:R-:W-:-:S05]  /*8530*/  LOP3.LUT R0, R0, 0xfffffffe, RZ, 0xc0, !PT ;  /* 0xfffffffe00007812 */ /* 0x000fca00078ec0ff */
[----:B------:R-:W-:-:S05]  /*8540*/  IMAD.IADD R0, R207, 0x1, -R0 ;  /* 0x00000001cf007824 */ /* 0x000fca00078e0a00 */
[----:B------:R-:W-:-:S04]  /*8550*/  SHF.L.U32 R3, R0, 0x1f, RZ ;  /* 0x0000001f00037819 */ /* 0x000fc800000006ff */
[----:B------:R1:W2:Y:S03]  /*8560*/  SYNCS.PHASECHK.TRANS64.TRYWAIT P0, [R156+URZ+0x28800], R3 ;  /* 0x028800039c0075a7 */ /* 0x0002a6000800017f */
[----:B--2---:R-:W-:Y:S05]  /*8570*/  @!P0 NANOSLEEP.SYNCS 0x989680 ;  /* 0x009896800000895d */ /* 0x004fea0003900000 */
[----:B------:R-:W2:Y:S01]  /*8580*/  @!P0 SYNCS.PHASECHK.TRANS64 P0, [R156+URZ+0x28800], R3 ;  /* 0x028800039c0085a7 */ /* 0x000ea2000800007f */
[----:B------:R-:W-:Y:S04]  /*8590*/  BSSY B0, `(.L_x_592) ;  /* 0x0000006000007945 */ /* 0x000fe80003800000 */
[----:B--2---:R-:W-:Y:S05]  /*85a0*/  @P0 BRA `(.L_x_593) ;  /* 0x0000000000100947 */ /* 0x004fea0003800000 */
.L_x_594:
[----:B--2---:R2:W4:Y:S02]  /*85b0*/  SYNCS.PHASECHK.TRANS64.TRYWAIT P0, [R156+URZ+0x28800], R3 ;  /* 0x028800039c0075a7 */ /* 0x004524000800017f */
[----:B----4-:R-:W-:Y:S05]  /*85c0*/  @!P0 NANOSLEEP.SYNCS 0x989680 ;  /* 0x009896800000895d */ /* 0x010fea0003900000 */
[----:B------:R-:W4:Y:S02]  /*85d0*/  @!P0 SYNCS.PHASECHK.TRANS64 P0, [R156+URZ+0x28800], R3 ;  /* 0x028800039c0085a7 */ /* 0x000f24000800007f */
[----:B----4-:R-:W-:Y:S05]  /*85e0*/  @!P0 BRA `(.L_x_594) ;  /* 0xfffffffc00f08947 */ /* 0x010fea000383ffff */
.L_x_593:
[----:B------:R-:W-:Y:S05]  /*85f0*/  BSYNC B0 ;  /* 0x0000000000007941 */ /* 0x000fea0003800000 */
.L_x_592:
[----:B------:R-:W-:Y:S05]  /*8600*/  BRA `(.L_x_595) ;  /* 0x0000003400f07947 */ /* 0x000fea0003800000 */
.L_x_591:
[----:B-----5:R-:W-:Y:S01]  /*8610*/  SHF.R.S32.HI R0, RZ, 0x1f, R24 ;  /* 0x0000001fff007819 */ /* 0x020fe20000011418 */
[----:B------:R-:W-:Y:S01]  /*8620*/  ULDC.64 UR4, c[0x0][0x3f8] ;  /* 0x0000fe0000047ab9 */ /* 0x000fe20000000a00 */
[----:B------:R-:W-:Y:S01]  /*8630*/  ULDC.64 UR6, c[0x0][0x408] ;  /* 0x0001020000067ab9 */ /* 0x000fe20000000a00 */
[----:B------:R-:W-:Y:S01]  /*8640*/  ISETP.NE.AND P2, PT, R25, RZ, PT ;  /* 0x000000ff1900720c */ /* 0x000fe20003f45270 */
[----:B------:R-:W-:-:S04]  /*8650*/  IMAD.WIDE.U32 R4, R24, UR4, RZ ;  /* 0x0000000418047c25 */ /* 0x000fc8000f8e00ff */
[C---:B------:R-:W-:Y:S02]  /*8660*/  IMAD R3, R0.reuse, UR4, RZ ;  /* 0x0000000400037c24 */ /* 0x040fe4000f8e02ff */
[----:B------:R-:W-:Y:S02]  /*8670*/  IMAD R7, R0, UR6, RZ ;  /* 0x0000000600077c24 */ /* 0x000fe4000f8e02ff */
[C---:B------:R-:W-:Y:S01]  /*8680*/  IMAD R3, R24.reuse, UR5, R3 ;  /* 0x0000000518037c24 */ /* 0x040fe2000f8e0203 */
[----:B------:R-:W-:Y:S01]  /*8690*/  ULDC.64 UR4, c[0x0][0x3e8] ;  /* 0x0000fa0000047ab9 */ /* 0x000fe20000000a00 */
[----:B------:R-:W-:-:S04]  /*86a0*/  IMAD.WIDE.U32 R28, R24, UR6, RZ ;  /* 0x00000006181c7c25 */ /* 0x000fc8000f8e00ff */
[----:B------:R-:W-:Y:S01]  /*86b0*/  IMAD R7, R24, UR7, R7 ;  /* 0x0000000718077c24 */ /* 0x000fe2000f8e0207 */
[----:B------:R-:W-:Y:S01]  /*86c0*/  ULDC.64 UR6, c[0x0][0x400] ;  /* 0x0001000000067ab9 */ /* 0x000fe20000000a00 */
[----:B------:R-:W-:Y:S01]  /*86d0*/  IMAD.IADD R25, R3, 0x1, R5 ;  /* 0x0000000103197824 */ /* 0x000fe200078e0205 */
[----:B------:R-:W-:Y:S01]  /*86e0*/  LEA R24, P0, R4, UR4, 0x1 ;  /* 0x0000000404187c11 */ /* 0x000fe2000f8008ff */
[----:B------:R-:W-:Y:S01]  /*86f0*/  IMAD.IADD R3, R7, 0x1, R29 ;  /* 0x0000000107037824 */ /* 0x000fe200078e021d */
[----:B------:R-:W-:Y:S02]  /*8700*/  LEA R27, P1, R28, UR6, 0x1 ;  /* 0x000000061c1b7c11 */ /* 0x000fe4000f8208ff */
[----:B------:R-:W-:Y:S02]  /*8710*/  LEA.HI.X R25, R4, UR5, R25, 0x1, P0 ;  /* 0x0000000504197c11 */ /* 0x000fe400080f0c19 */
[----:B------:R-:W-:Y:S01]  /*8720*/  LEA.HI.X R28, R28, UR7, R3, 0x1, P1 ;  /* 0x000000071c1c7c11 */ /* 0x000fe200088f0c03 */
[----:B------:R-:W-:Y:S08]  /*8730*/  @!P2 BRA `(.L_x_596) ;  /* 0x000000000040a947 */ /* 0x000ff00003800000 */
[----:B------:R-:W-:Y:S01]  /*8740*/  MOV R0, 0x0 ;  /* 0x0000000000007802 */ /* 0x000fe20000000f00 */
[----:B------:R-:W-:Y:S01]  /*8750*/  ULDC.64 UR4, c[0x4][0x80] ;  /* 0x0100200000047ab9 */ /* 0x000fe20000000a00 */
[----:B------:R-:W-:Y:S01]  /*8760*/  ULDC.64 UR6, c[0x4][0x20] ;  /* 0x0100080000067ab9 */ /* 0x000fe20000000a00 */
[----:B------:R-:W-:Y:S01]  /*8770*/  MOV R4, UR4 ;  /* 0x0000000400047c02 */ /* 0x000fe20008000f00 */
[----:B------:R1:W2:Y:S01]  /*8780*/  LDC.64 R14, c[0x4][R0] ;  /* 0x01000000000e7b82 */ /* 0x0002a20000000a00 */
[----:B------:R-:W-:Y:S01]  /*8790*/  IMAD.U32 R5, RZ, RZ, UR5 ;  /* 0x00000005ff057e24 */ /* 0x000fe2000f8e00ff */
[----:B------:R-:W-:Y:S01]  /*87a0*/  ULDC.64 UR4, c[0x4][0x88] ;  /* 0x0100220000047ab9 */ /* 0x000fe20000000a00 */
[----:B------:R-:W-:Y:S01]  /*87b0*/  MOV R10, UR6 ;  /* 0x00000006000a7c02 */ /* 0x000fe20008000f00 */
[----:B------:R-:W-:Y:S01]  /*87c0*/  IMAD.U32 R6, RZ, RZ, UR4 ;  /* 0x00000004ff067e24 */ /* 0x000fe2000f8e00ff */
[----:B---3--:R-:W-:Y:S01]  /*87d0*/  MOV R13, RZ ;  /* 0x000000ff000d7202 */ /* 0x008fe20000000f00 */
[----:B------:R-:W-:-:S02]  /*87e0*/  IMAD.U32 R7, RZ, RZ, UR5 ;  /* 0x00000005ff077e24 */ /* 0x000fc4000f8e00ff */
[----:B------:R-:W-:Y:S02]  /*87f0*/  IMAD.U32 R11, RZ, RZ, UR7 ;  /* 0x00000007ff0b7e24 */ /* 0x000fe4000f8e00ff */
[----:B------:R-:W-:Y:S02]  /*8800*/  IMAD.MOV.U32 R8, RZ, RZ, 0x70 ;  /* 0x00000070ff087424 */ /* 0x000fe400078e00ff */
[----:B-1----:R-:W-:-:S07]  /*8810*/  IMAD.MOV.U32 R12, RZ, RZ, 0x1 ;  /* 0x00000001ff0c7424 */ /* 0x002fce00078e00ff */
[----:B------:R-:W-:-:S07]  /*8820*/  LEPC R20, `(.L_x_596) ;  /* 0x000000001014794e */ /* 0x000fce0000000000 */
[----:B0-2---:R-:W-:Y:S05]  /*8830*/  CALL.ABS.NOINC R14 ;  /* 0x000000000e007343 */ /* 0x005fea0003c00000 */
.L_x_596:
[----:B------:R-:W-:Y:S01]  /*8840*/  ULDC.U8 UR4, c[0x0][0x410] ;  /* 0x0001040000047ab9 */ /* 0x000fe20000000000 */
[----:B------:R-:W-:Y:S01]  /*8850*/  BSSY B0, `(.L_x_597) ;  /* 0x000034f000007945 */ /* 0x000fe20003800000 */
[----:B------:R-:W-:Y:S01]  /*8860*/  ISETP.NE.AND P0, PT, RZ, UR4, PT ;  /* 0x00000004ff007c0c */ /* 0x000fe2000bf05270 */
[----:B------:R-:W-:-:S12]  /*8870*/  IMAD R5, R41, 0x80, R153 ;  /* 0x0000008029057824 */ /* 0x000fd800078e0299 */
[----:B------:R-:W-:Y:S05]  /*8880*/  @!P0 BRA `(.L_x_598) ;  /* 0x0000001800888947 */ /* 0x000fea0003800000 */
[----:B------:R-:W-:-:S03]  /*8890*/  UMOV UR4, 0xffffffff ;  /* 0xffffffff00047882 */ /* 0x000fc60000000000 */
[----:B------:R-:W-:Y:S05]  /*88a0*/  BRA.DIV UR4, `(.L_x_599) ;  /* 0x0000011e049c7947 */ /* 0x000fea000b800000 */
[----:B------:R1:W2:Y:S04]  /*88b0*/  SHFL.IDX PT, R0, R25, RZ, 0x181f ;  /* 0x00181fff19007589 */ /* 0x0002a800000e0000 */
[----:B------:R1:W4:Y:S04]  /*88c0*/  SHFL.IDX PT, R3, R24, RZ, 0x181f ;  /* 0x00181fff18037589 */ /* 0x00032800000e0000 */
[----:B------:R1:W0:Y:S04]  /*88d0*/  SHFL.IDX PT, R4, R28, RZ, 0x181f ;  /* 0x00181fff1c047589 */ /* 0x00022800000e0000 */
[----:B------:R1:W0:Y:S02]  /*88e0*/  SHFL.IDX PT, R14, R27, RZ, 0x181f ;  /* 0x00181fff1b0e7589 */ /* 0x00022400000e0000 */
.L_x_857:
[----:B------:R-:W-:Y:S01]  /*88f0*/  ULDC UR4, c[0x0][0x448] ;  /* 0x0001120000047ab9 */ /* 0x000fe20000000800 */
[----:B------:R-:W-:Y:S01]  /*8900*/  LEA.HI R6, R207, R207, RZ, 0x1 ;  /* 0x000000cfcf067211 */ /* 0x000fe200078f08ff */
[----:B------:R-:W-:Y:S01]  /*8910*/  IMAD R30, R95, UR4, RZ ;  /* 0x000000045f1e7c24 */ /* 0x000fe2000f8e02ff */
[----:B------:R-:W-:Y:S01]  /*8920*/  BSSY B1, `(.L_x_600) ;  /* 0x000001f000017945 */ /* 0x000fe20003800000 */
[----:B------:R-:W-:Y:S02]  /*8930*/  CS2R R8, SRZ ;  /* 0x0000000000087805 */ /* 0x000fe4000001ff00 */
[----:B------:R-:W-:Y:S02]  /*8940*/  LOP3.LUT R6, R6, 0xfffffffe, RZ, 0xc0, !PT ;  /* 0xfffffffe06067812 */ /* 0x000fe400078ec0ff */
[----:B------:R-:W-:Y:S02]  /*8950*/  CS2R R10, SRZ ;  /* 0x00000000000a7805 */ /* 0x000fe4000001ff00 */
[----:B------:R-:W-:-:S02]  /*8960*/  ISETP.GE.AND P0, PT, R5, R30, PT ;  /* 0x0000001e0500720c */ /* 0x000fc40003f06270 */
[----:B---3--:R-:W-:Y:S01]  /*8970*/  CS2R R12, SRZ ;  /* 0x00000000000c7805 */ /* 0x008fe2000001ff00 */
[----:B------:R-:W-:Y:S01]  /*8980*/  IMAD.IADD R5, R207, 0x1, -R6 ;  /* 0x00000001cf057824 */ /* 0x000fe200078e0a06 */
[----:B------:R-:W-:-:S04]  /*8990*/  CS2R R6, SRZ ;  /* 0x0000000000067805 */ /* 0x000fc8000001ff00 */
[----:B------:R-:W-:-:S05]  /*89a0*/  SHF.L.U32 R5, R5, 0x1f, RZ ;  /* 0x0000001f05057819 */ /* 0x000fca00000006ff */
[----:B------:R-:W-:Y:S05]  /*89b0*/  @P0 BRA `(.L_x_601) ;  /* 0x0000000000540947 */ /* 0x000fea0003800000 */
[----:B------:R-:W-:Y:S01]  /*89c0*/  ULDC UR4, c[0x0][0x3f4] ;  /* 0x0000fd0000047ab9 */ /* 0x000fe20000000800 */
[----:B------:R-:W-:Y:S02]  /*89d0*/  CS2R R12, SRZ ;  /* 0x00000000000c7805 */ /* 0x000fe4000001ff00 */
[----:B------:R-:W-:Y:S02]  /*89e0*/  ISETP.GE.AND P4, PT, R18, UR4, PT ;  /* 0x0000000412007c0c */ /* 0x000fe4000bf86270 */
[----:B------:R-:W-:Y:S02]  /*89f0*/  CS2R R8, SRZ ;  /* 0x0000000000087805 */ /* 0x000fe4000001ff00 */
[----:B------:R-:W-:-:S09]  /*8a00*/  ISETP.GE.AND P5, PT, R23, UR4, PT ;  /* 0x0000000417007c0c */ /* 0x000fd2000bfa6270 */
[C---:B-1----:R-:W-:Y:S01]  /*8a10*/  @!P4 IMAD.SHL.U32 R24, R18.reuse, 0x2, RZ ;  /* 0x000000021218c824 */ /* 0x042fe200078e00ff */
[----:B------:R-:W-:-:S03]  /*8a20*/  @!P4 SHF.L.U64.HI R7, R18, 0x1, R19 ;  /* 0x000000011207c819 */ /* 0x000fc60000010213 */
[C---:B----4-:R-:W-:Y:S02]  /*8a30*/  @!P5 IADD3 R28, P2, R3.reuse, R214, RZ ;  /* 0x000000d6031cd210 */ /* 0x050fe40007f5e0ff */
[-C--:B------:R-:W-:Y:S02]  /*8a40*/  @!P4 IADD3 R20, P0, R3, R24.reuse, RZ ;  /* 0x000000180314c210 */ /* 0x080fe40007f1e0ff */
[C---:B0-----:R-:W-:Y:S02]  /*8a50*/  @!P4 IADD3 R24, P1, R14.reuse, R24, RZ ;  /* 0x000000180e18c210 */ /* 0x041fe40007f3e0ff */
[----:B------:R-:W-:Y:S01]  /*8a60*/  @!P5 IADD3 R14, P3, R14, R214, RZ ;  /* 0x000000d60e0ed210 */ /* 0x000fe20007f7e0ff */
[--C-:B--2---:R-:W-:Y:S01]  /*8a70*/  @!P4 IMAD.X R21, R0, 0x1, R7.reuse, P0 ;  /* 0x000000010015c824 */ /* 0x104fe200000e0607 */
[----:B------:R-:W-:Y:S01]  /*8a80*/  CS2R R10, SRZ ;  /* 0x00000000000a7805 */ /* 0x000fe2000001ff00 */
[----:B------:R-:W-:Y:S01]  /*8a90*/  @!P4 IMAD.X R25, R4, 0x1, R7, P1 ;  /* 0x000000010419c824 */ /* 0x000fe200008e0607 */
[----:B------:R-:W-:-:S02]  /*8aa0*/  CS2R R6, SRZ ;  /* 0x0000000000067805 */ /* 0x000fc4000001ff00 */
[----:B------:R-:W-:Y:S01]  /*8ab0*/  @!P5 IADD3.X R29, R0, R213, RZ, P2, !PT ;  /* 0x000000d5001dd210 */ /* 0x000fe200017fe4ff */
[----:B------:R-:W-:Y:S01]  /*8ac0*/  @!P5 IMAD.X R15, R4, 0x1, R213, P3 ;  /* 0x00000001040fd824 */ /* 0x000fe200018e06d5 */
[----:B------:R3:W5:Y:S04]  /*8ad0*/  @!P4 LD.E.64 R10, desc[UR38][R20.64] ;  /* 0x00000026140ac980 */ /* 0x000768000c101b00 */
[----:B------:R3:W5:Y:S04]  /*8ae0*/  @!P5 LD.E.64 R12, desc[UR38][R28.64] ;  /* 0x000000261c0cd980 */ /* 0x000768000c101b00 */
[----:B------:R3:W5:Y:S04]  /*8af0*/  @!P5 LD.E.64 R8, desc[UR38][R14.64] ;  /* 0x000000260e08d980 */ /* 0x000768000c101b00 */
[----:B------:R3:W5:Y:S02]  /*8b00*/  @!P4 LD.E.64 R6, desc[UR38][R24.64] ;  /* 0x000000261806c980 */ /* 0x000764000c101b00 */
.L_x_601:
[----:B------:R-:W-:Y:S05]  /*8b10*/  BSYNC B1 ;  /* 0x0000000000017941 */ /* 0x000fea0003800000 */
.L_x_600:
[----:B------:R-:W4:Y:S01]  /*8b20*/  SYNCS.PHASECHK.TRANS64.TRYWAIT P0, [R156+URZ+0x28800], R5 ;  /* 0x028800059c0075a7 */ /* 0x000f22000800017f */
[----:B--2---:R-:W-:Y:S01]  /*8b30*/  IMAD R0, R41, -0x80, R30 ;  /* 0xffffff8029007824 */ /* 0x004fe200078e021e */
[--C-:B-1-3-5:R-:W-:Y:S01]  /*8b40*/  SHF.R.U64 R24, R12, 0x10, R13.reuse ;  /* 0x000000100c187819 */ /* 0x12afe2000000120d */
[--C-:B------:R-:W-:Y:S01]  /*8b50*/  IMAD.MOV.U32 R15, RZ, RZ, R13.reuse ;  /* 0x000000ffff0f7224 */ /* 0x100fe200078e000d */
[----:B------:R-:W-:Y:S01]  /*8b60*/  SHF.R.U32.HI R25, RZ, 0x10, R13 ;  /* 0x00000010ff197819 */ /* 0x000fe2000001160d */
[----:B0-----:R-:W-:Y:S01]  /*8b70*/  IMAD.MOV.U32 R14, RZ, RZ, R11 ;  /* 0x000000ffff0e7224 */ /* 0x001fe200078e000b */
[----:B----4-:R-:W-:Y:S01]  /*8b80*/  MOV R3, R10 ;  /* 0x0000000a00037202 */ /* 0x010fe20000000f00 */
[----:B------:R-:W-:Y:S01]  /*8b90*/  IMAD.MOV.U32 R4, RZ, RZ, R7 ;  /* 0x000000ffff047224 */ /* 0x000fe200078e0007 */
[----:B------:R-:W-:Y:S01]  /*8ba0*/  SHF.R.U64 R20, R10, 0x10, R11 ;  /* 0x000000100a147819 */ /* 0x000fe2000000120b */
[----:B------:R-:W-:Y:S01]  /*8bb0*/  IMAD.MOV.U32 R10, RZ, RZ, R12 ;  /* 0x000000ffff0a7224 */ /* 0x000fe200078e000c */
[----:B------:R-:W-:Y:S01]  /*8bc0*/  MOV R13, R6 ;  /* 0x00000006000d7202 */ /* 0x000fe20000000f00 */
[----:B------:R-:W-:Y:S01]  /*8bd0*/  BSSY B1, `(.L_x_602) ;  /* 0x0000012000017945 */ /* 0x000fe20003800000 */
[--C-:B------:R-:W-:Y:S01]  /*8be0*/  SHF.R.U64 R27, R6, 0x10, R7.reuse ;  /* 0x00000010061b7819 */ /* 0x100fe20000001207 */
[----:B------:R-:W-:Y:S01]  /*8bf0*/  IMAD.MOV.U32 R6, RZ, RZ, R8 ;  /* 0x000000ffff067224 */ /* 0x000fe200078e0008 */
[----:B------:R-:W-:Y:S01]  /*8c00*/  SHF.R.U32.HI R28, RZ, 0x10, R7 ;  /* 0x00000010ff1c7819 */ /* 0x000fe20000011607 */
[----:B------:R-:W-:Y:S01]  /*8c10*/  IMAD.MOV.U32 R7, RZ, RZ, R9 ;  /* 0x000000ffff077224 */ /* 0x000fe200078e0009 */
[----:B------:R-:W-:-:S02]  /*8c20*/  SHF.R.U32.HI R21, RZ, 0x10, R11 ;  /* 0x00000010ff157819 */ /* 0x000fc4000001160b */
[----:B------:R-:W-:Y:S02]  /*8c30*/  VIMNMX R0, R0, 0x80, PT ;  /* 0x0000008000007848 */ /* 0x000fe40003fe0100 */
[--C-:B------:R-:W-:Y:S02]  /*8c40*/  SHF.R.U64 R29, R8, 0x10, R9.reuse ;  /* 0x00000010081d7819 */ /* 0x100fe40000001209 */
[----:B------:R-:W-:Y:S02]  /*8c50*/  SHF.R.U32.HI R30, RZ, 0x10, R9 ;  /* 0x00000010ff1e7819 */ /* 0x000fe40000011609 */
[----:B------:R-:W-:Y:S02]  /*8c60*/  PRMT R11, R3, 0x5410, R14 ;  /* 0x00005410030b7816 */ /* 0x000fe4000000000e */
[----:B------:R-:W-:Y:S02]  /*8c70*/  PRMT R12, R20, 0x5410, R21 ;  /* 0x00005410140c7816 */ /* 0x000fe40000000015 */
[----:B------:R-:W-:-:S02]  /*8c80*/  PRMT R3, R10, 0x5410, R15 ;  /* 0x000054100a037816 */ /* 0x000fc4000000000f */
[----:B------:R-:W-:Y:S02]  /*8c90*/  PRMT R8, R24, 0x5410, R25 ;  /* 0x0000541018087816 */ /* 0x000fe40000000019 */
[----:B------:R-:W-:Y:S02]  /*8ca0*/  ISETP.GE.AND P1, PT, R153, R0, PT ;  /* 0x000000009900720c */ /* 0x000fe40003f26270 */
[----:B------:R-:W-:Y:S02]  /*8cb0*/  PRMT R13, R13, 0x5410, R4 ;  /* 0x000054100d0d7816 */ /* 0x000fe40000000004 */
[----:B------:R-:W-:Y:S02]  /*8cc0*/  PRMT R14, R27, 0x5410, R28 ;  /* 0x000054101b0e7816 */ /* 0x000fe4000000001c */
[----:B------:R-:W-:Y:S01]  /*8cd0*/  PRMT R9, R6, 0x5410, R7 ;  /* 0x0000541006097816 */ /* 0x000fe20000000007 */
[----:B------:R-:W-:Y:S06]  /*8ce0*/  @!P0 BRA `(.L_x_603) ;  /* 0x0000011800fc8947 */ /* 0x000fec0003800000 */
.L_x_858:
[----:B------:R-:W-:Y:S05]  /*8cf0*/  BSYNC B1 ;  /* 0x0000000000017941 */ /* 0x000fea0003800000 */
.L_x_602:
[----:B------:R-:W-:Y:S01]  /*8d00*/  BSSY B1, `(.L_x_604) ;  /* 0x0000056000017945 */ /* 0x000fe20003800000 */
[----:B------:R-:W-:-:S03]  /*8d10*/  PRMT R10, R29, 0x5410, R30 ;  /* 0x000054101d0a7816 */ /* 0x000fc6000000001e */
[----:B------:R-:W-:Y:S05]  /*8d20*/  @P1 BRA `(.L_x_605) ;  /* 0x00000004004c1947 */ /* 0x000fea0003800000 */
[----:B------:R-:W1:Y:S01]  /*8d30*/  LDC R4, c[0x0][0x3f4] ;  /* 0x0000fd00ff047b82 */ /* 0x000e620000000800 */
[----:B------:R-:W-:Y:S01]  /*8d40*/  BSSY B2, `(.L_x_606) ;  /* 0x000002a000027945 */ /* 0x000fe20003800000 */
[-C--:B-1----:R-:W-:Y:S02]  /*8d50*/  ISETP.GE.AND P0, PT, R18, R4.reuse, PT ;  /* 0x000000041200720c */ /* 0x082fe40003f06270 */
[----:B------:R-:W-:-:S11]  /*8d60*/  ISETP.GE.AND P1, PT, R23, R4, PT ;  /* 0x000000041700720c */ /* 0x000fd60003f26270 */
[----:B------:R-:W-:Y:S05]  /*8d70*/  @P0 BRA `(.L_x_607) ;  /* 0x0000000000980947 */ /* 0x000fea0003800000 */
[----:B0-----:R-:W0:Y:S01]  /*8d80*/  LDS.128 R4, [R200] ;  /* 0x00000000c8047984 */ /* 0x001e220000000c00 */
[----:B------:R-:W-:Y:S02]  /*8d90*/  HADD2.F32 R25, -RZ, R11.H0_H0 ;  /* 0x2000000bff197230 */ /* 0x000fe40000004100 */
[----:B------:R-:W-:Y:S02]  /*8da0*/  HADD2.F32 R28, -RZ, R13.H0_H0 ;  /* 0x2000000dff1c7230 */ /* 0x000fe40000004100 */
[----:B------:R-:W-:Y:S02]  /*8db0*/  HADD2.F32 R27, -RZ, R12.H0_H0 ;  /* 0x2000000cff1b7230 */ /* 0x000fe40000004100 */
[----:B------:R-:W-:Y:S02]  /*8dc0*/  HADD2.F32 R29, -RZ, R14.H0_H0 ;  /* 0x2000000eff1d7230 */ /* 0x000fe40000004100 */
[--C-:B0-----:R-:W-:Y:S02]  /*8dd0*/  HADD2.F32 R15, -RZ, R4.reuse.H0_H0 ;  /* 0x20000004ff0f7230 */ /* 0x101fe40000004100 */
[----:B------:R-:W-:-:S02]  /*8de0*/  HADD2.F32 R4, -RZ, R4.H1_H1 ;  /* 0x30000004ff047230 */ /* 0x000fc40000004100 */
[--C-:B------:R-:W-:Y:S02]  /*8df0*/  HADD2.F32 R20, -RZ, R5.reuse.H0_H0 ;  /* 0x20000005ff147230 */ /* 0x100fe40000004100 */
[----:B------:R-:W-:Y:S02]  /*8e00*/  HADD2.F32 R5, -RZ, R5.H1_H1 ;  /* 0x30000005ff057230 */ /* 0x000fe40000004100 */
[CC--:B------:R-:W-:Y:S01]  /*8e10*/  FMUL.FTZ R30, R4.reuse, R28.reuse ;  /* 0x0000001c041e7220 */ /* 0x0c0fe20000410000 */
[----:B------:R-:W-:Y:S01]  /*8e20*/  FMUL.FTZ R31, R4, R25 ;  /* 0x00000019041f7220 */ /* 0x000fe20000410000 */
[--C-:B------:R-:W-:Y:S02]  /*8e30*/  HADD2.F32 R21, -RZ, R6.reuse.H0_H0 ;  /* 0x20000006ff157230 */ /* 0x100fe40000004100 */
[----:B------:R-:W-:Y:S02]  /*8e40*/  HADD2.F32 R24, -RZ, R7.H0_H0 ;  /* 0x20000007ff187230 */ /* 0x000fe40000004100 */
[----:B------:R-:W-:Y:S01]  /*8e50*/  FMUL.FTZ R33, R5, R29 ;  /* 0x0000001d05217220 */ /* 0x000fe20000410000 */
[C---:B------:R-:W-:Y:S01]  /*8e60*/  FFMA.FTZ R30, R15.reuse, R25, -R30 ;  /* 0x000000190f1e7223 */ /* 0x040fe2000001081e */
[----:B------:R-:W-:Y:S01]  /*8e70*/  FFMA.FTZ R31, R15, R28, R31 ;  /* 0x0000001c0f1f7223 */ /* 0x000fe2000001001f */
[----:B------:R-:W-:Y:S01]  /*8e80*/  FMUL.FTZ R35, R5, R27 ;  /* 0x0000001b05237220 */ /* 0x000fe20000410000 */
[----:B------:R-:W-:-:S02]  /*8e90*/  HADD2.F32 R6, -RZ, R6.H1_H1 ;  /* 0x30000006ff067230 */ /* 0x000fc40000004100 */
[C---:B------:R-:W-:Y:S01]  /*8ea0*/  FFMA.FTZ R33, R20.reuse, R27, -R33 ;  /* 0x0000001b14217223 */ /* 0x040fe20000010821 */
[----:B------:R-:W-:Y:S02]  /*8eb0*/  HADD2.F32 R7, -RZ, R7.H1_H1 ;  /* 0x30000007ff077230 */ /* 0x000fe40000004100 */
[----:B------:R-:W-:Y:S01]  /*8ec0*/  FFMA.FTZ R20, R20, R29, R35 ;  /* 0x0000001d14147223 */ /* 0x000fe20000010023 */
[----:B------:R-:W-:Y:S02]  /*8ed0*/  HADD2.F32 R15, -RZ, R13.H1_H1 ;  /* 0x3000000dff0f7230 */ /* 0x000fe40000004100 */
[----:B------:R-:W-:Y:S02]  /*8ee0*/  HADD2.F32 R4, -RZ, R11.H1_H1 ;  /* 0x3000000bff047230 */ /* 0x000fe40000004100 */
[----:B------:R-:W-:Y:S02]  /*8ef0*/  HADD2.F32 R25, -RZ, R14.H1_H1 ;  /* 0x3000000eff197230 */ /* 0x000fe40000004100 */
[----:B------:R-:W-:Y:S01]  /*8f00*/  FMUL.FTZ R28, R6, R15 ;  /* 0x0000000f061c7220 */ /* 0x000fe20000410000 */
[----:B------:R-:W-:-:S02]  /*8f10*/  HADD2.F32 R5, -RZ, R12.H1_H1 ;  /* 0x3000000cff057230 */ /* 0x000fc40000004100 */
[-C--:B------:R-:W-:Y:S01]  /*8f20*/  FMUL.FTZ R32, R6, R4.reuse ;  /* 0x0000000406207220 */ /* 0x080fe20000410000 */
[----:B------:R-:W-:Y:S01]  /*8f30*/  FMUL.FTZ R27, R7, R25 ;  /* 0x00000019071b7220 */ /* 0x000fe20000410000 */
[----:B------:R-:W-:Y:S01]  /*8f40*/  FFMA.FTZ R6, R21, R4, -R28 ;  /* 0x0000000415067223 */ /* 0x000fe2000001081c */
[----:B------:R-:W-:Y:S01]  /*8f50*/  FMUL.FTZ R34, R7, R5 ;  /* 0x0000000507227220 */ /* 0x000fe20000410000 */
[----:B------:R-:W-:Y:S01]  /*8f60*/  FFMA.FTZ R15, R21, R15, R32 ;  /* 0x0000000f150f7223 */ /* 0x000fe20000010020 */
[C---:B------:R-:W-:Y:S01]  /*8f70*/  FFMA.FTZ R7, R24.reuse, R5, -R27 ;  /* 0x0000000518077223 */ /* 0x040fe2000001081b */
[----:B------:R-:W-:Y:S01]  /*8f80*/  F2FP.F16.F32.PACK_AB R4, R31, R30 ;  /* 0x0000001e1f04723e */ /* 0x000fe200000000ff */
[----:B------:R-:W-:Y:S01]  /*8f90*/  FFMA.FTZ R34, R24, R25, R34 ;  /* 0x0000001918227223 */ /* 0x000fe20000010022 */
[----:B------:R-:W-:Y:S02]  /*8fa0*/  F2FP.F16.F32.PACK_AB R5, R20, R33 ;  /* 0x000000211405723e */ /* 0x000fe400000000ff */
[----:B------:R-:W-:-:S02]  /*8fb0*/  F2FP.F16.F32.PACK_AB R6, R15, R6 ;  /* 0x000000060f06723e */ /* 0x000fc400000000ff */
[----:B------:R-:W-:-:S05]  /*8fc0*/  F2FP.F16.F32.PACK_AB R7, R34, R7 ;  /* 0x000000072207723e */ /* 0x000fca00000000ff */
[----:B------:R1:W-:Y:S02]  /*8fd0*/  STS.128 [R200], R4 ;  /* 0x00000004c8007388 */ /* 0x0003e40000000c00 */
.L_x_607:
[----:B------:R-:W-:Y:S05]  /*8fe0*/  BSYNC B2 ;  /* 0x0000000000027941 */ /* 0x000fea0003800000 */
.L_x_606:
[----:B------:R-:W-:Y:S05]  /*8ff0*/  @P1 BRA `(.L_x_605) ;  /* 0x0000000000981947 */ /* 0x000fea0003800000 */
[----:B01----:R-:W0:Y:S01]  /*9000*/  LDS.128 R4, [R200+0x4000] ;  /* 0x00400000c8047984 */ /* 0x003e220000000c00 */
        /* <DEDUP_REMOVED lines=36> */
[----:B------:R2:W-:Y:S02]  /*9250*/  STS.128 [R200+0x4000], R4 ;  /* 0x00400004c8007388 */ /* 0x0005e40000000c00 */
.L_x_605:
[----:B------:R-:W-:Y:S05]  /*9260*/  BSYNC B1 ;  /* 0x0000000000017941 */ /* 0x000fea0003800000 */
.L_x_604:
[----:B------:R-:W-:Y:S01]  /*9270*/  ISETP.GE.AND P0, PT, R220, R0, PT ;  /* 0x00000000dc00720c */ /* 0x000fe20003f06270 */
[----:B------:R-:W-:-:S12]  /*9280*/  BSSY B1, `(.L_x_608) ;  /* 0x0000055000017945 */ /* 0x000fd80003800000 */
[----:B------:R-:W-:Y:S05]  /*9290*/  @P0 BRA `(.L_x_609) ;  /* 0x00000004004c0947 */ /* 0x000fea0003800000 */
[----:B-12---:R-:W1:Y:S01]  /*92a0*/  LDC R4, c[0x0][0x3f4] ;  /* 0x0000fd00ff047b82 */ /* 0x006e620000000800 */
[----:B------:R-:W-:Y:S01]  /*92b0*/  BSSY B2, `(.L_x_610) ;  /* 0x000002a000027945 */ /* 0x000fe20003800000 */
[-C--:B-1----:R-:W-:Y:S02]  /*92c0*/  ISETP.GE.AND P0, PT, R18, R4.reuse, PT ;  /* 0x000000041200720c */ /* 0x082fe40003f06270 */
[----:B------:R-:W-:-:S11]  /*92d0*/  ISETP.GE.AND P1, PT, R23, R4, PT ;  /* 0x000000041700720c */ /* 0x000fd60003f26270 */
[----:B------:R-:W-:Y:S05]  /*92e0*/  @P0 BRA `(.L_x_611) ;  /* 0x0000000000980947 */ /* 0x000fea0003800000 */
[----:B0-----:R-:W0:Y:S01]  /*92f0*/  LDS.128 R4, [R200+0x1000] ;  /* 0x00100000c8047984 */ /* 0x001e220000000c00 */
[----:B------:R-:W-:Y:S02]  /*9300*/  HADD2.F32 R29, -RZ, R13.H0_H0 ;  /* 0x2000000dff1d7230 */ /* 0x000fe40000004100 */
[----:B------:R-:W-:Y:S02]  /*9310*/  HADD2.F32 R27, -RZ, R11.H0_H0 ;  /* 0x2000000bff1b7230 */ /* 0x000fe40000004100 */
[----:B------:R-:W-:Y:S02]  /*9320*/  HADD2.F32 R34, -RZ, R14.H0_H0 ;  /* 0x2000000eff227230 */ /* 0x000fe40000004100 */
[----:B------:R-:W-:Y:S02]  /*9330*/  HADD2.F32 R32, -RZ, R12.H0_H0 ;  /* 0x2000000cff207230 */ /* 0x000fe40000004100 */
[----:B------:R-:W-:Y:S02]  /*9340*/  HADD2.F32 R31, -RZ, R13.H1_H1 ;  /* 0x3000000dff1f7230 */ /* 0x000fe40000004100 */
[----:B------:R-:W-:-:S02]  /*9350*/  HADD2.F32 R36, -RZ, R14.H1_H1 ;  /* 0x3000000eff247230 */ /* 0x000fc40000004100 */
[--C-:B0-----:R-:W-:Y:S02]  /*9360*/  HADD2.F32 R15, -RZ, R4.reuse.H0_H0 ;  /* 0x20000004ff0f7230 */ /* 0x101fe40000004100 */
[----:B------:R-:W-:Y:S02]  /*9370*/  HADD2.F32 R4, -RZ, R4.H1_H1 ;  /* 0x30000004ff047230 */ /* 0x000fe40000004100 */
[--C-:B------:R-:W-:Y:S02]  /*9380*/  HADD2.F32 R20, -RZ, R5.reuse.H0_H0 ;  /* 0x20000005ff147230 */ /* 0x100fe40000004100 */
[----:B------:R-:W-:Y:S02]  /*9390*/  HADD2.F32 R5, -RZ, R5.H1_H1 ;  /* 0x30000005ff057230 */ /* 0x000fe40000004100 */
[-C--:B------:R-:W-:Y:S01]  /*93a0*/  FMUL.FTZ R28, R29, R4.reuse ;  /* 0x000000041d1c7220 */ /* 0x080fe20000410000 */
[----:B------:R-:W-:Y:S01]  /*93b0*/  FMUL.FTZ R30, R27, R4 ;  /* 0x000000041b1e7220 */ /* 0x000fe20000410000 */
[----:B------:R-:W-:-:S02]  /*93c0*/  HADD2.F32 R21, -RZ, R6.H0_H0 ;  /* 0x20000006ff157230 */ /* 0x000fc40000004100 */
[----:B------:R-:W-:Y:S01]  /*93d0*/  FMUL.FTZ R25, R34, R5 ;  /* 0x0000000522197220 */ /* 0x000fe20000410000 */
[----:B------:R-:W-:Y:S01]  /*93e0*/  FFMA.FTZ R4, R27, R15, -R28 ;  /* 0x0000000f1b047223 */ /* 0x000fe2000001081c */
[--C-:B------:R-:W-:Y:S02]  /*93f0*/  HADD2.F32 R24, -RZ, R7.reuse.H0_H0 ;  /* 0x20000007ff187230 */ /* 0x100fe40000004100 */
[C---:B------:R-:W-:Y:S01]  /*9400*/  FMUL.FTZ R27, R32.reuse, R5 ;  /* 0x00000005201b7220 */ /* 0x040fe20000410000 */
[----:B------:R-:W-:Y:S02]  /*9410*/  HADD2.F32 R6, -RZ, R6.H1_H1 ;  /* 0x30000006ff067230 */ /* 0x000fe40000004100 */
[----:B------:R-:W-:Y:S01]  /*9420*/  FFMA.FTZ R15, R29, R15, R30 ;  /* 0x0000000f1d0f7223 */ /* 0x000fe2000001001e */
[----:B------:R-:W-:Y:S02]  /*9430*/  HADD2.F32 R7, -RZ, R7.H1_H1 ;  /* 0x30000007ff077230 */ /* 0x000fe40000004100 */
[----:B------:R-:W-:Y:S01]  /*9440*/  FFMA.FTZ R5, R32, R20, -R25 ;  /* 0x0000001420057223 */ /* 0x000fe20000010819 */
[----:B------:R-:W-:-:S02]  /*9450*/  HADD2.F32 R29, -RZ, R11.H1_H1 ;  /* 0x3000000bff1d7230 */ /* 0x000fc40000004100 */
[----:B------:R-:W-:Y:S01]  /*9460*/  FFMA.FTZ R20, R34, R20, R27 ;  /* 0x0000001422147223 */ /* 0x000fe2000001001b */
[----:B------:R-:W-:Y:S02]  /*9470*/  HADD2.F32 R32, -RZ, R12.H1_H1 ;  /* 0x3000000cff207230 */ /* 0x000fe40000004100 */
[-C--:B------:R-:W-:Y:S01]  /*9480*/  FMUL.FTZ R28, R31, R6.reuse ;  /* 0x000000061f1c7220 */ /* 0x080fe20000410000 */
[-C--:B------:R-:W-:Y:S01]  /*9490*/  FMUL.FTZ R25, R36, R7.reuse ;  /* 0x0000000724197220 */ /* 0x080fe20000410000 */
[----:B------:R-:W-:Y:S01]  /*94a0*/  FMUL.FTZ R30, R29, R6 ;  /* 0x000000061d1e7220 */ /* 0x000fe20000410000 */
[----:B------:R-:W-:Y:S01]  /*94b0*/  F2FP.F16.F32.PACK_AB R4, R15, R4 ;  /* 0x000000040f04723e */ /* 0x000fe200000000ff */
[C---:B------:R-:W-:Y:S01]  /*94c0*/  FMUL.FTZ R27, R32.reuse, R7 ;  /* 0x00000007201b7220 */ /* 0x040fe20000410000 */
[-C--:B------:R-:W-:Y:S01]  /*94d0*/  FFMA.FTZ R6, R29, R21.reuse, -R28 ;  /* 0x000000151d067223 */ /* 0x080fe2000001081c */
[-C--:B------:R-:W-:Y:S01]  /*94e0*/  FFMA.FTZ R7, R32, R24.reuse, -R25 ;  /* 0x0000001820077223 */ /* 0x080fe20000010819 */
[----:B------:R-:W-:Y:S01]  /*94f0*/  FFMA.FTZ R21, R31, R21, R30 ;  /* 0x000000151f157223 */ /* 0x000fe2000001001e */
[----:B------:R-:W-:Y:S01]  /*9500*/  FFMA.FTZ R24, R36, R24, R27 ;  /* 0x0000001824187223 */ /* 0x000fe2000001001b */
[----:B------:R-:W-:-:S03]  /*9510*/  F2FP.F16.F32.PACK_AB R5, R20, R5 ;  /* 0x000000051405723e */ /* 0x000fc600000000ff */
[----:B------:R-:W-:Y:S02]  /*9520*/  F2FP.F16.F32.PACK_AB R6, R21, R6 ;  /* 0x000000061506723e */ /* 0x000fe400000000ff */
[----:B------:R-:W-:-:S05]  /*9530*/  F2FP.F16.F32.PACK_AB R7, R24, R7 ;  /* 0x000000071807723e */ /* 0x000fca00000000ff */
[----:B------:R1:W-:Y:S02]  /*9540*/  STS.128 [R200+0x1000], R4 ;  /* 0x00100004c8007388 */ /* 0x0003e40000000c00 */
.L_x_611:
[----:B------:R-:W-:Y:S05]  /*9550*/  BSYNC B2 ;  /* 0x0000000000027941 */ /* 0x000fea0003800000 */
.L_x_610:
[----:B------:R-:W-:Y:S05]  /*9560*/  @P1 BRA `(.L_x_609) ;  /* 0x0000000000981947 */ /* 0x000fea0003800000 */
[----:B01----:R-:W0:Y:S01]  /*9570*/  LDS.128 R4, [R200+0x5000] ;  /* 0x00500000c8047984 */ /* 0x003e220000000c00 */
        /* <DEDUP_REMOVED lines=37> */
.L_x_609:
[----:B------:R-:W-:Y:S05]  /*97d0*/  BSYNC B1 ;  /* 0x0000000000017941 */ /* 0x000fea0003800000 */
.L_x_608:
[----:B------:R-:W-:Y:S01]  /*97e0*/  ISETP.GE.AND P0, PT, R219, R0, PT ;  /* 0x00000000db00720c */ /* 0x000fe20003f06270 */
[----:B------:R-:W-:-:S12]  /*97f0*/  BSSY B1, `(.L_x_612) ;  /* 0x0000055000017945 */ /* 0x000fd80003800000 */
[----:B------:R-:W-:Y:S05]  /*9800*/  @P0 BRA `(.L_x_613) ;  /* 0x00000004004c0947 */ /* 0x000fea0003800000 */
[----:B-123--:R-:W1:Y:S01]  /*9810*/  LDC R4, c[0x0][0x3f4] ;  /* 0x0000fd00ff047b82 */ /* 0x00ee620000000800 */
        /* <DEDUP_REMOVED lines=42> */
.L_x_615:
[----:B------:R-:W-:Y:S05]  /*9ac0*/  BSYNC B2 ;  /* 0x0000000000027941 */ /* 0x000fea0003800000 */
.L_x_614:
        /* <DEDUP_REMOVED lines=39> */
.L_x_613:
[----:B------:R-:W-:Y:S05]  /*9d40*/  BSYNC B1 ;  /* 0x0000000000017941 */ /* 0x000fea0003800000 */
.L_x_612:
[----:B------:R-:W-:-:S13]  /*9d50*/  ISETP.GE.AND P0, PT, R218, R0, PT ;  /* 0x00000000da00720c */ /* 0x000fda0003f06270 */
[----:B------:R-:W-:Y:S05]  /*9d60*/  @P0 BRA `(.L_x_616) ;  /* 0x0000001c00f40947 */ /* 0x000fea0003800000 */
[----:B------:R-:W5:Y:S01]  /*9d70*/  LDC R0, c[0x0][0x3f4] ;  /* 0x0000fd00ff007b82 */ /* 0x000f620000000800 */
[----:B------:R-:W-:Y:S01]  /*9d80*/  BSSY B1, `(.L_x_617) ;  /* 0x000002a000017945 */ /* 0x000fe20003800000 */
[-C--:B-----5:R-:W-:Y:S02]  /*9d90*/  ISETP.GE.AND P0, PT, R18, R0.reuse, PT ;  /* 0x000000001200720c */ /* 0x0a0fe40003f06270 */
[----:B------:R-:W-:-:S11]  /*9da0*/  ISETP.GE.AND P1, PT, R23, R0, PT ;  /* 0x000000001700720c */ /* 0x000fd60003f26270 */
[----:B------:R-:W-:Y:S05]  /*9db0*/  @P0 BRA `(.L_x_618) ;  /* 0x0000000000980947 */ /* 0x000fea0003800000 */
[----:B01234-:R-:W0:Y:S01]  /*9dc0*/  LDS.128 R4, [R200+0x3000] ;  /* 0x00300000c8047984 */ /* 0x01fe220000000c00 */
        /* <DEDUP_REMOVED lines=8> */
[-C--:B------:R-:W-:Y:S01]  /*9e50*/  FMUL.FTZ R25, R30, R4.reuse ;  /* 0x000000041e197220 */ /* 0x080fe20000410000 */
[C---:B------:R-:W-:Y:S01]  /*9e60*/  FMUL.FTZ R27, R28.reuse, R4 ;  /* 0x000000041c1b7220 */ /* 0x040fe20000410000 */
[----:B------:R-:W-:Y:S02]  /*9e70*/  HADD2.F32 R20, -RZ, R6.H0_H0 ;  /* 0x20000006ff147230 */ /* 0x000fe40000004100 */
[-C--:B------:R-:W-:Y:S01]  /*9e80*/  FMUL.FTZ R24, R31, R5.reuse ;  /* 0x000000051f187220 */ /* 0x080fe20000410000 */
[-C--:B------:R-:W-:Y:S01]  /*9e90*/  FFMA.FTZ R4, R28, R0.reuse, -R25 ;  /* 0x000000001c047223 */ /* 0x080fe20000010819 */
[----:B------:R-:W-:Y:S01]  /*9ea0*/  FFMA.FTZ R27, R30, R0, R27 ;  /* 0x000000001e1b7223 */ /* 0x000fe2000001001b */
[----:B------:R-:W-:Y:S01]  /*9eb0*/  FMUL.FTZ R0, R29, R5 ;  /* 0x000000051d007220 */ /* 0x000fe20000410000 */
[----:B------:R-:W-:-:S02]  /*9ec0*/  HADD2.F32 R21, -RZ, R7.H0_H0 ;  /* 0x20000007ff157230 */ /* 0x000fc40000004100 */
[-C--:B------:R-:W-:Y:S01]  /*9ed0*/  FFMA.FTZ R5, R29, R15.reuse, -R24 ;  /* 0x0000000f1d057223 */ /* 0x080fe20000010818 */
[----:B------:R-:W-:Y:S02]  /*9ee0*/  HADD2.F32 R6, -RZ, R6.H1_H1 ;  /* 0x30000006ff067230 */ /* 0x000fe40000004100 */
[----:B------:R-:W-:Y:S01]  /*9ef0*/  FFMA.FTZ R0, R31, R15, R0 ;  /* 0x0000000f1f007223 */ /* 0x000fe20000010000 */
[----:B------:R-:W-:Y:S01]  /*9f00*/  HADD2.F32 R7, -RZ, R7.H1_H1 ;  /* 0x30000007ff077230 */ /* 0x000fe20000004100 */
[----:B------:R-:W-:Y:S01]  /*9f10*/  F2FP.F16.F32.PACK_AB R4, R27, R4 ;  /* 0x000000041b04723e */ /* 0x000fe200000000ff */
[----:B------:R-:W-:Y:S02]  /*9f20*/  HADD2.F32 R28, -RZ, R13.H1_H1 ;  /* 0x3000000dff1c7230 */ /* 0x000fe40000004100 */
[----:B------:R-:W-:Y:S01]  /*9f30*/  HADD2.F32 R24, -RZ, R11.H1_H1 ;  /* 0x3000000bff187230 */ /* 0x000fe20000004100 */
[----:B------:R-:W-:Y:S01]  /*9f40*/  F2FP.F16.F32.PACK_AB R5, R0, R5 ;  /* 0x000000050005723e */ /* 0x000fe200000000ff */
[----:B------:R-:W-:-:S02]  /*9f50*/  HADD2.F32 R29, -RZ, R14.H1_H1 ;  /* 0x3000000eff1d7230 */ /* 0x000fc40000004100 */
[-C--:B------:R-:W-:Y:S01]  /*9f60*/  FMUL.FTZ R11, R28, R6.reuse ;  /* 0x000000061c0b7220 */ /* 0x080fe20000410000 */
[----:B------:R-:W-:Y:S02]  /*9f70*/  HADD2.F32 R25, -RZ, R12.H1_H1 ;  /* 0x3000000cff197230 */ /* 0x000fe40000004100 */
[C---:B------:R-:W-:Y:S01]  /*9f80*/  FMUL.FTZ R13, R24.reuse, R6 ;  /* 0x00000006180d7220 */ /* 0x040fe20000410000 */
[-C--:B------:R-:W-:Y:S01]  /*9f90*/  FMUL.FTZ R12, R29, R7.reuse ;  /* 0x000000071d0c7220 */ /* 0x080fe20000410000 */
[-C--:B------:R-:W-:Y:S01]  /*9fa0*/  FFMA.FTZ R6, R24, R20.reuse, -R11 ;  /* 0x0000001418067223 */ /* 0x080fe2000001080b */
[C---:B------:R-:W-:Y:S01]  /*9fb0*/  FMUL.FTZ R14, R25.reuse, R7 ;  /* 0x00000007190e7220 */ /* 0x040fe20000410000 */
[----:B------:R-:W-:Y:S01]  /*9fc0*/  FFMA.FTZ R13, R28, R20, R13 ;  /* 0x000000141c0d7223 */ /* 0x000fe2000001000d */
[-C--:B------:R-:W-:Y:S02]  /*9fd0*/  FFMA.FTZ R7, R25, R21.reuse, -R12 ;  /* 0x0000001519077223 */ /* 0x080fe4000001080c */
[----:B------:R-:W-:-:S02]  /*9fe0*/  FFMA.FTZ R14, R29, R21, R14 ;  /* 0x000000151d0e7223 */ /* 0x000fc4000001000e */
[----:B------:R-:W-:-:S03]  /*9ff0*/  F2FP.F16.F32.PACK_AB R6, R13, R6 ;  /* 0x000000060d06723e */ /* 0x000fc600000000ff */
[----:B------:R-:W-:-:S05]  /*a000*/  F2FP.F16.F32.PACK_AB R7, R14, R7 ;  /* 0x000000070e07723e */ /* 0x000fca00000000ff */
[----:B------:R0:W-:Y:S02]  /*a010*/  STS.128 [R200+0x3000], R4 ;  /* 0x00300004c8007388 */ /* 0x0001e40000000c00 */
.L_x_618:
[----:B------:R-:W-:Y:S05]  /*a020*/  BSYNC B1 ;  /* 0x0000000000017941 */ /* 0x000fea0003800000 */
.L_x_617:
        /* <DEDUP_REMOVED lines=38> */
[----:B------:R0:W-:Y:S01]  /*a290*/  STS.128 [R200+0x7000], R4 ;  /* 0x00700004c8007388 */ /* 0x0001e20000000c00 */
[----:B------:R-:W-:Y:S05]  /*a2a0*/  BRA `(.L_x_616) ;  /* 0x0000001800a47947 */ /* 0x000fea0003800000 */
.L_x_598:
[----:B------:R-:W-:-:S03]  /*a2b0*/  UMOV UR4, 0xffffffff ;  /* 0xffffffff00047882 */ /* 0x000fc60000000000 */
[----:B------:R-:W-:Y:S05]  /*a2c0*/  BRA.DIV UR4, `(.L_x_619) ;  /* 0x0000010604987947 */ /* 0x000fea000b800000 */
[----:B------:R1:W2:Y:S04]  /*a2d0*/  SHFL.IDX PT, R0, R25, RZ, 0x181f ;  /* 0x00181fff19007589 */ /* 0x0002a800000e0000 */
[----:B------:R1:W4:Y:S04]  /*a2e0*/  SHFL.IDX PT, R3, R24, RZ, 0x181f ;  /* 0x00181fff18037589 */ /* 0x00032800000e0000 */
[----:B------:R1:W0:Y:S04]  /*a2f0*/  SHFL.IDX PT, R20, R28, RZ, 0x181f ;  /* 0x00181fff1c147589 */ /* 0x00022800000e0000 */
[----:B------:R1:W0:Y:S02]  /*a300*/  SHFL.IDX PT, R14, R27, RZ, 0x181f ;  /* 0x00181fff1b0e7589 */ /* 0x00022400000e0000 */
.L_x_864:
[----:B------:R-:W-:Y:S01]  /*a310*/  ULDC UR4, c[0x0][0x448] ;  /* 0x0001120000047ab9 */ /* 0x000fe20000000800 */
[----:B------:R-:W-:Y:S01]  /*a320*/  LEA.HI R6, R207, R207, RZ, 0x1 ;  /* 0x000000cfcf067211 */ /* 0x000fe200078f08ff */
[----:B------:R-:W-:Y:S01]  /*a330*/  IMAD R4, R95, UR4, RZ ;  /* 0x000000045f047c24 */ /* 0x000fe2000f8e02ff */
[----:B------:R-:W-:Y:S01]  /*a340*/  BSSY B1, `(.L_x_620) ;  /* 0x0000016000017945 */ /* 0x000fe20003800000 */
[----:B------:R-:W-:Y:S02]  /*a350*/  CS2R R8, SRZ ;  /* 0x0000000000087805 */ /* 0x000fe4000001ff00 */
[----:B------:R-:W-:Y:S01]  /*a360*/  LOP3.LUT R10, R6, 0xfffffffe, RZ, 0xc0, !PT ;  /* 0xfffffffe060a7812 */ /* 0x000fe200078ec0ff */
[----:B------:R-:W-:Y:S01]  /*a370*/  IMAD R21, R41, -0x80, R4 ;  /* 0xffffff8029157824 */ /* 0x000fe200078e0204 */
[----:B------:R-:W-:Y:S02]  /*a380*/  ISETP.GE.AND P0, PT, R5, R4, PT ;  /* 0x000000040500720c */ /* 0x000fe40003f06270 */
[----:B------:R-:W-:-:S02]  /*a390*/  CS2R R6, SRZ ;  /* 0x0000000000067805 */ /* 0x000fc4000001ff00 */
[----:B-1----:R-:W-:Y:S02]  /*a3a0*/  IADD3 R25, R207, -R10, RZ ;  /* 0x8000000acf197210 */ /* 0x002fe40007ffe0ff */
[----:B------:R-:W-:Y:S02]  /*a3b0*/  CS2R R4, SRZ ;  /* 0x0000000000047805 */ /* 0x000fe4000001ff00 */
[----:B------:R-:W-:-:S05]  /*a3c0*/  CS2R R10, SRZ ;  /* 0x00000000000a7805 */ /* 0x000fca000001ff00 */
[----:B------:R-:W-:Y:S05]  /*a3d0*/  @P0 BRA `(.L_x_621) ;  /* 0x0000000000300947 */ /* 0x000fea0003800000 */
[----:B------:R-:W-:Y:S01]  /*a3e0*/  ULDC UR4, c[0x0][0x3f4] ;  /* 0x0000fd0000047ab9 */ /* 0x000fe20000000800 */
[C---:B------:R-:W-:Y:S01]  /*a3f0*/  IMAD.SHL.U32 R15, R16.reuse, 0x2, RZ ;  /* 0x00000002100f7824 */ /* 0x040fe200078e00ff */
[C---:B------:R-:W-:Y:S02]  /*a400*/  ISETP.GE.AND P2, PT, R16.reuse, UR4, PT ;  /* 0x0000000410007c0c */ /* 0x040fe4000bf46270 */
[----:B------:R-:W-:Y:S02]  /*a410*/  SHF.L.U64.HI R9, R16, 0x1, R17 ;  /* 0x0000000110097819 */ /* 0x000fe40000010211 */
[-C--:B----4-:R-:W-:Y:S02]  /*a420*/  IADD3 R12, P0, R3, R15.reuse, RZ ;  /* 0x0000000f030c7210 */ /* 0x090fe40007f1e0ff */
[----:B0-----:R-:W-:-:S03]  /*a430*/  IADD3 R14, P1, R14, R15, RZ ;  /* 0x0000000f0e0e7210 */ /* 0x001fc60007f3e0ff */
[--C-:B--23--:R-:W-:Y:S02]  /*a440*/  IMAD.X R13, R0, 0x1, R9.reuse, P0 ;  /* 0x00000001000d7824 */ /* 0x10cfe400000e0609 */
[----:B------:R-:W-:Y:S01]  /*a450*/  IMAD.X R15, R20, 0x1, R9, P1 ;  /* 0x00000001140f7824 */ /* 0x000fe200008e0609 */
[----:B------:R-:W-:Y:S01]  /*a460*/  CS2R R8, SRZ ;  /* 0x0000000000087805 */ /* 0x000fe2000001ff00 */
[----:B------:R-:W-:Y:S06]  /*a470*/  @P2 BRA `(.L_x_621) ;  /* 0x0000000000082947 */ /* 0x000fec0003800000 */
[----:B------:R1:W5:Y:S04]  /*a480*/  LD.E.128 R4, desc[UR38][R12.64] ;  /* 0x000000260c047980 */ /* 0x000368000c101d00 */
[----:B------:R1:W5:Y:S02]  /*a490*/  LD.E.128 R8, desc[UR38][R14.64] ;  /* 0x000000260e087980 */ /* 0x000364000c101d00 */
.L_x_621:
[----:B------:R-:W-:Y:S05]  /*a4a0*/  BSYNC B1 ;  /* 0x0000000000017941 */ /* 0x000fea0003800000 */
.L_x_620:
[----:B------:R-:W-:Y:S01]  /*a4b0*/  SHF.L.U32 R25, R25, 0x1f, RZ ;  /* 0x0000001f19197819 */ /* 0x000fe200000006ff */
[----:B----4-:R-:W4:Y:S01]  /*a4c0*/  LDC R3, c[0x0][0x3f4] ;  /* 0x0000fd00ff037b82 */ /* 0x010f220000000800 */
[--C-:B-1---5:R-:W-:Y:S01]  /*a4d0*/  IMAD.MOV.U32 R12, RZ, RZ, R5.reuse ;  /* 0x000000ffff0c7224 */ /* 0x122fe200078e0005 */
[----:B--2---:R-:W-:Y:S01]  /*a4e0*/  MOV R0, R4 ;  /* 0x0000000400007202 */ /* 0x004fe20000000f00 */
[----:B---3--:R-:W-:Y:S01]  /*a4f0*/  IMAD.MOV.U32 R13, RZ, RZ, R6 ;  /* 0x000000ffff0d7224 */ /* 0x008fe200078e0006 */
[----:B0-----:R-:W-:Y:S01]  /*a500*/  SHF.R.U64 R14, R4, 0x10, R5 ;  /* 0x00000010040e7819 */ /* 0x001fe20000001205 */
[----:B------:R-:W-:Y:S01]  /*a510*/  IMAD.MOV.U32 R4, RZ, RZ, R9 ;  /* 0x000000ffff047224 */ /* 0x000fe200078e0009 */
[----:B------:R-:W-:Y:S01]  /*a520*/  SHF.R.U32.HI R20, RZ, 0x10, R5 ;  /* 0x00000010ff147819 */ /* 0x000fe20000011605 */
[--C-:B------:R-:W-:Y:S01]  /*a530*/  IMAD.MOV.U32 R5, RZ, RZ, R7.reuse ;  /* 0x000000ffff057224 */ /* 0x100fe200078e0007 */
[----:B------:R-:W0:Y:S01]  /*a540*/  SYNCS.PHASECHK.TRANS64.TRYWAIT P4, [R156+URZ+0x28800], R25 ;  /* 0x028800199c0075a7 */ /* 0x000e22000808017f */
[--C-:B------:R-:W-:Y:S01]  /*a550*/  SHF.R.U64 R24, R6, 0x10, R7.reuse ;  /* 0x0000001006187819 */ /* 0x100fe20000001207 */
[----:B------:R-:W-:Y:S01]  /*a560*/  IMAD.MOV.U32 R6, RZ, RZ, R10 ;  /* 0x000000ffff067224 */ /* 0x000fe200078e000a */
[----:B------:R-:W-:Y:S01]  /*a570*/  SHF.R.U32.HI R27, RZ, 0x10, R7 ;  /* 0x00000010ff1b7819 */ /* 0x000fe20000011607 */
[----:B------:R-:W-:Y:S01]  /*a580*/  IMAD.MOV.U32 R7, RZ, RZ, R11 ;  /* 0x000000ffff077224 */ /* 0x000fe200078e000b */
[----:B------:R-:W-:Y:S01]  /*a590*/  MOV R15, R8 ;  /* 0x00000008000f7202 */ /* 0x000fe20000000f00 */
[----:B------:R-:W-:Y:S01]  /*a5a0*/  BSSY B1, `(.L_x_622) ;  /* 0x0000014000017945 */ /* 0x000fe20003800000 */
[----:B------:R-:W-:-:S02]  /*a5b0*/  VIMNMX R21, R21, 0x80, PT ;  /* 0x0000008015157848 */ /* 0x000fc40003fe0100 */
[----:B------:R-:W-:Y:S02]  /*a5c0*/  SHF.R.U64 R8, R8, 0x10, R9 ;  /* 0x0000001008087819 */ /* 0x000fe40000001209 */
[----:B------:R-:W-:Y:S02]  /*a5d0*/  SHF.R.U64 R10, R10, 0x10, R11 ;  /* 0x000000100a0a7819 */ /* 0x000fe4000000120b */
[----:B------:R-:W-:Y:S02]  /*a5e0*/  SHF.R.U32.HI R9, RZ, 0x10, R9 ;  /* 0x00000010ff097819 */ /* 0x000fe40000011609 */
[----:B------:R-:W-:Y:S02]  /*a5f0*/  SHF.R.U32.HI R11, RZ, 0x10, R11 ;  /* 0x00000010ff0b7819 */ /* 0x000fe4000001160b */
[----:B----4-:R-:W-:Y:S02]  /*a600*/  ISETP.GE.AND P0, PT, R16, R3, PT ;  /* 0x000000031000720c */ /* 0x010fe40003f06270 */
[----:B------:R-:W-:-:S02]  /*a610*/  PRMT R0, R0, 0x5410, R12 ;  /* 0x0000541000007816 */ /* 0x000fc4000000000c */
[----:B------:R-:W-:Y:S02]  /*a620*/  PRMT R12, R14, 0x5410, R20 ;  /* 0x000054100e0c7816 */ /* 0x000fe40000000014 */
[-C--:B------:R-:W-:Y:S02]  /*a630*/  ISETP.GE.OR P3, PT, R153, R21.reuse, P0 ;  /* 0x000000159900720c */ /* 0x080fe40000766670 */
[-C--:B------:R-:W-:Y:S02]  /*a640*/  ISETP.GE.OR P2, PT, R220, R21.reuse, P0 ;  /* 0x00000015dc00720c */ /* 0x080fe40000746670 */
[-C--:B------:R-:W-:Y:S02]  /*a650*/  ISETP.GE.OR P1, PT, R219, R21.reuse, P0 ;  /* 0x00000015db00720c */ /* 0x080fe40000726670 */
[----:B------:R-:W-:Y:S02]  /*a660*/  PRMT R14, R24, 0x5410, R27 ;  /* 0x00005410180e7816 */ /* 0x000fe4000000001b */
[----:B------:R-:W-:-:S02]  /*a670*/  ISETP.GE.OR P0, PT, R218, R21, P0 ;  /* 0x00000015da00720c */ /* 0x000fc40000706670 */
[----:B------:R-:W-:Y:S02]  /*a680*/  PRMT R13, R13, 0x5410, R5 ;  /* 0x000054100d0d7816 */ /* 0x000fe40000000005 */
[----:B------:R-:W-:Y:S02]  /*a690*/  PRMT R15, R15, 0x5410, R4 ;  /* 0x000054100f0f7816 */ /* 0x000fe40000000004 */
[----:B------:R-:W-:Y:S02]  /*a6a0*/  PRMT R20, R8, 0x5410, R9 ;  /* 0x0000541008147816 */ /* 0x000fe40000000009 */
[----:B------:R-:W-:Y:S02]  /*a6b0*/  PRMT R21, R6, 0x5410, R7 ;  /* 0x0000541006157816 */ /* 0x000fe40000000007 */
[----:B------:R-:W-:Y:S01]  /*a6c0*/  PRMT R24, R10, 0x5410, R11 ;  /* 0x000054100a187816 */ /* 0x000fe2000000000b */
[----:B0-----:R-:W-:Y:S06]  /*a6d0*/  @!P4 BRA `(.L_x_623) ;  /* 0x000001040004c947 */ /* 0x001fec0003800000 */
.L_x_865:
[----:B------:R-:W-:Y:S05]  /*a6e0*/  BSYNC B1 ;  /* 0x0000000000017941 */ /* 0x000fea0003800000 */
.L_x_622:
[----:B------:R-:W-:Y:S04]  /*a6f0*/  BSSY B1, `(.L_x_624) ;  /* 0x0000059000017945 */ /* 0x000fe80003800000 */
[----:B------:R-:W-:Y:S05]  /*a700*/  @P3 BRA `(.L_x_625) ;  /* 0x00000004005c3947 */ /* 0x000fea0003800000 */
[----:B------:R-:W-:Y:S01]  /*a710*/  LEA.HI R4, R3, R202, RZ, 0x1d ;  /* 0x000000ca03047211 */ /* 0x000fe200078fe8ff */
[----:B------:R-:W-:Y:S02]  /*a720*/  HADD2.F32 R36, -RZ, R0.H0_H0 ;  /* 0x20000000ff247230 */ /* 0x000fe40000004100 */
[--C-:B------:R-:W-:Y:S01]  /*a730*/  HADD2.F32 R38, -RZ, R15.reuse.H0_H0 ;  /* 0x2000000fff267230 */ /* 0x100fe20000004100 */
[----:B------:R-:W-:Y:S01]  /*a740*/  SHF.R.S32.HI R7, RZ, 0x1f, R4 ;  /* 0x0000001fff077819 */ /* 0x000fe20000011404 */
[----:B------:R-:W-:Y:S01]  /*a750*/  HADD2.F32 R35, -RZ, R20.H0_H0 ;  /* 0x20000014ff237230 */ /* 0x000fe20000004100 */
[----:B------:R-:W-:Y:S01]  /*a760*/  SHF.L.U32 R5, R4, 0x3, RZ ;  /* 0x0000000304057819 */ /* 0x000fe200000006ff */
[----:B------:R-:W-:Y:S01]  /*a770*/  HADD2.F32 R37, -RZ, R15.H1_H1 ;  /* 0x3000000fff257230 */ /* 0x000fe20000004100 */
[----:B------:R-:W-:Y:S02]  /*a780*/  LEA.HI R7, R7, R4, RZ, 0x3 ;  /* 0x0000000407077211 */ /* 0x000fe400078f18ff */
[----:B------:R-:W-:-:S03]  /*a790*/  LOP3.LUT R5, R5, 0x38, RZ, 0xc0, !PT ;  /* 0x0000003805057812 */ /* 0x000fc600078ec0ff */
[----:B------:R-:W-:Y:S01]  /*a7a0*/  IMAD.SHL.U32 R7, R7, 0x400, RZ ;  /* 0x0000040007077824 */ /* 0x000fe200078e00ff */
[----:B------:R-:W-:-:S04]  /*a7b0*/  LOP3.LUT R5, R5, 0x1c0, R228, 0xf8, !PT ;  /* 0x000001c005057812 */ /* 0x000fc800078ef8e4 */
[----:B------:R-:W-:Y:S02]  /*a7c0*/  LOP3.LUT R9, R5, R198, RZ, 0x3c, !PT ;  /* 0x000000c605097212 */ /* 0x000fe400078e3cff */
[----:B------:R-:W-:Y:S02]  /*a7d0*/  LOP3.LUT R8, R7, 0x7fffe000, RZ, 0xc0, !PT ;  /* 0x7fffe00007087812 */ /* 0x000fe400078ec0ff */
[----:B------:R-:W1:Y:S02]  /*a7e0*/  LDS.128 R4, [R200] ;  /* 0x00000000c8047984 */ /* 0x000e640000000c00 */
[----:B------:R-:W-:-:S05]  /*a7f0*/  IADD3 R9, R9, R8, R199 ;  /* 0x0000000809097210 */ /* 0x000fca0007ffe0c7 */
[----:B0-----:R-:W-:-:S05]  /*a800*/  IMAD R25, R9, 0x2, R156 ;  /* 0x0000000209197824 */ /* 0x001fca00078e029c */
[----:B------:R-:W0:Y:S01]  /*a810*/  LDS.128 R8, [R25+0x10400] ;  /* 0x0104000019087984 */ /* 0x000e220000000c00 */
[--C-:B-1----:R-:W-:Y:S02]  /*a820*/  HADD2.F32 R27, -RZ, R4.reuse.H0_H0 ;  /* 0x20000004ff1b7230 */ /* 0x102fe40000004100 */
[----:B------:R-:W-:Y:S02]  /*a830*/  HADD2.F32 R4, -RZ, R4.H1_H1 ;  /* 0x30000004ff047230 */ /* 0x000fe40000004100 */
[--C-:B------:R-:W-:Y:S02]  /*a840*/  HADD2.F32 R28, -RZ, R5.reuse.H0_H0 ;  /* 0x20000005ff1c7230 */ /* 0x100fe40000004100 */
[----:B------:R-:W-:Y:S02]  /*a850*/  HADD2.F32 R5, -RZ, R5.H1_H1 ;  /* 0x30000005ff057230 */ /* 0x000fe40000004100 */
[--C-:B------:R-:W-:Y:S02]  /*a860*/  HADD2.F32 R29, -RZ, R6.reuse.H0_H0 ;  /* 0x20000006ff1d7230 */ /* 0x100fe40000004100 */
[----:B------:R-:W-:-:S02]  /*a870*/  HADD2.F32 R6, -RZ, R6.H1_H1 ;  /* 0x30000006ff067230 */ /* 0x000fc40000004100 */
[--C-:B0-----:R-:W-:Y:S02]  /*a880*/  HADD2.F32 R31, -RZ, R8.reuse.H0_H0 ;  /* 0x20000008ff1f7230 */ /* 0x101fe40000004100 */
[----:B------:R-:W-:Y:S02]  /*a890*/  HADD2.F32 R8, -RZ, R8.H1_H1 ;  /* 0x30000008ff087230 */ /* 0x000fe40000004100 */
[----:B------:R-:W-:Y:S02]  /*a8a0*/  HADD2.F32 R32, -RZ, R9.H0_H0 ;  /* 0x20000009ff207230 */ /* 0x000fe40000004100 */
[C---:B------:R-:W-:Y:S01]  /*a8b0*/  FMUL.FTZ R40, R31.reuse, R38 ;  /* 0x000000261f287220 */ /* 0x040fe20000410000 */
[-C--:B------:R-:W-:Y:S01]  /*a8c0*/  FMUL.FTZ R42, R31, R36.reuse ;  /* 0x000000241f2a7220 */ /* 0x080fe20000410000 */
[----:B------:R-:W-:Y:S02]  /*a8d0*/  HADD2.F32 R31, -RZ, R12.H0_H0 ;  /* 0x2000000cff1f7230 */ /* 0x000fe40000004100 */
[----:B------:R-:W-:Y:S01]  /*a8e0*/  FMUL.FTZ R39, R8, R35 ;  /* 0x0000002308277220 */ /* 0x000fe20000410000 */
[C---:B------:R-:W-:Y:S01]  /*a8f0*/  FFMA.FTZ R40, R27.reuse, R36, -R40 ;  /* 0x000000241b287223 */ /* 0x040fe20000010828 */
[----:B------:R-:W-:Y:S01]  /*a900*/  FFMA.FTZ R42, R27, R38, R42 ;  /* 0x000000261b2a7223 */ /* 0x000fe2000001002a */
[----:B------:R-:W-:-:S02]  /*a910*/  HADD2.F32 R27, -RZ, R0.H1_H1 ;  /* 0x30000000ff1b7230 */ /* 0x000fc40000004100 */
[-C--:B------:R-:W-:Y:S01]  /*a920*/  FMUL.FTZ R41, R8, R31.reuse ;  /* 0x0000001f08297220 */ /* 0x080fe20000410000 */
[----:B------:R-:W-:Y:S01]  /*a930*/  FFMA.FTZ R39, R4, R31, -R39 ;  /* 0x0000001f04277223 */ /* 0x000fe20000010827 */
[C---:B------:R-:W-:Y:S01]  /*a940*/  FMUL.FTZ R31, R32.reuse, R37 ;  /* 0x00000025201f7220 */ /* 0x040fe20000410000 */
[----:B------:R-:W-:Y:S02]  /*a950*/  HADD2.F32 R9, -RZ, R9.H1_H1 ;  /* 0x30000009ff097230 */ /* 0x000fe40000004100 */
[----:B------:R-:W-:Y:S01]  /*a960*/  FMUL.FTZ R32, R32, R27 ;  /* 0x0000001b20207220 */ /* 0x000fe20000410000 */
[----:B------:R-:W-:Y:S02]  /*a970*/  HADD2.F32 R36, -RZ, R20.H1_H1 ;  /* 0x30000014ff247230 */ /* 0x000fe40000004100 */
[----:B------:R-:W-:Y:S01]  /*a980*/  FFMA.FTZ R41, R4, R35, R41 ;  /* 0x0000002304297223 */ /* 0x000fe20000010029 */
[----:B------:R-:W-:Y:S02]  /*a990*/  HADD2.F32 R4, -RZ, R12.H1_H1 ;  /* 0x3000000cff047230 */ /* 0x000fe40000004100 */
[C---:B------:R-:W-:Y:S01]  /*a9a0*/  FFMA.FTZ R31, R28.reuse, R27, -R31 ;  /* 0x0000001b1c1f7223 */ /* 0x040fe2000001081f */
[----:B------:R-:W-:Y:S01]  /*a9b0*/  FFMA.FTZ R32, R28, R37, R32 ;  /* 0x000000251c207223 */ /* 0x000fe20000010020 */
[----:B------:R-:W-:-:S02]  /*a9c0*/  HADD2.F32 R33, -RZ, R10.H0_H0 ;  /* 0x2000000aff217230 */ /* 0x000fc40000004100 */
[C---:B------:R-:W-:Y:S01]  /*a9d0*/  FMUL.FTZ R38, R9.reuse, R36 ;  /* 0x0000002409267220 */ /* 0x040fe20000410000 */
[----:B------:R-:W-:Y:S02]  /*a9e0*/  HADD2.F32 R8, -RZ, R13.H0_H0 ;  /* 0x2000000dff087230 */ /* 0x000fe40000004100 */
[-C--:B------:R-:W-:Y:S01]  /*a9f0*/  FMUL.FTZ R44, R9, R4.reuse ;  /* 0x00000004092c7220 */ /* 0x080fe20000410000 */
[----:B------:R-:W-:Y:S02]  /*aa00*/  HADD2.F32 R28, -RZ, R21.H0_H0 ;  /* 0x20000015ff1c7230 */ /* 0x000fe40000004100 */
[----:B------:R-:W-:Y:S01]  /*aa10*/  FFMA.FTZ R38, R5, R4, -R38 ;  /* 0x0000000405267223 */ /* 0x000fe20000010826 */
[----:B------:R-:W-:Y:S02]  /*aa20*/  HADD2.F32 R10, -RZ, R10.H1_H1 ;  /* 0x3000000aff0a7230 */ /* 0x000fe40000004100 */
[----:B------:R-:W-:Y:S01]  /*aa30*/  FMUL.FTZ R37, R33, R8 ;  /* 0x0000000821257220 */ /* 0x000fe20000410000 */
[----:B------:R-:W-:-:S02]  /*aa40*/  HADD2.F32 R27, -RZ, R24.H0_H0 ;  /* 0x20000018ff1b7230 */ /* 0x000fc40000004100 */
[----:B------:R-:W-:Y:S01]  /*aa50*/  FMUL.FTZ R4, R33, R28 ;  /* 0x0000001c21047220 */ /* 0x000fe20000410000 */
[----:B------:R-:W-:Y:S02]  /*aa60*/  HADD2.F32 R9, -RZ, R14.H0_H0 ;  /* 0x2000000eff097230 */ /* 0x000fe40000004100 */
[----:B------:R-:W-:Y:S01]  /*aa70*/  FFMA.FTZ R33, R5, R36, R44 ;  /* 0x0000002405217223 */ /* 0x000fe2000001002c */
[C---:B------:R-:W-:Y:S01]  /*aa80*/  FFMA.FTZ R37, R29.reuse, R28, R37 ;  /* 0x0000001c1d257223 */ /* 0x040fe20000010025 */
[C---:B------:R-:W-:Y:S01]  /*aa90*/  FMUL.FTZ R5, R10.reuse, R27 ;  /* 0x0000001b0a057220 */ /* 0x040fe20000410000 */
[----:B------:R-:W-:Y:S01]  /*aaa0*/  FFMA.FTZ R35, R29, R8, -R4 ;  /* 0x000000081d237223 */ /* 0x000fe20000010804 */
[-C--:B------:R-:W-:Y:S01]  /*aab0*/  FMUL.FTZ R29, R10, R9.reuse ;  /* 0x000000090a1d7220 */ /* 0x080fe20000410000 */
[----:B------:R-:W-:Y:S02]  /*aac0*/  HADD2.F32 R34, -RZ, R11.H0_H0 ;  /* 0x2000000bff227230 */ /* 0x000fe40000004100 */
[----:B------:R-:W-:Y:S01]  /*aad0*/  FFMA.FTZ R10, R6, R9, -R5 ;  /* 0x00000009060a7223 */ /* 0x000fe20000010805 */
[----:B------:R-:W-:-:S02]  /*aae0*/  HADD2.F32 R9, -RZ, R21.H1_H1 ;  /* 0x30000015ff097230 */ /* 0x000fc40000004100 */
[----:B------:R-:W-:Y:S01]  /*aaf0*/  FFMA.FTZ R28, R6, R27, R29 ;  /* 0x0000001b061c7223 */ /* 0x000fe2000001001d */
[----:B------:R-:W-:Y:S02]  /*ab00*/  HADD2.F32 R5, -RZ, R13.H1_H1 ;  /* 0x3000000dff057230 */ /* 0x000fe40000004100 */
[----:B------:R-:W-:Y:S02]  /*ab10*/  HADD2.F32 R11, -RZ, R11.H1_H1 ;  /* 0x3000000bff0b7230 */ /* 0x000fe40000004100 */
[C---:B------:R-:W-:Y:S01]  /*ab20*/  FMUL.FTZ R27, R34.reuse, R9 ;  /* 0x00000009221b7220 */ /* 0x040fe20000410000 */
[----:B------:R-:W-:Y:S02]  /*ab30*/  HADD2.F32 R8, -RZ, R24.H1_H1 ;  /* 0x30000018ff087230 */ /* 0x000fe40000004100 */
[----:B------:R-:W-:Y:S01]  /*ab40*/  FMUL.FTZ R34, R34, R5 ;  /* 0x0000000522227220 */ /* 0x000fe20000410000 */
[----:B------:R-:W-:Y:S02]  /*ab50*/  HADD2.F32 R4, -RZ, R14.H1_H1 ;  /* 0x3000000eff047230 */ /* 0x000fe40000004100 */
[----:B------:R-:W-:-:S02]  /*ab60*/  HADD2.F32 R30, -RZ, R7.H0_H0 ;  /* 0x20000007ff1e7230 */ /* 0x000fc40000004100 */
[C---:B------:R-:W-:Y:S01]  /*ab70*/  FMUL.FTZ R6, R11.reuse, R8 ;  /* 0x000000080b067220 */ /* 0x040fe20000410000 */
[----:B------:R-:W-:Y:S02]  /*ab80*/  HADD2.F32 R7, -RZ, R7.H1_H1 ;  /* 0x30000007ff077230 */ /* 0x000fe40000004100 */
[-C--:B------:R-:W-:Y:S01]  /*ab90*/  FMUL.FTZ R29, R11, R4.reuse ;  /* 0x000000040b1d7220 */ /* 0x080fe20000410000 */
[C---:B------:R-:W-:Y:S01]  /*aba0*/  FFMA.FTZ R27, R30.reuse, R5, -R27 ;  /* 0x000000051e1b7223 */ /* 0x040fe2000001081b */
[----:B------:R-:W-:Y:S01]  /*abb0*/  FFMA.FTZ R11, R30, R9, R34 ;  /* 0x000000091e0b7223 */ /* 0x000fe20000010022 */
[C---:B------:R-:W-:Y:S01]  /*abc0*/  FFMA.FTZ R30, R7.reuse, R4, -R6 ;  /* 0x00000004071e7223 */ /* 0x040fe20000010806 */
[----:B------:R-:W-:Y:S01]  /*abd0*/  FFMA.FTZ R34, R7, R8, R29 ;  /* 0x0000000807227223 */ /* 0x000fe2000001001d */
[----:B------:R-:W-:Y:S02]  /*abe0*/  F2FP.F16.F32.PACK_AB R4, R39, R40 ;  /* 0x000000282704723e */ /* 0x000fe400000000ff */
[----:B------:R-:W-:-:S02]  /*abf0*/  F2FP.F16.F32.PACK_AB R5, R38, R31 ;  /* 0x0000001f2605723e */ /* 0x000fc400000000ff */
[----:B------:R-:W-:Y:S02]  /*ac00*/  F2FP.F16.F32.PACK_AB R6, R10, R35 ;  /* 0x000000230a06723e */ /* 0x000fe400000000ff */
[----:B------:R-:W-:Y:S02]  /*ac10*/  F2FP.F16.F32.PACK_AB R7, R30, R27 ;  /* 0x0000001b1e07723e */ /* 0x000fe400000000ff */
[----:B------:R-:W-:Y:S02]  /*ac20*/  F2FP.F16.F32.PACK_AB R8, R41, R42 ;  /* 0x0000002a2908723e */ /* 0x000fe400000000ff */
[----:B------:R-:W-:Y:S01]  /*ac30*/  F2FP.F16.F32.PACK_AB R9, R33, R32 ;  /* 0x000000202109723e */ /* 0x000fe200000000ff */
[----:B------:R1:W-:Y:S01]  /*ac40*/  STS.128 [R200], R4 ;  /* 0x00000004c8007388 */ /* 0x0003e20000000c00 */
[----:B------:R-:W-:Y:S02]  /*ac50*/  F2FP.F16.F32.PACK_AB R10, R28, R37 ;  /* 0x000000251c0a723e */ /* 0x000fe400000000ff */
[----:B------:R-:W-:-:S05]  /*ac60*/  F2FP.F16.F32.PACK_AB R11, R34, R11 ;  /* 0x0000000b220b723e */ /* 0x000fca00000000ff */
[----:B------:R1:W-:Y:S02]  /*ac70*/  STS.128 [R25+0x10400], R8 ;  /* 0x0104000819007388 */ /* 0x0003e40000000c00 */
.L_x_625:
[----:B------:R-:W-:Y:S05]  /*ac80*/  BSYNC B1 ;  /* 0x0000000000017941 */ /* 0x000fea0003800000 */
.L_x_624:
[----:B------:R-:W-:Y:S04]  /*ac90*/  BSSY B1, `(.L_x_626) ;  /* 0x0000059000017945 */ /* 0x000fe80003800000 */
[----:B------:R-:W-:Y:S05]  /*aca0*/  @P2 BRA `(.L_x_627) ;  /* 0x00000004005c2947 */ /* 0x000fea0003800000 */
[----:B-1----:R-:W-:Y:S01]  /*acb0*/  LEA.HI R4, R3, R202, RZ, 0x1d ;  /* 0x000000ca03047211 */ /* 0x002fe200078fe8ff */
[----:B------:R-:W-:Y:S01]  /*acc0*/  HADD2.F32 R35, -RZ, R0.H0_H0 ;  /* 0x20000000ff237230 */ /* 0x000fe20000004100 */
[----:B------:R-:W-:Y:S01]  /*acd0*/  SHF.R.U32.HI R7, RZ, 0x3, R193 ;  /* 0x00000003ff077819 */ /* 0x000fe200000116c1 */
[--C-:B------:R-:W-:Y:S01]  /*ace0*/  HADD2.F32 R37, -RZ, R15.reuse.H0_H0 ;  /* 0x2000000fff257230 */ /* 0x100fe20000004100 */
[----:B------:R-:W-:Y:S01]  /*acf0*/  SHF.R.S32.HI R5, RZ, 0x1f, R4 ;  /* 0x0000001fff057819 */ /* 0x000fe20000011404 */
[----:B------:R-:W-:Y:S02]  /*ad00*/  IMAD.SHL.U32 R6, R4, 0x8, RZ ;  /* 0x0000000804067824 */ /* 0x000fe400078e00ff */
[----:B------:R-:W-:Y:S01]  /*ad10*/  HADD2.F32 R44, -RZ, R20.H0_H0 ;  /* 0x20000014ff2c7230 */ /* 0x000fe20000004100 */
[----:B------:R-:W-:Y:S01]  /*ad20*/  LEA.HI R5, R5, R4, RZ, 0x3 ;  /* 0x0000000405057211 */ /* 0x000fe200078f18ff */
[----:B------:R-:W-:Y:S01]  /*ad30*/  HADD2.F32 R40, -RZ, R12.H0_H0 ;  /* 0x2000000cff287230 */ /* 0x000fe20000004100 */
[----:B------:R-:W-:Y:S01]  /*ad40*/  LOP3.LUT R4, R193, 0x38, R6, 0xf8, !PT ;  /* 0x00000038c1047812 */ /* 0x000fe200078ef806 */
[----:B------:R-:W-:Y:S01]  /*ad50*/  HADD2.F32 R46, -RZ, R15.H1_H1 ;  /* 0x3000000fff2e7230 */ /* 0x000fe20000004100 */
[----:B------:R-:W-:Y:S01]  /*ad60*/  SHF.L.U32 R5, R5, 0xa, RZ ;  /* 0x0000000a05057819 */ /* 0x000fe200000006ff */
[----:B------:R-:W-:Y:S01]  /*ad70*/  HADD2.F32 R42, -RZ, R0.H1_H1 ;  /* 0x30000000ff2a7230 */ /* 0x000fe20000004100 */
[----:B------:R-:W-:Y:S01]  /*ad80*/  LOP3.LUT R8, R4, R7, RZ, 0x3c, !PT ;  /* 0x0000000704087212 */ /* 0x000fe200078e3cff */
[----:B------:R-:W-:Y:S01]  /*ad90*/  HADD2.F32 R43, -RZ, R20.H1_H1 ;  /* 0x30000014ff2b7230 */ /* 0x000fe20000004100 */
[----:B------:R-:W-:Y:S01]  /*ada0*/  LOP3.LUT R9, R5, 0x7fffe000, RZ, 0xc0, !PT ;  /* 0x7fffe00005097812 */ /* 0x000fe200078ec0ff */
[----:B------:R-:W-:Y:S01]  /*adb0*/  HADD2.F32 R39, -RZ, R12.H1_H1 ;  /* 0x3000000cff277230 */ /* 0x000fe20000004100 */
[----:B------:R-:W1:Y:S01]  /*adc0*/  LDS.128 R4, [R217] ;  /* 0x00000000d9047984 */ /* 0x000e620000000c00 */
[----:B------:R-:W-:Y:S01]  /*add0*/  HADD2.F32 R45, -RZ, R21.H0_H0 ;  /* 0x20000015ff2d7230 */ /* 0x000fe20000004100 */
[----:B------:R-:W-:Y:S01]  /*ade0*/  IADD3 R9, R8, R9, R197 ;  /* 0x0000000908097210 */ /* 0x000fe20007ffe0c5 */
[----:B------:R-:W-:-:S04]  /*adf0*/  HADD2.F32 R41, -RZ, R13.H0_H0 ;  /* 0x2000000dff297230 */ /* 0x000fc80000004100 */
        /* <DEDUP_REMOVED lines=10> */
[--C-:B------:R-:W-:Y:S02]  /*aea0*/  HADD2.F32 R32, -RZ, R9.reuse.H0_H0 ;  /* 0x20000009ff207230 */ /* 0x100fe40000004100 */
[-C--:B------:R-:W-:Y:S01]  /*aeb0*/  FMUL.FTZ R36, R37, R31.reuse ;  /* 0x0000001f25247220 */ /* 0x080fe20000410000 */
[C---:B------:R-:W-:Y:S01]  /*aec0*/  FMUL.FTZ R38, R35.reuse, R31 ;  /* 0x0000001f23267220 */ /* 0x040fe20000410000 */
[----:B------:R-:W-:Y:S02]  /*aed0*/  HADD2.F32 R9, -RZ, R9.H1_H1 ;  /* 0x30000009ff097230 */ /* 0x000fe40000004100 */
[-C--:B------:R-:W-:Y:S01]  /*aee0*/  FMUL.FTZ R31, R44, R8.reuse ;  /* 0x000000082c1f7220 */ /* 0x080fe20000410000 */
[-C--:B------:R-:W-:Y:S01]  /*aef0*/  FFMA.FTZ R36, R35, R27.reuse, -R36 ;  /* 0x0000001b23247223 */ /* 0x080fe20000010824 */
[----:B------:R-:W-:Y:S01]  /*af00*/  FFMA.FTZ R38, R37, R27, R38 ;  /* 0x0000001b25267223 */ /* 0x000fe20000010026 */
[----:B------:R-:W-:Y:S01]  /*af10*/  FMUL.FTZ R27, R40, R8 ;  /* 0x00000008281b7220 */ /* 0x000fe20000410000 */
[----:B------:R-:W-:Y:S01]  /*af20*/  FMUL.FTZ R35, R46, R32 ;  /* 0x000000202e237220 */ /* 0x000fe20000410000 */
[----:B------:R-:W-:-:S02]  /*af30*/  HADD2.F32 R33, -RZ, R10.H0_H0 ;  /* 0x2000000aff217230 */ /* 0x000fc40000004100 */
[----:B------:R-:W-:Y:S01]  /*af40*/  FFMA.FTZ R31, R40, R4, -R31 ;  /* 0x00000004281f7223 */ /* 0x000fe2000001081f */
[----:B------:R-:W-:Y:S01]  /*af50*/  FMUL.FTZ R37, R42, R32 ;  /* 0x000000202a257220 */ /* 0x000fe20000410000 */
[----:B------:R-:W-:Y:S01]  /*af60*/  FFMA.FTZ R27, R44, R4, R27 ;  /* 0x000000042c1b7223 */ /* 0x000fe2000001001b */
[----:B------:R-:W-:Y:S02]  /*af70*/  HADD2.F32 R10, -RZ, R10.H1_H1 ;  /* 0x3000000aff0a7230 */ /* 0x000fe40000004100 */
[-C--:B------:R-:W-:Y:S01]  /*af80*/  FMUL.FTZ R4, R43, R9.reuse ;  /* 0x000000092b047220 */ /* 0x080fe20000410000 */
[----:B------:R-:W-:Y:S01]  /*af90*/  FMUL.FTZ R8, R39, R9 ;  /* 0x0000000927087220 */ /* 0x000fe20000410000 */
[----:B------:R-:W-:Y:S02]  /*afa0*/  HADD2.F32 R44, -RZ, R24.H0_H0 ;  /* 0x20000018ff2c7230 */ /* 0x000fe40000004100 */
[-C--:B------:R-:W-:Y:S01]  /*afb0*/  FFMA.FTZ R35, R42, R28.reuse, -R35 ;  /* 0x0000001c2a237223 */ /* 0x080fe20000010823 */
[----:B------:R-:W-:Y:S01]  /*afc0*/  FFMA.FTZ R37, R46, R28, R37 ;  /* 0x0000001c2e257223 */ /* 0x000fe20000010025 */
[----:B------:R-:W-:-:S02]  /*afd0*/  HADD2.F32 R42, -RZ, R14.H0_H0 ;  /* 0x2000000eff2a7230 */ /* 0x000fc40000004100 */
[-C--:B------:R-:W-:Y:S01]  /*afe0*/  FFMA.FTZ R28, R39, R5.reuse, -R4 ;  /* 0x00000005271c7223 */ /* 0x080fe20000010804 */
[----:B------:R-:W-:Y:S01]  /*aff0*/  FFMA.FTZ R32, R43, R5, R8 ;  /* 0x000000052b207223 */ /* 0x000fe20000010008 */
[-C--:B------:R-:W-:Y:S01]  /*b000*/  FMUL.FTZ R4, R45, R33.reuse ;  /* 0x000000212d047220 */ /* 0x080fe20000410000 */
[-C--:B------:R-:W-:Y:S01]  /*b010*/  FMUL.FTZ R5, R44, R10.reuse ;  /* 0x0000000a2c057220 */ /* 0x080fe20000410000 */
[C---:B------:R-:W-:Y:S01]  /*b020*/  FMUL.FTZ R40, R41.reuse, R33 ;  /* 0x0000002129287220 */ /* 0x040fe20000410000 */
[C---:B------:R-:W-:Y:S01]  /*b030*/  FMUL.FTZ R9, R42.reuse, R10 ;  /* 0x0000000a2a097220 */ /* 0x040fe20000410000 */
[--C-:B------:R-:W-:Y:S02]  /*b040*/  HADD2.F32 R34, -RZ, R11.reuse.H0_H0 ;  /* 0x2000000bff227230 */ /* 0x100fe40000004100 */
[----:B------:R-:W-:Y:S01]  /*b050*/  FFMA.FTZ R33, R41, R29, -R4 ;  /* 0x0000001d29217223 */ /* 0x000fe20000010804 */
[----:B------:R-:W-:Y:S01]  /*b060*/  FFMA.FTZ R10, R42, R6, -R5 ;  /* 0x000000062a0a7223 */ /* 0x000fe20000010805 */
[----:B------:R-:W-:-:S02]  /*b070*/  HADD2.F32 R11, -RZ, R11.H1_H1 ;  /* 0x3000000bff0b7230 */ /* 0x000fc40000004100 */
[----:B------:R-:W-:Y:S01]  /*b080*/  FFMA.FTZ R40, R45, R29, R40 ;  /* 0x0000001d2d287223 */ /* 0x000fe20000010028 */
[----:B------:R-:W-:Y:S02]  /*b090*/  HADD2.F32 R42, -RZ, R21.H1_H1 ;  /* 0x30000015ff2a7230 */ /* 0x000fe40000004100 */
[----:B------:R-:W-:Y:S01]  /*b0a0*/  FFMA.FTZ R29, R44, R6, R9 ;  /* 0x000000062c1d7223 */ /* 0x000fe20000010009 */
[----:B------:R-:W-:Y:S02]  /*b0b0*/  HADD2.F32 R41, -RZ, R24.H1_H1 ;  /* 0x30000018ff297230 */ /* 0x000fe40000004100 */
[----:B------:R-:W-:Y:S02]  /*b0c0*/  HADD2.F32 R8, -RZ, R13.H1_H1 ;  /* 0x3000000dff087230 */ /* 0x000fe40000004100 */
[----:B------:R-:W-:Y:S01]  /*b0d0*/  FMUL.FTZ R5, R42, R34 ;  /* 0x000000222a057220 */ /* 0x000fe20000410000 */
[----:B------:R-:W-:Y:S02]  /*b0e0*/  HADD2.F32 R39, -RZ, R14.H1_H1 ;  /* 0x3000000eff277230 */ /* 0x000fe40000004100 */
[----:B------:R-:W-:Y:S01]  /*b0f0*/  FMUL.FTZ R4, R41, R11 ;  /* 0x0000000b29047220 */ /* 0x000fe20000410000 */
[----:B------:R-:W-:-:S02]  /*b100*/  HADD2.F32 R30, -RZ, R7.H0_H0 ;  /* 0x20000007ff1e7230 */ /* 0x000fc40000004100 */
[C---:B------:R-:W-:Y:S01]  /*b110*/  FMUL.FTZ R9, R8.reuse, R34 ;  /* 0x0000002208097220 */ /* 0x040fe20000410000 */
[----:B------:R-:W-:Y:S02]  /*b120*/  HADD2.F32 R7, -RZ, R7.H1_H1 ;  /* 0x30000007ff077230 */ /* 0x000fe40000004100 */
[C---:B------:R-:W-:Y:S01]  /*b130*/  FMUL.FTZ R6, R39.reuse, R11 ;  /* 0x0000000b27067220 */ /* 0x040fe20000410000 */
[-C--:B------:R-:W-:Y:S01]  /*b140*/  FFMA.FTZ R11, R8, R30.reuse, -R5 ;  /* 0x0000001e080b7223 */ /* 0x080fe20000010805 */
[----:B------:R-:W-:Y:S01]  /*b150*/  FFMA.FTZ R30, R42, R30, R9 ;  /* 0x0000001e2a1e7223 */ /* 0x000fe20000010009 */
[-C--:B------:R-:W-:Y:S01]  /*b160*/  FFMA.FTZ R34, R39, R7.reuse, -R4 ;  /* 0x0000000727227223 */ /* 0x080fe20000010804 */
        /* <DEDUP_REMOVED lines=11> */
.L_x_627:
[----:B------:R-:W-:Y:S05]  /*b220*/  BSYNC B1 ;  /* 0x0000000000017941 */ /* 0x000fea0003800000 */
.L_x_626:
[----:B------:R-:W-:Y:S04]  /*b230*/  BSSY B1, `(.L_x_628) ;  /* 0x0000059000017945 */ /* 0x000fe80003800000 */
[----:B------:R-:W-:Y:S05]  /*b240*/  @P1 BRA `(.L_x_629) ;  /* 0x00000004005c1947 */ /* 0x000fea0003800000 */
[----:B-12---:R-:W-:Y:S01]  /*b250*/  LEA.HI R4, R3, R202, RZ, 0x1d ;  /* 0x000000ca03047211 */ /* 0x006fe200078fe8ff */
        /* <DEDUP_REMOVED lines=9> */
[----:B------:R-:W-:-:S02]  /*b2f0*/  HADD2.F32 R46, -RZ, R15.H1_H1 ;  /* 0x3000000fff2e7230 */ /* 0x000fc40000004100 */
[----:B------:R-:W-:Y:S01]  /*b300*/  IMAD.SHL.U32 R7, R7, 0x400, RZ ;  /* 0x0000040007077824 */ /* 0x000fe200078e00ff */
[----:B------:R-:W-:Y:S01]  /*b310*/  LOP3.LUT R9, R4, R6, RZ, 0x3c, !PT ;  /* 0x0000000604097212 */ /* 0x000fe200078e3cff */
[----:B------:R-:W-:Y:S02]  /*b320*/  HADD2.F32 R42, -RZ, R0.H1_H1 ;  /* 0x30000000ff2a7230 */ /* 0x000fe40000004100 */
[----:B------:R-:W-:Y:S01]  /*b330*/  HADD2.F32 R43, -RZ, R20.H1_H1 ;  /* 0x30000014ff2b7230 */ /* 0x000fe20000004100 */
[----:B------:R-:W-:Y:S01]  /*b340*/  LOP3.LUT R8, R7, 0x7fffe000, RZ, 0xc0, !PT ;  /* 0x7fffe00007087812 */ /* 0x000fe200078ec0ff */
[----:B------:R-:W-:Y:S01]  /*b350*/  HADD2.F32 R39, -RZ, R12.H1_H1 ;  /* 0x3000000cff277230 */ /* 0x000fe20000004100 */
[----:B------:R-:W1:Y:S01]  /*b360*/  LDS.128 R4, [R216] ;  /* 0x00000000d8047984 */ /* 0x000e620000000c00 */
[----:B------:R-:W-:Y:S01]  /*b370*/  HADD2.F32 R45, -RZ, R21.H0_H0 ;  /* 0x20000015ff2d7230 */ /* 0x000fe20000004100 */
[----:B------:R-:W-:Y:S01]  /*b380*/  IADD3 R9, R9, R8, R196 ;  /* 0x0000000809097210 */ /* 0x000fe20007ffe0c4 */
[----:B------:R-:W-:-:S03]  /*b390*/  HADD2.F32 R41, -RZ, R13.H0_H0 ;  /* 0x2000000dff297230 */ /* 0x000fc60000004100 */
[----:B0-----:R-:W-:-:S05]  /*b3a0*/  LEA R25, R9, R156, 0x1 ;  /* 0x0000009c09197211 */ /* 0x001fca00078e08ff */
        /* <DEDUP_REMOVED lines=65> */
.L_x_629:
[----:B------:R-:W-:Y:S05]  /*b7c0*/  BSYNC B1 ;  /* 0x0000000000017941 */ /* 0x000fea0003800000 */
.L_x_628:
[----:B------:R-:W-:Y:S05]  /*b7d0*/  @P0 BRA `(.L_x_616) ;  /* 0x0000000400580947 */ /* 0x000fea0003800000 */
[----:B------:R-:W-:Y:S01]  /*b7e0*/  LEA.HI R3, R3, R202, RZ, 0x1d ;  /* 0x000000ca03037211 */ /* 0x000fe200078fe8ff */
[--C-:B------:R-:W-:Y:S02]  /*b7f0*/  HADD2.F32 R37, -RZ, R15.reuse.H0_H0 ;  /* 0x2000000fff257230 */ /* 0x100fe40000004100 */
[----:B------:R-:W-:Y:S01]  /*b800*/  HADD2.F32 R35, -RZ, R0.H0_H0 ;  /* 0x20000000ff237230 */ /* 0x000fe20000004100 */
[----:B-123--:R-:W-:Y:S01]  /*b810*/  SHF.R.S32.HI R6, RZ, 0x1f, R3 ;  /* 0x0000001fff067819 */ /* 0x00efe20000011403 */
[----:B------:R-:W-:Y:S02]  /*b820*/  IMAD.SHL.U32 R4, R3, 0x8, RZ ;  /* 0x0000000803047824 */ /* 0x000fe400078e00ff */
[----:B------:R-:W-:Y:S01]  /*b830*/  HADD2.F32 R38, -RZ, R20.H0_H0 ;  /* 0x20000014ff267230 */ /* 0x000fe20000004100 */
[----:B------:R-:W-:Y:S01]  /*b840*/  LEA.HI R6, R6, R3, RZ, 0x3 ;  /* 0x0000000306067211 */ /* 0x000fe200078f18ff */
[----:B------:R-:W-:Y:S01]  /*b850*/  HADD2.F32 R36, -RZ, R12.H0_H0 ;  /* 0x2000000cff247230 */ /* 0x000fe20000004100 */
[----:B------:R-:W-:Y:S01]  /*b860*/  LOP3.LUT R4, R159, 0x38, R4, 0xf8, !PT ;  /* 0x000000389f047812 */ /* 0x000fe200078ef804 */
[----:B------:R-:W-:-:S02]  /*b870*/  HADD2.F32 R39, -RZ, R15.H1_H1 ;  /* 0x3000000fff277230 */ /* 0x000fc40000004100 */
[----:B------:R-:W-:Y:S01]  /*b880*/  IMAD.SHL.U32 R6, R6, 0x400, RZ ;  /* 0x0000040006067824 */ /* 0x000fe200078e00ff */
[----:B------:R-:W-:-:S04]  /*b890*/  LOP3.LUT R8, R4, R229, RZ, 0x3c, !PT ;  /* 0x000000e504087212 */ /* 0x000fc800078e3cff */
[----:B------:R-:W-:Y:S02]  /*b8a0*/  LOP3.LUT R3, R6, 0x7fffe000, RZ, 0xc0, !PT ;  /* 0x7fffe00006037812 */ /* 0x000fe400078ec0ff */
[----:B------:R-:W0:Y:S02]  /*b8b0*/  LDS.128 R4, [R215] ;  /* 0x00000000d7047984 */ /* 0x000e240000000c00 */
[----:B------:R-:W-:-:S05]  /*b8c0*/  IADD3 R3, R8, R3, R195 ;  /* 0x0000000308037210 */ /* 0x000fca0007ffe0c3 */
[----:B------:R-:W-:-:S05]  /*b8d0*/  IMAD R3, R3, 0x2, R156 ;  /* 0x0000000203037824 */ /* 0x000fca00078e029c */
[----:B------:R-:W1:Y:S01]  /*b8e0*/  LDS.128 R8, [R3+0x10400] ;  /* 0x0104000003087984 */ /* 0x000e620000000c00 */
[--C-:B0-----:R-:W-:Y:S02]  /*b8f0*/  HADD2.F32 R25, -RZ, R4.reuse.H0_H0 ;  /* 0x20000004ff197230 */ /* 0x101fe40000004100 */
[----:B------:R-:W-:Y:S02]  /*b900*/  HADD2.F32 R4, -RZ, R4.H1_H1 ;  /* 0x30000004ff047230 */ /* 0x000fe40000004100 */
[--C-:B------:R-:W-:Y:S02]  /*b910*/  HADD2.F32 R27, -RZ, R5.reuse.H0_H0 ;  /* 0x20000005ff1b7230 */ /* 0x100fe40000004100 */
[----:B------:R-:W-:Y:S02]  /*b920*/  HADD2.F32 R5, -RZ, R5.H1_H1 ;  /* 0x30000005ff057230 */ /* 0x000fe40000004100 */
[--C-:B------:R-:W-:Y:S02]  /*b930*/  HADD2.F32 R28, -RZ, R6.reuse.H0_H0 ;  /* 0x20000006ff1c7230 */ /* 0x100fe40000004100 */
[----:B------:R-:W-:-:S02]  /*b940*/  HADD2.F32 R6, -RZ, R6.H1_H1 ;  /* 0x30000006ff067230 */ /* 0x000fc40000004100 */
[--C-:B-1----:R-:W-:Y:S02]  /*b950*/  HADD2.F32 R30, -RZ, R8.reuse.H0_H0 ;  /* 0x20000008ff1e7230 */ /* 0x102fe40000004100 */
[----:B------:R-:W-:Y:S02]  /*b960*/  HADD2.F32 R8, -RZ, R8.H1_H1 ;  /* 0x30000008ff087230 */ /* 0x000fe40000004100 */
[--C-:B------:R-:W-:Y:S02]  /*b970*/  HADD2.F32 R31, -RZ, R9.reuse.H0_H0 ;  /* 0x20000009ff1f7230 */ /* 0x100fe40000004100 */
[-C--:B------:R-:W-:Y:S01]  /*b980*/  FMUL.FTZ R34, R37, R30.reuse ;  /* 0x0000001e25227220 */ /* 0x080fe20000410000 */
[C---:B------:R-:W-:Y:S01]  /*b990*/  FMUL.FTZ R30, R35.reuse, R30 ;  /* 0x0000001e231e7220 */ /* 0x040fe20000410000 */
[----:B------:R-:W-:Y:S02]  /*b9a0*/  HADD2.F32 R9, -RZ, R9.H1_H1 ;  /* 0x30000009ff097230 */ /* 0x000fe40000004100 */
[----:B------:R-:W-:Y:S01]  /*b9b0*/  FMUL.FTZ R15, R38, R8 ;  /* 0x00000008260f7220 */ /* 0x000fe20000410000 */
[----:B------:R-:W-:Y:S01]  /*b9c0*/  FFMA.FTZ R34, R35, R25, -R34 ;  /* 0x0000001923227223 */ /* 0x000fe20000010822 */
[----:B------:R-:W-:-:S02]  /*b9d0*/  HADD2.F32 R35, -RZ, R0.H1_H1 ;  /* 0x30000000ff237230 */ /* 0x000fc40000004100 */
[----:B------:R-:W-:Y:S01]  /*b9e0*/  FFMA.FTZ R30, R37, R25, R30 ;  /* 0x00000019251e7223 */ /* 0x000fe2000001001e */
[C---:B------:R-:W-:Y:S01]  /*b9f0*/  FMUL.FTZ R25, R36.reuse, R8 ;  /* 0x0000000824197220 */ /* 0x040fe20000410000 */
[----:B------:R-:W-:Y:S02]  /*ba00*/  HADD2.F32 R37, -RZ, R20.H1_H1 ;  /* 0x30000014ff257230 */ /* 0x000fe40000004100 */
[-C--:B------:R-:W-:Y:S01]  /*ba10*/  FMUL.FTZ R0, R39, R31.reuse ;  /* 0x0000001f27007220 */ /* 0x080fe20000410000 */
[C---:B------:R-:W-:Y:S01]  /*ba20*/  FMUL.FTZ R8, R35.reuse, R31 ;  /* 0x0000001f23087220 */ /* 0x040fe20000410000 */
[----:B------:R-:W-:Y:S02]  /*ba30*/  HADD2.F32 R31, -RZ, R12.H1_H1 ;  /* 0x3000000cff1f7230 */ /* 0x000fe40000004100 */
[-C--:B------:R-:W-:Y:S01]  /*ba40*/  FFMA.FTZ R15, R36, R4.reuse, -R15 ;  /* 0x00000004240f7223 */ /* 0x080fe2000001080f */
[----:B------:R-:W-:Y:S01]  /*ba50*/  FFMA.FTZ R25, R38, R4, R25 ;  /* 0x0000000426197223 */ /* 0x000fe20000010019 */
[----:B------:R-:W-:Y:S01]  /*ba60*/  FFMA.FTZ R0, R35, R27, -R0 ;  /* 0x0000001b23007223 */ /* 0x000fe20000010800 */
[----:B------:R-:W-:Y:S01]  /*ba70*/  FMUL.FTZ R4, R37, R9 ;  /* 0x0000000925047220 */ /* 0x000fe20000410000 */
[----:B------:R-:W-:-:S02]  /*ba80*/  HADD2.F32 R32, -RZ, R10.H0_H0 ;  /* 0x2000000aff207230 */ /* 0x000fc40000004100 */
[----:B------:R-:W-:Y:S01]  /*ba90*/  FFMA.FTZ R27, R39, R27, R8 ;  /* 0x0000001b271b7223 */ /* 0x000fe20000010008 */
[----:B------:R-:W-:Y:S02]  /*baa0*/  HADD2.F32 R10, -RZ, R10.H1_H1 ;  /* 0x3000000aff0a7230 */ /* 0x000fe40000004100 */
[C---:B------:R-:W-:Y:S01]  /*bab0*/  FMUL.FTZ R8, R31.reuse, R9 ;  /* 0x000000091f087220 */ /* 0x040fe20000410000 */
[----:B------:R-:W-:Y:S02]  /*bac0*/  HADD2.F32 R38, -RZ, R24.H0_H0 ;  /* 0x20000018ff267230 */ /* 0x000fe40000004100 */
[-C--:B------:R-:W-:Y:S01]  /*bad0*/  FFMA.FTZ R9, R31, R5.reuse, -R4 ;  /* 0x000000051f097223 */ /* 0x080fe20000010804 */
[----:B------:R-:W-:Y:S02]  /*bae0*/  HADD2.F32 R4, -RZ, R14.H0_H0 ;  /* 0x2000000eff047230 */ /* 0x000fe40000004100 */
[----:B------:R-:W-:Y:S01]  /*baf0*/  FFMA.FTZ R12, R37, R5, R8 ;  /* 0x00000005250c7223 */ /* 0x000fe20000010008 */
[----:B------:R-:W-:-:S02]  /*bb00*/  HADD2.F32 R33, -RZ, R11.H0_H0 ;  /* 0x2000000bff217230 */ /* 0x000fc40000004100 */
[-C--:B------:R-:W-:Y:S01]  /*bb10*/  FMUL.FTZ R5, R38, R10.reuse ;  /* 0x0000000a26057220 */ /* 0x080fe20000410000 */
[----:B------:R-:W-:Y:S02]  /*bb20*/  HADD2.F32 R36, -RZ, R21.H0_H0 ;  /* 0x20000015ff247230 */ /* 0x000fe40000004100 */
[C---:B------:R-:W-:Y:S01]  /*bb30*/  FMUL.FTZ R37, R4.reuse, R10 ;  /* 0x0000000a04257220 */ /* 0x040fe20000410000 */
[----:B------:R-:W-:Y:S02]  /*bb40*/  HADD2.F32 R11, -RZ, R11.H1_H1 ;  /* 0x3000000bff0b7230 */ /* 0x000fe40000004100 */
[----:B------:R-:W-:Y:S01]  /*bb50*/  FFMA.FTZ R10, R4, R6, -R5 ;  /* 0x00000006040a7223 */ /* 0x000fe20000010805 */
[----:B------:R-:W-:Y:S02]  /*bb60*/  HADD2.F32 R20, -RZ, R13.H0_H0 ;  /* 0x2000000dff147230 */ /* 0x000fe40000004100 */
[----:B------:R-:W-:Y:S01]  /*bb70*/  FMUL.FTZ R31, R36, R32 ;  /* 0x00000020241f7220 */ /* 0x000fe20000410000 */
[----:B------:R-:W-:-:S02]  /*bb80*/  HADD2.F32 R21, -RZ, R21.H1_H1 ;  /* 0x30000015ff157230 */ /* 0x000fc40000004100 */
[----:B------:R-:W-:Y:S02]  /*bb90*/  HADD2.F32 R39, -RZ, R24.H1_H1 ;  /* 0x30000018ff277230 */ /* 0x000fe40000004100 */
[----:B------:R-:W-:Y:S01]  /*bba0*/  FMUL.FTZ R35, R20, R32 ;  /* 0x0000002014237220 */ /* 0x000fe20000410000 */
[----:B------:R-:W-:Y:S02]  /*bbb0*/  HADD2.F32 R13, -RZ, R13.H1_H1 ;  /* 0x3000000dff0d7230 */ /* 0x000fe40000004100 */
[----:B------:R-:W-:Y:S01]  /*bbc0*/  FMUL.FTZ R4, R21, R33 ;  /* 0x0000002115047220 */ /* 0x000fe20000410000 */
[----:B------:R-:W-:Y:S02]  /*bbd0*/  HADD2.F32 R5, -RZ, R14.H1_H1 ;  /* 0x3000000eff057230 */ /* 0x000fe40000004100 */
[----:B------:R-:W-:Y:S01]  /*bbe0*/  FFMA.FTZ R14, R38, R6, R37 ;  /* 0x00000006260e7223 */ /* 0x000fe20000010025 */
[--C-:B------:R-:W-:Y:S02]  /*bbf0*/  HADD2.F32 R29, -RZ, R7.reuse.H0_H0 ;  /* 0x20000007ff1d7230 */ /* 0x100fe40000004100 */
[----:B------:R-:W-:Y:S01]  /*bc00*/  FMUL.FTZ R8, R39, R11 ;  /* 0x0000000b27087220 */ /* 0x000fe20000410000 */
[----:B------:R-:W-:-:S02]  /*bc10*/  HADD2.F32 R7, -RZ, R7.H1_H1 ;  /* 0x30000007ff077230 */ /* 0x000fc40000004100 */
[----:B------:R-:W-:Y:S01]  /*bc20*/  FMUL.FTZ R6, R13, R33 ;  /* 0x000000210d067220 */ /* 0x000fe20000410000 */
[----:B------:R-:W-:Y:S01]  /*bc30*/  FMUL.FTZ R24, R5, R11 ;  /* 0x0000000b05187220 */ /* 0x000fe20000410000 */
[-C--:B------:R-:W-:Y:S01]  /*bc40*/  FFMA.FTZ R31, R20, R28.reuse, -R31 ;  /* 0x0000001c141f7223 */ /* 0x080fe2000001081f */
[----:B------:R-:W-:Y:S01]  /*bc50*/  FFMA.FTZ R11, R13, R29, -R4 ;  /* 0x0000001d0d0b7223 */ /* 0x000fe20000010804 */
[----:B------:R-:W-:Y:S01]  /*bc60*/  FFMA.FTZ R20, R5, R7, -R8 ;  /* 0x0000000705147223 */ /* 0x000fe20000010808 */
[----:B------:R-:W-:Y:S01]  /*bc70*/  FFMA.FTZ R35, R36, R28, R35 ;  /* 0x0000001c24237223 */ /* 0x000fe20000010023 */
[----:B------:R-:W-:Y:S01]  /*bc80*/  FFMA.FTZ R29, R21, R29, R6 ;  /* 0x0000001d151d7223 */ /* 0x000fe20000010006 */
        /* <DEDUP_REMOVED lines=11> */
.L_x_616:
[----:B------:R-:W-:Y:S05]  /*bd40*/  BSYNC B0 ;  /* 0x0000000000007941 */ /* 0x000fea0003800000 */
.L_x_597:
[----:B------:R-:W-:Y:S01]  /*bd50*/  @!PT LDS RZ, [RZ] ;  /* 0x00000000fffff984 */ /* 0x000fe20000000800 */
[----:B------:R-:W-:Y:S01]  /*bd60*/  @!PT LDS RZ, [RZ] ;  /* 0x00000000fffff984 */ /* 0x000fe20000000800 */
[----:B------:R-:W-:Y:S01]  /*bd70*/  @!PT LDS RZ, [RZ] ;  /* 0x00000000fffff984 */ /* 0x000fe20000000800 */
[----:B------:R-:W-:Y:S01]  /*bd80*/  @!PT LDS RZ, [RZ] ;  /* 0x00000000fffff984 */ /* 0x000fe20000000800 */
[----:B------:R5:W-:Y:S06]  /*bd90*/  MEMBAR.ALL.CTA ;  /* 0x0000000000007992 */ /* 0x000bec0000008000 */
[----:B-----5:R-:W5:Y:S01]  /*bda0*/  FENCE.VIEW.ASYNC.S ;  /* 0x00000000000073c6 */ /* 0x020f620000000000 */
[----:B------:R-:W-:Y:S05]  /*bdb0*/  WARPSYNC.ALL ;  /* 0x0000000000007948 */ /* 0x000fea0003800000 */
[----:B-----5:R-:W-:Y:S06]  /*bdc0*/  BAR.SYNC.DEFER_BLOCKING 0xd, 0x100 ;  /* 0x0344000000007b1d */ /* 0x020fec0000010000 */
.L_x_595:
[----:B------:R-:W-:-:S13]  /*bdd0*/  ISETP.NE.AND P0, PT, R157, 0x3, PT ;  /* 0x000000039d00780c */ /* 0x000fda0003f05270 */
[----:B------:R-:W-:Y:S05]  /*bde0*/  @!P0 BRA `(.L_x_630) ;  /* 0x0000000000048947 */ /* 0x000fea0003800000 */
[----:B------:R-:W-:Y:S01]  /*bdf0*/  BPT.TRAP 0x1 ;  /* 0x000000040000795c */ /* 0x000fe20000300000 */
.L_x_630:
[----:B-12-4-:R-:W-:Y:S02]  /*be00*/  LEA R3, R152, R156, 0x3 ;  /* 0x0000009c98037211 */ /* 0x016fe400078e18ff */
[----:B------:R-:W-:-:S04]  /*be10*/  SHF.L.U32 R0, R158, 0x1f, RZ ;  /* 0x0000001f9e007819 */ /* 0x000fc800000006ff */
[----:B------:R1:W2:Y:S01]  /*be20*/  SYNCS.PHASECHK.TRANS64.TRYWAIT P1, [R3+URZ+0x28830], R0 ;  /* 0x02883000030075a7 */ /* 0x0002a2000802017f */
[----:B------:R-:W-:Y:S05]  /*be30*/  @!P0 BRA `(.L_x_631) ;  /* 0x0000000000048947 */ /* 0x000fea0003800000 */
[----:B------:R-:W-:Y:S01]  /*be40*/  BPT.TRAP 0x1 ;  /* 0x000000040000795c */ /* 0x000fe20000300000 */
.L_x_631:
[----:B------:R-:W-:Y:S01]  /*be50*/  IMAD.MOV.U32 R151, RZ, RZ, RZ ;  /* 0x000000ffff977224 */ /* 0x000fe200078e00ff */
[----:B--2---:R-:W-:Y:S06]  /*be60*/  @P1 BRA `(.L_x_632) ;  /* 0x0000000000081947 */ /* 0x004fec0003800000 */
[----:B------:R-:W2:Y:S02]  /*be70*/  SYNCS.PHASECHK.TRANS64.TRYWAIT P1, [R3+URZ+0x28830], R0 ;  /* 0x02883000030075a7 */ /* 0x000ea4000802017f */
[----:B--2---:R-:W-:Y:S05]  /*be80*/  @!P1 BRA `(.L_x_633) ;  /* 0x000000ec002c9947 */ /* 0x004fea0003800000 */
.L_x_632:
[----:B------:R-:W-:Y:S05]  /*be90*/  WARPSYNC.ALL ;  /* 0x0000000000007948 */ /* 0x000fea0003800000 */
[----:B-12---:R-:W-:Y:S01]  /*bea0*/  VIADD R0, R156, 0x18400 ;  /* 0x000184009c007836 */ /* 0x006fe20000000000 */
[----:B------:R-:W-:Y:S01]  /*beb0*/  R2UR UR4, R26 ;  /* 0x000000001a0472ca */ /* 0x000fe200000e0000 */
[----:B------:R-:W-:Y:S01]  /*bec0*/  UMOV UR5, 0x40000040 ;  /* 0x4000004000057882 */ /* 0x000fe20000000000 */
[----:B0--3--:R-:W-:Y:S01]  /*bed0*/  MOV R5, 0x40000040 ;  /* 0x4000004000057802 */ /* 0x009fe20000000f00 */
[----:B-----5:R-:W-:Y:S01]  /*bee0*/  WARPGROUP.ARRIVE ;  /* 0x00000000000079c5 */ /* 0x020fe20000000000 */
[----:B------:R-:W-:Y:S01]  /*bef0*/  SHF.R.U32.HI R0, RZ, 0x4, R0 ;  /* 0x00000004ff007819 */ /* 0x000fe20000011600 */
[----:B------:R-:W-:Y:S01]  /*bf00*/  IMAD.MOV.U32 R7, RZ, RZ, 0x40000040 ;  /* 0x40000040ff077424 */ /* 0x000fe200078e00ff */
[----:B------:R-:W-:Y:S01]  /*bf10*/  R2UR UR7, R5 ;  /* 0x00000000050772ca */ /* 0x000fe200000e0000 */
[----:B------:R-:W-:Y:S01]  /*bf20*/  UMOV UR9, 0x40000040 ;  /* 0x4000004000097882 */ /* 0x000fe20000000000 */
[----:B------:R-:W-:Y:S01]  /*bf30*/  LOP3.LUT R0, R0, 0x3fff, RZ, 0xc0, !PT ;  /* 0x00003fff00007812 */ /* 0x000fe200078ec0ff */
[----:B------:R-:W-:Y:S01]  /*bf40*/  UMOV UR13, 0x40000040 ;  /* 0x40000040000d7882 */ /* 0x000fe20000000000 */
[----:B------:R-:W-:Y:S01]  /*bf50*/  R2UR UR11, R7 ;  /* 0x00000000070b72ca */ /* 0x000fe200000e0000 */
[----:B------:R-:W-:Y:S01]  /*bf60*/  UMOV UR17, 0x40000040 ;  /* 0x4000004000117882 */ /* 0x000fe20000000000 */
[----:B------:R-:W-:Y:S01]  /*bf70*/  LOP3.LUT R0, R0, 0x10000, RZ, 0xfc, !PT ;  /* 0x0001000000007812 */ /* 0x000fe200078efcff */
[----:B------:R-:W-:Y:S01]  /*bf80*/  ULOP3.LUT UR4, UR4, 0x10000, URZ, 0xfc, !UPT ;  /* 0x0001000004047892 */ /* 0x000fe2000f8efc3f */
[----:B------:R-:W-:Y:S01]  /*bf90*/  MOV R7, 0x40000040 ;  /* 0x4000004000077802 */ /* 0x000fe20000000f00 */
[----:B------:R-:W-:Y:S01]  /*bfa0*/  UMOV UR21, 0x40000040 ;  /* 0x4000004000157882 */ /* 0x000fe20000000000 */
[----:B------:R-:W-:Y:S01]  /*bfb0*/  UMOV UR25, 0x40000040 ;  /* 0x4000004000197882 */ /* 0x000fe20000000000 */
[----:B------:R-:W-:Y:S01]  /*bfc0*/  IMAD R4, R152, 0x800, R0 ;  /* 0x0000080098047824 */ /* 0x000fe200078e0200 */
[----:B------:R-:W-:Y:S01]  /*bfd0*/  UIADD3 UR8, UR4, 0x2, URZ ;  /* 0x0000000204087890 */ /* 0x000fe2000fffe03f */
[----:B------:R-:W-:Y:S01]  /*bfe0*/  R2UR UR15, R7 ;  /* 0x00000000070f72ca */ /* 0x000fe200000e0000 */
[----:B------:R-:W-:Y:S01]  /*bff0*/  UIADD3 UR12, UR4, 0x4, URZ ;  /* 0x00000004040c7890 */ /* 0x000fe2000fffe03f */
[C---:B------:R-:W-:Y:S01]  /*c000*/  VIADD R6, R4.reuse, 0x2 ;  /* 0x0000000204067836 */ /* 0x040fe20000000000 */
[----:B------:R-:W-:Y:S01]  /*c010*/  R2UR UR6, R4 ;  /* 0x00000000040672ca */ /* 0x000fe200000e0000 */
[----:B------:R-:W-:Y:S01]  /*c020*/  IMAD.MOV.U32 R7, RZ, RZ, 0x40000040 ;  /* 0x40000040ff077424 */ /* 0x000fe200078e00ff */
[----:B------:R-:W-:Y:S01]  /*c030*/  UIADD3 UR16, UR4, 0x6, URZ ;  /* 0x0000000604107890 */ /* 0x000fe2000fffe03f */
[----:B------:R-:W-:Y:S01]  /*c040*/  IMAD.MOV.U32 R5, RZ, RZ, 0x40000040 ;  /* 0x40000040ff057424 */ /* 0x000fe200078e00ff */
[----:B------:R-:W-:Y:S01]  /*c050*/  R2UR UR10, R6 ;  /* 0x00000000060a72ca */ /* 0x000fe200000e0000 */
[----:B------:R-:W-:Y:S01]  /*c060*/  VIADD R6, R4, 0x4 ;  /* 0x0000000404067836 */ /* 0x000fe20000000000 */
[----:B------:R-:W-:Y:S01]  /*c070*/  R2UR UR19, R7 ;  /* 0x00000000071372ca */ /* 0x000fe200000e0000 */
[----:B------:R-:W-:Y:S01]  /*c080*/  UIADD3 UR20, UR4, 0x400, URZ ;  /* 0x0000040004147890 */ /* 0x000fe2000fffe03f */
[----:B------:R-:W-:Y:S01]  /*c090*/  MOV R7, 0x40000040 ;  /* 0x4000004000077802 */ /* 0x000fe20000000f00 */
[----:B------:R-:W-:Y:S01]  /*c0a0*/  UIADD3 UR24, UR4, 0x402, URZ ;  /* 0x0000040204187890 */ /* 0x000fe2000fffe03f */
[----:B------:R-:W-:Y:S01]  /*c0b0*/  R2UR UR14, R6 ;  /* 0x00000000060e72ca */ /* 0x000fe200000e0000 */
[----:B------:R-:W-:Y:S01]  /*c0c0*/  VIADD R6, R4, 0x6 ;  /* 0x0000000604067836 */ /* 0x000fe20000000000 */
[----:B------:R-:W-:Y:S01]  /*c0d0*/  R2UR UR23, R7 ;  /* 0x00000000071772ca */ /* 0x000fe200000e0000 */
[----:B------:R-:W-:Y:S01]  /*c0e0*/  HGMMA.64x128x16.F32 R24, gdesc[UR4], RZ, !UPT, gsb0 ;  /* 0x01e00000041879f0 */ /* 0x000fe2000c0008ff */
[----:B------:R-:W-:Y:S01]  /*c0f0*/  IMAD.MOV.U32 R7, RZ, RZ, 0x40000040 ;  /* 0x40000040ff077424 */ /* 0x000fe200078e00ff */
[----:B------:R-:W-:Y:S01]  /*c100*/  UIADD3 UR28, UR4, 0x404, URZ ;  /* 0x00000404041c7890 */ /* 0x000fe2000fffe03f */
[----:B------:R-:W-:Y:S01]  /*c110*/  R2UR UR18, R6 ;  /* 0x00000000061272ca */ /* 0x000fe200000e0000 */
[----:B------:R-:W-:Y:S01]  /*c120*/  VIADD R6, R4, 0x400 ;  /* 0x0000040004067836 */ /* 0x000fe20000000000 */
[----:B------:R-:W-:Y:S01]  /*c130*/  UMOV UR29, 0x40000040 ;  /* 0x40000040001d7882 */ /* 0x000fe20000000000 */
[----:B------:R-:W-:Y:S01]  /*c140*/  R2UR UR27, R7 ;  /* 0x00000000071b72ca */ /* 0x000fe200000e0000 */
[----:B------:R-:W-:Y:S01]  /*c150*/  UIADD3 UR32, UR4, 0x406, URZ ;  /* 0x0000040604207890 */ /* 0x000fe2000fffe03f */
[----:B------:R-:W-:Y:S01]  /*c160*/  MOV R7, 0x40000040 ;  /* 0x4000004000077802 */ /* 0x000fe20000000f00 */
[----:B------:R-:W-:Y:S01]  /*c170*/  UMOV UR33, 0x40000040 ;  /* 0x4000004000217882 */ /* 0x000fe20000000000 */
[----:B------:R-:W-:Y:S01]  /*c180*/  R2UR UR22, R6 ;  /* 0x00000000061672ca */ /* 0x000fe200000e0000 */
[----:B------:R-:W-:Y:S01]  /*c190*/  VIADD R6, R4, 0x402 ;  /* 0x0000040204067836 */ /* 0x000fe20000000000 */
[----:B------:R-:W-:-:S02]  /*c1a0*/  R2UR UR31, R7 ;  /* 0x00000000071f72ca */ /* 0x000fc400000e0000 */
[----:B------:R-:W-:Y:S02]  /*c1b0*/  R2UR UR35, R5 ;  /* 0x00000000052372ca */ /* 0x000fe400000e0000 */
[----:B------:R-:W-:Y:S01]  /*c1c0*/  R2UR UR26, R6 ;  /* 0x00000000061a72ca */ /* 0x000fe200000e0000 */
[C---:B------:R-:W-:Y:S02]  /*c1d0*/  VIADD R6, R4.reuse, 0x404 ;  /* 0x0000040404067836 */ /* 0x040fe40000000000 */
[----:B------:R-:W-:-:S03]  /*c1e0*/  VIADD R4, R4, 0x406 ;  /* 0x0000040604047836 */ /* 0x000fc60000000000 */
[----:B------:R-:W-:Y:S02]  /*c1f0*/  R2UR UR30, R6 ;  /* 0x00000000061e72ca */ /* 0x000fe400000e0000 */
[----:B------:R-:W-:Y:S01]  /*c200*/  R2UR UR34, R4 ;  /* 0x00000000042272ca */ /* 0x000fe200000e0000 */
        /* <DEDUP_REMOVED lines=24> */
.L_x_634:
[----:B------:R-:W-:Y:S01]  /*c390*/  IMAD.IADD R5, R225, 0x1, R96 ;  /* 0x00000001e1057824 */ /* 0x000fe200078e0260 */
[----:B------:R-:W-:Y:S01]  /*c3a0*/  P2R R89, PR, RZ, 0x1 ;  /* 0x00000001ff597803 */ /* 0x000fe20000000000 */
[----:B------:R-:W-:Y:S01]  /*c3b0*/  ULDC UR6, c[0x0][0x988] ;  /* 0x0002620000067ab9 */ /* 0x000fe20000000800 */
[----:B------:R-:W-:Y:S01]  /*c3c0*/  VIADD R3, R3, 0x28840 ;  /* 0x0002884003037836 */ /* 0x000fe20000000000 */
[-C--:B------:R-:W-:Y:S01]  /*c3d0*/  MOV R148, R151.reuse ;  /* 0x0000009700947202 */ /* 0x080fe20000000f00 */
[----:B------:R-:W-:Y:S01]  /*c3e0*/  IMAD R7, R210, -0x80, R5 ;  /* 0xffffff80d2077824 */ /* 0x000fe200078e0205 */
[----:B------:R-:W-:Y:S01]  /*c3f0*/  MOV R144, R151 ;  /* 0x0000009700907202 */ /* 0x000fe20000000f00 */
[----:B------:R-:W-:Y:S01]  /*c400*/  IMAD.MOV.U32 R150, RZ, RZ, R151 ;  /* 0x000000ffff967224 */ /* 0x000fe200078e0097 */
[----:B------:R-:W-:Y:S01]  /*c410*/  PRMT R3, R222, 0x654, R3 ;  /* 0x00000654de037816 */ /* 0x000fe20000000003 */
[--C-:B------:R-:W-:Y:S01]  /*c420*/  IMAD.MOV.U32 R149, RZ, RZ, R151.reuse ;  /* 0x000000ffff957224 */ /* 0x100fe200078e0097 */
[C---:B------:R-:W-:Y:S01]  /*c430*/  ISETP.GT.AND P3, PT, R7.reuse, RZ, PT ;  /* 0x000000ff0700720c */ /* 0x040fe20003f64270 */
[--C-:B------:R-:W-:Y:S01]  /*c440*/  IMAD.MOV.U32 R147, RZ, RZ, R151.reuse ;  /* 0x000000ffff937224 */ /* 0x100fe200078e0097 */
[C---:B------:R-:W-:Y:S01]  /*c450*/  ISETP.GT.AND P1, PT, R7.reuse, 0x1, PT ;  /* 0x000000010700780c */ /* 0x040fe20003f24270 */
[----:B------:R0:W-:Y:S01]  /*c460*/  SYNCS.ARRIVE.TRANS64.RED.A1T0 RZ, [R3+URZ], RZ ;  /* 0x000000ff03ff79a7 */ /* 0x0001e2000810043f */
[----:B------:R-:W-:Y:S01]  /*c470*/  ISETP.GT.AND P2, PT, R7, 0x8, PT ;  /* 0x000000080700780c */ /* 0x000fe20003f44270 */
[--C-:B------:R-:W-:Y:S01]  /*c480*/  IMAD.MOV.U32 R146, RZ, RZ, R151.reuse ;  /* 0x000000ffff927224 */ /* 0x100fe200078e0097 */
[----:B------:R-:W-:Y:S01]  /*c490*/  FSEL R128, R24, -INF , P3 ;  /* 0xff80000018807808 */ /* 0x000fe20001800000 */
[--C-:B------:R-:W-:Y:S01]  /*c4a0*/  IMAD.MOV.U32 R145, RZ, RZ, R151.reuse ;  /* 0x000000ffff917224 */ /* 0x100fe200078e0097 */
[----:B------:R-:W-:Y:S01]  /*c4b0*/  FSEL R130, R25, -INF , P1 ;  /* 0xff80000019827808 */ /* 0x000fe20000800000 */
[--C-:B------:R-:W-:Y:S01]  /*c4c0*/  IMAD.MOV.U32 R143, RZ, RZ, R151.reuse ;  /* 0x000000ffff8f7224 */ /* 0x100fe200078e0097 */
[C---:B------:R-:W-:Y:S01]  /*c4d0*/  ISETP.GT.AND P5, PT, R7.reuse, 0x9, PT ;  /* 0x000000090700780c */ /* 0x040fe20003fa4270 */
        /* <DEDUP_REMOVED lines=98> */
[C---:B------:R-:W-:Y:S02]  /*cb00*/  ISETP.GT.AND P0, PT, R7.reuse, 0x59, PT ;  /* 0x000000590700780c */ /* 0x040fe40003f04270 */
[----:B------:R-:W-:Y:S02]  /*cb10*/  FSEL R68, R68, -INF , P2 ;  /* 0xff80000044447808 */ /* 0x000fe40001000000 */
[----:B------:R-:W-:Y:S02]  /*cb20*/  FMNMX.FTZ R5, R88, R5, !PT ;  /* 0x0000000558057209 */ /* 0x000fe40007810000 */
[----:B------:R-:W-:-:S02]  /*cb30*/  ISETP.GT.AND P6, PT, R7, 0x60, PT ;  /* 0x000000600700780c */ /* 0x000fc40003fc4270 */
[----:B------:R-:W-:Y:S02]  /*cb40*/  FSEL R110, R69, -INF , P0 ;  /* 0xff800000456e7808 */ /* 0x000fe40000000000 */
[----:B------:R-:W-:Y:S02]  /*cb50*/  FMNMX.FTZ R5, R68, R5, !PT ;  /* 0x0000000544057209 */ /* 0x000fe40007810000 */
        /* <DEDUP_REMOVED lines=12> */
[----:B------:R-:W-:Y:S02]  /*cc20*/  FSEL R114, R77, -INF , P2 ;  /* 0xff8000004d727808 */ /* 0x000fe40001000000 */
[----:B------:R-:W-:Y:S02]  /*cc30*/  FMNMX.FTZ R5, R76, R5, !PT ;  /* 0x000000054c057209 */ /* 0x000fe40007810000 */
[----:B------:R-:W-:Y:S02]  /*cc40*/  ISETP.GT.AND P3, PT, R7, 0x70, PT ;  /* 0x000000700700780c */ /* 0x000fe40003f64270 */
[----:B------:R-:W-:-:S02]  /*cc50*/  FSEL R36, R63, -INF , P4 ;  /* 0xff8000003f247808 */ /* 0x000fc40002000000 */
[----:B------:R-:W-:Y:S02]  /*cc60*/  FSEL R80, R80, -INF , P3 ;  /* 0xff80000050507808 */ /* 0x000fe40001800000 */
[----:B------:R-:W-:Y:S02]  /*cc70*/  FMNMX.FTZ R5, R114, R5, !PT ;  /* 0x0000000572057209 */ /* 0x000fe40007810000 */
[----:B------:R-:W-:Y:S02]  /*cc80*/  ISETP.GT.AND P4, PT, R7, 0x71, PT ;  /* 0x000000710700780c */ /* 0x000fe40003f84270 */
[----:B------:R-:W-:Y:S02]  /*cc90*/  FSEL R62, R62, -INF , P5 ;  /* 0xff8000003e3e7808 */ /* 0x000fe40002800000 */
[----:B------:R-:W-:Y:S02]  /*cca0*/  FSEL R116, R81, -INF , P4 ;  /* 0xff80000051747808 */ /* 0x000fe40002000000 */
[----:B------:R-:W-:-:S02]  /*ccb0*/  FMNMX.FTZ R5, R80, R5, !PT ;  /* 0x0000000550057209 */ /* 0x000fc40007810000 */
[C---:B------:R-:W-:Y:S02]  /*ccc0*/  ISETP.GT.AND P5, PT, R7.reuse, 0x78, PT ;  /* 0x000000780700780c */ /* 0x040fe40003fa4270 */
[----:B------:R-:W-:Y:S02]  /*ccd0*/  FMNMX.FTZ R5, R116, R5, !PT ;  /* 0x0000000574057209 */ /* 0x000fe40007810000 */
[----:B------:R-:W-:Y:S02]  /*cce0*/  FSEL R84, R84, -INF , P5 ;  /* 0xff80000054547808 */ /* 0x000fe40002800000 */
[----:B------:R-:W-:Y:S02]  /*ccf0*/  ISETP.GT.AND P6, PT, R7, 0x79, PT ;  /* 0x000000790700780c */ /* 0x000fe40003fc4270 */
[----:B------:R-:W-:Y:S02]  /*cd00*/  FMNMX.FTZ R5, R84, R5, !PT ;  /* 0x0000000554057209 */ /* 0x000fe40007810000 */
[----:B------:R-:W-:-:S02]  /*cd10*/  FSEL R118, R85, -INF , P6 ;  /* 0xff80000055767808 */ /* 0x000fc40003000000 */
[----:B------:R-:W-:Y:S02]  /*cd20*/  P2R R15, PR, RZ, 0x4 ;  /* 0x00000004ff0f7803 */ /* 0x000fe40000000000 */
[----:B------:R-:W-:Y:S02]  /*cd30*/  FMNMX.FTZ R9, R118, R5, !PT ;  /* 0x0000000576097209 */ /* 0x000fe40007810000 */
[----:B------:R-:W-:Y:S02]  /*cd40*/  MOV R5, UR6 ;  /* 0x0000000600057c02 */ /* 0x000fe40008000f00 */
[----:B------:R-:W-:Y:S01]  /*cd50*/  P2R R21, PR, RZ, 0x2 ;  /* 0x00000002ff157803 */ /* 0x000fe20000000000 */
[----:B------:R-:W1:Y:S01]  /*cd60*/  SHFL.BFLY PT, R4, R9, 0x2, 0x1f ;  /* 0x0c401f0009047f89 */ /* 0x000e6200000e0000 */
        /* <DEDUP_REMOVED lines=9> */
[----:B------:R-:W-:Y:S02]  /*ce00*/  FSEL R52, R75, -INF , P0 ;  /* 0xff8000004b347808 */ /* 0x000fe40000000000 */
[----:B------:R-:W-:Y:S02]  /*ce10*/  FSEL R86, R86, -INF , P5 ;  /* 0xff80000056567808 */ /* 0x000fe40002800000 */
[----:B------:R-:W-:Y:S01]  /*ce20*/  ISETP.NE.AND P0, PT, R89, RZ, PT ;  /* 0x000000ff5900720c */ /* 0x000fe20003f05270 */
[----:B------:R-:W-:Y:S01]  /*ce30*/  IMAD.MOV.U32 R89, RZ, RZ, R151 ;  /* 0x000000ffff597224 */ /* 0x000fe200078e0097 */
[----:B-1----:R-:W-:Y:S02]  /*ce40*/  FMNMX.FTZ R11, R9, R4, !PT ;  /* 0x00000004090b7209 */ /* 0x002fe40007810000 */
[----:B------:R-:W-:-:S02]  /*ce50*/  MOV R141, R151 ;  /* 0x00000097008d7202 */ /* 0x000fc40000000f00 */
[-C--:B------:R-:W-:Y:S01]  /*ce60*/  MOV R138, R151.reuse ;  /* 0x00000097008a7202 */ /* 0x080fe20000000f00 */
[----:B------:R-:W1:Y:S01]  /*ce70*/  SHFL.BFLY PT, R4, R11, 0x1, 0x1f ;  /* 0x0c201f000b047f89 */ /* 0x000e6200000e0000 */
[-C--:B------:R-:W-:Y:S02]  /*ce80*/  MOV R135, R151.reuse ;  /* 0x0000009700877202 */ /* 0x080fe40000000f00 */
[-C--:B------:R-:W-:Y:S02]  /*ce90*/  MOV R129, R151.reuse ;  /* 0x0000009700817202 */ /* 0x080fe40000000f00 */
[-C--:B------:R-:W-:Y:S02]  /*cea0*/  MOV R123, R151.reuse ;  /* 0x00000097007b7202 */ /* 0x080fe40000000f00 */
[-C--:B------:R-:W-:Y:S02]  /*ceb0*/  MOV R117, R151.reuse ;  /* 0x0000009700757202 */ /* 0x080fe40000000f00 */
[----:B------:R-:W-:-:S02]  /*cec0*/  MOV R111, R151 ;  /* 0x00000097006f7202 */ /* 0x000fc40000000f00 */
[-C--:B------:R-:W-:Y:S02]  /*ced0*/  MOV R105, R151.reuse ;  /* 0x0000009700697202 */ /* 0x080fe40000000f00 */
[-C--:B------:R-:W-:Y:S02]  /*cee0*/  MOV R99, R151.reuse ;  /* 0x0000009700637202 */ /* 0x080fe40000000f00 */
[----:B------:R-:W-:Y:S02]  /*cef0*/  MOV R93, R151 ;  /* 0x00000097005d7202 */ /* 0x000fe40000000f00 */
[----:B-1----:R-:W-:Y:S02]  /*cf00*/  FMNMX.FTZ R4, R11, R4, !PT ;  /* 0x000000040b047209 */ /* 0x002fe40007810000 */
[----:B------:R-:W-:Y:S02]  /*cf10*/  FMNMX.FTZ R11, R26, R27, !PT ;  /* 0x0000001b1a0b7209 */ /* 0x000fe40007810000 */
[C---:B------:R-:W-:Y:S01]  /*cf20*/  FSETP.NEU.FTZ.AND P2, PT, R4.reuse, -INF , PT ;  /* 0xff8000000400780b */ /* 0x040fe20003f5d000 */
[----:B------:R-:W-:Y:S01]  /*cf30*/  FMUL.FTZ R13, R4, R5 ;  /* 0x00000005040d7220 */ /* 0x000fe20000410000 */
[----:B------:R-:W-:-:S04]  /*cf40*/  FMNMX.FTZ R11, R30, R11, !PT ;  /* 0x0000000b1e0b7209 */ /* 0x000fc80007810000 */
[----:B------:R-:W-:Y:S02]  /*cf50*/  FMNMX.FTZ R11, R8, R11, !PT ;  /* 0x0000000b080b7209 */ /* 0x000fe40007810000 */
        /* <DEDUP_REMOVED lines=13> */
[-CC-:B------:R-:W-:Y:S01]  /*d030*/  FFMA.FTZ R7, R130, R5.reuse, -R13.reuse ;  /* 0x0000000582077223 */ /* 0x180fe2000001080d */
[-CC-:B------:R-:W-:Y:S01]  /*d040*/  FFMA.FTZ R162, R132, R5.reuse, -R13.reuse ;  /* 0x0000000584a27223 */ /* 0x180fe2000001080d */
[--C-:B------:R-:W-:Y:S01]  /*d050*/  FFMA.FTZ R9, R126, R5, -R13.reuse ;  /* 0x000000057e097223 */ /* 0x100fe2000001080d */
[----:B------:R-:W-:Y:S01]  /*d060*/  FMNMX.FTZ R15, R42, R15, !PT ;  /* 0x0000000f2a0f7209 */ /* 0x000fe20007810000 */
[----:B------:R-:W-:Y:S01]  /*d070*/  MUFU.EX2 R160, R160 ;  /* 0x000000a000a07308 */ /* 0x000fe20000000800 */
[-CC-:B------:R-:W-:Y:S01]  /*d080*/  FFMA.FTZ R164, R124, R5.reuse, -R13.reuse ;  /* 0x000000057ca47223 */ /* 0x180fe2000001080d */
[--C-:B------:R-:W-:Y:S01]  /*d090*/  FFMA.FTZ R122, R122, R5, -R13.reuse ;  /* 0x000000057a7a7223 */ /* 0x100fe2000001080d */
[----:B------:R-:W-:Y:S01]  /*d0a0*/  FMNMX.FTZ R21, R14, R15, !PT ;  /* 0x0000000f0e157209 */ /* 0x000fe20007810000 */
[-CC-:B------:R-:W-:Y:S01]  /*d0b0*/  FFMA.FTZ R166, R120, R5.reuse, -R13.reuse ;  /* 0x0000000578a67223 */ /* 0x180fe2000001080d */
[-CC-:B------:R-:W-:Y:S01]  /*d0c0*/  FFMA.FTZ R98, R98, R5.reuse, -R13.reuse ;  /* 0x0000000562627223 */ /* 0x180fe2000001080d */
[--C-:B------:R-:W-:Y:S01]  /*d0d0*/  FFMA.FTZ R168, R108, R5, -R13.reuse ;  /* 0x000000056ca87223 */ /* 0x100fe2000001080d */
[----:B------:R-:W-:Y:S01]  /*d0e0*/  FMNMX.FTZ R21, R46, R21, !PT ;  /* 0x000000152e157209 */ /* 0x000fe20007810000 */
[----:B------:R-:W1:Y:S01]  /*d0f0*/  MUFU.EX2 R7, R7 ;  /* 0x0000000700077308 */ /* 0x000e620000000800 */
[-CC-:B------:R-:W-:Y:S01]  /*d100*/  FFMA.FTZ R170, R106, R5.reuse, -R13.reuse ;  /* 0x000000056aaa7223 */ /* 0x180fe2000001080d */
[--C-:B------:R-:W-:Y:S01]  /*d110*/  FFMA.FTZ R94, R94, R5, -R13.reuse ;  /* 0x000000055e5e7223 */ /* 0x100fe2000001080d */
[----:B------:R-:W-:Y:S01]  /*d120*/  FMNMX.FTZ R21, R20, R21, !PT ;  /* 0x0000001514157209 */ /* 0x000fe20007810000 */
[-CC-:B------:R-:W-:Y:S01]  /*d130*/  FFMA.FTZ R172, R104, R5.reuse, -R13.reuse ;  /* 0x0000000568ac7223 */ /* 0x180fe2000001080d */
[-CC-:B------:R-:W-:Y:S01]  /*d140*/  FFMA.FTZ R100, R100, R5.reuse, -R13.reuse ;  /* 0x0000000564647223 */ /* 0x180fe2000001080d */
[--C-:B------:R-:W-:Y:S01]  /*d150*/  FFMA.FTZ R174, R102, R5, -R13.reuse ;  /* 0x0000000566ae7223 */ /* 0x100fe2000001080d */
[----:B------:R-:W-:Y:S01]  /*d160*/  FMNMX.FTZ R21, R50, R21, !PT ;  /* 0x0000001532157209 */ /* 0x000fe20007810000 */
[----:B------:R-:W2:Y:S01]  /*d170*/  MUFU.EX2 R162, R162 ;  /* 0x000000a200a27308 */ /* 0x000ea20000000800 */
[-CC-:B------:R-:W-:Y:S01]  /*d180*/  FFMA.FTZ R178, R60, R5.reuse, -R13.reuse ;  /* 0x000000053cb27223 */ /* 0x180fe2000001080d */
[--C-:B------:R-:W-:Y:S01]  /*d190*/  FFMA.FTZ R180, R64, R5, -R13.reuse ;  /* 0x0000000540b47223 */ /* 0x100fe2000001080d */
[----:B------:R-:W-:Y:S01]  /*d1a0*/  FMNMX.FTZ R25, R24, R21, !PT ;  /* 0x0000001518197209 */ /* 0x000fe20007810000 */
[-CC-:B------:R-:W-:Y:S01]  /*d1b0*/  FFMA.FTZ R182, R68, R5.reuse, -R13.reuse ;  /* 0x0000000544b67223 */ /* 0x180fe2000001080d */
[-CC-:B------:R-:W-:Y:S01]  /*d1c0*/  FFMA.FTZ R184, R72, R5.reuse, -R13.reuse ;  /* 0x0000000548b87223 */ /* 0x180fe2000001080d */
[--C-:B------:R-:W-:Y:S01]  /*d1d0*/  FFMA.FTZ R186, R76, R5, -R13.reuse ;  /* 0x000000054cba7223 */ /* 0x100fe2000001080d */
[----:B------:R-:W-:Y:S01]  /*d1e0*/  FMNMX.FTZ R25, R54, R25, !PT ;  /* 0x0000001936197209 */ /* 0x000fe20007810000 */
[----:B------:R3:W-:Y:S01]  /*d1f0*/  MUFU.EX2 R21, R92 ;  /* 0x0000005c00157308 */ /* 0x0007e20000000800 */
[-CC-:B------:R-:W-:Y:S01]  /*d200*/  FFMA.FTZ R43, R114, R5.reuse, -R13.reuse ;  /* 0x00000005722b7223 */ /* 0x180fe2000001080d */
[--C-:B------:R-:W-:Y:S01]  /*d210*/  FFMA.FTZ R188, R80, R5, -R13.reuse ;  /* 0x0000000550bc7223 */ /* 0x100fe2000001080d */
[----:B------:R-:W-:Y:S01]  /*d220*/  FMNMX.FTZ R25, R28, R25, !PT ;  /* 0x000000191c197209 */ /* 0x000fe20007810000 */
[-CC-:B------:R-:W-:Y:S01]  /*d230*/  FFMA.FTZ R116, R116, R5.reuse, -R13.reuse ;  /* 0x0000000574747223 */ /* 0x180fe2000001080d */
[----:B------:R-:W-:Y:S01]  /*d240*/  FFMA.FTZ R190, R84, R5, -R13 ;  /* 0x0000000554be7223 */ /* 0x000fe2000001080d */
[----:B------:R-:W-:Y:S01]  /*d250*/  MOV R132, R151 ;  /* 0x0000009700847202 */ /* 0x000fe20000000f00 */
[--C-:B------:R-:W-:Y:S01]  /*d260*/  IMAD.MOV.U32 R130, RZ, RZ, R151.reuse ;  /* 0x000000ffff827224 */ /* 0x100fe200078e0097 */
[----:B------:R-:W-:Y:S01]  /*d270*/  FMNMX.FTZ R25, R58, R25, !PT ;  /* 0x000000193a197209 */ /* 0x000fe20007810000 */
[----:B------:R-:W4:Y:S01]  /*d280*/  MUFU.EX2 R9, R9 ;  /* 0x0000000900097308 */ /* 0x000f220000000800 */
[----:B---3--:R-:W-:Y:S01]  /*d290*/  FSEL R92, R87, -INF , P6 ;  /* 0xff800000575c7808 */ /* 0x008fe20003000000 */
[--C-:B------:R-:W-:Y:S01]  /*d2a0*/  IMAD.MOV.U32 R128, RZ, RZ, R151.reuse ;  /* 0x000000ffff807224 */ /* 0x100fe200078e0097 */
[----:B------:R-:W-:Y:S01]  /*d2b0*/  FMNMX.FTZ R29, R32, R25, !PT ;  /* 0x00000019201d7209 */ /* 0x000fe20007810000 */
[--C-:B------:R-:W-:Y:S01]  /*d2c0*/  IMAD.MOV.U32 R124, RZ, RZ, R151.reuse ;  /* 0x000000ffff7c7224 */ /* 0x100fe200078e0097 */
[----:B------:R-:W-:Y:S01]  /*d2d0*/  MOV R126, R151 ;  /* 0x00000097007e7202 */ /* 0x000fe20000000f00 */
[--C-:B------:R-:W-:Y:S01]  /*d2e0*/  IMAD.MOV.U32 R106, RZ, RZ, R151.reuse ;  /* 0x000000ffff6a7224 */ /* 0x100fe200078e0097 */
[----:B------:R-:W-:Y:S01]  /*d2f0*/  FMNMX.FTZ R29, R62, R29, !PT ;  /* 0x0000001d3e1d7209 */ /* 0x000fe20007810000 */
[----:B------:R-:W3:Y:S01]  /*d300*/  MUFU.EX2 R164, R164 ;  /* 0x000000a400a47308 */ /* 0x000ee20000000800 */
[----:B------:R-:W-:Y:S01]  /*d310*/  MOV R120, R151 ;  /* 0x0000009700787202 */ /* 0x000fe20000000f00 */
[----:B------:R-:W-:Y:S01]  /*d320*/  IMAD.MOV.U32 R104, RZ, RZ, R151 ;  /* 0x000000ffff687224 */ /* 0x000fe200078e0097 */
[----:B------:R-:W-:-:S02]  /*d330*/  FMNMX.FTZ R29, R36, R29, !PT ;  /* 0x0000001d241d7209 */ /* 0x000fc40007810000 */
[----:B------:R-:W-:Y:S02]  /*d340*/  MOV R114, R151 ;  /* 0x0000009700727202 */ /* 0x000fe40000000f00 */
[----:B------:R-:W-:Y:S01]  /*d350*/  FMNMX.FTZ R29, R66, R29, !PT ;  /* 0x0000001d421d7209 */ /* 0x000fe20007810000 */
[----:B------:R5:W0:Y:S01]  /*d360*/  MUFU.EX2 R11, R122 ;  /* 0x0000007a000b7308 */ /* 0x000a220000000800 */
[----:B------:R-:W-:Y:S02]  /*d370*/  MOV R108, R151 ;  /* 0x00000097006c7202 */ /* 0x000fe40000000f00 */
[----:B------:R-:W-:Y:S02]  /*d380*/  FMNMX.FTZ R31, R40, R29, !PT ;  /* 0x0000001d281f7209 */ /* 0x000fe40007810000 */
[----:B------:R-:W-:Y:S02]  /*d390*/  MOV R102, R151 ;  /* 0x0000009700667202 */ /* 0x000fe40000000f00 */
[----:B------:R-:W-:Y:S01]  /*d3a0*/  FMNMX.FTZ R31, R70, R31, !PT ;  /* 0x0000001f461f7209 */ /* 0x000fe20007810000 */
[----:B------:R-:W0:Y:S01]  /*d3b0*/  MUFU.EX2 R166, R166 ;  /* 0x000000a600a67308 */ /* 0x000e220000000800 */
[----:B-----5:R-:W-:-:S02]  /*d3c0*/  IMAD.MOV.U32 R122, RZ, RZ, R151 ;  /* 0x000000ffff7a7224 */ /* 0x020fc400078e0097 */
[----:B------:R-:W-:-:S04]  /*d3d0*/  FMNMX.FTZ R31, R48, R31, !PT ;  /* 0x0000001f301f7209 */ /* 0x000fc80007810000 */
[----:B------:R-:W-:Y:S01]  /*d3e0*/  FMNMX.FTZ R31, R74, R31, !PT ;  /* 0x0000001f4a1f7209 */ /* 0x000fe20007810000 */
[----:B------:R5:W0:Y:S03]  /*d3f0*/  MUFU.EX2 R15, R98 ;  /* 0x00000062000f7308 */ /* 0x000a260000000800 */
[----:B------:R-:W-:-:S04]  /*d400*/  FMNMX.FTZ R33, R52, R31, !PT ;  /* 0x0000001f34217209 */ /* 0x000fc80007810000 */
[----:B------:R-:W-:Y:S01]  /*d410*/  FMNMX.FTZ R33, R78, R33, !PT ;  /* 0x000000214e217209 */ /* 0x000fe20007810000 */
[----:B------:R-:W0:Y:S01]  /*d420*/  MUFU.EX2 R168, R168 ;  /* 0x000000a800a87308 */ /* 0x000e220000000800 */
[----:B-----5:R-:W-:Y:S02]  /*d430*/  IMAD.MOV.U32 R98, RZ, RZ, R151 ;  /* 0x000000ffff627224 */ /* 0x020fe400078e0097 */
[----:B------:R-:W-:-:S04]  /*d440*/  FMNMX.FTZ R33, R90, R33, !PT ;  /* 0x000000215a217209 */ /* 0x000fc80007810000 */
[----:B------:R-:W-:Y:S01]  /*d450*/  FMNMX.FTZ R33, R82, R33, !PT ;  /* 0x0000002152217209 */ /* 0x000fe20007810000 */
[----:B------:R-:W-:Y:S03]  /*d460*/  MUFU.EX2 R170, R170 ;  /* 0x000000aa00aa7308 */ /* 0x000fe60000000800 */
[----:B------:R-:W-:-:S04]  /*d470*/  FMNMX.FTZ R35, R56, R33, !PT ;  /* 0x0000002138237209 */ /* 0x000fc80007810000 */
[----:B------:R-:W-:Y:S01]  /*d480*/  FMNMX.FTZ R35, R86, R35, !PT ;  /* 0x0000002356237209 */ /* 0x000fe20007810000 */
[----:B------:R5:W-:Y:S03]  /*d490*/  MUFU.EX2 R25, R94 ;  /* 0x0000005e00197308 */ /* 0x000be60000000800 */
[----:B------:R-:W-:Y:S01]  /*d4a0*/  FMNMX.FTZ R6, R92, R35, !PT ;  /* 0x000000235c067209 */ /* 0x000fe20007810000 */
[----:B------:R-:W-:-:S04]  /*d4b0*/  FFMA.FTZ R35, R44, R5, -R13 ;  /* 0x000000052c237223 */ /* 0x000fc8000001080d */
[----:B------:R-:W1:Y:S01]  /*d4c0*/  SHFL.BFLY PT, R41, R6, 0x2, 0x1f ;  /* 0x0c401f0006297f89 */ /* 0x000e6200000e0000 */
[----:B------:R-:W-:Y:S01]  /*d4d0*/  MUFU.EX2 R172, R172 ;  /* 0x000000ac00ac7308 */ /* 0x000fe20000000800 */
[----:B-----5:R-:W-:-:S07]  /*d4e0*/  IMAD.MOV.U32 R94, RZ, RZ, R151 ;  /* 0x000000ffff5e7224 */ /* 0x020fce00078e0097 */
[----:B------:R5:W-:Y:S08]  /*d4f0*/  MUFU.EX2 R29, R100 ;  /* 0x00000064001d7308 */ /* 0x000bf00000000800 */
[----:B------:R-:W-:Y:S01]  /*d500*/  MUFU.EX2 R174, R174 ;  /* 0x000000ae00ae7308 */ /* 0x000fe20000000800 */
[----:B-----5:R-:W-:Y:S01]  /*d510*/  IMAD.MOV.U32 R100, RZ, RZ, R151 ;  /* 0x000000ffff647224 */ /* 0x020fe200078e0097 */
[----:B-1----:R-:W-:-:S06]  /*d520*/  FMNMX.FTZ R44, R6, R41, !PT ;  /* 0x00000029062c7209 */ /* 0x002fcc0007810000 */
[----:B------:R1:W-:Y:S01]  /*d530*/  MUFU.EX2 R31, R37 ;  /* 0x00000025001f7308 */ /* 0x0003e20000000800 */
[-C--:B------:R-:W-:Y:S01]  /*d540*/  FFMA.FTZ R41, R112, R5.reuse, -R13 ;  /* 0x0000000570297223 */ /* 0x080fe2000001080d */
[----:B------:R-:W-:Y:S01]  /*d550*/  IMAD.MOV.U32 R112, RZ, RZ, R151 ;  /* 0x000000ffff707224 */ /* 0x000fe200078e0097 */
[----:B------:R-:W5:Y:S05]  /*d560*/  SHFL.BFLY PT, R45, R44, 0x1, 0x1f ;  /* 0x0c201f002c2d7f89 */ /* 0x000f6a00000e0000 */
[----:B------:R-:W-:Y:S01]  /*d570*/  MUFU.EX2 R176, R176 ;  /* 0x000000b000b07308 */ /* 0x000fe20000000800 */
[----:B-1----:R-:W-:Y:S01]  /*d580*/  FFMA.FTZ R37, R88, R5, -R13 ;  /* 0x0000000558257223 */ /* 0x002fe2000001080d */
[----:B------:R-:W-:-:S06]  /*d590*/  IMAD.MOV.U32 R88, RZ, RZ, R151 ;  /* 0x000000ffff587224 */ /* 0x000fcc00078e0097 */
[----:B------:R1:W-:Y:S08]  /*d5a0*/  MUFU.EX2 R33, R39 ;  /* 0x0000002700217308 */ /* 0x0003f00000000800 */
[----:B------:R-:W-:Y:S01]  /*d5b0*/  MUFU.EX2 R178, R178 ;  /* 0x000000b200b27308 */ /* 0x000fe20000000800 */
[-CC-:B-1----:R-:W-:Y:S01]  /*d5c0*/  FFMA.FTZ R39, R110, R5.reuse, -R13.reuse ;  /* 0x000000056e277223 */ /* 0x182fe2000001080d */
[----:B------:R-:W-:Y:S01]  /*d5d0*/  FFMA.FTZ R13, R118, R5, -R13 ;  /* 0x00000005760d7223 */ /* 0x000fe2000001080d */
[--C-:B------:R-:W-:Y:S01]  /*d5e0*/  IMAD.MOV.U32 R118, RZ, RZ, R151.reuse ;  /* 0x000000ffff767224 */ /* 0x100fe200078e0097 */
[----:B-----5:R-:W-:Y:S01]  /*d5f0*/  FMNMX.FTZ R6, R44, R45, !PT ;  /* 0x0000002d2c067209 */ /* 0x020fe20007810000 */
[----:B------:R-:W-:-:S03]  /*d600*/  IMAD.MOV.U32 R110, RZ, RZ, R151 ;  /* 0x000000ffff6e7224 */ /* 0x000fc600078e0097 */
[C---:B------:R-:W-:Y:S01]  /*d610*/  FSETP.NEU.FTZ.AND P1, PT, R6.reuse, -INF , PT ;  /* 0xff8000000600780b */ /* 0x040fe20003f3d000 */
[-C--:B------:R-:W-:Y:S01]  /*d620*/  FMUL.FTZ R44, R6, R5.reuse ;  /* 0x00000005062c7220 */ /* 0x080fe20000410000 */
[----:B------:R-:W-:Y:S04]  /*d630*/  MUFU.EX2 R35, R35 ;  /* 0x0000002300237308 */ /* 0x000fe80000000800 */
[----:B------:R-:W-:Y:S02]  /*d640*/  FSEL R47, R44, RZ, P1 ;  /* 0x000000ff2c2f7208 */ /* 0x000fe40000800000 */
[----:B------:R-:W-:Y:S02]  /*d650*/  ISETP.GE.AND P1, PT, R96, 0x81, PT ;  /* 0x000000816000780c */ /* 0x000fe40003f26270 */
[----:B------:R-:W-:Y:S01]  /*d660*/  MUFU.EX2 R180, R180 ;  /* 0x000000b400b47308 */ /* 0x000fe20000000800 */
[-CC-:B------:R-:W-:Y:S01]  /*d670*/  FFMA.FTZ R161, R26, R5.reuse, -R47.reuse ;  /* 0x000000051aa17223 */ /* 0x180fe2000001082f */
[-C--:B------:R-:W-:Y:S01]  /*d680*/  FFMA.FTZ R26, R27, R5.reuse, -R47 ;  /* 0x000000051b1a7223 */ /* 0x080fe2000001082f */
[----:B------:R-:W-:Y:S01]  /*d690*/  FADD.FTZ R27, R160, R7 ;  /* 0x00000007a01b7221 */ /* 0x000fe20000010000 */
[-CC-:B------:R-:W-:Y:S01]  /*d6a0*/  FFMA.FTZ R163, R30, R5.reuse, -R47.reuse ;  /* 0x000000051ea37223 */ /* 0x180fe2000001082f */
[-CC-:B------:R-:W-:Y:S01]  /*d6b0*/  FFMA.FTZ R30, R8, R5.reuse, -R47.reuse ;  /* 0x00000005081e7223 */ /* 0x180fe2000001082f */
[-C--:B------:R-:W-:Y:S01]  /*d6c0*/  FFMA.FTZ R165, R34, R5.reuse, -R47 ;  /* 0x0000000522a57223 */ /* 0x080fe2000001082f */
[----:B--2---:R-:W-:Y:S01]  /*d6d0*/  FADD.FTZ R8, R162, R27 ;  /* 0x0000001ba2087221 */ /* 0x004fe20000010000 */
[----:B------:R-:W-:Y:S01]  /*d6e0*/  MUFU.EX2 R161, R161 ;  /* 0x000000a100a17308 */ /* 0x000fe20000000800 */
[-CC-:B------:R-:W-:Y:S01]  /*d6f0*/  FFMA.FTZ R10, R10, R5.reuse, -R47.reuse ;  /* 0x000000050a0a7223 */ /* 0x180fe2000001082f */
[-CC-:B------:R-:W-:Y:S01]  /*d700*/  FFMA.FTZ R167, R38, R5.reuse, -R47.reuse ;  /* 0x0000000526a77223 */ /* 0x180fe2000001082f */
[----:B----4-:R-:W-:Y:S01]  /*d710*/  FADD.FTZ R27, R9, R8 ;  /* 0x00000008091b7221 */ /* 0x010fe20000010000 */
[-CC-:B------:R-:W-:Y:S01]  /*d720*/  FFMA.FTZ R12, R12, R5.reuse, -R47.reuse ;  /* 0x000000050c0c7223 */ /* 0x180fe2000001082f */
[-CC-:B------:R-:W-:Y:S01]  /*d730*/  FFMA.FTZ R169, R42, R5.reuse, -R47.reuse ;  /* 0x000000052aa97223 */ /* 0x180fe2000001082f */
[-C--:B------:R-:W-:Y:S01]  /*d740*/  FFMA.FTZ R14, R14, R5.reuse, -R47 ;  /* 0x000000050e0e7223 */ /* 0x080fe2000001082f */
[----:B---3--:R-:W-:Y:S01]  /*d750*/  FADD.FTZ R8, R164, R27 ;  /* 0x0000001ba4087221 */ /* 0x008fe20000010000 */
[----:B------:R-:W1:Y:S01]  /*d760*/  MUFU.EX2 R26, R26 ;  /* 0x0000001a001a7308 */ /* 0x000e620000000800 */
[-CC-:B------:R-:W-:Y:S01]  /*d770*/  FFMA.FTZ R171, R46, R5.reuse, -R47.reuse ;  /* 0x000000052eab7223 */ /* 0x180fe2000001082f */
[-CC-:B------:R-:W-:Y:S01]  /*d780*/  FFMA.FTZ R20, R20, R5.reuse, -R47.reuse ;  /* 0x0000000514147223 */ /* 0x180fe2000001082f */
[----:B0-----:R-:W-:Y:S01]  /*d790*/  FADD.FTZ R27, R11, R8 ;  /* 0x000000080b1b7221 */ /* 0x001fe20000010000 */
[-CC-:B------:R-:W-:Y:S01]  /*d7a0*/  FFMA.FTZ R173, R50, R5.reuse, -R47.reuse ;  /* 0x0000000532ad7223 */ /* 0x180fe2000001082f */
[-CC-:B------:R-:W-:Y:S01]  /*d7b0*/  FFMA.FTZ R24, R24, R5.reuse, -R47.reuse ;  /* 0x0000000518187223 */ /* 0x180fe2000001082f */
[-C--:B------:R-:W-:Y:S01]  /*d7c0*/  FFMA.FTZ R175, R54, R5.reuse, -R47 ;  /* 0x0000000536af7223 */ /* 0x080fe2000001082f */
[----:B------:R-:W-:Y:S01]  /*d7d0*/  FADD.FTZ R34, R166, R27 ;  /* 0x0000001ba6227221 */ /* 0x000fe20000010000 */
[----:B------:R-:W0:Y:S01]  /*d7e0*/  MUFU.EX2 R163, R163 ;  /* 0x000000a300a37308 */ /* 0x000e220000000800 */
[-CC-:B------:R-:W-:Y:S01]  /*d7f0*/  FFMA.FTZ R28, R28, R5.reuse, -R47.reuse ;  /* 0x000000051c1c7223 */ /* 0x180fe2000001082f */
[-CC-:B------:R-:W-:Y:S01]  /*d800*/  FFMA.FTZ R177, R58, R5.reuse, -R47.reuse ;  /* 0x000000053ab17223 */ /* 0x180fe2000001082f */
[----:B------:R-:W-:Y:S01]  /*d810*/  FADD.FTZ R49, R15, R34 ;  /* 0x000000220f317221 */ /* 0x000fe20000010000 */
[-CC-:B------:R-:W-:Y:S01]  /*d820*/  FFMA.FTZ R34, R36, R5.reuse, -R47.reuse ;  /* 0x0000000524227223 */ /* 0x180fe2000001082f */
[-CC-:B------:R-:W-:Y:S01]  /*d830*/  FFMA.FTZ R32, R32, R5.reuse, -R47.reuse ;  /* 0x0000000520207223 */ /* 0x180fe2000001082f */
[-C--:B------:R-:W-:Y:S01]  /*d840*/  FFMA.FTZ R179, R62, R5.reuse, -R47 ;  /* 0x000000053eb37223 */ /* 0x080fe2000001082f */
[----:B------:R-:W-:Y:S01]  /*d850*/  FADD.FTZ R36, R168, R49 ;  /* 0x00000031a8247221 */ /* 0x000fe20000010000 */
[----:B------:R-:W2:Y:S01]  /*d860*/  MUFU.EX2 R30, R30 ;  /* 0x0000001e001e7308 */ /* 0x000ea20000000800 */
[----:B-1----:R-:W-:Y:S01]  /*d870*/  FADD.FTZ R8, R161, R26 ;  /* 0x0000001aa1087221 */ /* 0x002fe20000010000 */
[-CC-:B------:R-:W-:Y:S01]  /*d880*/  FFMA.FTZ R66, R66, R5.reuse, -R47.reuse ;  /* 0x0000000542427223 */ /* 0x180fe2000001082f */
[----:B------:R-:W-:Y:S01]  /*d890*/  FADD.FTZ R49, R21, R36 ;  /* 0x0000002415317221 */ /* 0x000fe20000010000 */
[-CC-:B------:R-:W-:Y:S01]  /*d8a0*/  FFMA.FTZ R40, R40, R5.reuse, -R47.reuse ;  /* 0x0000000528287223 */ /* 0x180fe2000001082f */
[-C--:B------:R-:W-:Y:S01]  /*d8b0*/  FFMA.FTZ R70, R70, R5.reuse, -R47 ;  /* 0x0000000546467223 */ /* 0x080fe2000001082f */
[----:B------:R-:W-:Y:S01]  /*d8c0*/  F2FP.F16.F32.PACK_AB R160, R7, R160 ;  /* 0x000000a007a0723e */ /* 0x000fe200000000ff */
[----:B------:R-:W-:Y:S01]  /*d8d0*/  FADD.FTZ R36, R170, R49 ;  /* 0x00000031aa247221 */ /* 0x000fe20000010000 */
[----:B------:R-:W1:Y:S01]  /*d8e0*/  MUFU.EX2 R165, R165 ;  /* 0x000000a500a57308 */ /* 0x000e620000000800 */
[----:B0-----:R-:W-:Y:S01]  /*d8f0*/  FADD.FTZ R27, R163, R8 ;  /* 0x00000008a31b7221 */ /* 0x001fe20000010000 */
[-CC-:B------:R-:W-:Y:S01]  /*d900*/  FFMA.FTZ R48, R48, R5.reuse, -R47.reuse ;  /* 0x0000000530307223 */ /* 0x180fe2000001082f */
[----:B------:R-:W-:Y:S01]  /*d910*/  FADD.FTZ R49, R25, R36 ;  /* 0x0000002419317221 */ /* 0x000fe20000010000 */
[-CC-:B------:R-:W-:Y:S01]  /*d920*/  FFMA.FTZ R74, R74, R5.reuse, -R47.reuse ;  /* 0x000000054a4a7223 */ /* 0x180fe2000001082f */
[-CC-:B------:R-:W-:Y:S01]  /*d930*/  FFMA.FTZ R52, R52, R5.reuse, -R47.reuse ;  /* 0x0000000534347223 */ /* 0x180fe2000001082f */
[-C--:B------:R-:W-:Y:S01]  /*d940*/  FFMA.FTZ R78, R78, R5.reuse, -R47 ;  /* 0x000000054e4e7223 */ /* 0x080fe2000001082f */
[----:B------:R-:W-:Y:S01]  /*d950*/  FADD.FTZ R36, R172, R49 ;  /* 0x00000031ac247221 */ /* 0x000fe20000010000 */
[----:B------:R-:W0:Y:S01]  /*d960*/  MUFU.EX2 R10, R10 ;  /* 0x0000000a000a7308 */ /* 0x000e220000000800 */
[----:B--2---:R-:W-:Y:S01]  /*d970*/  FADD.FTZ R8, R30, R27 ;  /* 0x0000001b1e087221 */ /* 0x004fe20000010000 */
        /* <DEDUP_REMOVED lines=8> */
[----:B------:R-:W-:Y:S01]  /*da00*/  FFMA.FTZ R47, R92, R5, -R47 ;  /* 0x000000055c2f7223 */ /* 0x000fe2000001082f */
[----:B------:R-:W-:Y:S01]  /*da10*/  F2FP.F16.F32.PACK_AB R161, R26, R161 ;  /* 0x000000a11aa1723e */ /* 0x000fe200000000ff */
[----:B------:R-:W-:Y:S01]  /*da20*/  IMAD.MOV.U32 R92, RZ, RZ, R151 ;  /* 0x000000ffff5c7224 */ /* 0x000fe200078e0097 */
[----:B------:R-:W-:-:S02]  /*da30*/  F2FP.F16.F32.PACK_AB R162, R9, R162 ;  /* 0x000000a209a2723e */ /* 0x000fc400000000ff */
[----:B------:R-:W-:Y:S01]  /*da40*/  F2FP.F16.F32.PACK_AB R164, R11, R164 ;  /* 0x000000a40ba4723e */ /* 0x000fe200000000ff */
[----:B------:R-:W1:Y:S01]  /*da50*/  MUFU.EX2 R12, R12 ;  /* 0x0000000c000c7308 */ /* 0x000e620000000800 */
[C---:B0-----:R-:W-:Y:S01]  /*da60*/  FADD.FTZ R8, R10.reuse, R27 ;  /* 0x0000001b0a087221 */ /* 0x041fe20000010000 */
[----:B------:R-:W-:Y:S02]  /*da70*/  F2FP.F16.F32.PACK_AB R165, R10, R165 ;  /* 0x000000a50aa5723e */ /* 0x000fe400000000ff */
[----:B------:R-:W-:Y:S02]  /*da80*/  F2FP.F16.F32.PACK_AB R166, R15, R166 ;  /* 0x000000a60fa6723e */ /* 0x000fe400000000ff */
[----:B------:R-:W-:Y:S02]  /*da90*/  F2FP.F16.F32.PACK_AB R168, R21, R168 ;  /* 0x000000a815a8723e */ /* 0x000fe400000000ff */
[----:B------:R-:W0:Y:S01]  /*daa0*/  MUFU.EX2 R169, R169 ;  /* 0x000000a900a97308 */ /* 0x000e220000000800 */
[----:B--2---:R-:W-:Y:S01]  /*dab0*/  FADD.FTZ R27, R167, R8 ;  /* 0x00000008a71b7221 */ /* 0x004fe20000010000 */
[----:B------:R-:W-:-:S02]  /*dac0*/  F2FP.F16.F32.PACK_AB R170, R25, R170 ;  /* 0x000000aa19aa723e */ /* 0x000fc400000000ff */
[----:B------:R-:W-:Y:S02]  /*dad0*/  F2FP.F16.F32.PACK_AB R172, R29, R172 ;  /* 0x000000ac1dac723e */ /* 0x000fe400000000ff */
[----:B------:R-:W-:Y:S02]  /*dae0*/  F2FP.F16.F32.PACK_AB R174, R31, R174 ;  /* 0x000000ae1fae723e */ /* 0x000fe400000000ff */
[----:B------:R-:W2:Y:S01]  /*daf0*/  MUFU.EX2 R14, R14 ;  /* 0x0000000e000e7308 */ /* 0x000ea20000000800 */
[----:B-1----:R-:W-:Y:S01]  /*db00*/  FADD.FTZ R8, R12, R27 ;  /* 0x0000001b0c087221 */ /* 0x002fe20000010000 */
[----:B------:R-:W-:Y:S02]  /*db10*/  F2FP.F16.F32.PACK_AB R163, R30, R163 ;  /* 0x000000a31ea3723e */ /* 0x000fe400000000ff */
[----:B------:R-:W-:Y:S02]  /*db20*/  F2FP.F16.F32.PACK_AB R167, R12, R167 ;  /* 0x000000a70ca7723e */ /* 0x000fe400000000ff */
[----:B------:R-:W-:-:S02]  /*db30*/  MOV R96, R151 ;  /* 0x0000009700607202 */ /* 0x000fc40000000f00 */
[----:B------:R-:W1:Y:S01]  /*db40*/  MUFU.EX2 R171, R171 ;  /* 0x000000ab00ab7308 */ /* 0x000e620000000800 */
[----:B0-----:R-:W-:-:S07]  /*db50*/  FADD.FTZ R27, R169, R8 ;  /* 0x00000008a91b7221 */ /* 0x001fce0000010000 */
[----:B------:R-:W0:Y:S01]  /*db60*/  MUFU.EX2 R20, R20 ;  /* 0x0000001400147308 */ /* 0x000e220000000800 */
[C---:B--2---:R-:W-:Y:S01]  /*db70*/  FADD.FTZ R8, R14.reuse, R27 ;  /* 0x0000001b0e087221 */ /* 0x044fe20000010000 */
[----:B------:R-:W-:Y:S01]  /*db80*/  FADD.FTZ R27, R31, R36 ;  /* 0x000000241f1b7221 */ /* 0x000fe20000010000 */
[----:B------:R-:W-:-:S03]  /*db90*/  F2FP.F16.F32.PACK_AB R169, R14, R169 ;  /* 0x000000a90ea9723e */ /* 0x000fc600000000ff */
[----:B------:R-:W-:Y:S01]  /*dba0*/  FADD.FTZ R36, R176, R27 ;  /* 0x0000001bb0247221 */ /* 0x000fe20000010000 */
[----:B------:R-:W-:Y:S01]  /*dbb0*/  F2FP.F16.F32.PACK_AB R176, R33, R176 ;  /* 0x000000b021b0723e */ /* 0x000fe200000000ff */
[----:B------:R-:W2:Y:S01]  /*dbc0*/  MUFU.EX2 R173, R173 ;  /* 0x000000ad00ad7308 */ /* 0x000ea20000000800 */
[----:B-1----:R-:W-:Y:S01]  /*dbd0*/  FADD.FTZ R3, R171, R8 ;  /* 0x00000008ab037221 */ /* 0x002fe20000010000 */
[----:B------:R-:W-:-:S04]  /*dbe0*/  FADD.FTZ R27, R33, R36 ;  /* 0x00000024211b7221 */ /* 0x000fc80000010000 */
[----:B------:R-:W-:Y:S01]  /*dbf0*/  FADD.FTZ R36, R178, R27 ;  /* 0x0000001bb2247221 */ /* 0x000fe20000010000 */
[C---:B------:R-:W-:Y:S01]  /*dc00*/  F2FP.F16.F32.PACK_AB R178, R35.reuse, R178 ;  /* 0x000000b223b2723e */ /* 0x040fe200000000ff */
[----:B------:R-:W1:Y:S01]  /*dc10*/  MUFU.EX2 R24, R24 ;  /* 0x0000001800187308 */ /* 0x000e620000000800 */
[C---:B0-----:R-:W-:Y:S01]  /*dc20*/  FADD.FTZ R8, R20.reuse, R3 ;  /* 0x0000000314087221 */ /* 0x041fe20000010000 */
[----:B------:R-:W-:Y:S01]  /*dc30*/  FADD.FTZ R27, R35, R36 ;  /* 0x00000024231b7221 */ /* 0x000fe20000010000 */
[----:B------:R-:W-:-:S03]  /*dc40*/  F2FP.F16.F32.PACK_AB R171, R20, R171 ;  /* 0x000000ab14ab723e */ /* 0x000fc600000000ff */
[----:B------:R-:W-:Y:S02]  /*dc50*/  FADD.FTZ R36, R180, R27 ;  /* 0x0000001bb4247221 */ /* 0x000fe40000010000 */
[----:B------:R-:W0:Y:S01]  /*dc60*/  MUFU.EX2 R175, R175 ;  /* 0x000000af00af7308 */ /* 0x000e220000000800 */
[----:B--2---:R-:W-:-:S07]  /*dc70*/  FADD.FTZ R3, R173, R8 ;  /* 0x00000008ad037221 */ /* 0x004fce0000010000 */
[----:B------:R-:W2:Y:S01]  /*dc80*/  MUFU.EX2 R28, R28 ;  /* 0x0000001c001c7308 */ /* 0x000ea20000000800 */
[C---:B-1----:R-:W-:Y:S01]  /*dc90*/  FADD.FTZ R8, R24.reuse, R3 ;  /* 0x0000000318087221 */ /* 0x042fe20000010000 */
[----:B------:R-:W-:-:S06]  /*dca0*/  F2FP.F16.F32.PACK_AB R173, R24, R173 ;  /* 0x000000ad18ad723e */ /* 0x000fcc00000000ff */
[----:B------:R-:W1:Y:S01]  /*dcb0*/  MUFU.EX2 R37, R37 ;  /* 0x0000002500257308 */ /* 0x000e620000000800 */
[----:B0-----:R-:W-:-:S07]  /*dcc0*/  FADD.FTZ R3, R175, R8 ;  /* 0x00000008af037221 */ /* 0x001fce0000010000 */
[----:B------:R-:W0:Y:S01]  /*dcd0*/  MUFU.EX2 R177, R177 ;  /* 0x000000b100b17308 */ /* 0x000e220000000800 */
[C---:B--2---:R-:W-:Y:S01]  /*dce0*/  FADD.FTZ R8, R28.reuse, R3 ;  /* 0x000000031c087221 */ /* 0x044fe20000010000 */
[----:B------:R-:W-:-:S06]  /*dcf0*/  F2FP.F16.F32.PACK_AB R175, R28, R175 ;  /* 0x000000af1caf723e */ /* 0x000fcc00000000ff */
[----:B------:R-:W2:Y:S01]  /*dd00*/  MUFU.EX2 R182, R182 ;  /* 0x000000b600b67308 */ /* 0x000ea20000000800 */
[C---:B-1----:R-:W-:Y:S01]  /*dd10*/  FADD.FTZ R27, R37.reuse, R36 ;  /* 0x00000024251b7221 */ /* 0x042fe20000010000 */
[----:B------:R-:W-:-:S06]  /*dd20*/  F2FP.F16.F32.PACK_AB R180, R37, R180 ;  /* 0x000000b425b4723e */ /* 0x000fcc00000000ff */
[----:B------:R-:W1:Y:S01]  /*dd30*/  MUFU.EX2 R32, R32 ;  /* 0x0000002000207308 */ /* 0x000e620000000800 */
[----:B0-----:R-:W-:-:S07]  /*dd40*/  FADD.FTZ R3, R177, R8 ;  /* 0x00000008b1037221 */ /* 0x001fce0000010000 */
[----:B------:R-:W0:Y:S01]  /*dd50*/  MUFU.EX2 R39, R39 ;  /* 0x0000002700277308 */ /* 0x000e220000000800 */
[----:B--2---:R-:W-:-:S07]  /*dd60*/  FADD.FTZ R36, R182, R27 ;  /* 0x0000001bb6247221 */ /* 0x004fce0000010000 */
[----:B------:R-:W2:Y:S01]  /*dd70*/  MUFU.EX2 R179, R179 ;  /* 0x000000b300b37308 */ /* 0x000ea20000000800 */
[C---:B-1----:R-:W-:Y:S01]  /*dd80*/  FADD.FTZ R8, R32.reuse, R3 ;  /* 0x0000000320087221 */ /* 0x042fe20000010000 */
[----:B------:R-:W-:-:S06]  /*dd90*/  F2FP.F16.F32.PACK_AB R177, R32, R177 ;  /* 0x000000b120b1723e */ /* 0x000fcc00000000ff */
[----:B------:R-:W1:Y:S01]  /*dda0*/  MUFU.EX2 R184, R184 ;  /* 0x000000b800b87308 */ /* 0x000e620000000800 */
[C---:B0-----:R-:W-:Y:S01]  /*ddb0*/  FADD.FTZ R7, R39.reuse, R36 ;  /* 0x0000002427077221 */ /* 0x041fe20000010000 */
[----:B------:R-:W-:-:S06]  /*ddc0*/  F2FP.F16.F32.PACK_AB R182, R39, R182 ;  /* 0x000000b627b6723e */ /* 0x000fcc00000000ff */
[----:B------:R-:W0:Y:S01]  /*ddd0*/  MUFU.EX2 R34, R34 ;  /* 0x0000002200227308 */ /* 0x000e220000000800 */
[----:B--2---:R-:W-:-:S07]  /*dde0*/  FADD.FTZ R3, R179, R8 ;  /* 0x00000008b3037221 */ /* 0x004fce0000010000 */
[----:B------:R-:W2:Y:S01]  /*ddf0*/  MUFU.EX2 R41, R41 ;  /* 0x0000002900297308 */ /* 0x000ea20000000800 */
[----:B-1----:R-:W-:-:S07]  /*de00*/  FADD.FTZ R8, R184, R7 ;  /* 0x00000007b8087221 */ /* 0x002fce0000010000 */
[----:B------:R-:W1:Y:S01]  /*de10*/  MUFU.EX2 R66, R66 ;  /* 0x0000004200427308 */ /* 0x000e620000000800 */
[C---:B0-----:R-:W-:Y:S01]  /*de20*/  FADD.FTZ R3, R34.reuse, R3 ;  /* 0x0000000322037221 */ /* 0x041fe20000010000 */
[----:B------:R-:W-:-:S06]  /*de30*/  F2FP.F16.F32.PACK_AB R179, R34, R179 ;  /* 0x000000b322b3723e */ /* 0x000fcc00000000ff */
[----:B------:R-:W0:Y:S01]  /*de40*/  MUFU.EX2 R181, R40 ;  /* 0x0000002800b57308 */ /* 0x000e220000000800 */
[C---:B--2---:R-:W-:Y:S01]  /*de50*/  FADD.FTZ R7, R41.reuse, R8 ;  /* 0x0000000829077221 */ /* 0x044fe20000010000 */
[----:B------:R-:W-:-:S06]  /*de60*/  F2FP.F16.F32.PACK_AB R184, R41, R184 ;  /* 0x000000b829b8723e */ /* 0x000fcc00000000ff */
[----:B------:R-:W2:Y:S01]  /*de70*/  MUFU.EX2 R70, R70 ;  /* 0x0000004600467308 */ /* 0x000ea20000000800 */
[----:B-1----:R-:W-:-:S07]  /*de80*/  FADD.FTZ R8, R66, R3 ;  /* 0x0000000342087221 */ /* 0x002fce0000010000 */
[----:B------:R-:W1:Y:S01]  /*de90*/  MUFU.EX2 R183, R48 ;  /* 0x0000003000b77308 */ /* 0x000e620000000800 */
[C---:B0-----:R-:W-:Y:S01]  /*dea0*/  FADD.FTZ R3, R181.reuse, R8 ;  /* 0x00000008b5037221 */ /* 0x041fe20000010000 */
[----:B------:R-:W-:-:S06]  /*deb0*/  F2FP.F16.F32.PACK_AB R181, R181, R66 ;  /* 0x00000042b5b5723e */ /* 0x000fcc00000000ff */
        /* <DEDUP_REMOVED lines=11> */
[----:B-1----:R-:W-:-:S07]  /*df70*/  FADD.FTZ R36, R186, R7 ;  /* 0x00000007ba247221 */ /* 0x002fce0000010000 */
[----:B------:R1:W3:Y:S01]  /*df80*/  MUFU.EX2 R187, R90 ;  /* 0x0000005a00bb7308 */ /* 0x0002e20000000800 */
[----:B0-----:R-:W-:-:S07]  /*df90*/  FADD.FTZ R26, R78, R3 ;  /* 0x000000034e1a7221 */ /* 0x001fce0000010000 */
[----:B------:R-:W0:Y:S01]  /*dfa0*/  MUFU.EX2 R188, R188 ;  /* 0x000000bc00bc7308 */ /* 0x000e220000000800 */
[C---:B--2---:R-:W-:Y:S01]  /*dfb0*/  FADD.FTZ R7, R43.reuse, R36 ;  /* 0x000000242b077221 */ /* 0x044fe20000010000 */
[----:B------:R-:W-:Y:S02]  /*dfc0*/  F2FP.F16.F32.PACK_AB R186, R43, R186 ;  /* 0x000000ba2bba723e */ /* 0x000fe400000000ff */
[----:B-1----:R-:W-:-:S04]  /*dfd0*/  MOV R90, R151 ;  /* 0x00000097005a7202 */ /* 0x002fc80000000f00 */
[----:B------:R-:W1:Y:S01]  /*dfe0*/  MUFU.EX2 R82, R82 ;  /* 0x0000005200527308 */ /* 0x000e620000000800 */
[C---:B---3--:R-:W-:Y:S01]  /*dff0*/  FADD.FTZ R3, R187.reuse, R26 ;  /* 0x0000001abb037221 */ /* 0x048fe20000010000 */
[----:B------:R-:W-:-:S06]  /*e000*/  F2FP.F16.F32.PACK_AB R187, R187, R78 ;  /* 0x0000004ebbbb723e */ /* 0x000fcc00000000ff */
[----:B------:R2:W3:Y:S01]  /*e010*/  MUFU.EX2 R45, R116 ;  /* 0x00000074002d7308 */ /* 0x0004e20000000800 */
[----:B0-----:R-:W-:-:S07]  /*e020*/  FADD.FTZ R36, R188, R7 ;  /* 0x00000007bc247221 */ /* 0x001fce0000010000 */
[----:B------:R-:W0:Y:S01]  /*e030*/  MUFU.EX2 R189, R56 ;  /* 0x0000003800bd7308 */ /* 0x000e220000000800 */
[----:B-1----:R-:W-:Y:S01]  /*e040*/  FADD.FTZ R10, R82, R3 ;  /* 0x00000003520a7221 */ /* 0x002fe20000010000 */
[----:B--2---:R-:W-:-:S06]  /*e050*/  IMAD.MOV.U32 R116, RZ, RZ, R151 ;  /* 0x000000ffff747224 */ /* 0x004fcc00078e0097 */
[----:B------:R-:W1:Y:S01]  /*e060*/  MUFU.EX2 R190, R190 ;  /* 0x000000be00be7308 */ /* 0x000e620000000800 */
[C---:B---3--:R-:W-:Y:S01]  /*e070*/  FADD.FTZ R7, R45.reuse, R36 ;  /* 0x000000242d077221 */ /* 0x048fe20000010000 */
[----:B------:R-:W-:-:S06]  /*e080*/  F2FP.F16.F32.PACK_AB R188, R45, R188 ;  /* 0x000000bc2dbc723e */ /* 0x000fcc00000000ff */
[----:B------:R-:W2:Y:S01]  /*e090*/  MUFU.EX2 R86, R86 ;  /* 0x0000005600567308 */ /* 0x000ea20000000800 */
[C---:B0-----:R-:W-:Y:S01]  /*e0a0*/  FADD.FTZ R3, R189.reuse, R10 ;  /* 0x0000000abd037221 */ /* 0x041fe20000010000 */
[----:B------:R-:W-:-:S06]  /*e0b0*/  F2FP.F16.F32.PACK_AB R189, R189, R82 ;  /* 0x00000052bdbd723e */ /* 0x000fcc00000000ff */
[----:B------:R-:W0:Y:S01]  /*e0c0*/  MUFU.EX2 R13, R13 ;  /* 0x0000000d000d7308 */ /* 0x000e220000000800 */
[----:B-1----:R-:W-:-:S07]  /*e0d0*/  FADD.FTZ R36, R190, R7 ;  /* 0x00000007be247221 */ /* 0x002fce0000010000 */
[----:B------:R-:W1:Y:S01]  /*e0e0*/  MUFU.EX2 R47, R47 ;  /* 0x0000002f002f7308 */ /* 0x000e620000000800 */
[----:B--2---:R-:W-:Y:S01]  /*e0f0*/  FADD.FTZ R10, R86, R3 ;  /* 0x00000003560a7221 */ /* 0x004fe20000010000 */
[C---:B0-----:R-:W-:Y:S01]  /*e100*/  FADD.FTZ R8, R13.reuse, R36 ;  /* 0x000000240d087221 */ /* 0x041fe20000010000 */
[----:B------:R-:W-:Y:S02]  /*e110*/  F2FP.F16.F32.PACK_AB R190, R13, R190 ;  /* 0x000000be0dbe723e */ /* 0x000fe400000000ff */
[C---:B-1----:R-:W-:Y:S01]  /*e120*/  FADD.FTZ R3, R47.reuse, R10 ;  /* 0x0000000a2f037221 */ /* 0x042fe20000010000 */
[----:B------:R-:W-:Y:S01]  /*e130*/  F2FP.F16.F32.PACK_AB R191, R47, R86 ;  /* 0x000000562fbf723e */ /* 0x000fe200000000ff */
[----:B------:R-:W-:Y:S06]  /*e140*/  @!P1 BRA `(.L_x_635) ;  /* 0x0000002400189947 */ /* 0x000fec0003800000 */
[----:B------:R-:W-:Y:S01]  /*e150*/  IADD3 R210, R210, -0x2, RZ ;  /* 0xfffffffed2d27810 */ /* 0x000fe20007ffe0ff */
[----:B------:R-:W-:Y:S01]  /*e160*/  IMAD.MOV.U32 R9, RZ, RZ, R6 ;  /* 0x000000ffff097224 */ /* 0x000fe200078e0006 */
[----:B------:R-:W-:Y:S01]  /*e170*/  MOV R7, R158 ;  /* 0x0000009e00077202 */ /* 0x000fe20000000f00 */
[----:B------:R-:W-:Y:S01]  /*e180*/  IMAD.MOV.U32 R10, RZ, RZ, R4 ;  /* 0x000000ffff0a7224 */ /* 0x000fe200078e0004 */
[----:B------:R-:W-:Y:S01]  /*e190*/  CS2R R150, SRZ ;  /* 0x0000000000967805 */ /* 0x000fe2000001ff00 */
[----:B------:R-:W-:Y:S01]  /*e1a0*/  IMAD.MOV.U32 R11, RZ, RZ, R152 ;  /* 0x000000ffff0b7224 */ /* 0x000fe200078e0098 */
        /* <DEDUP_REMOVED lines=30> */
[----:B------:R-:W-:-:S07]  /*e390*/  CS2R R88, SRZ ;  /* 0x0000000000587805 */ /* 0x000fce000001ff00 */
.L_x_647:
[----:B------:R-:W-:Y:S01]  /*e3a0*/  ISETP.NE.AND P1, PT, R11, 0x1, PT ;  /* 0x000000010b00780c */ /* 0x000fe20003f25270 */
[----:B------:R-:W-:Y:S05]  /*e3b0*/  YIELD ;  /* 0x0000000000007946 */ /* 0x000fea0003800000 */
[----:B------:R-:W-:Y:S02]  /*e3c0*/  SEL R158, RZ, 0x1, P1 ;  /* 0x00000001ff9e7807 */ /* 0x000fe40000800000 */
[----:B------:R-:W-:Y:S02]  /*e3d0*/  ISETP.NE.AND P1, PT, R194, RZ, PT ;  /* 0x000000ffc200720c */ /* 0x000fe40003f25270 */
[----:B------:R-:W-:-:S11]  /*e3e0*/  LOP3.LUT R158, R7, R158, RZ, 0x3c, !PT ;  /* 0x0000009e079e7212 */ /* 0x000fd600078e3cff */
[----:B------:R-:W-:Y:S05]  /*e3f0*/  @P1 BRA `(.L_x_636) ;  /* 0x00000000003c1947 */ /* 0x000fea0003800000 */
[----:B------:R-:W-:Y:S05]  /*e400*/  @!P0 BRA `(.L_x_637) ;  /* 0x0000000000048947 */ /* 0x000fea0003800000 */
[----:B------:R-:W-:Y:S01]  /*e410*/  BPT.TRAP 0x1 ;  /* 0x000000040000795c */ /* 0x000fe20000300000 */
.L_x_637:
[----:B------:R-:W-:-:S05]  /*e420*/  VIADD R4, R11, 0x1 ;  /* 0x000000010b047836 */ /* 0x000fca0000000000 */
[----:B------:R-:W-:-:S04]  /*e430*/  ISETP.NE.AND P2, PT, R4, 0x2, PT ;  /* 0x000000020400780c */ /* 0x000fc80003f45270 */
[----:B------:R-:W-:Y:S02]  /*e440*/  SEL R5, R4, RZ, P2 ;  /* 0x000000ff04057207 */ /* 0x000fe40001000000 */
[----:B------:R-:W-:Y:S02]  /*e450*/  SHF.L.U32 R4, R158, 0x1f, RZ ;  /* 0x0000001f9e047819 */ /* 0x000fe400000006ff */
[----:B------:R-:W-:-:S04]  /*e460*/  LEA R5, R5, R156, 0x3 ;  /* 0x0000009c05057211 */ /* 0x000fc800078e18ff */
[----:B------:R0:W1:Y:S01]  /*e470*/  SYNCS.PHASECHK.TRANS64.TRYWAIT P2, [R5+URZ+0x28830], R4 ;  /* 0x02883004050075a7 */ /* 0x000062000804017f */
[----:B------:R-:W-:Y:S05]  /*e480*/  @!P0 BRA `(.L_x_638) ;  /* 0x0000000000048947 */ /* 0x000fea0003800000 */
[----:B------:R-:W-:Y:S01]  /*e490*/  BPT.TRAP 0x1 ;  /* 0x000000040000795c */ /* 0x000fe20000300000 */
.L_x_638:
[----:B------:R-:W-:Y:S04]  /*e4a0*/  BSSY B0, `(.L_x_636) ;  /* 0x0000004000007945 */ /* 0x000fe80003800000 */
[----:B-1----:R-:W-:Y:S05]  /*e4b0*/  @P2 BRA `(.L_x_639) ;  /* 0x0000000000082947 */ /* 0x002fea0003800000 */
[----:B------:R-:W1:Y:S02]  /*e4c0*/  SYNCS.PHASECHK.TRANS64.TRYWAIT P2, [R5+URZ+0x28830], R4 ;  /* 0x02883004050075a7 */ /* 0x000e64000804017f */
[----:B-1----:R-:W-:Y:S05]  /*e4d0*/  @!P2 BRA `(.L_x_640) ;  /* 0x000000c400aca947 */ /* 0x002fea0003800000 */
.L_x_639:
[----:B------:R-:W-:Y:S05]  /*e4e0*/  BSYNC B0 ;  /* 0x0000000000007941 */ /* 0x000fea0003800000 */
.L_x_636:
[----:B01----:R-:W0:Y:S01]  /*e4f0*/  S2R R4, SR_TID.X ;  /* 0x0000000000047919 */ /* 0x003e220000002100 */
[----:B------:R-:W-:Y:S05]  /*e500*/  WARPSYNC.ALL ;  /* 0x0000000000007948 */ /* 0x000fea0003800000 */
[----:B------:R-:W-:Y:S01]  /*e510*/  VIADD R152, R11, 0x1 ;  /* 0x000000010b987836 */ /* 0x000fe20000000000 */
[----:B------:R-:W-:Y:S01]  /*e520*/  MOV R5, 0x40000040 ;  /* 0x4000004000057802 */ /* 0x000fe20000000f00 */
[----:B------:R-:W-:Y:S01]  /*e530*/  IMAD.MOV.U32 R15, RZ, RZ, 0x40000040 ;  /* 0x40000040ff0f7424 */ /* 0x000fe200078e00ff */
[----:B------:R-:W-:Y:S01]  /*e540*/  MOV R21, 0x40000040 ;  /* 0x4000004000157802 */ /* 0x000fe20000000f00 */
[----:B------:R-:W-:Y:S01]  /*e550*/  IMAD.MOV.U32 R13, RZ, RZ, 0x40000040 ;  /* 0x40000040ff0d7424 */ /* 0x000fe200078e00ff */
[----:B------:R-:W-:-:S02]  /*e560*/  ISETP.NE.AND P2, PT, R152, 0x2, PT ;  /* 0x000000029800780c */ /* 0x000fc40003f45270 */
[----:B------:R-:W-:Y:S02]  /*e570*/  R2UR UR7, R5 ;  /* 0x00000000050772ca */ /* 0x000fe400000e0000 */
[----:B------:R-:W-:Y:S02]  /*e580*/  SEL R152, R152, RZ, P2 ;  /* 0x000000ff98987207 */ /* 0x000fe40001000000 */
[----:B------:R-:W-:Y:S02]  /*e590*/  R2UR UR11, R15 ;  /* 0x000000000f0b72ca */ /* 0x000fe400000e0000 */
[----:B------:R-:W-:Y:S02]  /*e5a0*/  R2UR UR15, R21 ;  /* 0x00000000150f72ca */ /* 0x000fe400000e0000 */
[----:B------:R-:W-:Y:S02]  /*e5b0*/  R2UR UR19, R13 ;  /* 0x000000000d1372ca */ /* 0x000fe400000e0000 */
[----:B------:R-:W-:-:S02]  /*e5c0*/  R2UR UR23, R15 ;  /* 0x000000000f1772ca */ /* 0x000fc400000e0000 */
[----:B------:R-:W-:Y:S02]  /*e5d0*/  R2UR UR27, R13 ;  /* 0x000000000d1b72ca */ /* 0x000fe400000e0000 */
[----:B------:R-:W-:Y:S02]  /*e5e0*/  R2UR UR31, R21 ;  /* 0x00000000151f72ca */ /* 0x000fe400000e0000 */
[----:B------:R-:W-:Y:S02]  /*e5f0*/  R2UR UR35, R5 ;  /* 0x00000000052372ca */ /* 0x000fe400000e0000 */
[----:B0-----:R-:W-:-:S05]  /*e600*/  SHF.R.U32.HI R4, RZ, 0x7, R4 ;  /* 0x00000007ff047819 */ /* 0x001fca0000011604 */
[----:B------:R-:W-:Y:S01]  /*e610*/  VIADD R6, R4, 0x8 ;  /* 0x0000000804067836 */ /* 0x000fe20000000000 */
[----:B------:R-:W-:-:S04]  /*e620*/  LEA R4, R152, R0, 0xb ;  /* 0x0000000098047211 */ /* 0x000fc800078e58ff */
[----:B------:R0:W-:Y:S01]  /*e630*/  BAR.SYNC.DEFER_BLOCKING R6, 0x100 ;  /* 0x000400060000751d */ /* 0x0001e20000010000 */
[C---:B------:R-:W-:Y:S01]  /*e640*/  R2UR UR6, R4.reuse ;  /* 0x00000000040672ca */ /* 0x040fe200000e0000 */
[C---:B------:R-:W-:Y:S02]  /*e650*/  VIADD R14, R4.reuse, 0x2 ;  /* 0x00000002040e7836 */ /* 0x040fe40000000000 */
[C---:B------:R-:W-:Y:S02]  /*e660*/  VIADD R20, R4.reuse, 0x4 ;  /* 0x0000000404147836 */ /* 0x040fe40000000000 */
[----:B------:R-:W-:Y:S01]  /*e670*/  VIADD R12, R4, 0x6 ;  /* 0x00000006040c7836 */ /* 0x000fe20000000000 */
[----:B------:R-:W-:Y:S01]  /*e680*/  R2UR UR10, R14 ;  /* 0x000000000e0a72ca */ /* 0x000fe200000e0000 */
[----:B------:R-:W-:Y:S01]  /*e690*/  VIADD R14, R4, 0x400 ;  /* 0x00000400040e7836 */ /* 0x000fe20000000000 */
[----:B------:R-:W-:Y:S01]  /*e6a0*/  R2UR UR14, R20 ;  /* 0x00000000140e72ca */ /* 0x000fe200000e0000 */
[----:B------:R-:W-:Y:S01]  /*e6b0*/  VIADD R20, R4, 0x404 ;  /* 0x0000040404147836 */ /* 0x000fe20000000000 */
[----:B------:R-:W-:-:S02]  /*e6c0*/  R2UR UR18, R12 ;  /* 0x000000000c1272ca */ /* 0x000fc400000e0000 */
[----:B------:R-:W-:Y:S02]  /*e6d0*/  R2UR UR22, R14 ;  /* 0x000000000e1672ca */ /* 0x000fe400000e0000 */
[C---:B------:R-:W-:Y:S01]  /*e6e0*/  IADD3 R12, R4.reuse, 0x402, RZ ;  /* 0x00000402040c7810 */ /* 0x040fe20007ffe0ff */
[----:B------:R-:W-:Y:S01]  /*e6f0*/  VIADD R4, R4, 0x406 ;  /* 0x0000040604047836 */ /* 0x000fe20000000000 */
[----:B------:R-:W-:Y:S02]  /*e700*/  R2UR UR30, R20 ;  /* 0x00000000141e72ca */ /* 0x000fe400000e0000 */
[----:B------:R-:W-:Y:S02]  /*e710*/  R2UR UR26, R12 ;  /* 0x000000000c1a72ca */ /* 0x000fe400000e0000 */
[----:B------:R-:W-:Y:S01]  /*e720*/  R2UR UR34, R4 ;  /* 0x00000000042272ca */ /* 0x000fe200000e0000 */
[----:B------:R-:W-:-:S06]  /*e730*/  WARPGROUP.ARRIVE ;  /* 0x00000000000079c5 */ /* 0x000fcc0000000000 */
        /* <DEDUP_REMOVED lines=26> */
.L_x_642:
[----:B------:R-:W-:Y:S02]  /*e8e0*/  SHF.L.U32 R4, R7, 0x1f, RZ ;  /* 0x0000001f07047819 */ /* 0x000fe400000006ff */
[----:B------:R-:W-:-:S04]  /*e8f0*/  LEA R5, R11, R156, 0x3 ;  /* 0x0000009c0b057211 */ /* 0x000fc800078e18ff */
[----:B------:R0:W1:Y:S01]  /*e900*/  SYNCS.PHASECHK.TRANS64.TRYWAIT P1, [R5+URZ+0x28850], R4 ;  /* 0x02885004050075a7 */ /* 0x000062000802017f */
[----:B------:R-:W-:Y:S05]  /*e910*/  @!P0 BRA `(.L_x_643) ;  /* 0x0000000000048947 */ /* 0x000fea0003800000 */
[----:B------:R-:W-:Y:S01]  /*e920*/  BPT.TRAP 0x1 ;  /* 0x000000040000795c */ /* 0x000fe20000300000 */
.L_x_643:
[----:B-1----:R-:W-:Y:S05]  /*e930*/  @P1 BRA `(.L_x_641) ;  /* 0x0000000000081947 */ /* 0x002fea0003800000 */
[----:B------:R-:W1:Y:S02]  /*e940*/  SYNCS.PHASECHK.TRANS64.TRYWAIT P1, [R5+URZ+0x28850], R4 ;  /* 0x02885004050075a7 */ /* 0x000e64000802017f */
[----:B-1----:R-:W-:Y:S05]  /*e950*/  @!P1 BRA `(.L_x_644) ;  /* 0x000000c000a09947 */ /* 0x002fea0003800000 */
.L_x_641:
[----:B01----:R-:W-:Y:S01]  /*e960*/  VIADD R4, R156, 0x400 ;  /* 0x000004009c047836 */ /* 0x003fe20000000000 */
[----:B------:R-:W-:Y:S01]  /*e970*/  MOV R5, 0x40000040 ;  /* 0x4000004000057802 */ /* 0x000fe20000000f00 */
[----:B------:R-:W-:Y:S05]  /*e980*/  WARPSYNC.ALL ;  /* 0x0000000000007948 */ /* 0x000fea0003800000 */
[----:B------:R-:W-:Y:S01]  /*e990*/  SHF.R.U32.HI R4, RZ, 0x4, R4 ;  /* 0x00000004ff047819 */ /* 0x000fe20000011604 */
[----:B------:R-:W-:Y:S01]  /*e9a0*/  WARPGROUP.ARRIVE ;  /* 0x00000000000079c5 */ /* 0x000fe20000000000 */
[----:B------:R-:W-:Y:S01]  /*e9b0*/  R2UR UR7, R5 ;  /* 0x00000000050772ca */ /* 0x000fe200000e0000 */
[----:B------:R-:W-:Y:S01]  /*e9c0*/  IMAD.MOV.U32 R7, RZ, RZ, 0x40000040 ;  /* 0x40000040ff077424 */ /* 0x000fe200078e00ff */
[----:B------:R-:W-:Y:S01]  /*e9d0*/  LOP3.LUT R4, R4, 0x3fff, RZ, 0xc0, !PT ;  /* 0x00003fff04047812 */ /* 0x000fe200078ec0ff */
[----:B------:R-:W-:-:S02]  /*e9e0*/  IMAD.MOV.U32 R5, RZ, RZ, 0x40000040 ;  /* 0x40000040ff057424 */ /* 0x000fc400078e00ff */
[----:B------:R-:W0:Y:S01]  /*e9f0*/  S2R R12, SR_TID.X ;  /* 0x00000000000c7919 */ /* 0x000e220000002100 */
[----:B------:R-:W-:-:S05]  /*ea00*/  LOP3.LUT R4, R4, 0x4000000, RZ, 0xfc, !PT ;  /* 0x0400000004047812 */ /* 0x000fca00078efcff */
[----:B------:R-:W-:-:S04]  /*ea10*/  IMAD R4, R11, 0x800, R4 ;  /* 0x000008000b047824 */ /* 0x000fc800078e0204 */
[C---:B------:R-:W-:Y:S01]  /*ea20*/  VIADD R6, R4.reuse, 0x80 ;  /* 0x0000008004067836 */ /* 0x040fe20000000000 */
[----:B------:R-:W-:-:S13]  /*ea30*/  R2UR UR6, R4 ;  /* 0x00000000040672ca */ /* 0x000fda00000e0000 */
[----:B------:R-:W-:Y:S01]  /*ea40*/  HGMMA.64x128x16.F32 R88, R160, gdesc[UR4].tnspB, R88, gsb0 ;  /* 0x41e00004a0587df0 */ /* 0x000fe20008000858 */
[----:B------:R-:W-:Y:S02]  /*ea50*/  R2UR UR6, R6 ;  /* 0x00000000060672ca */ /* 0x000fe400000e0000 */
[----:B------:R-:W-:Y:S01]  /*ea60*/  R2UR UR7, R7 ;  /* 0x00000000070772ca */ /* 0x000fe200000e0000 */
[----:B------:R-:W-:Y:S01]  /*ea70*/  IMAD.MOV.U32 R7, RZ, RZ, 0x40000040 ;  /* 0x40000040ff077424 */ /* 0x000fe200078e00ff */
[----:B------:R-:W-:Y:S02]  /*ea80*/  IADD3 R6, R4, 0x100, RZ ;  /* 0x0000010004067810 */ /* 0x000fe40007ffe0ff */
[----:B0-----:R-:W-:Y:S01]  /*ea90*/  SHF.R.U32.HI R12, RZ, 0x7, R12 ;  /* 0x00000007ff0c7819 */ /* 0x001fe2000001160c */
[----:B------:R-:W-:Y:S02]  /*eaa0*/  WARPGROUP.DEPBAR.LE gsb0, 0x0 ;  /* 0x00008000000079c5 */ /* 0x000fe40000010000 */
[----:B------:R-:W-:-:S06]  /*eab0*/  WARPGROUP.ARRIVE ;  /* 0x00000000000079c5 */ /* 0x000fcc0000000000 */
[----:B------:R-:W-:Y:S01]  /*eac0*/  HGMMA.64x128x16.F32 R88, R164, gdesc[UR4].tnspB, R88, gsb0 ;  /* 0x41e00004a4587df0 */ /* 0x000fe20008000858 */
[----:B------:R-:W-:Y:S01]  /*ead0*/  R2UR UR6, R6 ;  /* 0x00000000060672ca */ /* 0x000fe200000e0000 */
[----:B------:R-:W-:Y:S01]  /*eae0*/  VIADD R6, R4, 0x180 ;  /* 0x0000018004067836 */ /* 0x000fe20000000000 */
[----:B------:R-:W-:Y:S02]  /*eaf0*/  R2UR UR7, R7 ;  /* 0x00000000070772ca */ /* 0x000fe400000e0000 */
[----:B------:R-:W-:Y:S01]  /*eb00*/  MOV R7, 0x40000040 ;  /* 0x4000004000077802 */ /* 0x000fe20000000f00 */
[----:B------:R-:W-:Y:S02]  /*eb10*/  WARPGROUP.DEPBAR.LE gsb0, 0x0 ;  /* 0x00008000000079c5 */ /* 0x000fe40000010000 */
[----:B------:R-:W-:-:S08]  /*eb20*/  WARPGROUP.ARRIVE ;  /* 0x00000000000079c5 */ /* 0x000fd00000000000 */
[----:B------:R-:W-:Y:S01]  /*eb30*/  HGMMA.64x128x16.F32 R88, R168, gdesc[UR4].tnspB, R88, gsb0 ;  /* 0x41e00004a8587df0 */ /* 0x000fe20008000858 */
[----:B------:R-:W-:Y:S01]  /*eb40*/  R2UR UR6, R6 ;  /* 0x00000000060672ca */ /* 0x000fe200000e0000 */
[----:B------:R-:W-:Y:S01]  /*eb50*/  VIADD R6, R4, 0x200 ;  /* 0x0000020004067836 */ /* 0x000fe20000000000 */
[----:B------:R-:W-:Y:S01]  /*eb60*/  R2UR UR7, R7 ;  /* 0x00000000070772ca */ /* 0x000fe200000e0000 */
[----:B------:R-:W-:Y:S01]  /*eb70*/  IMAD.MOV.U32 R7, RZ, RZ, 0x40000040 ;  /* 0x40000040ff077424 */ /* 0x000fe200078e00ff */
[----:B------:R-:W-:Y:S02]  /*eb80*/  WARPGROUP.DEPBAR.LE gsb0, 0x0 ;  /* 0x00008000000079c5 */ /* 0x000fe40000010000 */
[----:B------:R-:W-:-:S09]  /*eb90*/  WARPGROUP.ARRIVE ;  /* 0x00000000000079c5 */ /* 0x000fd20000000000 */
[----:B------:R-:W-:Y:S01]  /*eba0*/  HGMMA.64x128x16.F32 R88, R172, gdesc[UR4].tnspB, R88, gsb0 ;  /* 0x41e00004ac587df0 */ /* 0x000fe20008000858 */
[----:B------:R-:W-:Y:S02]  /*ebb0*/  R2UR UR6, R6 ;  /* 0x00000000060672ca */ /* 0x000fe400000e0000 */
[----:B------:R-:W-:Y:S01]  /*ebc0*/  R2UR UR7, R7 ;  /* 0x00000000070772ca */ /* 0x000fe200000e0000 */
[----:B------:R-:W-:Y:S01]  /*ebd0*/  IMAD.MOV.U32 R7, RZ, RZ, 0x40000040 ;  /* 0x40000040ff077424 */ /* 0x000fe200078e00ff */
[----:B------:R-:W-:Y:S01]  /*ebe0*/  IADD3 R6, R4, 0x280, RZ ;  /* 0x0000028004067810 */ /* 0x000fe20007ffe0ff */
[----:B------:R-:W-:Y:S02]  /*ebf0*/  WARPGROUP.DEPBAR.LE gsb0, 0x0 ;  /* 0x00008000000079c5 */ /* 0x000fe40000010000 */
[----:B------:R-:W-:-:S08]  /*ec00*/  WARPGROUP.ARRIVE ;  /* 0x00000000000079c5 */ /* 0x000fd00000000000 */
[----:B------:R-:W-:Y:S01]  /*ec10*/  HGMMA.64x128x16.F32 R88, R176, gdesc[UR4].tnspB, R88, gsb0 ;  /* 0x41e00004b0587df0 */ /* 0x000fe20008000858 */
[----:B------:R-:W-:Y:S01]  /*ec20*/  R2UR UR6, R6 ;  /* 0x00000000060672ca */ /* 0x000fe200000e0000 */
[C---:B------:R-:W-:Y:S01]  /*ec30*/  VIADD R6, R4.reuse, 0x300 ;  /* 0x0000030004067836 */ /* 0x040fe20000000000 */
[----:B------:R-:W-:Y:S01]  /*ec40*/  R2UR UR7, R7 ;  /* 0x00000000070772ca */ /* 0x000fe200000e0000 */
[----:B------:R-:W-:Y:S01]  /*ec50*/  VIADD R4, R4, 0x380 ;  /* 0x0000038004047836 */ /* 0x000fe20000000000 */
[----:B------:R-:W-:Y:S01]  /*ec60*/  MOV R7, 0x40000040 ;  /* 0x4000004000077802 */ /* 0x000fe20000000f00 */
[----:B------:R-:W-:Y:S02]  /*ec70*/  WARPGROUP.DEPBAR.LE gsb0, 0x0 ;  /* 0x00008000000079c5 */ /* 0x000fe40000010000 */
[----:B------:R-:W-:-:S08]  /*ec80*/  WARPGROUP.ARRIVE ;  /* 0x00000000000079c5 */ /* 0x000fd00000000000 */
[----:B------:R-:W-:Y:S01]  /*ec90*/  HGMMA.64x128x16.F32 R88, R180, gdesc[UR4].tnspB, R88, gsb0 ;  /* 0x41e00004b4587df0 */ /* 0x000fe20008000858 */
[----:B------:R-:W-:Y:S02]  /*eca0*/  R2UR UR6, R6 ;  /* 0x00000000060672ca */ /* 0x000fe400000e0000 */
[----:B------:R-:W-:Y:S01]  /*ecb0*/  R2UR UR7, R7 ;  /* 0x00000000070772ca */ /* 0x000fe200000e0000 */
[----:B------:R-:W-:Y:S02]  /*ecc0*/  WARPGROUP.DEPBAR.LE gsb0, 0x0 ;  /* 0x00008000000079c5 */ /* 0x000fe40000010000 */
[----:B------:R-:W-:-:S10]  /*ecd0*/  WARPGROUP.ARRIVE ;  /* 0x00000000000079c5 */ /* 0x000fd40000000000 */
[----:B------:R-:W-:Y:S01]  /*ece0*/  HGMMA.64x128x16.F32 R88, R184, gdesc[UR4].tnspB, R88, gsb0 ;  /* 0x41e00004b8587df0 */ /* 0x000fe20008000858 */
[----:B------:R-:W-:Y:S02]  /*ecf0*/  R2UR UR6, R4 ;  /* 0x00000000040672ca */ /* 0x000fe400000e0000 */
[----:B------:R-:W-:Y:S02]  /*ed00*/  R2UR UR7, R5 ;  /* 0x00000000050772ca */ /* 0x000fe400000e0000 */
[----:B------:R-:W-:Y:S01]  /*ed10*/  IADD3 R4, -R12, 0xb, RZ ;  /* 0x0000000b0c047810 */ /* 0x000fe20007ffe1ff */
[----:B------:R-:W-:Y:S02]  /*ed20*/  WARPGROUP.DEPBAR.LE gsb0, 0x0 ;  /* 0x00008000000079c5 */ /* 0x000fe40000010000 */
[----:B------:R-:W-:-:S08]  /*ed30*/  WARPGROUP.ARRIVE ;  /* 0x00000000000079c5 */ /* 0x000fd00000000000 */
[----:B------:R-:W-:Y:S03]  /*ed40*/  HGMMA.64x128x16.F32 R88, R188, gdesc[UR4].tnspB, R88, gsb0 ;  /* 0x41e00004bc587df0 */ /* 0x000fe60008000858 */
[----:B------:R-:W-:Y:S02]  /*ed50*/  WARPGROUP.DEPBAR.LE gsb0, 0x0 ;  /* 0x00008000000079c5 */ /* 0x000fe40000010000 */
[----:B------:R0:W-:Y:S06]  /*ed60*/  BAR.ARV R4, 0x100 ;  /* 0x000400040000751d */ /* 0x0001ec0000002000 */
[----:B------:R-:W-:Y:S05]  /*ed70*/  @!P0 BRA `(.L_x_645) ;  /* 0x0000000000048947 */ /* 0x000fea0003800000 */
[----:B------:R-:W-:Y:S01]  /*ed80*/  BPT.TRAP 0x1 ;  /* 0x000000040000795c */ /* 0x000fe20000300000 */
.L_x_645:
[----:B0-----:R-:W-:Y:S02]  /*ed90*/  FMNMX.FTZ R4, R24, R10, !PT ;  /* 0x0000000a18047209 */ /* 0x001fe40007810000 */
        /* <DEDUP_REMOVED lines=66> */
[----:B-1----:R-:W-:-:S03]  /*f1c0*/  FMNMX.FTZ R14, R12, R5, !PT ;  /* 0x000000050c0e7209 */ /* 0x002fc60007810000 */
[----:B------:R-:W0:Y:S01]  /*f1d0*/  SHFL.BFLY PT, R4, R13, 0x1, 0x1f ;  /* 0x0c201f000d047f89 */ /* 0x000e2200000e0000 */
[----:B------:R-:W1:Y:S03]  /*f1e0*/  LDC R5, c[0x0][0x988] ;  /* 0x00026200ff057b82 */ /* 0x000e660000000800 */
[----:B------:R-:W2:Y:S01]  /*f1f0*/  SHFL.BFLY PT, R15, R14, 0x1, 0x1f ;  /* 0x0c201f000e0f7f89 */ /* 0x000ea200000e0000 */
[----:B0-----:R-:W-:Y:S02]  /*f200*/  FMNMX.FTZ R4, R13, R4, !PT ;  /* 0x000000040d047209 */ /* 0x001fe40007810000 */
[----:B--2---:R-:W-:-:S03]  /*f210*/  FMNMX.FTZ R6, R14, R15, !PT ;  /* 0x0000000f0e067209 */ /* 0x004fc60007810000 */
[C---:B------:R-:W-:Y:S01]  /*f220*/  FADD.FTZ R10, -R4.reuse, R10 ;  /* 0x0000000a040a7221 */ /* 0x040fe20000010100 */
[----:B-1----:R-:W-:-:S03]  /*f230*/  FMUL.FTZ R12, R4, R5 ;  /* 0x00000005040c7220 */ /* 0x002fc60000410000 */
[-C--:B------:R-:W-:Y:S01]  /*f240*/  FMUL.FTZ R15, R10, R5.reuse ;  /* 0x000000050a0f7220 */ /* 0x080fe20000410000 */
[-CC-:B------:R-:W-:Y:S01]  /*f250*/  FFMA.FTZ R162, R28, R5.reuse, -R12.reuse ;  /* 0x000000051ca27223 */ /* 0x180fe2000001080c */
[C---:B------:R-:W-:Y:S01]  /*f260*/  FADD.FTZ R10, -R6.reuse, R9 ;  /* 0x00000009060a7221 */ /* 0x040fe20000010100 */
[-C--:B------:R-:W-:Y:S01]  /*f270*/  FMUL.FTZ R28, R6, R5.reuse ;  /* 0x00000005061c7220 */ /* 0x080fe20000410000 */
[-CC-:B------:R-:W-:Y:S01]  /*f280*/  FFMA.FTZ R171, R45, R5.reuse, -R12.reuse ;  /* 0x000000052dab7223 */ /* 0x180fe2000001080c */
[-CC-:B------:R-:W-:Y:S01]  /*f290*/  FFMA.FTZ R160, R24, R5.reuse, -R12.reuse ;  /* 0x0000000518a07223 */ /* 0x180fe2000001080c */
[-C--:B------:R-:W-:Y:S01]  /*f2a0*/  FFMA.FTZ R45, R49, R5.reuse, -R12 ;  /* 0x00000005312d7223 */ /* 0x080fe2000001080c */
[-C--:B------:R-:W-:Y:S01]  /*f2b0*/  FMUL.FTZ R10, R10, R5.reuse ;  /* 0x000000050a0a7220 */ /* 0x080fe20000410000 */
[-C--:B------:R-:W-:Y:S01]  /*f2c0*/  FFMA.FTZ R49, R26, R5.reuse, -R28 ;  /* 0x000000051a317223 */ /* 0x080fe2000001081c */
[-CC-:B------:R-:W-:Y:S01]  /*f2d0*/  FFMA.FTZ R161, R25, R5.reuse, -R12.reuse ;  /* 0x0000000519a17223 */ /* 0x180fe2000001080c */
[-C--:B------:R-:W-:Y:S01]  /*f2e0*/  FFMA.FTZ R164, R32, R5.reuse, -R12 ;  /* 0x0000000520a47223 */ /* 0x080fe2000001080c */
[-C--:B------:R-:W-:Y:S01]  /*f2f0*/  FFMA.FTZ R32, R27, R5.reuse, -R28 ;  /* 0x000000051b207223 */ /* 0x080fe2000001081c */
[----:B------:R0:W-:Y:S01]  /*f300*/  MUFU.EX2 R7, R15 ;  /* 0x0000000f00077308 */ /* 0x0001e20000000800 */
[-CC-:B------:R-:W-:Y:S01]  /*f310*/  FFMA.FTZ R163, R29, R5.reuse, -R12.reuse ;  /* 0x000000051da37223 */ /* 0x180fe2000001080c */
[-CC-:B------:R-:W-:Y:S01]  /*f320*/  FFMA.FTZ R165, R33, R5.reuse, -R12.reuse ;  /* 0x0000000521a57223 */ /* 0x180fe2000001080c */
[-CC-:B------:R-:W-:Y:S01]  /*f330*/  FFMA.FTZ R167, R37, R5.reuse, -R12.reuse ;  /* 0x0000000525a77223 */ /* 0x180fe2000001080c */
[-CC-:B------:R-:W-:Y:S01]  /*f340*/  FFMA.FTZ R169, R41, R5.reuse, -R12.reuse ;  /* 0x0000000529a97223 */ /* 0x180fe2000001080c */
[-CC-:B------:R-:W-:Y:S01]  /*f350*/  FFMA.FTZ R166, R36, R5.reuse, -R12.reuse ;  /* 0x0000000524a67223 */ /* 0x180fe2000001080c */
[-CC-:B------:R-:W-:Y:S01]  /*f360*/  FFMA.FTZ R168, R40, R5.reuse, -R12.reuse ;  /* 0x0000000528a87223 */ /* 0x180fe2000001080c */
[-CC-:B------:R-:W-:Y:S01]  /*f370*/  FFMA.FTZ R170, R44, R5.reuse, -R12.reuse ;  /* 0x000000052caa7223 */ /* 0x180fe2000001080c */
[----:B------:R-:W1:Y:S01]  /*f380*/  MUFU.EX2 R160, R160 ;  /* 0x000000a000a07308 */ /* 0x000e620000000800 */
        /* <DEDUP_REMOVED lines=15> */
[----:B------:R-:W2:Y:S01]  /*f480*/  MUFU.EX2 R49, R49 ;  /* 0x0000003100317308 */ /* 0x000ea20000000800 */
[-CC-:B0-----:R-:W-:Y:S01]  /*f490*/  FFMA.FTZ R15, R77, R5.reuse, -R12.reuse ;  /* 0x000000054d0f7223 */ /* 0x181fe2000001080c */
[-CC-:B------:R-:W-:Y:S01]  /*f4a0*/  FFMA.FTZ R188, R80, R5.reuse, -R12.reuse ;  /* 0x0000000550bc7223 */ /* 0x180fe2000001080c */
[-CC-:B------:R-:W-:Y:S01]  /*f4b0*/  FFMA.FTZ R13, R81, R5.reuse, -R12.reuse ;  /* 0x00000005510d7223 */ /* 0x180fe2000001080c */
[-CC-:B------:R-:W-:Y:S01]  /*f4c0*/  FFMA.FTZ R190, R84, R5.reuse, -R12.reuse ;  /* 0x0000000554be7223 */ /* 0x180fe2000001080c */
[-C--:B------:R-:W-:Y:S01]  /*f4d0*/  FFMA.FTZ R9, R85, R5.reuse, -R12 ;  /* 0x0000000555097223 */ /* 0x080fe2000001080c */
[-CC-:B------:R-:W-:Y:S01]  /*f4e0*/  FFMA.FTZ R12, R30, R5.reuse, -R28.reuse ;  /* 0x000000051e0c7223 */ /* 0x180fe2000001081c */
[-CC-:B------:R-:W-:Y:S01]  /*f4f0*/  FFMA.FTZ R27, R31, R5.reuse, -R28.reuse ;  /* 0x000000051f1b7223 */ /* 0x180fe2000001081c */
[----:B------:R-:W0:Y:S01]  /*f500*/  MUFU.EX2 R161, R161 ;  /* 0x000000a100a17308 */ /* 0x000e220000000800 */
[-CC-:B------:R-:W-:Y:S01]  /*f510*/  FFMA.FTZ R14, R34, R5.reuse, -R28.reuse ;  /* 0x00000005220e7223 */ /* 0x180fe2000001081c */
[-C--:B------:R-:W-:Y:S01]  /*f520*/  FFMA.FTZ R31, R35, R5.reuse, -R28 ;  /* 0x00000005231f7223 */ /* 0x080fe2000001081c */
[----:B-1----:R-:W-:Y:S01]  /*f530*/  FFMA.FTZ R8, R7, R8, R160 ;  /* 0x0000000807087223 */ /* 0x002fe200000100a0 */
[-CC-:B------:R-:W-:Y:S01]  /*f540*/  FFMA.FTZ R35, R39, R5.reuse, -R28.reuse ;  /* 0x0000000527237223 */ /* 0x180fe2000001081c */
[-CC-:B------:R-:W-:Y:S01]  /*f550*/  FFMA.FTZ R20, R38, R5.reuse, -R28.reuse ;  /* 0x0000000526147223 */ /* 0x180fe2000001081c */
[-CC-:B------:R-:W-:Y:S01]  /*f560*/  FFMA.FTZ R39, R43, R5.reuse, -R28.reuse ;  /* 0x000000052b277223 */ /* 0x180fe2000001081c */
[--C-:B------:R-:W-:Y:S01]  /*f570*/  FFMA.FTZ R43, R47, R5, -R28.reuse ;  /* 0x000000052f2b7223 */ /* 0x100fe2000001081c */
[----:B------:R-:W1:Y:S01]  /*f580*/  MUFU.EX2 R32, R32 ;  /* 0x0000002000207308 */ /* 0x000e620000000800 */
[----:B--2---:R-:W-:Y:S01]  /*f590*/  FFMA.FTZ R3, R10, R3, R49 ;  /* 0x000000030a037223 */ /* 0x004fe20000010031 */
[-CC-:B------:R-:W-:Y:S01]  /*f5a0*/  FFMA.FTZ R24, R42, R5.reuse, -R28.reuse ;  /* 0x000000052a187223 */ /* 0x180fe2000001081c */
[-CC-:B------:R-:W-:Y:S01]  /*f5b0*/  FFMA.FTZ R26, R46, R5.reuse, -R28.reuse ;  /* 0x000000052e1a7223 */ /* 0x180fe2000001081c */
[-CC-:B------:R-:W-:Y:S01]  /*f5c0*/  FFMA.FTZ R173, R50, R5.reuse, -R28.reuse ;  /* 0x0000000532ad7223 */ /* 0x180fe2000001081c */
[-CC-:B------:R-:W-:Y:S01]  /*f5d0*/  FFMA.FTZ R30, R51, R5.reuse, -R28.reuse ;  /* 0x00000005331e7223 */ /* 0x180fe2000001081c */
[-CC-:B------:R-:W-:Y:S01]  /*f5e0*/  FFMA.FTZ R175, R54, R5.reuse, -R28.reuse ;  /* 0x0000000536af7223 */ /* 0x180fe2000001081c */
[-C--:B------:R-:W-:Y:S01]  /*f5f0*/  FFMA.FTZ R34, R55, R5.reuse, -R28 ;  /* 0x0000000537227223 */ /* 0x080fe2000001081c */
[----:B------:R-:W2:Y:S01]  /*f600*/  MUFU.EX2 R162, R162 ;  /* 0x000000a200a27308 */ /* 0x000ea20000000800 */
[----:B0-----:R-:W-:Y:S01]  /*f610*/  FADD.FTZ R47, R161, R8 ;  /* 0x00000008a12f7221 */ /* 0x001fe20000010000 */
[-CC-:B------:R-:W-:Y:S01]  /*f620*/  FFMA.FTZ R177, R58, R5.reuse, -R28.reuse ;  /* 0x000000053ab17223 */ /* 0x180fe2000001081c */
[-CC-:B------:R-:W-:Y:S01]  /*f630*/  FFMA.FTZ R36, R59, R5.reuse, -R28.reuse ;  /* 0x000000053b247223 */ /* 0x180fe2000001081c */
[-CC-:B------:R-:W-:Y:S01]  /*f640*/  FFMA.FTZ R179, R62, R5.reuse, -R28.reuse ;  /* 0x000000053eb37223 */ /* 0x180fe2000001081c */
[-CC-:B------:R-:W-:Y:S01]  /*f650*/  FFMA.FTZ R38, R63, R5.reuse, -R28.reuse ;  /* 0x000000053f267223 */ /* 0x180fe2000001081c */
[-CC-:B------:R-:W-:Y:S01]  /*f660*/  FFMA.FTZ R181, R66, R5.reuse, -R28.reuse ;  /* 0x0000000542b57223 */ /* 0x180fe2000001081c */
[-CC-:B------:R-:W-:Y:S01]  /*f670*/  FFMA.FTZ R183, R70, R5.reuse, -R28.reuse ;  /* 0x0000000546b77223 */ /* 0x180fe2000001081c */
[----:B------:R-:W0:Y:S01]  /*f680*/  MUFU.EX2 R12, R12 ;  /* 0x0000000c000c7308 */ /* 0x000e220000000800 */
[----:B-1----:R-:W-:Y:S01]  /*f690*/  FADD.FTZ R3, R32, R3 ;  /* 0x0000000320037221 */ /* 0x002fe20000010000 */
[-CC-:B------:R-:W-:Y:S01]  /*f6a0*/  FFMA.FTZ R185, R74, R5.reuse, -R28.reuse ;  /* 0x000000054ab97223 */ /* 0x180fe2000001081c */
[-CC-:B------:R-:W-:Y:S01]  /*f6b0*/  FFMA.FTZ R187, R78, R5.reuse, -R28.reuse ;  /* 0x000000054ebb7223 */ /* 0x180fe2000001081c */
[-CC-:B------:R-:W-:Y:S01]  /*f6c0*/  FFMA.FTZ R189, R82, R5.reuse, -R28.reuse ;  /* 0x0000000552bd7223 */ /* 0x180fe2000001081c */
[----:B------:R-:W-:-:S03]  /*f6d0*/  FFMA.FTZ R191, R86, R5, -R28 ;  /* 0x0000000556bf7223 */ /* 0x000fc6000001081c */
[----:B------:R-:W1:Y:S01]  /*f6e0*/  MUFU.EX2 R163, R163 ;  /* 0x000000a300a37308 */ /* 0x000e620000000800 */
[----:B--2---:R-:W-:-:S07]  /*f6f0*/  FADD.FTZ R8, R162, R47 ;  /* 0x0000002fa2087221 */ /* 0x004fce0000010000 */
[----:B------:R-:W2:Y:S01]  /*f700*/  MUFU.EX2 R27, R27 ;  /* 0x0000001b001b7308 */ /* 0x000ea20000000800 */
[----:B0-----:R-:W-:-:S07]  /*f710*/  FADD.FTZ R40, R12, R3 ;  /* 0x000000030c287221 */ /* 0x001fce0000010000 */
[----:B------:R-:W0:Y:S01]  /*f720*/  MUFU.EX2 R164, R164 ;  /* 0x000000a400a47308 */ /* 0x000e220000000800 */
[----:B-1----:R-:W-:-:S07]  /*f730*/  FADD.FTZ R3, R163, R8 ;  /* 0x00000008a3037221 */ /* 0x002fce0000010000 */
        /* <DEDUP_REMOVED lines=9> */
[----:B0-----:R-:W-:Y:S01]  /*f7d0*/  FADD.FTZ R47, R31, R40 ;  /* 0x000000281f2f7221 */ /* 0x001fe20000010000 */
[----:B------:R-:W-:-:S06]  /*f7e0*/  FFMA.FTZ R40, R67, R5, -R28 ;  /* 0x0000000543287223 */ /* 0x000fcc000001081c */
        /* <DEDUP_REMOVED lines=15> */
[----:B--2---:R-:W-:Y:S01]  /*f8e0*/  FADD.FTZ R47, R39, R42 ;  /* 0x0000002a272f7221 */ /* 0x004fe20000010000 */
[----:B------:R-:W-:-:S06]  /*f8f0*/  FFMA.FTZ R42, R71, R5, -R28 ;  /* 0x00000005472a7223 */ /* 0x000fcc000001081c */
        /* <DEDUP_REMOVED lines=47> */
[----:B-1----:R-:W-:Y:S01]  /*fbf0*/  FADD.FTZ R47, R29, R48 ;  /* 0x000000301d2f7221 */ /* 0x002fe20000010000 */
[-CC-:B------:R-:W-:Y:S01]  /*fc00*/  FFMA.FTZ R48, R83, R5.reuse, -R28.reuse ;  /* 0x0000000553307223 */ /* 0x180fe2000001081c */
[----:B------:R-:W-:-:S05]  /*fc10*/  FFMA.FTZ R28, R87, R5, -R28 ;  /* 0x00000005571c7223 */ /* 0x000fca000001081c */
        /* <DEDUP_REMOVED lines=10> */
[----:B------:R-:W-:-:S05]  /*fcc0*/  LEA R3, R152, R156, 0x3 ;  /* 0x0000009c98037211 */ /* 0x000fca00078e18ff */
[----:B------:R-:W-:Y:S01]  /*fcd0*/  VIADD R3, R3, 0x28840 ;  /* 0x0002884003037836 */ /* 0x000fe20000000000 */
[----:B------:R-:W0:Y:S01]  /*fce0*/  MUFU.EX2 R21, R21 ;  /* 0x0000001500157308 */ /* 0x000e220000000800 */
[----:B-1----:R-:W-:-:S03]  /*fcf0*/  FADD.FTZ R50, R184, R47 ;  /* 0x0000002fb8327221 */ /* 0x002fc60000010000 */
[----:B------:R-:W-:-:S04]  /*fd00*/  PRMT R3, R222, 0x654, R3 ;  /* 0x00000654de037816 */ /* 0x000fc80000000003 */
[----:B------:R-:W1:Y:S01]  /*fd10*/  MUFU.EX2 R44, R44 ;  /* 0x0000002c002c7308 */ /* 0x000e620000000800 */
[----:B--2---:R-:W-:Y:S01]  /*fd20*/  FADD.FTZ R47, R185, R8 ;  /* 0x00000008b92f7221 */ /* 0x004fe20000010000 */
[----:B------:R2:W-:Y:S06]  /*fd30*/  SYNCS.ARRIVE.TRANS64.RED.A1T0 RZ, [R3+URZ], RZ ;  /* 0x000000ff03ff79a7 */ /* 0x0005ec000810043f */
[----:B------:R-:W3:Y:S01]  /*fd40*/  MUFU.EX2 R186, R186 ;  /* 0x000000ba00ba7308 */ /* 0x000ee20000000800 */
[----:B0-----:R-:W-:-:S07]  /*fd50*/  FADD.FTZ R51, R21, R50 ;  /* 0x0000003215337221 */ /* 0x001fce0000010000 */
[----:B------:R-:W0:Y:S01]  /*fd60*/  MUFU.EX2 R187, R187 ;  /* 0x000000bb00bb7308 */ /* 0x000e220000000800 */
[----:B-1----:R-:W-:-:S07]  /*fd70*/  FADD.FTZ R8, R44, R47 ;  /* 0x0000002f2c087221 */ /* 0x002fce0000010000 */
[----:B------:R-:W2:Y:S01]  /*fd80*/  MUFU.EX2 R15, R15 ;  /* 0x0000000f000f7308 */ /* 0x000ea20000000800 */
[----:B---3--:R-:W-:-:S07]  /*fd90*/  FADD.FTZ R50, R186, R51 ;  /* 0x00000033ba327221 */ /* 0x008fce0000010000 */
        /* <DEDUP_REMOVED lines=22> */
.L_x_646:
[----:B------:R-:W-:Y:S01]  /*ff00*/  IMAD R11, R11, 0x8, R156 ;  /* 0x000000080b0b7824 */ /* 0x000fe200078e029c */
[----:B------:R-:W-:Y:S01]  /*ff10*/  ISETP.GT.AND P1, PT, R210, RZ, PT ;  /* 0x000000ffd200720c */ /* 0x000fe20003f24270 */
[-C--:B------:R-:W-:Y:S01]  /*ff20*/  FMUL.FTZ R88, R88, R7.reuse ;  /* 0x0000000758587220 */ /* 0x080fe20000410000 */
[----:B------:R-:W-:Y:S01]  /*ff30*/  F2FP.F16.F32.PACK_AB R160, R161, R160 ;  /* 0x000000a0a1a0723e */ /* 0x000fe200000000ff */
[-C--:B------:R-:W-:Y:S01]  /*ff40*/  FMUL.FTZ R89, R89, R7.reuse ;  /* 0x0000000759597220 */ /* 0x080fe20000410000 */
[----:B------:R-:W-:Y:S01]  /*ff50*/  IADD3 R11, R11, 0x28860, RZ ;  /* 0x000288600b0b7810 */ /* 0x000fe20007ffe0ff */
[-C--:B------:R-:W-:Y:S01]  /*ff60*/  FMUL.FTZ R92, R92, R7.reuse ;  /* 0x000000075c5c7220 */ /* 0x080fe20000410000 */
[----:B------:R-:W-:Y:S01]  /*ff70*/  F2FP.F16.F32.PACK_AB R162, R163, R162 ;  /* 0x000000a2a3a2723e */ /* 0x000fe200000000ff */
[-C--:B------:R-:W-:Y:S01]  /*ff80*/  FMUL.FTZ R93, R93, R7.reuse ;  /* 0x000000075d5d7220 */ /* 0x080fe20000410000 */
[----:B------:R-:W-:Y:S01]  /*ff90*/  PRMT R11, R222, 0x654, R11 ;  /* 0x00000654de0b7816 */ /* 0x000fe2000000000b */
[-C--:B------:R-:W-:Y:S01]  /*ffa0*/  FMUL.FTZ R96, R96, R7.reuse ;  /* 0x0000000760607220 */ /* 0x080fe20000410000 */
[----:B------:R-:W-:Y:S01]  /*ffb0*/  F2FP.F16.F32.PACK_AB R164, R165, R164 ;  /* 0x000000a4a5a4723e */ /* 0x000fe200000000ff */
[-C--:B------:R-:W-:Y:S01]  /*ffc0*/  FMUL.FTZ R97, R97, R7.reuse ;  /* 0x0000000761617220 */ /* 0x080fe20000410000 */
[----:B------:R0:W-:Y:S01]  /*ffd0*/  SYNCS.ARRIVE.TRANS64.RED.A1T0 RZ, [R11+URZ], RZ ;  /* 0x000000ff0bff79a7 */ /* 0x0001e2000810043f */
[----:B------:R-:W-:Y:S01]  /*ffe0*/  F2FP.F16.F32.PACK_AB R166, R167, R166 ;  /* 0x000000a6a7a6723e */ /* 0x000fe200000000ff */
[-C--:B------:R-:W-:Y:S01]  /*fff0*/  FMUL.FTZ R100, R100, R7.reuse ;  /* 0x0000000764647220 */ /* 0x080fe20000410000 */
[----:B------:R-:W-:Y:S01]  /*10000*/  F2FP.F16.F32.PACK_AB R168, R169, R168 ;  /* 0x000000a8a9a8723e */ /* 0x000fe200000000ff */
[-C--:B------:R-:W-:Y:S01]  /*10010*/  FMUL.FTZ R101, R101, R7.reuse ;  /* 0x0000000765657220 */ /* 0x080fe20000410000 */
[----:B------:R-:W-:Y:S01]  /*10020*/  F2FP.F16.F32.PACK_AB R170, R171, R170 ;  /* 0x000000aaabaa723e */ /* 0x000fe200000000ff */
[-C--:B------:R-:W-:Y:S01]  /*10030*/  FMUL.FTZ R104, R104, R7.reuse ;  /* 0x0000000768687220 */ /* 0x080fe20000410000 */
[----:B------:R-:W-:Y:S01]  /*10040*/  F2FP.F16.F32.PACK_AB R190, R9, R190 ;  /* 0x000000be09be723e */ /* 0x000fe200000000ff */
        /* <DEDUP_REMOVED lines=56> */
[----:B------:R-:W-:Y:S01]  /*103d0*/  VIADD R210, R210, 0xffffffff ;  /* 0xffffffffd2d27836 */ /* 0x000fe20000000000 */
[----:B------:R-:W-:Y:S01]  /*103e0*/  F2FP.F16.F32.PACK_AB R163, R27, R12 ;  /* 0x0000000c1ba3723e */ /* 0x000fe200000000ff */
[----:B------:R-:W-:Y:S01]  /*103f0*/  IMAD.MOV.U32 R9, RZ, RZ, R6 ;  /* 0x000000ffff097224 */ /* 0x000fe200078e0006 */
[----:B------:R-:W-:Y:S01]  /*10400*/  F2FP.F16.F32.PACK_AB R165, R31, R14 ;  /* 0x0000000e1fa5723e */ /* 0x000fe200000000ff */
[----:B------:R-:W-:Y:S01]  /*10410*/  IMAD.MOV.U32 R7, RZ, RZ, R158 ;  /* 0x000000ffff077224 */ /* 0x000fe200078e009e */
[----:B------:R-:W-:Y:S01]  /*10420*/  F2FP.F16.F32.PACK_AB R167, R35, R20 ;  /* 0x0000001423a7723e */ /* 0x000fe200000000ff */
[----:B0-----:R-:W-:Y:S01]  /*10430*/  IMAD.MOV.U32 R11, RZ, RZ, R152 ;  /* 0x000000ffff0b7224 */ /* 0x001fe200078e0098 */
[----:B------:R-:W-:-:S02]  /*10440*/  F2FP.F16.F32.PACK_AB R169, R39, R24 ;  /* 0x0000001827a9723e */ /* 0x000fc400000000ff */
[----:B------:R-:W-:Y:S02]  /*10450*/  F2FP.F16.F32.PACK_AB R171, R43, R26 ;  /* 0x0000001a2bab723e */ /* 0x000fe400000000ff */
[----:B------:R-:W-:Y:S02]  /*10460*/  F2FP.F16.F32.PACK_AB R172, R45, R172 ;  /* 0x000000ac2dac723e */ /* 0x000fe400000000ff */
[----:B------:R-:W-:Y:S02]  /*10470*/  F2FP.F16.F32.PACK_AB R173, R30, R173 ;  /* 0x000000ad1ead723e */ /* 0x000fe400000000ff */
[----:B------:R-:W-:Y:S02]  /*10480*/  F2FP.F16.F32.PACK_AB R174, R41, R174 ;  /* 0x000000ae29ae723e */ /* 0x000fe400000000ff */
[----:B------:R-:W-:Y:S02]  /*10490*/  F2FP.F16.F32.PACK_AB R175, R34, R175 ;  /* 0x000000af22af723e */ /* 0x000fe400000000ff */
        /* <DEDUP_REMOVED lines=15> */
[----:B------:R-:W-:Y:S01]  /*10590*/  MOV R10, R4 ;  /* 0x00000004000a7202 */ /* 0x000fe20000000f00 */
[----:B------:R-:W-:Y:S06]  /*105a0*/  @P1 BRA `(.L_x_647) ;  /* 0xffffffdc007c1947 */ /* 0x000fec000383ffff */
.L_x_635:
[----:B------:R-:W-:Y:S05]  /*105b0*/  WARPSYNC.ALL ;  /* 0x0000000000007948 */ /* 0x000fea0003800000 */
[----:B------:R-:W-:Y:S06]  /*105c0*/  BAR.ARV 0x8, 0x180 ;  /* 0x0206000000007b1d */ /* 0x000fec0000002000 */
[----:B------:R-:W-:Y:S05]  /*105d0*/  @!P0 BRA `(.L_x_648) ;  /* 0x0000000000048947 */ /* 0x000fea0003800000 */
[----:B------:R-:W-:Y:S01]  /*105e0*/  BPT.TRAP 0x1 ;  /* 0x000000040000795c */ /* 0x000fe20000300000 */
.L_x_648:
[----:B------:R-:W-:Y:S02]  /*105f0*/  LEA R13, R152, R156, 0x3 ;  /* 0x0000009c980d7211 */ /* 0x000fe400078e18ff */
[----:B------:R-:W-:-:S04]  /*10600*/  SHF.L.U32 R0, R158, 0x1f, RZ ;  /* 0x0000001f9e007819 */ /* 0x000fc800000006ff */
[----:B------:R0:W1:Y:S01]  /*10610*/  SYNCS.PHASECHK.TRANS64.TRYWAIT P1, [R13+URZ+0x28850], R0 ;  /* 0x028850000d0075a7 */ /* 0x000062000802017f */
[----:B------:R-:W-:Y:S05]  /*10620*/  @!P0 BRA `(.L_x_649) ;  /* 0x0000000000048947 */ /* 0x000fea0003800000 */
[----:B------:R-:W-:Y:S01]  /*10630*/  BPT.TRAP 0x1 ;  /* 0x000000040000795c */ /* 0x000fe20000300000 */
.L_x_649:
[----:B------:R-:W-:-:S05]  /*10640*/  VIADD R156, R156, 0x400 ;  /* 0x000004009c9c7836 */ /* 0x000fca0000000000 */
[----:B------:R-:W-:-:S04]  /*10650*/  SHF.R.U32.HI R156, RZ, 0x4, R156 ;  /* 0x00000004ff9c7819 */ /* 0x000fc8000001169c */
[----:B------:R-:W-:-:S04]  /*10660*/  LOP3.LUT R156, R156, 0x3fff, RZ, 0xc0, !PT ;  /* 0x00003fff9c9c7812 */ /* 0x000fc800078ec0ff */
[----:B------:R-:W-:Y:S01]  /*10670*/  LOP3.LUT R11, R156, 0x4000000, RZ, 0xfc, !PT ;  /* 0x040000009c0b7812 */ /* 0x000fe200078efcff */
[----:B-1----:R-:W-:Y:S06]  /*10680*/  @P1 BRA `(.L_x_650) ;  /* 0x0000000000081947 */ /* 0x002fec0003800000 */
[----:B------:R-:W1:Y:S02]  /*10690*/  SYNCS.PHASECHK.TRANS64.TRYWAIT P1, [R13+URZ+0x28850], R0 ;  /* 0x028850000d0075a7 */ /* 0x000e64000802017f */
[----:B-1----:R-:W-:Y:S05]  /*106a0*/  @!P1 BRA `(.L_x_651) ;  /* 0x000000a400609947 */ /* 0x002fea0003800000 */
.L_x_650:
[----:B------:R-:W-:Y:S01]  /*106b0*/  IMAD R10, R152, 0x800, R11 ;  /* 0x00000800980a7824 */ /* 0x000fe200078e020b */
[----:B------:R-:W-:Y:S01]  /*106c0*/  MOV R11, 0x40000040 ;  /* 0x40000040000b7802 */ /* 0x000fe20000000f00 */
[----:B------:R-:W-:Y:S05]  /*106d0*/  WARPSYNC.ALL ;  /* 0x0000000000007948 */ /* 0x000fea0003800000 */
[C---:B------:R-:W-:Y:S01]  /*106e0*/  R2UR UR6, R10.reuse ;  /* 0x000000000a0672ca */ /* 0x040fe200000e0000 */
[----:B------:R-:W-:Y:S01]  /*106f0*/  WARPGROUP.ARRIVE ;  /* 0x00000000000079c5 */ /* 0x000fe20000000000 */
[----:B------:R-:W-:Y:S01]  /*10700*/  R2UR UR7, R11 ;  /* 0x000000000b0772ca */ /* 0x000fe200000e0000 */
[----:B------:R-:W-:Y:S01]  /*10710*/  VIADD R14, R10, 0x80 ;  /* 0x000000800a0e7836 */ /* 0x000fe20000000000 */
[----:B------:R-:W2:Y:S01]  /*10720*/  SHFL.BFLY PT, R7, R8, 0x2, 0x1f ;  /* 0x0c401f0008077f89 */ /* 0x000ea200000e0000 */
[----:B------:R-:W-:Y:S01]  /*10730*/  IMAD.MOV.U32 R15, RZ, RZ, 0x40000040 ;  /* 0x40000040ff0f7424 */ /* 0x000fe200078e00ff */
[----:B------:R-:W-:Y:S01]  /*10740*/  MOV R37, RZ ;  /* 0x000000ff00257202 */ /* 0x000fe20000000f00 */
[----:B------:R-:W-:Y:S01]  /*10750*/  IMAD.MOV.U32 R11, RZ, RZ, 0x40000040 ;  /* 0x40000040ff0b7424 */ /* 0x000fe200078e00ff */
[----:B01----:R-:W0:Y:S01]  /*10760*/  SHFL.BFLY PT, R0, R3, 0x2, 0x1f ;  /* 0x0c401f0003007f89 */ /* 0x003e2200000e0000 */
[----:B------:R-:W-:-:S06]  /*10770*/  IMAD.MOV.U32 R12, RZ, RZ, RZ ;  /* 0x000000ffff0c7224 */ /* 0x000fcc00078e00ff */
[----:B------:R-:W-:Y:S01]  /*10780*/  HGMMA.64x128x16.F32 R88, R160, gdesc[UR4].tnspB, R88, gsb0 ;  /* 0x41e00004a0587df0 */ /* 0x000fe20008000858 */
[----:B------:R-:W-:Y:S02]  /*10790*/  R2UR UR6, R14 ;  /* 0x000000000e0672ca */ /* 0x000fe400000e0000 */
[----:B------:R-:W-:Y:S01]  /*107a0*/  R2UR UR7, R15 ;  /* 0x000000000f0772ca */ /* 0x000fe200000e0000 */
[----:B------:R-:W-:Y:S01]  /*107b0*/  IMAD.MOV.U32 R15, RZ, RZ, 0x40000040 ;  /* 0x40000040ff0f7424 */ /* 0x000fe200078e00ff */
[----:B------:R-:W-:Y:S01]  /*107c0*/  IADD3 R14, R10, 0x100, RZ ;  /* 0x000001000a0e7810 */ /* 0x000fe20007ffe0ff */
[----:B--2---:R-:W-:Y:S01]  /*107d0*/  FADD.FTZ R7, R7, R8 ;  /* 0x0000000807077221 */ /* 0x004fe20000010000 */
[----:B0-----:R-:W-:Y:S01]  /*107e0*/  FADD.FTZ R9, R0, R3 ;  /* 0x0000000300097221 */ /* 0x001fe20000010000 */
[----:B------:R-:W-:-:S03]  /*107f0*/  MOV R3, 0xff800000 ;  /* 0xff80000000037802 */ /* 0x000fc60000000f00 */
[----:B------:R-:W0:Y:S01]  /*10800*/  SHFL.BFLY PT, R0, R7, 0x1, 0x1f ;  /* 0x0c201f0007007f89 */ /* 0x000e2200000e0000 */
        /* <DEDUP_REMOVED lines=38> */
[----:B------:R-:W-:Y:S01]  /*10a70*/  R2UR UR7, R11 ;  /* 0x000000000b0772ca */ /* 0x000fe200000e0000 */
[----:B------:R-:W1:Y:S01]  /*10a80*/  SHFL.BFLY PT, R10, R9, 0x1, 0x1f ;  /* 0x0c201f00090a7f89 */ /* 0x000e6200000e0000 */
[----:B0-----:R-:W-:Y:S01]  /*10a90*/  FADD.FTZ R11, R7, R0 ;  /* 0x00000000070b7221 */ /* 0x001fe20000010000 */
[----:B------:R-:W-:-:S04]  /*10aa0*/  IMAD.MOV.U32 R0, RZ, RZ, -0x800000 ;  /* 0xff800000ff007424 */ /* 0x000fc800078e00ff */
[----:B------:R-:W-:-:S13]  /*10ab0*/  FSETP.NE.FTZ.AND P1, PT, R11, RZ, PT ;  /* 0x000000ff0b00720b */ /* 0x000fda0003f35000 */
[----:B------:R-:W0:Y:S01]  /*10ac0*/  @P1 MUFU.LG2 R8, R11 ;  /* 0x0000000b00081308 */ /* 0x000e220000000c00 */
[----:B------:R-:W-:Y:S01]  /*10ad0*/  @P1 FMUL.FTZ R7, R5, 0.69314718246459960938 ;  /* 0x3f31721805071820 */ /* 0x000fe20000410000 */
[----:B-1----:R-:W-:-:S06]  /*10ae0*/  FADD.FTZ R14, R9, R10 ;  /* 0x0000000a090e7221 */ /* 0x002fcc0000010000 */
[----:B------:R-:W-:Y:S01]  /*10af0*/  @P1 MUFU.RCP R37, R11 ;  /* 0x0000000b00251308 */ /* 0x000fe20000001000 */
[----:B------:R-:W-:Y:S01]  /*10b00*/  FSETP.NE.FTZ.AND P2, PT, R14, RZ, PT ;  /* 0x000000ff0e00720b */ /* 0x000fe20003f55000 */
[----:B0-----:R-:W-:-:S04]  /*10b10*/  @P1 FMUL.FTZ R8, R8, 0.69314718246459960938 ;  /* 0x3f31721808081820 */ /* 0x001fc80000410000 */
[----:B------:R-:W-:-:S08]  /*10b20*/  @P1 FFMA.FTZ R0, R7, R4, R8 ;  /* 0x0000000407001223 */ /* 0x000fd00000010008 */
[----:B------:R-:W0:Y:S01]  /*10b30*/  @P2 MUFU.LG2 R10, R14 ;  /* 0x0000000e000a2308 */ /* 0x000e220000000c00 */
[----:B------:R-:W-:-:S07]  /*10b40*/  @P2 FMUL.FTZ R20, R5, 0.69314718246459960938 ;  /* 0x3f31721805142820 */ /* 0x000fce0000410000 */
[----:B------:R1:W2:Y:S01]  /*10b50*/  @P2 MUFU.RCP R12, R14 ;  /* 0x0000000e000c2308 */ /* 0x0002a20000001000 */
[----:B0-----:R-:W-:-:S04]  /*10b60*/  @P2 FMUL.FTZ R5, R10, 0.69314718246459960938 ;  /* 0x3f3172180a052820 */ /* 0x001fc80000410000 */
[----:B------:R-:W-:Y:S01]  /*10b70*/  @P2 FFMA.FTZ R3, R20, R6, R5 ;  /* 0x0000000614032223 */ /* 0x000fe20000010005 */
[----:B------:R-:W-:Y:S02]  /*10b80*/  WARPGROUP.DEPBAR.LE gsb0, 0x0 ;  /* 0x00008000000079c5 */ /* 0x000fe40000010000 */
[----:B------:R-:W-:-:S06]  /*10b90*/  WARPGROUP.ARRIVE ;  /* 0x00000000000079c5 */ /* 0x000fcc0000000000 */
[----:B------:R-:W-:Y:S03]  /*10ba0*/  HGMMA.64x128x16.F32 R88, R188, gdesc[UR4].tnspB, R88, gsb0 ;  /* 0x41e00004bc587df0 */ /* 0x000fe60008000858 */
[----:B------:R-:W-:Y:S02]  /*10bb0*/  WARPGROUP.DEPBAR.LE gsb0, 0x0 ;  /* 0x00008000000079c5 */ /* 0x000fe40000010000 */
[----:B-12---:R-:W-:Y:S05]  /*10bc0*/  @!P0 BRA `(.L_x_652) ;  /* 0x0000000000048947 */ /* 0x006fea0003800000 */
[----:B------:R-:W-:Y:S01]  /*10bd0*/  BPT.TRAP 0x1 ;  /* 0x000000040000795c */ /* 0x000fe20000300000 */
.L_x_652:
[----:B------:R-:W-:Y:S02]  /*10be0*/  VIADD R5, R13, 0x28860 ;  /* 0x000288600d057836 */ /* 0x000fe40000000000 */
[-C--:B------:R-:W-:Y:S01]  /*10bf0*/  FMUL.FTZ R63, R93, R37.reuse ;  /* 0x000000255d3f7220 */ /* 0x080fe20000410000 */
[----:B------:R-:W-:Y:S02]  /*10c00*/  VIADD R152, R152, 0x1 ;  /* 0x0000000198987836 */ /* 0x000fe40000000000 */
[-C--:B------:R-:W-:Y:S01]  /*10c10*/  FMUL.FTZ R52, R100, R37.reuse ;  /* 0x0000002564347220 */ /* 0x080fe20000410000 */
[-C--:B------:R-:W-:Y:S01]  /*10c20*/  FMUL.FTZ R10, R88, R37.reuse ;  /* 0x00000025580a7220 */ /* 0x080fe20000410000 */
[----:B------:R-:W-:Y:S01]  /*10c30*/  PRMT R5, R222, 0x654, R5 ;  /* 0x00000654de057816 */ /* 0x000fe20000000005 */
[-C--:B------:R-:W-:Y:S01]  /*10c40*/  FMUL.FTZ R11, R89, R37.reuse ;  /* 0x00000025590b7220 */ /* 0x080fe20000410000 */
[----:B------:R-:W-:Y:S01]  /*10c50*/  ISETP.NE.AND P0, PT, R152, 0x2, PT ;  /* 0x000000029800780c */ /* 0x000fe20003f05270 */
[-C--:B------:R-:W-:Y:S01]  /*10c60*/  FMUL.FTZ R62, R92, R37.reuse ;  /* 0x000000255c3e7220 */ /* 0x080fe20000410000 */
[----:B------:R0:W-:Y:S01]  /*10c70*/  SYNCS.ARRIVE.TRANS64.RED.A1T0 RZ, [R5+URZ], RZ ;  /* 0x000000ff05ff79a7 */ /* 0x0001e2000810043f */
[-C--:B------:R-:W-:Y:S01]  /*10c80*/  FMUL.FTZ R53, R96, R37.reuse ;  /* 0x0000002560357220 */ /* 0x080fe20000410000 */
[-C--:B------:R-:W-:Y:S01]  /*10c90*/  FMUL.FTZ R54, R97, R37.reuse ;  /* 0x0000002561367220 */ /* 0x080fe20000410000 */
[-C--:B------:R-:W-:Y:S01]  /*10ca0*/  FMUL.FTZ R61, R101, R37.reuse ;  /* 0x00000025653d7220 */ /* 0x080fe20000410000 */
[-C--:B------:R-:W-:Y:S01]  /*10cb0*/  FMUL.FTZ R51, R104, R37.reuse ;  /* 0x0000002568337220 */ /* 0x080fe20000410000 */
[-C--:B------:R-:W-:Y:S01]  /*10cc0*/  FMUL.FTZ R60, R105, R37.reuse ;  /* 0x00000025693c7220 */ /* 0x080fe20000410000 */
[-C--:B------:R-:W-:Y:S01]  /*10cd0*/  FMUL.FTZ R50, R108, R37.reuse ;  /* 0x000000256c327220 */ /* 0x080fe20000410000 */
[-C--:B------:R-:W-:Y:S01]  /*10ce0*/  FMUL.FTZ R59, R109, R37.reuse ;  /* 0x000000256d3b7220 */ /* 0x080fe20000410000 */
[----:B0-----:R-:W-:Y:S01]  /*10cf0*/  SEL R5, RZ, 0x1, P0 ;  /* 0x00000001ff057807 */ /* 0x001fe20000000000 */
        /* <DEDUP_REMOVED lines=52> */
[----:B------:R-:W-:Y:S01]  /*11040*/  FMUL.FTZ R151, R151, R12 ;  /* 0x0000000c97977220 */ /* 0x000fe20000410000 */
[----:B------:R-:W-:-:S02]  /*11050*/  LOP3.LUT R158, R158, R5, RZ, 0x3c, !PT ;  /* 0x000000059e9e7212 */ /* 0x000fc400078e3cff */
[----:B------:R-:W-:Y:S02]  /*11060*/  IADD3 R207, R207, 0x1, RZ ;  /* 0x00000001cfcf7810 */ /* 0x000fe40007ffe0ff */
[----:B------:R-:W-:-:S07]  /*11070*/  SEL R152, R152, RZ, P0 ;  /* 0x000000ff98987207 */ /* 0x000fce0000000000 */
.L_x_588:
[----:B------:R-:W-:Y:S05]  /*11080*/  WARPSYNC.ALL ;  /* 0x0000000000007948 */ /* 0x000fea0003800000 */
[----:B------:R-:W0:Y:S01]  /*11090*/  S2R R222, SR_CgaCtaId ;  /* 0x0000000000de7919 */ /* 0x000e220000008800 */
[----:B------:R-:W-:Y:S01]  /*110a0*/  MOV R5, 0x400 ;  /* 0x0000040000057802 */ /* 0x000fe20000000f00 */
[----:B------:R-:W-:Y:S01]  /*110b0*/  BSSY B0, `(.L_x_653) ;  /* 0x00001fc000007945 */ /* 0x000fe20003800000 */
[----:B------:R-:W-:Y:S02]  /*110c0*/  BAR.SYNC.DEFER_BLOCKING 0x5, 0x180 ;  /* 0x0146000000007b1d */ /* 0x000fe40000010000 */
[----:B0-----:R-:W-:-:S05]  /*110d0*/  LEA R156, R222, R5, 0x18 ;  /* 0x00000005de9c7211 */ /* 0x001fca00078ec0ff */
[----:B------:R0:W1:Y:S01]  /*110e0*/  LDS.128 R40, [R156+0x288d0] ;  /* 0x0288d0009c287984 */ /* 0x0000620000000c00 */
[----:B------:R-:W-:Y:S06]  /*110f0*/  BAR.ARV 0x4, 0x180 ;  /* 0x0106000000007b1d */ /* 0x000fec0000002000 */
[----:B------:R-:W-:Y:S05]  /*11100*/  @P1 BRA `(.L_x_654) ;  /* 0x0000001400001947 */ /* 0x000fea0003800000 */
[----:B------:R-:W2:Y:S01]  /*11110*/  S2R R5, SR_SWINHI ;  /* 0x0000000000057919 */ /* 0x000ea20000002f00 */
[----:B------:R-:W-:Y:S05]  /*11120*/  WARPSYNC.ALL ;  /* 0x0000000000007948 */ /* 0x000fea0003800000 */
[----:B------:R-:W-:Y:S01]  /*11130*/  BAR.SYNC.DEFER_BLOCKING 0x1, 0x100 ;  /* 0x0044000000007b1d */ /* 0x000fe20000010000 */
[----:B------:R-:W-:Y:S02]  /*11140*/  F2FP.F16.F32.PACK_AB R30, R33, R30 ;  /* 0x0000001e211e723e */ /* 0x000fe400000000ff */
[----:B------:R-:W-:Y:S02]  /*11150*/  F2FP.F16.F32.PACK_AB R34, R35, R34 ;  /* 0x000000222322723e */ /* 0x000fe400000000ff */
[----:B------:R-:W-:Y:S01]  /*11160*/  F2FP.F16.F32.PACK_AB R32, R45, R32 ;  /* 0x000000202d20723e */ /* 0x000fe200000000ff */
[----:B------:R-:W-:Y:S01]  /*11170*/  ULDC.64 UR4, c[0x0][0xc00] ;  /* 0x0003000000047ab9 */ /* 0x000fe20000000a00 */
[----:B------:R-:W-:-:S02]  /*11180*/  F2FP.F16.F32.PACK_AB R33, R69, R70 ;  /* 0x000000464521723e */ /* 0x000fc400000000ff */
[----:B------:R-:W-:Y:S02]  /*11190*/  F2FP.F16.F32.PACK_AB R35, R67, R68 ;  /* 0x000000444323723e */ /* 0x000fe400000000ff */
[----:B------:R-:W-:Y:S02]  /*111a0*/  MOV R20, R156 ;  /* 0x0000009c00147202 */ /* 0x000fe40000000f00 */
[----:B--2---:R-:W-:-:S03]  /*111b0*/  MOV R21, R5 ;  /* 0x0000000500157202 */ /* 0x004fc60000000f00 */
[----:B------:R-:W-:-:S03]  /*111c0*/  IMAD.WIDE R8, R226, 0x2, R20 ;  /* 0x00000002e2087825 */ /* 0x000fc600078e0214 */
[C---:B------:R-:W-:Y:S02]  /*111d0*/  LOP3.LUT R29, R8.reuse, 0x380, RZ, 0xc0, !PT ;  /* 0x00000380081d7812 */ /* 0x040fe400078ec0ff */
[C---:B------:R-:W-:Y:S02]  /*111e0*/  IADD3 R95, P5, R8.reuse, 0x20, RZ ;  /* 0x00000020085f7810 */ /* 0x040fe40007fbe0ff */
[----:B------:R-:W-:Y:S02]  /*111f0*/  IADD3 R97, P0, R8, 0x40, RZ ;  /* 0x0000004008617810 */ /* 0x000fe40007f1e0ff */
[----:B------:R-:W-:Y:S01]  /*11200*/  SHF.R.U64 R29, R29, 0x3, RZ ;  /* 0x000000031d1d7819 */ /* 0x000fe200000012ff */
[--C-:B------:R-:W-:Y:S01]  /*11210*/  IMAD.X R5, RZ, RZ, R9.reuse, P5 ;  /* 0x000000ffff057224 */ /* 0x100fe200028e0609 */
[----:B------:R-:W-:Y:S01]  /*11220*/  LOP3.LUT R4, R95, 0x380, RZ, 0xc0, !PT ;  /* 0x000003805f047812 */ /* 0x000fe200078ec0ff */
[----:B------:R-:W-:Y:S01]  /*11230*/  IMAD.X R7, RZ, RZ, R9, P0 ;  /* 0x000000ffff077224 */ /* 0x000fe200000e0609 */
[----:B------:R-:W-:-:S02]  /*11240*/  LOP3.LUT R6, R97, 0x380, RZ, 0xc0, !PT ;  /* 0x0000038061067812 */ /* 0x000fc400078ec0ff */
[C---:B------:R-:W-:Y:S02]  /*11250*/  IADD3 R99, P1, R8.reuse, 0x60, RZ ;  /* 0x0000006008637810 */ /* 0x040fe40007f3e0ff */
[C---:B------:R-:W-:Y:S02]  /*11260*/  IADD3 R101, P2, R8.reuse, 0x4000, RZ ;  /* 0x0000400008657810 */ /* 0x040fe40007f5e0ff */
[C---:B------:R-:W-:Y:S02]  /*11270*/  IADD3 R103, P3, R8.reuse, 0x4020, RZ ;  /* 0x0000402008677810 */ /* 0x040fe40007f7e0ff */
[C---:B------:R-:W-:Y:S01]  /*11280*/  IADD3 R105, P4, R8.reuse, 0x4040, RZ ;  /* 0x0000404008697810 */ /* 0x040fe20007f9e0ff */
[--C-:B------:R-:W-:Y:S01]  /*11290*/  IMAD.X R15, RZ, RZ, R9.reuse, P2 ;  /* 0x000000ffff0f7224 */ /* 0x100fe200010e0609 */
[----:B------:R-:W-:Y:S01]  /*112a0*/  IADD3 R107, P5, R8, 0x4060, RZ ;  /* 0x00004060086b7810 */ /* 0x000fe20007fbe0ff */
[----:B------:R-:W-:Y:S01]  /*112b0*/  IMAD.X R25, RZ, RZ, R9, P3 ;  /* 0x000000ffff197224 */ /* 0x000fe200018e0609 */
[----:B------:R-:W-:-:S02]  /*112c0*/  LOP3.LUT R8, R29, R8, RZ, 0x3c, !PT ;  /* 0x000000081d087212 */ /* 0x000fc400078e3cff */
[----:B------:R-:W-:Y:S01]  /*112d0*/  SHF.R.U64 R4, R4, 0x3, RZ ;  /* 0x0000000304047819 */ /* 0x000fe200000012ff */
[----:B------:R-:W-:Y:S01]  /*112e0*/  IMAD.X R29, RZ, RZ, R9, P5 ;  /* 0x000000ffff1d7224 */ /* 0x000fe200028e0609 */
[----:B------:R-:W-:Y:S02]  /*112f0*/  SHF.R.U64 R6, R6, 0x3, RZ ;  /* 0x0000000306067819 */ /* 0x000fe400000012ff */
[----:B------:R-:W-:Y:S02]  /*11300*/  LOP3.LUT R12, R99, 0x380, RZ, 0xc0, !PT ;  /* 0x00000380630c7812 */ /* 0x000fe400078ec0ff */
[----:B------:R-:W-:Y:S02]  /*11310*/  LOP3.LUT R14, R101, 0x380, RZ, 0xc0, !PT ;  /* 0x00000380650e7812 */ /* 0x000fe400078ec0ff */
[----:B-1----:R-:W-:Y:S02]  /*11320*/  MOV R40, R8 ;  /* 0x0000000800287202 */ /* 0x002fe40000000f00 */
[----:B---3--:R-:W-:-:S02]  /*11330*/  IADD3.X R13, RZ, R9, RZ, P1, !PT ;  /* 0x00000009ff0d7210 */ /* 0x008fc40000ffe4ff */
[----:B------:R-:W-:Y:S02]  /*11340*/  IADD3.X R27, RZ, R9, RZ, P4, !PT ;  /* 0x00000009ff1b7210 */ /* 0x000fe400027fe4ff */
[----:B-----5:R-:W-:Y:S02]  /*11350*/  LOP3.LUT R24, R103, 0x380, RZ, 0xc0, !PT ;  /* 0x0000038067187812 */ /* 0x020fe400078ec0ff */
[----:B------:R-:W-:Y:S02]  /*11360*/  LOP3.LUT R26, R105, 0x380, RZ, 0xc0, !PT ;  /* 0x00000380691a7812 */ /* 0x000fe400078ec0ff */
[----:B------:R-:W-:Y:S02]  /*11370*/  LOP3.LUT R28, R107, 0x380, RZ, 0xc0, !PT ;  /* 0x000003806b1c7812 */ /* 0x000fe400078ec0ff */
[----:B------:R-:W-:Y:S02]  /*11380*/  F2FP.F16.F32.PACK_AB R8, R11, R10 ;  /* 0x0000000a0b08723e */ /* 0x000fe400000000ff */
[----:B------:R-:W-:-:S02]  /*11390*/  LOP3.LUT R4, R4, R95, RZ, 0x3c, !PT ;  /* 0x0000005f04047212 */ /* 0x000fc400078e3cff */
[----:B------:R-:W-:Y:S02]  /*113a0*/  LOP3.LUT R6, R6, R97, RZ, 0x3c, !PT ;  /* 0x0000006106067212 */ /* 0x000fe400078e3cff */
[----:B------:R-:W-:Y:S02]  /*113b0*/  F2FP.F16.F32.PACK_AB R9, R93, R100 ;  /* 0x000000645d09723e */ /* 0x000fe400000000ff */
[----:B------:R-:W-:Y:S02]  /*113c0*/  F2FP.F16.F32.PACK_AB R10, R63, R62 ;  /* 0x0000003e3f0a723e */ /* 0x000fe400000000ff */
[----:B------:R-:W-:Y:S02]  /*113d0*/  F2FP.F16.F32.PACK_AB R11, R91, R92 ;  /* 0x0000005c5b0b723e */ /* 0x000fe400000000ff */
[----:B------:R-:W-:Y:S02]  /*113e0*/  SHF.R.U64 R12, R12, 0x3, RZ ;  /* 0x000000030c0c7819 */ /* 0x000fe400000012ff */
[----:B------:R-:W-:Y:S01]  /*113f0*/  SHF.R.U64 R14, R14, 0x3, RZ ;  /* 0x000000030e0e7819 */ /* 0x000fe200000012ff */
[----:B------:R1:W-:Y:S01]  /*11400*/  STSM.16.M88.4 [R40], R8 ;  /* 0x0000000828007844 */ /* 0x0003e20000000200 */
[----:B------:R-:W-:-:S02]  /*11410*/  SHF.R.U64 R24, R24, 0x3, RZ ;  /* 0x0000000318187819 */ /* 0x000fc400000012ff */
[----:B------:R-:W-:Y:S02]  /*11420*/  SHF.R.U64 R26, R26, 0x3, RZ ;  /* 0x000000031a1a7819 */ /* 0x000fe400000012ff */
[----:B------:R-:W-:Y:S02]  /*11430*/  SHF.R.U64 R28, R28, 0x3, RZ ;  /* 0x000000031c1c7819 */ /* 0x000fe400000012ff */
[----:B------:R-:W-:Y:S02]  /*11440*/  MOV R94, R4 ;  /* 0x00000004005e7202 */ /* 0x000fe40000000f00 */
[----:B------:R-:W-:Y:S02]  /*11450*/  MOV R93, R6 ;  /* 0x00000006005d7202 */ /* 0x000fe40000000f00 */
[----:B------:R-:W-:Y:S02]  /*11460*/  F2FP.F16.F32.PACK_AB R4, R54, R53 ;  /* 0x000000353604723e */ /* 0x000fe400000000ff */
[----:B------:R-:W-:-:S02]  /*11470*/  F2FP.F16.F32.PACK_AB R5, R89, R90 ;  /* 0x0000005a5905723e */ /* 0x000fc400000000ff */
[----:B------:R-:W-:Y:S02]  /*11480*/  F2FP.F16.F32.PACK_AB R6, R61, R52 ;  /* 0x000000343d06723e */ /* 0x000fe400000000ff */
[----:B------:R-:W-:Y:S02]  /*11490*/  F2FP.F16.F32.PACK_AB R7, R87, R88 ;  /* 0x000000585707723e */ /* 0x000fe400000000ff */
[----:B------:R-:W-:Y:S02]  /*114a0*/  LOP3.LUT R12, R12, R99, RZ, 0x3c, !PT ;  /* 0x000000630c0c7212 */ /* 0x000fe400078e3cff */
[----:B------:R-:W-:Y:S01]  /*114b0*/  LOP3.LUT R14, R14, R101, RZ, 0x3c, !PT ;  /* 0x000000650e0e7212 */ /* 0x000fe200078e3cff */
[----:B------:R-:W-:Y:S01]  /*114c0*/  STSM.16.M88.4 [R94], R4 ;  /* 0x000000045e007844 */ /* 0x000fe20000000200 */
[----:B-1----:R-:W-:Y:S02]  /*114d0*/  F2FP.F16.F32.PACK_AB R8, R60, R51 ;  /* 0x000000333c08723e */ /* 0x002fe400000000ff */
[----:B------:R-:W-:-:S02]  /*114e0*/  F2FP.F16.F32.PACK_AB R9, R85, R86 ;  /* 0x000000565509723e */ /* 0x000fc400000000ff */
[----:B------:R-:W-:Y:S02]  /*114f0*/  F2FP.F16.F32.PACK_AB R10, R59, R50 ;  /* 0x000000323b0a723e */ /* 0x000fe400000000ff */
[----:B------:R-:W-:Y:S02]  /*11500*/  F2FP.F16.F32.PACK_AB R11, R83, R84 ;  /* 0x00000054530b723e */ /* 0x000fe400000000ff */
[----:B------:R-:W-:Y:S02]  /*11510*/  LOP3.LUT R24, R24, R103, RZ, 0x3c, !PT ;  /* 0x0000006718187212 */ /* 0x000fe400078e3cff */
[----:B------:R-:W-:Y:S01]  /*11520*/  LOP3.LUT R26, R26, R105, RZ, 0x3c, !PT ;  /* 0x000000691a1a7212 */ /* 0x000fe200078e3cff */
[----:B------:R1:W-:Y:S01]  /*11530*/  STSM.16.M88.4 [R93], R8 ;  /* 0x000000085d007844 */ /* 0x0003e20000000200 */
[----:B------:R-:W-:Y:S02]  /*11540*/  LOP3.LUT R28, R28, R107, RZ, 0x3c, !PT ;  /* 0x0000006b1c1c7212 */ /* 0x000fe400078e3cff */
[----:B------:R-:W-:-:S02]  /*11550*/  MOV R92, R12 ;  /* 0x0000000c005c7202 */ /* 0x000fc40000000f00 */
[----:B------:R-:W-:Y:S02]  /*11560*/  MOV R91, R14 ;  /* 0x0000000e005b7202 */ /* 0x000fe40000000f00 */
[----:B------:R-:W-:Y:S02]  /*11570*/  MOV R63, R24 ;  /* 0x00000018003f7202 */ /* 0x000fe40000000f00 */
[----:B------:R-:W-:Y:S02]  /*11580*/  MOV R62, R26 ;  /* 0x0000001a003e7202 */ /* 0x000fe40000000f00 */
[----:B------:R-:W-:Y:S02]  /*11590*/  F2FP.F16.F32.PACK_AB R12, R58, R49 ;  /* 0x000000313a0c723e */ /* 0x000fe400000000ff */
[----:B------:R-:W-:Y:S02]  /*115a0*/  F2FP.F16.F32.PACK_AB R13, R81, R82 ;  /* 0x00000052510d723e */ /* 0x000fe400000000ff */
[----:B------:R-:W-:Y:S01]  /*115b0*/  F2FP.F16.F32.PACK_AB R14, R57, R48 ;  /* 0x00000030390e723e */ /* 0x000fe200000000ff */
[----:B------:R-:W-:Y:S01]  /*115c0*/  IMAD.MOV.U32 R48, RZ, RZ, RZ ;  /* 0x000000ffff307224 */ /* 0x000fe200078e00ff */
[----:B------:R-:W-:-:S02]  /*115d0*/  F2FP.F16.F32.PACK_AB R15, R79, R80 ;  /* 0x000000504f0f723e */ /* 0x000fc400000000ff */
[----:B------:R-:W-:Y:S02]  /*115e0*/  MOV R40, R28 ;  /* 0x0000001c00287202 */ /* 0x000fe40000000f00 */
[----:B------:R-:W-:Y:S01]  /*115f0*/  F2FP.F16.F32.PACK_AB R24, R56, R47 ;  /* 0x0000002f3818723e */ /* 0x000fe200000000ff */
[----:B------:R-:W-:Y:S01]  /*11600*/  STSM.16.M88.4 [R92], R12 ;  /* 0x0000000c5c007844 */ /* 0x000fe20000000200 */
[----:B------:R-:W-:Y:S02]  /*11610*/  F2FP.F16.F32.PACK_AB R25, R77, R78 ;  /* 0x0000004e4d19723e */ /* 0x000fe400000000ff */
[----:B------:R-:W-:Y:S02]  /*11620*/  F2FP.F16.F32.PACK_AB R26, R55, R46 ;  /* 0x0000002e371a723e */ /* 0x000fe400000000ff */
[----:B------:R-:W-:Y:S01]  /*11630*/  F2FP.F16.F32.PACK_AB R27, R75, R76 ;  /* 0x0000004c4b1b723e */ /* 0x000fe200000000ff */
[----:B------:R-:W2:Y:S01]  /*11640*/  LDC R55, c[0x0][0xbe8] ;  /* 0x0002fa00ff377b82 */ /* 0x000ea20000000800 */
[----:B------:R-:W-:-:S02]  /*11650*/  F2FP.F16.F32.PACK_AB R28, R44, R31 ;  /* 0x0000001f2c1c723e */ /* 0x000fc400000000ff */
[----:B------:R-:W-:Y:S01]  /*11660*/  ISETP.NE.U32.AND P0, PT, RZ, UR4, PT ;  /* 0x00000004ff007c0c */ /* 0x000fe2000bf05070 */
[----:B------:R-:W-:Y:S01]  /*11670*/  STSM.16.M88.4 [R91], R24 ;  /* 0x000000185b007844 */ /* 0x000fe20000000200 */
[----:B-1----:R-:W-:Y:S02]  /*11680*/  IADD3 R8, P1, R204, UR4, RZ ;  /* 0x00000004cc087c10 */ /* 0x002fe4000ff3e0ff */
[----:B------:R-:W-:Y:S02]  /*11690*/  F2FP.F16.F32.PACK_AB R29, R73, R74 ;  /* 0x0000004a491d723e */ /* 0x000fe400000000ff */
[----:B------:R-:W-:Y:S02]  /*116a0*/  F2FP.F16.F32.PACK_AB R31, R71, R72 ;  /* 0x00000048471f723e */ /* 0x000fe400000000ff */
[----:B------:R-:W-:Y:S02]  /*116b0*/  F2FP.F16.F32.PACK_AB R4, R39, R38 ;  /* 0x000000262704723e */ /* 0x000fe400000000ff */
[----:B------:R-:W-:Y:S01]  /*116c0*/  F2FP.F16.F32.PACK_AB R5, R65, R66 ;  /* 0x000000424105723e */ /* 0x000fe200000000ff */
[----:B------:R-:W-:Y:S01]  /*116d0*/  STSM.16.M88.4 [R63], R28 ;  /* 0x0000001c3f007844 */ /* 0x000fe20000000200 */
[----:B------:R-:W-:-:S02]  /*116e0*/  F2FP.F16.F32.PACK_AB R6, R37, R36 ;  /* 0x000000242506723e */ /* 0x000fc400000000ff */
[----:B------:R-:W-:Y:S01]  /*116f0*/  F2FP.F16.F32.PACK_AB R7, R151, R64 ;  /* 0x000000409707723e */ /* 0x000fe200000000ff */
[----:B------:R-:W-:Y:S01]  /*11700*/  STSM.16.M88.4 [R62], R32 ;  /* 0x000000203e007844 */ /* 0x000fe20000000200 */
[----:B------:R-:W-:Y:S02]  /*11710*/  ISETP.NE.AND.EX P0, PT, RZ, UR5, PT, P0 ;  /* 0x00000005ff007c0c */ /* 0x000fe4000bf05300 */
[----:B------:R-:W-:Y:S01]  /*11720*/  IADD3.X R9, R205, UR5, RZ, P1, !PT ;  /* 0x00000005cd097c10 */ /* 0x000fe20008ffe4ff */
[----:B------:R-:W-:Y:S01]  /*11730*/  ULDC.64 UR4, c[0x0][0xc08] ;  /* 0x0003020000047ab9 */ /* 0x000fe20000000a00 */
[----:B------:R1:W-:Y:S01]  /*11740*/  STSM.16.M88.4 [R40], R4 ;  /* 0x0000000428007844 */ /* 0x0003e20000000200 */
[----:B------:R-:W-:Y:S01]  /*11750*/  BAR.SYNC.DEFER_BLOCKING 0x1, 0x100 ;  /* 0x0044000000007b1d */ /* 0x000fe20000010000 */
[----:B------:R-:W-:-:S04]  /*11760*/  ISETP.NE.U32.AND P2, PT, RZ, UR4, PT ;  /* 0x00000004ff007c0c */ /* 0x000fc8000bf45070 */
[----:B------:R-:W-:-:S13]  /*11770*/  ISETP.NE.AND.EX P2, PT, RZ, UR5, PT, P2 ;  /* 0x00000005ff007c0c */ /* 0x000fda000bf45320 */
[----:B------:R-:W-:Y:S01]  /*11780*/  @P2 IADD3 R204, P3, R204, UR4, RZ ;  /* 0x00000004cccc2c10 */ /* 0x000fe2000ff7e0ff */
[----:B------:R-:W-:Y:S02]  /*11790*/  ULDC UR4, c[0x0][0xa88] ;  /* 0x0002a20000047ab9 */ /* 0x000fe40000000800 */
[----:B-1----:R-:W-:Y:S02]  /*117a0*/  MOV R6, UR4 ;  /* 0x0000000400067c02 */ /* 0x002fe40008000f00 */
[----:B------:R-:W-:Y:S01]  /*117b0*/  @P2 IADD3.X R205, R205, UR5, RZ, P3, !PT ;  /* 0x00000005cdcd2c10 */ /* 0x000fe20009ffe4ff */
[----:B------:R1:W5:Y:S01]  /*117c0*/  @P0 LDG.E R48, desc[UR38][R8.64] ;  /* 0x0000002608300981 */ /* 0x000362000c1e1900 */
[----:B--2---:R-:W-:Y:S01]  /*117d0*/  ISETP.NE.AND P1, PT, R55, 0x1, PT ;  /* 0x000000013700780c */ /* 0x004fe20003f25270 */
[----:B------:R-:W-:Y:S02]  /*117e0*/  IMAD R13, R208, 0x80, R224 ;  /* 0x00000080d00d7824 */ /* 0x000fe400078e02e0 */
[----:B------:R1:W5:Y:S10]  /*117f0*/  @P2 LDG.E R6, desc[UR38][R204.64] ;  /* 0x00000026cc062981 */ /* 0x000374000c1e1900 */
[----:B------:R-:W2:Y:S08]  /*11800*/  @P1 LDC R10, c[0x0][0xbec] ;  /* 0x0002fb00ff0a1b82 */ /* 0x000eb00000000800 */
[----:B------:R-:W3:Y:S01]  /*11810*/  @P1 LDC R11, c[0x0][0xbf0] ;  /* 0x0002fc00ff0b1b82 */ /* 0x000ee20000000800 */
[----:B-1----:R-:W-:Y:S05]  /*11820*/  @P2 BRA `(.L_x_655) ;  /* 0x0000000000102947 */ /* 0x002fea0003800000 */
[----:B------:R-:W-:Y:S05]  /*11830*/  @!P0 BRA `(.L_x_655) ;  /* 0x00000000000c8947 */ /* 0x000fea0003800000 */
[----:B------:R-:W4:Y:S04]  /*11840*/  LDG.E R5, desc[UR38][R8.64] ;  /* 0x0000002608057981 */ /* 0x000f28000c1e1900 */
[----:B-----5:R-:W4:Y:S02]  /*11850*/  LDG.E R6, desc[UR38][R8.64+0x4] ;  /* 0x0000042608067981 */ /* 0x020f24000c1e1900 */
[----:B----4-:R-:W-:-:S07]  /*11860*/  IMAD.IADD R6, R6, 0x1, -R5 ;  /* 0x0000000106067824 */ /* 0x010fce00078e0a05 */
.L_x_655:
[----:B------:R-:W-:Y:S01]  /*11870*/  SHF.R.S32.HI R54, RZ, 0x1f, R203 ;  /* 0x0000001fff367819 */ /* 0x000fe200000114cb */
[----:B--2---:R-:W-:Y:S01]  /*11880*/  @P1 IMAD.HI.U32 R4, R13, R10, RZ ;  /* 0x0000000a0d041227 */ /* 0x004fe200078e00ff */
[----:B------:R-:W-:Y:S01]  /*11890*/  ULDC.64 UR4, c[0x0][0xb90] ;  /* 0x0002e40000047ab9 */ /* 0x000fe20000000a00 */
[----:B-----5:R-:W-:Y:S02]  /*118a0*/  SHF.R.S32.HI R49, RZ, 0x1f, R48 ;  /* 0x0000001fff317819 */ /* 0x020fe40000011430 */
[----:B------:R-:W-:Y:S01]  /*118b0*/  IMAD R8, R54, UR4, RZ ;  /* 0x0000000436087c24 */ /* 0x000fe2000f8e02ff */
[----:B------:R-:W-:Y:S01]  /*118c0*/  MOV R7, R13 ;  /* 0x0000000d00077202 */ /* 0x000fe20000000f00 */
[----:B------:R-:W-:Y:S01]  /*118d0*/  IMAD R59, R6, R55, RZ ;  /* 0x00000037063b7224 */ /* 0x000fe200078e02ff */
[----:B---3--:R-:W-:Y:S01]  /*118e0*/  @P1 SHF.R.U32.HI R7, RZ, R11, R4 ;  /* 0x0000000bff071219 */ /* 0x008fe20000011604 */
[----:B------:R-:W-:Y:S01]  /*118f0*/  IMAD.WIDE.U32 R4, R203, UR4, R48 ;  /* 0x00000004cb047c25 */ /* 0x000fe2000f8e0030 */
[----:B------:R-:W-:-:S02]  /*11900*/  SEL R40, R209, RZ, !P0 ;  /* 0x000000ffd1287207 */ /* 0x000fc40004000000 */
[----:B------:R-:W-:Y:S01]  /*11910*/  SEL R57, R206, RZ, !P0 ;  /* 0x000000ffce397207 */ /* 0x000fe20004000000 */
[----:B------:R-:W-:Y:S01]  /*11920*/  IMAD R9, R203, UR5, R8 ;  /* 0x00000005cb097c24 */ /* 0x000fe2000f8e0208 */
[----:B------:R-:W-:Y:S01]  /*11930*/  ULDC.64 UR4, c[0x0][0xb98] ;  /* 0x0002e60000047ab9 */ /* 0x000fe20000000a00 */
[----:B------:R-:W-:Y:S02]  /*11940*/  IMAD.MOV R8, RZ, RZ, -R7 ;  /* 0x000000ffff087224 */ /* 0x000fe400078e0a07 */
[----:B------:R-:W-:Y:S01]  /*11950*/  IMAD.IADD R11, R16, 0x1, R228 ;  /* 0x00000001100b7824 */ /* 0x000fe200078e02e4 */
[----:B------:R-:W-:Y:S01]  /*11960*/  IADD3 R5, R5, R9, RZ ;  /* 0x0000000905057210 */ /* 0x000fe20007ffe0ff */
[----:B------:R-:W-:Y:S02]  /*11970*/  IMAD R9, R55, R8, R13 ;  /* 0x0000000837097224 */ /* 0x000fe400078e020d */
[----:B------:R-:W-:Y:S02]  /*11980*/  IMAD R8, R40, UR4, RZ ;  /* 0x0000000428087c24 */ /* 0x000fe4000f8e02ff */
[----:B------:R-:W-:-:S04]  /*11990*/  IMAD.WIDE.U32 R4, R57, UR4, R4 ;  /* 0x0000000439047c25 */ /* 0x000fc8000f8e0004 */
[----:B------:R-:W-:Y:S01]  /*119a0*/  IMAD.WIDE R20, R11, 0x2, R20 ;  /* 0x000000020b147825 */ /* 0x000fe200078e0214 */
[----:B------:R-:W-:Y:S02]  /*119b0*/  SHF.R.S32.HI R11, RZ, 0x1f, R7 ;  /* 0x0000001fff0b7819 */ /* 0x000fe40000011407 */
[----:B------:R-:W-:Y:S01]  /*119c0*/  IADD3 R4, P2, R7, R4, RZ ;  /* 0x0000000407047210 */ /* 0x000fe20007f5e0ff */
[----:B------:R-:W-:Y:S01]  /*119d0*/  IMAD R10, R57, UR5, R8 ;  /* 0x00000005390a7c24 */ /* 0x000fe2000f8e0208 */
[----:B------:R-:W-:Y:S01]  /*119e0*/  SHF.R.S32.HI R8, RZ, 0x1f, R9 ;  /* 0x0000001fff087819 */ /* 0x000fe20000011409 */
[----:B------:R-:W-:Y:S01]  /*119f0*/  ULDC.64 UR4, c[0x0][0xb88] ;  /* 0x0002e20000047ab9 */ /* 0x000fe20000000a00 */
[----:B------:R-:W-:Y:S02]  /*11a00*/  IADD3 R7, P0, R20, 0x1000, RZ ;  /* 0x0000100014077810 */ /* 0x000fe40007f1e0ff */
[----:B------:R-:W-:Y:S01]  /*11a10*/  IADD3.X R5, R11, R5, R10, P2, !PT ;  /* 0x000000050b057210 */ /* 0x000fe200017fe40a */
[----:B------:R-:W-:Y:S01]  /*11a20*/  IMAD R12, R8, UR4, RZ ;  /* 0x00000004080c7c24 */ /* 0x000fe2000f8e02ff */
[----:B------:R-:W-:-:S02]  /*11a30*/  IADD3 R29, P3, R20, 0x4000, RZ ;  /* 0x00004000141d7810 */ /* 0x000fc40007f7e0ff */
[----:B------:R-:W-:Y:S01]  /*11a40*/  IADD3 R13, P4, R20, 0x2000, RZ ;  /* 0x00002000140d7810 */ /* 0x000fe20007f9e0ff */
[----:B------:R-:W-:Y:S01]  /*11a50*/  IMAD R11, R9, UR5, R12 ;  /* 0x00000005090b7c24 */ /* 0x000fe2000f8e020c */
[----:B------:R-:W-:Y:S01]  /*11a60*/  LOP3.LUT R28, R29, 0x380, RZ, 0xc0, !PT ;  /* 0x000003801d1c7812 */ /* 0x000fe200078ec0ff */
[----:B------:R-:W-:Y:S01]  /*11a70*/  IMAD.WIDE.U32 R4, R9, UR4, R4 ;  /* 0x0000000409047c25 */ /* 0x000fe2000f8e0004 */
[----:B------:R-:W-:Y:S01]  /*11a80*/  ULDC.64 UR4, c[0x0][0xb50] ;  /* 0x0002d40000047ab9 */ /* 0x000fe20000000a00 */
[----:B------:R-:W-:Y:S02]  /*11a90*/  LOP3.LUT R12, R13, 0x380, RZ, 0xc0, !PT ;  /* 0x000003800d0c7812 */ /* 0x000fe400078ec0ff */
[----:B------:R-:W-:Y:S01]  /*11aa0*/  IMAD.IADD R5, R5, 0x1, R11 ;  /* 0x0000000105057824 */ /* 0x000fe200078e020b */
[----:B------:R-:W-:Y:S01]  /*11ab0*/  LEA R10, P2, R4, UR4, 0x2 ;  /* 0x00000004040a7c11 */ /* 0x000fe2000f8410ff */
[----:B------:R-:W-:Y:S01]  /*11ac0*/  IMAD.X R9, RZ, RZ, R21, P0 ;  /* 0x000000ffff097224 */ /* 0x000fe200000e0615 */
[----:B------:R-:W-:-:S02]  /*11ad0*/  LOP3.LUT P0, RZ, R212, 0x3, RZ, 0xc0, !PT ;  /* 0x00000003d4ff7812 */ /* 0x000fc4000780c0ff */
[----:B------:R-:W-:Y:S01]  /*11ae0*/  LEA.HI.X R11, R4, UR5, R5, 0x2, P2 ;  /* 0x00000005040b7c11 */ /* 0x000fe200090f1405 */
[----:B------:R-:W-:Y:S01]  /*11af0*/  SHFL.IDX PT, R50, R10, RZ, 0x1c1f ;  /* 0x001c1fff0a327589 */ /* 0x000fe200000e0000 */
[----:B------:R-:W-:Y:S01]  /*11b00*/  IADD3 R25, P2, R20, 0x3000, RZ ;  /* 0x0000300014197810 */ /* 0x000fe20007f5e0ff */
[----:B------:R-:W-:Y:S01]  /*11b10*/  ULDC.64 UR4, c[0x0][0xaa0] ;  /* 0x0002a80000047ab9 */ /* 0x000fe20000000a00 */
[----:B------:R-:W-:Y:S01]  /*11b20*/  LEA R4, R208, R223, 0x7 ;  /* 0x000000dfd0047211 */ /* 0x000fe200078e38ff */
[----:B------:R-:W1:Y:S01]  /*11b30*/  SHFL.IDX PT, R51, R11, RZ, 0x1c1f ;  /* 0x001c1fff0b337589 */ /* 0x000e6200000e0000 */
[----:B------:R-:W-:Y:S02]  /*11b40*/  LOP3.LUT R24, R25, 0x380, RZ, 0xc0, !PT ;  /* 0x0000038019187812 */ /* 0x000fe400078ec0ff */
[----:B------:R-:W-:Y:S01]  /*11b50*/  LOP3.LUT R8, R7, 0x380, RZ, 0xc0, !PT ;  /* 0x0000038007087812 */ /* 0x000fe200078ec0ff */
[----:B------:R-:W-:Y:S01]  /*11b60*/  SHFL.IDX PT, R52, R10, 0x1, 0x1c1f ;  /* 0x003c1f000a347f89 */ /* 0x000fe200000e0000 */
[----:B------:R-:W-:-:S02]  /*11b70*/  SHF.R.U64 R24, R24, 0x3, RZ ;  /* 0x0000000318187819 */ /* 0x000fc400000012ff */
[----:B------:R-:W-:Y:S01]  /*11b80*/  SHF.R.U64 R28, R28, 0x3, RZ ;  /* 0x000000031c1c7819 */ /* 0x000fe200000012ff */
[----:B------:R-:W2:Y:S01]  /*11b90*/  SHFL.IDX PT, R53, R11, 0x1, 0x1c1f ;  /* 0x003c1f000b357f89 */ /* 0x000ea200000e0000 */
[----:B------:R-:W-:Y:S01]  /*11ba0*/  LOP3.LUT R24, R24, R25, RZ, 0x3c, !PT ;  /* 0x0000001918187212 */ /* 0x000fe200078e3cff */
[----:B------:R-:W-:Y:S01]  /*11bb0*/  IMAD.X R25, RZ, RZ, R21, P2 ;  /* 0x000000ffff197224 */ /* 0x000fe200010e0615 */
[CC--:B------:R-:W-:Y:S02]  /*11bc0*/  ISETP.GE.OR P2, PT, R4.reuse, R59.reuse, P0 ;  /* 0x0000003b0400720c */ /* 0x0c0fe40000746670 */
[----:B------:R-:W-:Y:S02]  /*11bd0*/  IADD3 R4, R4, 0x8, RZ ;  /* 0x0000000804047810 */ /* 0x000fe40007ffe0ff */
[----:B------:R-:W-:Y:S02]  /*11be0*/  SHF.R.U64 R12, R12, 0x3, RZ ;  /* 0x000000030c0c7819 */ /* 0x000fe400000012ff */
[----:B------:R-:W-:-:S02]  /*11bf0*/  ISETP.GE.OR P0, PT, R4, R59, P0 ;  /* 0x0000003b0400720c */ /* 0x000fc40000706670 */
[----:B------:R-:W-:Y:S02]  /*11c00*/  SHF.R.U64 R8, R8, 0x3, RZ ;  /* 0x0000000308087819 */ /* 0x000fe400000012ff */
[----:B------:R-:W-:Y:S01]  /*11c10*/  LOP3.LUT R28, R28, R29, RZ, 0x3c, !PT ;  /* 0x0000001d1c1c7212 */ /* 0x000fe200078e3cff */
[--C-:B------:R-:W-:Y:S01]  /*11c20*/  IMAD.X R29, RZ, RZ, R21.reuse, P3 ;  /* 0x000000ffff1d7224 */ /* 0x100fe200018e0615 */
[----:B------:R-:W-:Y:S01]  /*11c30*/  LOP3.LUT R12, R12, R13, RZ, 0x3c, !PT ;  /* 0x0000000d0c0c7212 */ /* 0x000fe200078e3cff */
[----:B------:R-:W-:Y:S01]  /*11c40*/  IMAD.X R13, RZ, RZ, R21, P4 ;  /* 0x000000ffff0d7224 */ /* 0x000fe200020e0615 */
[----:B------:R-:W-:Y:S01]  /*11c50*/  LOP3.LUT R8, R8, R7, RZ, 0x3c, !PT ;  /* 0x0000000708087212 */ /* 0x000fe200078e3cff */
[----:B-1----:R1:W-:Y:S01]  /*11c60*/  @!P2 ST.E desc[UR38][R50.64], R0 ;  /* 0x000000003200a985 */ /* 0x0023e2000c101926 */
[C---:B------:R-:W-:Y:S02]  /*11c70*/  IADD3 R5, P3, R20.reuse, 0x7000, RZ ;  /* 0x0000700014057810 */ /* 0x040fe40007f7e0ff */
[----:B------:R-:W-:-:S02]  /*11c80*/  IADD3 R33, P5, R20, 0x5000, RZ ;  /* 0x0000500014217810 */ /* 0x000fc40007fbe0ff */
[C---:B------:R-:W-:Y:S01]  /*11c90*/  IADD3 R37, P4, R20.reuse, 0x6000, RZ ;  /* 0x0000600014257810 */ /* 0x040fe20007f9e0ff */
[----:B--2---:R2:W-:Y:S01]  /*11ca0*/  @!P0 ST.E desc[UR38][R52.64], R3 ;  /* 0x0000000334008985 */ /* 0x0045e2000c101926 */
[----:B------:R-:W-:Y:S01]  /*11cb0*/  LOP3.LUT R7, R20, 0x380, RZ, 0xc0, !PT ;  /* 0x0000038014077812 */ /* 0x000fe200078ec0ff */
[----:B------:R-:W-:Y:S01]  /*11cc0*/  IMAD.X R45, RZ, RZ, R21, P3 ;  /* 0x000000ffff2d7224 */ /* 0x000fe200018e0615 */
[----:B------:R-:W-:Y:S01]  /*11cd0*/  LOP3.LUT R4, R5, 0x380, RZ, 0xc0, !PT ;  /* 0x0000038005047812 */ /* 0x000fe200078ec0ff */
[----:B------:R-:W5:Y:S01]  /*11ce0*/  LD.E.128 R8, desc[UR38][R8.64] ;  /* 0x0000002608087980 */ /* 0x000f62000c101d00 */
[----:B------:R-:W-:Y:S01]  /*11cf0*/  LOP3.LUT R32, R33, 0x380, RZ, 0xc0, !PT ;  /* 0x0000038021207812 */ /* 0x000fe200078ec0ff */
[----:B-1----:R-:W1:Y:S01]  /*11d00*/  @P1 LDC R51, c[0x0][0xbec] ;  /* 0x0002fb00ff331b82 */ /* 0x002e620000000800 */
[----:B------:R-:W-:Y:S01]  /*11d10*/  LOP3.LUT R36, R37, 0x380, RZ, 0xc0, !PT ;  /* 0x0000038025247812 */ /* 0x000fe200078ec0ff */
[----:B------:R-:W5:Y:S01]  /*11d20*/  LD.E.128 R12, desc[UR38][R12.64] ;  /* 0x000000260c0c7980 */ /* 0x000f62000c101d00 */
[----:B------:R-:W-:-:S02]  /*11d30*/  SHF.R.U64 R7, R7, 0x3, RZ ;  /* 0x0000000307077819 */ /* 0x000fc400000012ff */
[----:B------:R-:W-:Y:S01]  /*11d40*/  SHF.R.U64 R4, R4, 0x3, RZ ;  /* 0x0000000304047819 */ /* 0x000fe200000012ff */
[----:B--2---:R-:W-:Y:S01]  /*11d50*/  IMAD R3, R49, UR4, RZ ;  /* 0x0000000431037c24 */ /* 0x004fe2000f8e02ff */
[----:B------:R-:W-:Y:S01]  /*11d60*/  SHF.R.U64 R32, R32, 0x3, RZ ;  /* 0x0000000320207819 */ /* 0x000fe200000012ff */
[----:B------:R-:W2:Y:S01]  /*11d70*/  @P1 LDC R49, c[0x0][0xbf0] ;  /* 0x0002fc00ff311b82 */ /* 0x000ea20000000800 */
[----:B------:R-:W-:Y:S01]  /*11d80*/  SHF.R.U64 R36, R36, 0x3, RZ ;  /* 0x0000000324247819 */ /* 0x000fe200000012ff */
[----:B------:R-:W5:Y:S01]  /*11d90*/  LD.E.128 R24, desc[UR38][R24.64] ;  /* 0x0000002618187980 */ /* 0x000f62000c101d00 */
[----:B------:R-:W-:Y:S02]  /*11da0*/  LOP3.LUT R20, R7, R20, RZ, 0x3c, !PT ;  /* 0x0000001407147212 */ /* 0x000fe400078e3cff */
[----:B------:R-:W-:Y:S01]  /*11db0*/  LOP3.LUT R32, R32, R33, RZ, 0x3c, !PT ;  /* 0x0000002120207212 */ /* 0x000fe200078e3cff */
[----:B------:R-:W-:Y:S01]  /*11dc0*/  IMAD.X R33, RZ, RZ, R21, P5 ;  /* 0x000000ffff217224 */ /* 0x000fe200028e0615 */
[----:B------:R-:W-:Y:S01]  /*11dd0*/  LOP3.LUT R36, R36, R37, RZ, 0x3c, !PT ;  /* 0x0000002524247212 */ /* 0x000fe200078e3cff */
[----:B------:R-:W5:Y:S01]  /*11de0*/  LD.E.128 R28, desc[UR38][R28.64] ;  /* 0x000000261c1c7980 */ /* 0x000f62000c101d00 */
[----:B------:R-:W-:Y:S01]  /*11df0*/  LOP3.LUT R44, R4, R5, RZ, 0x3c, !PT ;  /* 0x00000005042c7212 */ /* 0x000fe200078e3cff */
[C---:B------:R-:W-:Y:S01]  /*11e00*/  IMAD R3, R48.reuse, UR5, R3 ;  /* 0x0000000530037c24 */ /* 0x040fe2000f8e0203 */
[----:B------:R-:W-:Y:S01]  /*11e10*/  IADD3.X R37, RZ, R21, RZ, P4, !PT ;  /* 0x00000015ff257210 */ /* 0x000fe200027fe4ff */
[----:B------:R3:W5:Y:S04]  /*11e20*/  LD.E.128 R4, desc[UR38][R20.64] ;  /* 0x0000002614047980 */ /* 0x000768000c101d00 */
[----:B------:R-:W5:Y:S04]  /*11e30*/  LD.E.128 R32, desc[UR38][R32.64] ;  /* 0x0000002620207980 */ /* 0x000f68000c101d00 */
[----:B------:R-:W5:Y:S01]  /*11e40*/  LD.E.128 R36, desc[UR38][R36.64] ;  /* 0x0000002624247980 */ /* 0x000f62000c101d00 */
[----:B---3--:R-:W-:Y:S01]  /*11e50*/  IMAD.WIDE.U32 R20, R48, UR4, RZ ;  /* 0x0000000430147c25 */ /* 0x008fe2000f8e00ff */
[----:B------:R-:W-:-:S02]  /*11e60*/  ULDC.64 UR4, c[0x0][0xae8] ;  /* 0x0002ba0000047ab9 */ /* 0x000fc40000000a00 */
[----:B------:R-:W5:Y:S01]  /*11e70*/  LD.E.128 R44, desc[UR38][R44.64] ;  /* 0x000000262c2c7980 */ /* 0x000f62000c101d00 */
[----:B------:R-:W-:Y:S01]  /*11e80*/  IMAD.IADD R21, R21, 0x1, R3 ;  /* 0x0000000115157824 */ /* 0x000fe200078e0203 */
[----:B------:R-:W-:Y:S01]  /*11e90*/  LEA R3, R202, R153, 0x5 ;  /* 0x00000099ca037211 */ /* 0x000fe200078e28ff */
[----:B------:R-:W-:Y:S01]  /*11ea0*/  IMAD R0, R54, UR4, RZ ;  /* 0x0000000436007c24 */ /* 0x000fe2000f8e02ff */
[----:B------:R-:W-:Y:S01]  /*11eb0*/  @!PT LDS RZ, [RZ] ;  /* 0x00000000fffff984 */ /* 0x000fe20000000800 */
[----:B------:R-:W-:Y:S01]  /*11ec0*/  @!PT LDS RZ, [RZ] ;  /* 0x00000000fffff984 */ /* 0x000fe20000000800 */
[----:B------:R-:W-:Y:S01]  /*11ed0*/  @!PT LDS RZ, [RZ] ;  /* 0x00000000fffff984 */ /* 0x000fe20000000800 */
[----:B------:R-:W-:Y:S01]  /*11ee0*/  @!PT LDS RZ, [RZ] ;  /* 0x00000000fffff984 */ /* 0x000fe20000000800 */
[----:B------:R3:W-:Y:S06]  /*11ef0*/  MEMBAR.ALL.CTA ;  /* 0x0000000000007992 */ /* 0x0007ec0000008000 */
[----:B---3--:R-:W3:Y:S01]  /*11f00*/  FENCE.VIEW.ASYNC.S ;  /* 0x00000000000073c6 */ /* 0x008ee20000000000 */
[----:B------:R-:W-:-:S02]  /*11f10*/  IMAD R48, R208, 0x80, R3 ;  /* 0x00000080d0307824 */ /* 0x000fc400078e0203 */
[C---:B------:R-:W-:Y:S02]  /*11f20*/  IMAD R3, R203.reuse, UR5, R0 ;  /* 0x00000005cb037c24 */ /* 0x040fe4000f8e0200 */
[----:B------:R-:W-:Y:S01]  /*11f30*/  IMAD.WIDE.U32 R20, R203, UR4, R20 ;  /* 0x00000004cb147c25 */ /* 0x000fe2000f8e0014 */
[----:B------:R-:W-:-:S03]  /*11f40*/  ULDC.64 UR4, c[0x0][0xaf0] ;  /* 0x0002bc0000047ab9 */ /* 0x000fc60000000a00 */
[----:B-1----:R-:W-:-:S04]  /*11f50*/  @P1 IMAD.HI.U32 R0, R48, R51, RZ ;  /* 0x0000003330001227 */ /* 0x002fc800078e00ff */
[----:B------:R-:W-:Y:S01]  /*11f60*/  IMAD.IADD R21, R21, 0x1, R3 ;  /* 0x0000000115157824 */ /* 0x000fe200078e0203 */
[----:B------:R-:W-:Y:S01]  /*11f70*/  MOV R3, R48 ;  /* 0x0000003000037202 */ /* 0x000fe20000000f00 */
[----:B------:R-:W-:Y:S01]  /*11f80*/  IMAD R40, R40, UR4, RZ ;  /* 0x0000000428287c24 */ /* 0x000fe2000f8e02ff */
[----:B--2---:R-:W-:Y:S01]  /*11f90*/  @P1 SHF.R.U32.HI R3, RZ, R49, R0 ;  /* 0x00000031ff031219 */ /* 0x004fe20000011600 */
[----:B------:R-:W-:-:S03]  /*11fa0*/  IMAD.WIDE.U32 R20, R57, UR4, R20 ;  /* 0x0000000439147c25 */ /* 0x000fc6000f8e0014 */
[--C-:B------:R-:W-:Y:S01]  /*11fb0*/  SHF.R.S32.HI R0, RZ, 0x1f, R3.reuse ;  /* 0x0000001fff007819 */ /* 0x100fe20000011403 */
[----:B------:R-:W-:Y:S01]  /*11fc0*/  IMAD R49, R57, UR5, R40 ;  /* 0x0000000539317c24 */ /* 0x000fe2000f8e0228 */
[----:B------:R-:W-:Y:S01]  /*11fd0*/  ULDC.64 UR4, c[0x0][0xae0] ;  /* 0x0002b80000047ab9 */ /* 0x000fe20000000a00 */
[----:B------:R-:W-:Y:S02]  /*11fe0*/  IMAD.MOV R40, RZ, RZ, -R3 ;  /* 0x000000ffff287224 */ /* 0x000fe400078e0a03 */
[----:B------:R-:W-:Y:S02]  /*11ff0*/  IMAD.IADD R21, R21, 0x1, R49 ;  /* 0x0000000115157824 */ /* 0x000fe400078e0231 */
[----:B------:R-:W-:Y:S02]  /*12000*/  IMAD R0, R0, UR4, RZ ;  /* 0x0000000400007c24 */ /* 0x000fe4000f8e02ff */
[----:B------:R-:W-:Y:S02]  /*12010*/  IMAD R49, R55, R40, R48 ;  /* 0x0000002837317224 */ /* 0x000fe400078e0230 */
[----:B------:R-:W-:-:S02]  /*12020*/  IMAD R51, R3, UR5, R0 ;  /* 0x0000000503337c24 */ /* 0x000fc4000f8e0200 */
[----:B------:R-:W-:Y:S01]  /*12030*/  IMAD.WIDE.U32 R20, R3, UR4, R20 ;  /* 0x0000000403147c25 */ /* 0x000fe2000f8e0014 */
[----:B------:R-:W-:Y:S01]  /*12040*/  SHF.R.S32.HI R0, RZ, 0x1f, R49 ;  /* 0x0000001fff007819 */ /* 0x000fe20000011431 */
[----:B------:R-:W-:Y:S01]  /*12050*/  ULDC.64 UR4, c[0x0][0xad8] ;  /* 0x0002b60000047ab9 */ /* 0x000fe20000000a00 */
[----:B------:R-:W-:Y:S01]  /*12060*/  LEA R50, R208, R153, 0x7 ;  /* 0x00000099d0327211 */ /* 0x000fe200078e38ff */
[----:B------:R-:W-:Y:S02]  /*12070*/  IMAD.IADD R21, R21, 0x1, R51 ;  /* 0x0000000115157824 */ /* 0x000fe400078e0233 */
[----:B------:R-:W-:Y:S02]  /*12080*/  IMAD R40, R0, UR4, RZ ;  /* 0x0000000400287c24 */ /* 0x000fe4000f8e02ff */
[----:B------:R-:W-:Y:S02]  /*12090*/  VIADD R0, R50, 0x20 ;  /* 0x0000002032007836 */ /* 0x000fe40000000000 */
[----:B------:R-:W-:-:S02]  /*120a0*/  IMAD R51, R49, UR5, R40 ;  /* 0x0000000531337c24 */ /* 0x000fc4000f8e0228 */
[----:B------:R-:W-:Y:S01]  /*120b0*/  IMAD.WIDE.U32 R20, R49, UR4, R20 ;  /* 0x0000000431147c25 */ /* 0x000fe2000f8e0014 */
[CC--:B------:R-:W-:Y:S01]  /*120c0*/  ISETP.GE.AND P2, PT, R50.reuse, R59.reuse, PT ;  /* 0x0000003b3200720c */ /* 0x0c0fe20003f46270 */
[----:B------:R-:W-:Y:S02]  /*120d0*/  ULDC.64 UR4, c[0x0][0xa80] ;  /* 0x0002a00000047ab9 */ /* 0x000fe40000000a00 */
[----:B------:R-:W-:Y:S01]  /*120e0*/  VIADD R3, R50, 0x40 ;  /* 0x0000004032037836 */ /* 0x000fe20000000000 */
[-C--:B------:R-:W-:Y:S01]  /*120f0*/  ISETP.GE.AND P0, PT, R0, R59.reuse, PT ;  /* 0x0000003b0000720c */ /* 0x080fe20003f06270 */
[----:B------:R-:W-:Y:S01]  /*12100*/  IMAD.IADD R21, R21, 0x1, R51 ;  /* 0x0000000115157824 */ /* 0x000fe200078e0233 */
[----:B------:R-:W-:Y:S02]  /*12110*/  LEA R40, P3, R20, UR4, 0x1 ;  /* 0x0000000414287c11 */ /* 0x000fe4000f8608ff */
[----:B------:R-:W-:Y:S02]  /*12120*/  IADD3 R0, R156, 0x28820, RZ ;  /* 0x000288209c007810 */ /* 0x000fe40007ffe0ff */
[----:B------:R-:W-:-:S02]  /*12130*/  ISETP.GE.AND P1, PT, R3, R59, PT ;  /* 0x0000003b0300720c */ /* 0x000fc40003f26270 */
[----:B------:R-:W-:Y:S02]  /*12140*/  LEA.HI.X R3, R20, UR5, R21, 0x1, P3 ;  /* 0x0000000514037c11 */ /* 0x000fe400098f0c15 */
[----:B------:R-:W-:Y:S01]  /*12150*/  PRMT R0, RZ, 0x654, R0 ;  /* 0x00000654ff007816 */ /* 0x000fe20000000000 */
[----:B---3--:R1:W2:Y:S01]  /*12160*/  SHFL.IDX PT, R21, R40, RZ, 0x181f ;  /* 0x00181fff28157589 */ /* 0x0082a200000e0000 */
[----:B------:R-:W-:Y:S02]  /*12170*/  BSSY B1, `(.L_x_656) ;  /* 0x000000d000017945 */ /* 0x000fe40003800000 */
[----:B------:R1:W-:Y:S01]  /*12180*/  SYNCS.ARRIVE.TRANS64.RED.A1T0 RZ, [R0+URZ], RZ ;  /* 0x000000ff00ff79a7 */ /* 0x0003e2000810043f */
[----:B------:R1:W3:Y:S01]  /*12190*/  SHFL.IDX PT, R49, R3, RZ, 0x181f ;  /* 0x00181fff03317589 */ /* 0x0002e200000e0000 */
[----:B------:R-:W-:Y:S05]  /*121a0*/  @P2 BRA `(.L_x_657) ;  /* 0x0000000000242947 */ /* 0x000fea0003800000 */
[----:B------:R-:W-:Y:S02]  /*121b0*/  ULDC UR4, c[0x0][0xac8] ;  /* 0x0002b20000047ab9 */ /* 0x000fe40000000800 */
[----:B------:R-:W-:Y:S02]  /*121c0*/  ISETP.GE.AND P2, PT, R16, UR4, PT ;  /* 0x0000000410007c0c */ /* 0x000fe4000bf46270 */
[----:B------:R-:W-:-:S11]  /*121d0*/  ISETP.GE.AND P3, PT, R22, UR4, PT ;  /* 0x0000000416007c0c */ /* 0x000fd6000bf66270 */
[-C--:B--2---:R-:W-:Y:S02]  /*121e0*/  @!P2 LEA R20, P4, R16, R21.reuse, 0x1 ;  /* 0x000000151014a211 */ /* 0x084fe400078808ff */
[----:B------:R-:W-:Y:S02]  /*121f0*/  @!P3 LEA R48, P5, R22, R21, 0x1 ;  /* 0x000000151630b211 */ /* 0x000fe400078a08ff */
[-C--:B---3--:R-:W-:Y:S02]  /*12200*/  @!P2 LEA.HI.X R21, R16, R49.reuse, R17, 0x1, P4 ;  /* 0x000000311015a211 */ /* 0x088fe400020f0c11 */
[----:B------:R-:W-:-:S03]  /*12210*/  @!P3 LEA.HI.X R49, R22, R49, R2, 0x1, P5 ;  /* 0x000000311631b211 */ /* 0x000fc600028f0c02 */
[----:B-----5:R4:W-:Y:S04]  /*12220*/  @!P2 ST.E.128 desc[UR38][R20.64], R4 ;  /* 0x000000041400a985 */ /* 0x0209e8000c101d26 */
[----:B------:R4:W-:Y:S02]  /*12230*/  @!P3 ST.E.128 desc[UR38][R48.64], R28 ;  /* 0x0000001c3000b985 */ /* 0x0009e4000c101d26 */
.L_x_657:
[----:B------:R-:W-:Y:S05]  /*12240*/  BSYNC B1 ;  /* 0x0000000000017941 */ /* 0x000fea0003800000 */
.L_x_656:
[----:B----45:R4:W0:Y:S01]  /*12250*/  SHFL.IDX PT, R7, R3, 0x1, 0x181f ;  /* 0x00381f0003077f89 */ /* 0x03082200000e0000 */
        /* <DEDUP_REMOVED lines=12> */
.L_x_659:
[----:B------:R-:W-:Y:S05]  /*12320*/  BSYNC B1 ;  /* 0x0000000000017941 */ /* 0x000fea0003800000 */
.L_x_658:
[----:B0-----:R0:W0:Y:S01]  /*12330*/  SHFL.IDX PT, R7, R3, 0x2, 0x181f ;  /* 0x00581f0003077f89 */ /* 0x00102200000e0000 */
        /* <DEDUP_REMOVED lines=12> */
.L_x_661:
[----:B------:R-:W-:Y:S05]  /*12400*/  BSYNC B1 ;  /* 0x0000000000017941 */ /* 0x000fea0003800000 */
.L_x_660:
[----:B-1----:R-:W-:Y:S01]  /*12410*/  IADD3 R0, R50, 0x60, RZ ;  /* 0x0000006032007810 */ /* 0x002fe20007ffe0ff */
[----:B0---4-:R-:W0:Y:S03]  /*12420*/  SHFL.IDX PT, R3, R3, 0x3, 0x181f ;  /* 0x00781f0003037f89 */ /* 0x011e2600000e0000 */
[----:B------:R-:W-:Y:S01]  /*12430*/  ISETP.GE.AND P0, PT, R0, R59, PT ;  /* 0x0000003b0000720c */ /* 0x000fe20003f06270 */
[----:B------:R1:W4:-:S12]  /*12440*/  SHFL.IDX PT, R7, R40, 0x3, 0x181f ;  /* 0x00781f0028077f89 */ /* 0x00031800000e0000 */
[----:B-1----:R-:W-:Y:S05]  /*12450*/  @P0 BRA `(.L_x_662) ;  /* 0x0000000c00040947 */ /* 0x002fea0003800000 */
[----:B------:R-:W-:Y:S02]  /*12460*/  ULDC UR4, c[0x0][0xac8] ;  /* 0x0002b20000047ab9 */ /* 0x000fe40000000800 */
[----:B------:R-:W-:-:S13]  /*12470*/  ISETP.GE.AND P1, PT, R16, UR4, PT ;  /* 0x0000000410007c0c */ /* 0x000fda000bf26270 */
[----:B----4-:R-:W-:-:S04]  /*12480*/  @!P1 LEA R4, P0, R16, R7, 0x1 ;  /* 0x0000000710049211 */ /* 0x010fc800078008ff */
        /* <DEDUP_REMOVED lines=8> */
.L_x_654:
[----:B------:R-:W-:Y:S01]  /*12510*/  ULDC.64 UR4, c[0x0][0xc00] ;  /* 0x0003000000047ab9 */ /* 0x000fe20000000a00 */
[----:B------:R-:W-:Y:S01]  /*12520*/  IMAD.MOV.U32 R0, RZ, RZ, RZ ;  /* 0x000000ffff007224 */ /* 0x000fe200078e00ff */
[----:B------:R-:W-:Y:S01]  /*12530*/  ISETP.NE.U32.AND P0, PT, RZ, UR4, PT ;  /* 0x00000004ff007c0c */ /* 0x000fe2000bf05070 */
[----:B------:R-:W2:Y:S01]  /*12540*/  LDC R21, c[0x0][0xbe8] ;  /* 0x0002fa00ff157b82 */ /* 0x000ea20000000800 */
[----:B------:R-:W-:Y:S02]  /*12550*/  IADD3 R4, P1, R204, UR4, RZ ;  /* 0x00000004cc047c10 */ /* 0x000fe4000ff3e0ff */
[----:B------:R-:W-:Y:S02]  /*12560*/  ISETP.NE.AND.EX P0, PT, RZ, UR5, PT, P0 ;  /* 0x00000005ff007c0c */ /* 0x000fe4000bf05300 */
[----:B------:R-:W-:Y:S01]  /*12570*/  IADD3.X R5, R205, UR5, RZ, P1, !PT ;  /* 0x00000005cd057c10 */ /* 0x000fe20008ffe4ff */
[----:B------:R-:W-:Y:S02]  /*12580*/  ULDC.64 UR4, c[0x0][0xc08] ;  /* 0x0003020000047ab9 */ /* 0x000fe40000000a00 */
[----:B------:R-:W-:-:S04]  /*12590*/  ISETP.NE.U32.AND P1, PT, RZ, UR4, PT ;  /* 0x00000004ff007c0c */ /* 0x000fc8000bf25070 */
[----:B------:R-:W-:-:S04]  /*125a0*/  ISETP.NE.AND.EX P1, PT, RZ, UR5, PT, P1 ;  /* 0x00000005ff007c0c */ /* 0x000fc8000bf25310 */
[----:B------:R4:W5:Y:S09]  /*125b0*/  @P0 LDG.E R0, desc[UR38][R4.64] ;  /* 0x0000002604000981 */ /* 0x000972000c1e1900 */
[----:B------:R-:W-:Y:S01]  /*125c0*/  @P1 IADD3 R204, P2, R204, UR4, RZ ;  /* 0x00000004cccc1c10 */ /* 0x000fe2000ff5e0ff */
[----:B------:R-:W-:-:S02]  /*125d0*/  ULDC UR4, c[0x0][0xa88] ;  /* 0x0002a20000047ab9 */ /* 0x000fc40000000800 */
[----:B------:R-:W-:Y:S01]  /*125e0*/  IMAD.U32 R8, RZ, RZ, UR4 ;  /* 0x00000004ff087e24 */ /* 0x000fe2000f8e00ff */
[----:B------:R-:W-:-:S05]  /*125f0*/  @P1 IADD3.X R205, R205, UR5, RZ, P2, !PT ;  /* 0x00000005cdcd1c10 */ /* 0x000fca00097fe4ff */
[----:B------:R4:W5:Y:S01]  /*12600*/  @P1 LDG.E R8, desc[UR38][R204.64] ;  /* 0x00000026cc081981 */ /* 0x000962000c1e1900 */
[----:B--2---:R-:W-:Y:S01]  /*12610*/  ISETP.NE.AND P2, PT, R21, 0x1, PT ;  /* 0x000000011500780c */ /* 0x004fe20003f45270 */
[----:B------:R-:W2:-:S12]  /*12620*/  S2R R3, SR_TID.X ;  /* 0x0000000000037919 */ /* 0x000e980000002100 */
[----:B------:R-:W0:Y:S08]  /*12630*/  @P2 LDC R20, c[0x0][0xbec] ;  /* 0x0002fb00ff142b82 */ /* 0x000e300000000800 */
[----:B------:R-:W0:Y:S01]  /*12640*/  @P2 LDC R25, c[0x0][0xbf0] ;  /* 0x0002fc00ff192b82 */ /* 0x000e220000000800 */
[----:B--2---:R-:W-:-:S04]  /*12650*/  IADD3 R3, R3, -0x80, RZ ;  /* 0xffffff8003037810 */ /* 0x004fc80007ffe0ff */
[----:B------:R-:W-:Y:S01]  /*12660*/  ISETP.GE.AND P3, PT, R3, 0x80, PT ;  /* 0x000000800300780c */ /* 0x000fe20003f66270 */
[----:B----4-:R-:W-:-:S12]  /*12670*/  @P1 BRA `(.L_x_663) ;  /* 0x0000000000101947 */ /* 0x010fd80003800000 */
[----:B------:R-:W-:Y:S05]  /*12680*/  @!P0 BRA `(.L_x_663) ;  /* 0x00000000000c8947 */ /* 0x000fea0003800000 */
[----:B------:R-:W2:Y:S04]  /*12690*/  LDG.E R3, desc[UR38][R4.64] ;  /* 0x0000002604037981 */ /* 0x000ea8000c1e1900 */
[----:B-----5:R-:W2:Y:S02]  /*126a0*/  LDG.E R8, desc[UR38][R4.64+0x4] ;  /* 0x0000042604087981 */ /* 0x020ea4000c1e1900 */
[----:B--2---:R-:W-:-:S07]  /*126b0*/  IMAD.IADD R8, R8, 0x1, -R3 ;  /* 0x0000000108087824 */ /* 0x004fce00078e0a03 */
.L_x_663:
[----:B------:R-:W-:Y:S01]  /*126c0*/  BSSY B1, `(.L_x_664) ;  /* 0x000002e000017945 */ /* 0x000fe20003800000 */
[----:B------:R-:W-:Y:S02]  /*126d0*/  SHF.R.S32.HI R12, RZ, 0x1f, R203 ;  /* 0x0000001fff0c7819 */ /* 0x000fe400000114cb */
[----:B---3--:R-:W-:Y:S02]  /*126e0*/  SEL R13, R206, RZ, !P0 ;  /* 0x000000ffce0d7207 */ /* 0x008fe40004000000 */
[----:B------:R-:W-:Y:S02]  /*126f0*/  SEL R209, R209, RZ, !P0 ;  /* 0x000000ffd1d17207 */ /* 0x000fe40004000000 */
[----:B-----5:R-:W-:Y:S01]  /*12700*/  SHF.R.S32.HI R11, RZ, 0x1f, R0 ;  /* 0x0000001fff0b7819 */ /* 0x020fe20000011400 */
[----:B------:R-:W-:Y:S06]  /*12710*/  @P3 BRA `(.L_x_665) ;  /* 0x0000000000a03947 */ /* 0x000fec0003800000 */
[----:B------:R-:W2:Y:S01]  /*12720*/  S2R R3, SR_TID.X ;  /* 0x0000000000037919 */ /* 0x000ea20000002100 */
[----:B------:R-:W3:Y:S02]  /*12730*/  LDC R14, c[0x0][0xbe8] ;  /* 0x0002fa00ff0e7b82 */ /* 0x000ee40000000800 */
[----:B---3--:R-:W-:Y:S02]  /*12740*/  IMAD R4, R8, R14, RZ ;  /* 0x0000000e08047224 */ /* 0x008fe400078e02ff */
[----:B--2---:R-:W-:-:S05]  /*12750*/  IMAD R3, R208, 0x80, R3 ;  /* 0x00000080d0037824 */ /* 0x004fca00078e0203 */
[----:B------:R-:W-:-:S04]  /*12760*/  IADD3 R9, R3, -0x80, RZ ;  /* 0xffffff8003097810 */ /* 0x000fc80007ffe0ff */
[----:B------:R-:W-:-:S13]  /*12770*/  ISETP.GE.AND P0, PT, R9, R4, PT ;  /* 0x000000040900720c */ /* 0x000fda0003f06270 */
[----:B------:R-:W-:Y:S05]  /*12780*/  @P0 BRA `(.L_x_665) ;  /* 0x0000000000840947 */ /* 0x000fea0003800000 */
[----:B------:R-:W-:Y:S01]  /*12790*/  ISETP.NE.AND P0, PT, R14, 0x1, PT ;  /* 0x000000010e00780c */ /* 0x000fe20003f05270 */
[----:B------:R-:W-:Y:S01]  /*127a0*/  ULDC.64 UR4, c[0x0][0xb90] ;  /* 0x0002e40000047ab9 */ /* 0x000fe20000000a00 */
[----:B------:R-:W-:Y:S01]  /*127b0*/  MOV R5, R11 ;  /* 0x0000000b00057202 */ /* 0x000fe20000000f00 */
[----:B------:R-:W-:Y:S02]  /*127c0*/  IMAD R10, R12, UR4, RZ ;  /* 0x000000040c0a7c24 */ /* 0x000fe4000f8e02ff */
[----:B------:R-:W-:Y:S02]  /*127d0*/  IMAD.MOV.U32 R4, RZ, RZ, R0 ;  /* 0x000000ffff047224 */ /* 0x000fe400078e0000 */
[----:B------:R-:W-:Y:S02]  /*127e0*/  IMAD.MOV.U32 R3, RZ, RZ, R9 ;  /* 0x000000ffff037224 */ /* 0x000fe400078e0009 */
[----:B------:R-:W-:-:S04]  /*127f0*/  IMAD.WIDE.U32 R4, R203, UR4, R4 ;  /* 0x00000004cb047c25 */ /* 0x000fc8000f8e0004 */
[----:B------:R-:W2:Y:S01]  /*12800*/  @P0 LDC R6, c[0x0][0xbec] ;  /* 0x0002fb00ff060b82 */ /* 0x000ea20000000800 */
[----:B------:R-:W-:Y:S01]  /*12810*/  IMAD R7, R203, UR5, R10 ;  /* 0x00000005cb077c24 */ /* 0x000fe2000f8e020a */
[----:B------:R-:W-:-:S03]  /*12820*/  ULDC.64 UR4, c[0x0][0xb98] ;  /* 0x0002e60000047ab9 */ /* 0x000fc60000000a00 */
[----:B------:R-:W-:-:S03]  /*12830*/  IMAD.IADD R5, R5, 0x1, R7 ;  /* 0x0000000105057824 */ /* 0x000fc600078e0207 */
[----:B------:R-:W3:Y:S01]  /*12840*/  @P0 LDC R15, c[0x0][0xbf0] ;  /* 0x0002fc00ff0f0b82 */ /* 0x000ee20000000800 */
[----:B------:R-:W-:-:S04]  /*12850*/  IMAD.WIDE.U32 R4, R13, UR4, R4 ;  /* 0x000000040d047c25 */ /* 0x000fc8000f8e0004 */
[----:B--2---:R-:W-:-:S05]  /*12860*/  @P0 IMAD.HI.U32 R6, R9, R6, RZ ;  /* 0x0000000609060227 */ /* 0x004fca00078e00ff */
[----:B---3--:R-:W-:Y:S01]  /*12870*/  @P0 SHF.R.U32.HI R3, RZ, R15, R6 ;  /* 0x0000000fff030219 */ /* 0x008fe20000011606 */
[----:B------:R-:W-:-:S03]  /*12880*/  IMAD R6, R209, UR4, RZ ;  /* 0x00000004d1067c24 */ /* 0x000fc6000f8e02ff */
[----:B------:R-:W-:Y:S01]  /*12890*/  IADD3 R4, P0, R3, R4, RZ ;  /* 0x0000000403047210 */ /* 0x000fe20007f1e0ff */
[----:B------:R-:W-:Y:S02]  /*128a0*/  IMAD.MOV R7, RZ, RZ, -R3 ;  /* 0x000000ffff077224 */ /* 0x000fe400078e0a03 */
[----:B------:R-:W-:Y:S01]  /*128b0*/  IMAD R6, R13, UR5, R6 ;  /* 0x000000050d067c24 */ /* 0x000fe2000f8e0206 */
[----:B------:R-:W-:Y:S01]  /*128c0*/  ULDC.64 UR4, c[0x0][0xb88] ;  /* 0x0002e20000047ab9 */ /* 0x000fe20000000a00 */
[----:B------:R-:W-:Y:S01]  /*128d0*/  IMAD R7, R14, R7, R9 ;  /* 0x000000070e077224 */ /* 0x000fe200078e0209 */
[----:B------:R-:W-:-:S04]  /*128e0*/  SHF.R.S32.HI R9, RZ, 0x1f, R3 ;  /* 0x0000001fff097819 */ /* 0x000fc80000011403 */
[----:B------:R-:W-:Y:S02]  /*128f0*/  SHF.R.S32.HI R3, RZ, 0x1f, R7 ;  /* 0x0000001fff037819 */ /* 0x000fe40000011407 */
[----:B------:R-:W-:-:S03]  /*12900*/  IADD3.X R5, R9, R5, R6, P0, !PT ;  /* 0x0000000509057210 */ /* 0x000fc600007fe406 */
[----:B------:R-:W-:Y:S02]  /*12910*/  IMAD R6, R3, UR4, RZ ;  /* 0x0000000403067c24 */ /* 0x000fe4000f8e02ff */
[----:B------:R-:W-:-:S04]  /*12920*/  IMAD.WIDE.U32 R4, R7, UR4, R4 ;  /* 0x0000000407047c25 */ /* 0x000fc8000f8e0004 */
[----:B------:R-:W-:Y:S01]  /*12930*/  IMAD R3, R7, UR5, R6 ;  /* 0x0000000507037c24 */ /* 0x000fe2000f8e0206 */
[----:B------:R-:W-:Y:S02]  /*12940*/  ULDC.64 UR4, c[0x0][0xb50] ;  /* 0x0002d40000047ab9 */ /* 0x000fe40000000a00 */
[----:B------:R-:W-:Y:S02]  /*12950*/  LEA R6, P0, R4, UR4, 0x2 ;  /* 0x0000000404067c11 */ /* 0x000fe4000f8010ff */
[----:B------:R-:W-:-:S04]  /*12960*/  IADD3 R3, R5, R3, RZ ;  /* 0x0000000305037210 */ /* 0x000fc80007ffe0ff */
[----:B------:R-:W-:Y:S01]  /*12970*/  LEA.HI.X R7, R4, UR5, R3, 0x2, P0 ;  /* 0x0000000504077c11 */ /* 0x000fe200080f1403 */
[----:B------:R-:W-:-:S05]  /*12980*/  IMAD.MOV.U32 R3, RZ, RZ, -0x800000 ;  /* 0xff800000ff037424 */ /* 0x000fca00078e00ff */
[----:B------:R2:W-:Y:S02]  /*12990*/  STG.E desc[UR38][R6.64], R3 ;  /* 0x0000000306007986 */ /* 0x0005e4000c101926 */
.L_x_665:
[----:B------:R-:W-:Y:S05]  /*129a0*/  BSYNC B1 ;  /* 0x0000000000017941 */ /* 0x000fea0003800000 */
.L_x_664:
[----:B------:R-:W-:Y:S01]  /*129b0*/  ULDC.64 UR4, c[0x0][0xaa0] ;  /* 0x0002a80000047ab9 */ /* 0x000fe20000000a00 */
[----:B--2---:R-:W-:Y:S02]  /*129c0*/  IMAD R7, R202, 0x20, R153 ;  /* 0x00000020ca077824 */ /* 0x004fe400078e0299 */
[----:B------:R-:W-:Y:S02]  /*129d0*/  IMAD R3, R11, UR4, RZ ;  /* 0x000000040b037c24 */ /* 0x000fe4000f8e02ff */
[----:B------:R-:W-:-:S04]  /*129e0*/  IMAD.WIDE.U32 R4, R0, UR4, RZ ;  /* 0x0000000400047c25 */ /* 0x000fc8000f8e00ff */
[----:B------:R-:W-:Y:S01]  /*129f0*/  IMAD R3, R0, UR5, R3 ;  /* 0x0000000500037c24 */ /* 0x000fe2000f8e0203 */
[----:B------:R-:W-:Y:S01]  /*12a00*/  ULDC.64 UR4, c[0x0][0xae8] ;  /* 0x0002ba0000047ab9 */ /* 0x000fe20000000a00 */
[----:B------:R-:W-:Y:S02]  /*12a10*/  IMAD R9, R208, 0x80, R7 ;  /* 0x00000080d0097824 */ /* 0x000fe400078e0207 */
[----:B------:R-:W-:Y:S01]  /*12a20*/  IMAD R6, R12, UR4, RZ ;  /* 0x000000040c067c24 */ /* 0x000fe2000f8e02ff */
[----:B------:R-:W-:Y:S01]  /*12a30*/  IADD3 R5, R5, R3, RZ ;  /* 0x0000000305057210 */ /* 0x000fe20007ffe0ff */
[----:B0-----:R-:W-:-:S04]  /*12a40*/  @P2 IMAD.HI.U32 R0, R9, R20, RZ ;  /* 0x0000001409002227 */ /* 0x001fc800078e00ff */
[C---:B------:R-:W-:Y:S02]  /*12a50*/  IMAD R7, R203.reuse, UR5, R6 ;  /* 0x00000005cb077c24 */ /* 0x040fe4000f8e0206 */
[----:B------:R-:W-:Y:S01]  /*12a60*/  IMAD.WIDE.U32 R4, R203, UR4, R4 ;  /* 0x00000004cb047c25 */ /* 0x000fe2000f8e0004 */
[----:B------:R-:W-:-:S03]  /*12a70*/  ULDC.64 UR4, c[0x0][0xaf0] ;  /* 0x0002bc0000047ab9 */ /* 0x000fc60000000a00 */
[----:B------:R-:W-:Y:S01]  /*12a80*/  IMAD.MOV.U32 R3, RZ, RZ, R9 ;  /* 0x000000ffff037224 */ /* 0x000fe200078e0009 */
[----:B------:R-:W-:Y:S01]  /*12a90*/  IADD3 R5, R5, R7, RZ ;  /* 0x0000000705057210 */ /* 0x000fe20007ffe0ff */
[----:B------:R-:W-:Y:S01]  /*12aa0*/  IMAD R6, R209, UR4, RZ ;  /* 0x00000004d1067c24 */ /* 0x000fe2000f8e02ff */
[----:B------:R-:W-:-:S03]  /*12ab0*/  @P2 SHF.R.U32.HI R3, RZ, R25, R0 ;  /* 0x00000019ff032219 */ /* 0x000fc60000011600 */
[C---:B------:R-:W-:Y:S01]  /*12ac0*/  IMAD R7, R13.reuse, UR5, R6 ;  /* 0x000000050d077c24 */ /* 0x040fe2000f8e0206 */
[----:B------:R-:W-:Y:S01]  /*12ad0*/  SHF.R.S32.HI R0, RZ, 0x1f, R3 ;  /* 0x0000001fff007819 */ /* 0x000fe20000011403 */
[----:B------:R-:W-:Y:S01]  /*12ae0*/  IMAD.WIDE.U32 R4, R13, UR4, R4 ;  /* 0x000000040d047c25 */ /* 0x000fe2000f8e0004 */
[----:B------:R-:W-:-:S03]  /*12af0*/  ULDC.64 UR4, c[0x0][0xae0] ;  /* 0x0002b80000047ab9 */ /* 0x000fc60000000a00 */
[----:B------:R-:W-:Y:S02]  /*12b00*/  IMAD.MOV R6, RZ, RZ, -R3 ;  /* 0x000000ffff067224 */ /* 0x000fe400078e0a03 */
[----:B------:R-:W-:Y:S02]  /*12b10*/  IMAD.IADD R5, R5, 0x1, R7 ;  /* 0x0000000105057824 */ /* 0x000fe400078e0207 */
[----:B------:R-:W-:Y:S02]  /*12b20*/  IMAD R0, R0, UR4, RZ ;  /* 0x0000000400007c24 */ /* 0x000fe4000f8e02ff */
[----:B------:R-:W-:Y:S02]  /*12b30*/  IMAD R7, R21, R6, R9 ;  /* 0x0000000615077224 */ /* 0x000fe400078e0209 */
[C---:B------:R-:W-:Y:S02]  /*12b40*/  IMAD R9, R3.reuse, UR5, R0 ;  /* 0x0000000503097c24 */ /* 0x040fe4000f8e0200 */
[----:B------:R-:W-:Y:S01]  /*12b50*/  IMAD.WIDE.U32 R4, R3, UR4, R4 ;  /* 0x0000000403047c25 */ /* 0x000fe2000f8e0004 */
[----:B------:R-:W-:Y:S01]  /*12b60*/  SHF.R.S32.HI R0, RZ, 0x1f, R7 ;  /* 0x0000001fff007819 */ /* 0x000fe20000011407 */
[----:B------:R-:W-:-:S02]  /*12b70*/  ULDC.64 UR4, c[0x0][0xad8] ;  /* 0x0002b60000047ab9 */ /* 0x000fc40000000a00 */
[----:B------:R-:W-:Y:S01]  /*12b80*/  IMAD R6, R208, 0x80, R153 ;  /* 0x00000080d0067824 */ /* 0x000fe200078e0299 */
[----:B------:R-:W-:Y:S01]  /*12b90*/  IADD3 R5, R5, R9, RZ ;  /* 0x0000000905057210 */ /* 0x000fe20007ffe0ff */
        /* <DEDUP_REMOVED lines=9> */
[----:B------:R0:W2:Y:S04]  /*12c30*/  SHFL.IDX PT, R3, R4, RZ, 0x181f ;  /* 0x00181fff04037589 */ /* 0x0000a800000e0000 */
[----:B------:R0:W3:Y:S02]  /*12c40*/  SHFL.IDX PT, R14, R0, RZ, 0x181f ;  /* 0x00181fff000e7589 */ /* 0x0000e400000e0000 */
.L_x_868:
[----:B------:R-:W-:Y:S01]  /*12c50*/  IMAD R8, R8, R21, RZ ;  /* 0x0000001508087224 */ /* 0x000fe200078e02ff */
[----:B------:R-:W-:Y:S04]  /*12c60*/  BSSY B1, `(.L_x_667) ;  /* 0x000000c000017945 */ /* 0x000fe80003800000 */
[----:B------:R-:W-:-:S13]  /*12c70*/  ISETP.GE.AND P0, PT, R6, R8, PT ;  /* 0x000000080600720c */ /* 0x000fda0003f06270 */
[----:B------:R-:W-:Y:S05]  /*12c80*/  @P0 BRA `(.L_x_668) ;  /* 0x0000000000240947 */ /* 0x000fea0003800000 */
[----:B------:R-:W-:Y:S02]  /*12c90*/  ULDC UR4, c[0x0][0xac8] ;  /* 0x0002b20000047ab9 */ /* 0x000fe40000000800 */
[----:B------:R-:W-:Y:S02]  /*12ca0*/  ISETP.GE.AND P2, PT, R16, UR4, PT ;  /* 0x0000000410007c0c */ /* 0x000fe4000bf46270 */
[----:B------:R-:W-:-:S11]  /*12cb0*/  ISETP.GE.AND P3, PT, R22, UR4, PT ;  /* 0x0000000416007c0c */ /* 0x000fd6000bf66270 */
[-C--:B---3--:R-:W-:Y:S02]  /*12cc0*/  @!P2 LEA R10, P0, R16, R14.reuse, 0x1 ;  /* 0x0000000e100aa211 */ /* 0x088fe400078008ff */
[----:B------:R-:W-:Y:S02]  /*12cd0*/  @!P3 LEA R14, P1, R22, R14, 0x1 ;  /* 0x0000000e160eb211 */ /* 0x000fe400078208ff */
[-C--:B--2---:R-:W-:Y:S02]  /*12ce0*/  @!P2 LEA.HI.X R11, R16, R3.reuse, R17, 0x1, P0 ;  /* 0x00000003100ba211 */ /* 0x084fe400000f0c11 */
[----:B------:R-:W-:-:S03]  /*12cf0*/  @!P3 LEA.HI.X R15, R22, R3, R2, 0x1, P1 ;  /* 0x00000003160fb211 */ /* 0x000fc600008f0c02 */
[----:B------:R4:W-:Y:S04]  /*12d00*/  @!P2 ST.E.128 desc[UR38][R10.64], RZ ;  /* 0x000000ff0a00a985 */ /* 0x0009e8000c101d26 */
[----:B------:R4:W-:Y:S02]  /*12d10*/  @!P3 ST.E.128 desc[UR38][R14.64], RZ ;  /* 0x000000ff0e00b985 */ /* 0x0009e4000c101d26 */
.L_x_668:
[----:B------:R-:W-:Y:S05]  /*12d20*/  BSYNC B1 ;  /* 0x0000000000017941 */ /* 0x000fea0003800000 */
.L_x_667:
[----:B------:R-:W-:-:S03]  /*12d30*/  UMOV UR4, 0xffffffff ;  /* 0xffffffff00047882 */ /* 0x000fc60000000000 */
[----:B------:R-:W-:Y:S05]  /*12d40*/  BRA.DIV UR4, `(.L_x_669) ;  /* 0x0000008204007947 */ /* 0x000fea000b800000 */
[----:B--2---:R2:W0:Y:S04]  /*12d50*/  SHFL.IDX PT, R3, R4, 0x1, 0x181f ;  /* 0x00381f0004037f89 */ /* 0x00442800000e0000 */
[----:B---34-:R2:W3:Y:S02]  /*12d60*/  SHFL.IDX PT, R14, R0, 0x1, 0x181f ;  /* 0x00381f00000e7f89 */ /* 0x0184e400000e0000 */
.L_x_872:
[----:B------:R-:W-:Y:S01]  /*12d70*/  IADD3 R5, R6, 0x20, RZ ;  /* 0x0000002006057810 */ /* 0x000fe20007ffe0ff */
[----:B------:R-:W-:Y:S03]  /*12d80*/  BSSY B1, `(.L_x_670) ;  /* 0x000000c000017945 */ /* 0x000fe60003800000 */
[----:B------:R-:W-:-:S13]  /*12d90*/  ISETP.GE.AND P0, PT, R5, R8, PT ;  /* 0x000000080500720c */ /* 0x000fda0003f06270 */
[----:B------:R-:W-:Y:S05]  /*12da0*/  @P0 BRA `(.L_x_671) ;  /* 0x0000000000240947 */ /* 0x000fea0003800000 */
[----:B------:R-:W-:Y:S02]  /*12db0*/  ULDC UR4, c[0x0][0xac8] ;  /* 0x0002b20000047ab9 */ /* 0x000fe40000000800 */
[----:B------:R-:W-:Y:S02]  /*12dc0*/  ISETP.GE.AND P2, PT, R16, UR4, PT ;  /* 0x0000000410007c0c */ /* 0x000fe4000bf46270 */
[----:B------:R-:W-:-:S11]  /*12dd0*/  ISETP.GE.AND P3, PT, R22, UR4, PT ;  /* 0x0000000416007c0c */ /* 0x000fd6000bf66270 */
[-C--:B---3--:R-:W-:Y:S02]  /*12de0*/  @!P2 LEA R10, P0, R16, R14.reuse, 0x1 ;  /* 0x0000000e100aa211 */ /* 0x088fe400078008ff */
[----:B------:R-:W-:Y:S02]  /*12df0*/  @!P3 LEA R14, P1, R22, R14, 0x1 ;  /* 0x0000000e160eb211 */ /* 0x000fe400078208ff */
[-C--:B0-----:R-:W-:Y:S02]  /*12e00*/  @!P2 LEA.HI.X R11, R16, R3.reuse, R17, 0x1, P0 ;  /* 0x00000003100ba211 */ /* 0x081fe400000f0c11 */
[----:B------:R-:W-:-:S03]  /*12e10*/  @!P3 LEA.HI.X R15, R22, R3, R2, 0x1, P1 ;  /* 0x00000003160fb211 */ /* 0x000fc600008f0c02 */
[----:B------:R4:W-:Y:S04]  /*12e20*/  @!P2 ST.E.128 desc[UR38][R10.64], RZ ;  /* 0x000000ff0a00a985 */ /* 0x0009e8000c101d26 */
[----:B------:R4:W-:Y:S02]  /*12e30*/  @!P3 ST.E.128 desc[UR38][R14.64], RZ ;  /* 0x000000ff0e00b985 */ /* 0x0009e4000c101d26 */
.L_x_671:
[----:B------:R-:W-:Y:S05]  /*12e40*/  BSYNC B1 ;  /* 0x0000000000017941 */ /* 0x000fea0003800000 */
.L_x_670:
[----:B------:R-:W-:-:S03]  /*12e50*/  UMOV UR4, 0xffffffff ;  /* 0xffffffff00047882 */ /* 0x000fc60000000000 */
[----:B------:R-:W-:Y:S05]  /*12e60*/  BRA.DIV UR4, `(.L_x_672) ;  /* 0x0000008204007947 */ /* 0x000fea000b800000 */
[----:B0-----:R0:W0:Y:S04]  /*12e70*/  SHFL.IDX PT, R3, R4, 0x2, 0x181f ;  /* 0x00581f0004037f89 */ /* 0x00102800000e0000 */
[----:B---34-:R3:W4:Y:S02]  /*12e80*/  SHFL.IDX PT, R14, R0, 0x2, 0x181f ;  /* 0x00581f00000e7f89 */ /* 0x01872400000e0000 */
.L_x_876:
[----:B------:R-:W-:Y:S01]  /*12e90*/  VIADD R5, R6, 0x40 ;  /* 0x0000004006057836 */ /* 0x000fe20000000000 */
[----:B------:R-:W-:Y:S04]  /*12ea0*/  BSSY B1, `(.L_x_673) ;  /* 0x000000c000017945 */ /* 0x000fe80003800000 */
[----:B------:R-:W-:-:S13]  /*12eb0*/  ISETP.GE.AND P0, PT, R5, R8, PT ;  /* 0x000000080500720c */ /* 0x000fda0003f06270 */
[----:B------:R-:W-:Y:S05]  /*12ec0*/  @P0 BRA `(.L_x_674) ;  /* 0x0000000000240947 */ /* 0x000fea0003800000 */
[----:B------:R-:W-:Y:S02]  /*12ed0*/  ULDC UR4, c[0x0][0xac8] ;  /* 0x0002b20000047ab9 */ /* 0x000fe40000000800 */
[----:B------:R-:W-:Y:S02]  /*12ee0*/  ISETP.GE.AND P2, PT, R16, UR4, PT ;  /* 0x0000000410007c0c */ /* 0x000fe4000bf46270 */
[----:B------:R-:W-:-:S11]  /*12ef0*/  ISETP.GE.AND P3, PT, R22, UR4, PT ;  /* 0x0000000416007c0c */ /* 0x000fd6000bf66270 */
[-C--:B----4-:R-:W-:Y:S02]  /*12f00*/  @!P2 LEA R10, P0, R16, R14.reuse, 0x1 ;  /* 0x0000000e100aa211 */ /* 0x090fe400078008ff */
[----:B------:R-:W-:Y:S02]  /*12f10*/  @!P3 LEA R14, P1, R22, R14, 0x1 ;  /* 0x0000000e160eb211 */ /* 0x000fe400078208ff */
[-C--:B0-----:R-:W-:Y:S02]  /*12f20*/  @!P2 LEA.HI.X R11, R16, R3.reuse, R17, 0x1, P0 ;  /* 0x00000003100ba211 */ /* 0x081fe400000f0c11 */
[----:B------:R-:W-:-:S03]  /*12f30*/  @!P3 LEA.HI.X R15, R22, R3, R2, 0x1, P1 ;  /* 0x00000003160fb211 */ /* 0x000fc600008f0c02 */
[----:B------:R0:W-:Y:S04]  /*12f40*/  @!P2 ST.E.128 desc[UR38][R10.64], RZ ;  /* 0x000000ff0a00a985 */ /* 0x0001e8000c101d26 */
[----:B------:R0:W-:Y:S02]  /*12f50*/  @!P3 ST.E.128 desc[UR38][R14.64], RZ ;  /* 0x000000ff0e00b985 */ /* 0x0001e4000c101d26 */
.L_x_674:
[----:B------:R-:W-:Y:S05]  /*12f60*/  BSYNC B1 ;  /* 0x0000000000017941 */ /* 0x000fea0003800000 */
.L_x_673:
[----:B------:R-:W-:-:S03]  /*12f70*/  UMOV UR4, 0xffffffff ;  /* 0xffffffff00047882 */ /* 0x000fc60000000000 */
[----:B------:R-:W-:Y:S05]  /*12f80*/  BRA.DIV UR4, `(.L_x_675) ;  /* 0x0000008204007947 */ /* 0x000fea000b800000 */
[----:B0-----:R0:W0:Y:S04]  /*12f90*/  SHFL.IDX PT, R3, R4, 0x3, 0x181f ;  /* 0x00781f0004037f89 */ /* 0x00102800000e0000 */
[----:B----4-:R4:W0:Y:S02]  /*12fa0*/  SHFL.IDX PT, R14, R0, 0x3, 0x181f ;  /* 0x00781f00000e7f89 */ /* 0x01082400000e0000 */
.L_x_880:
[----:B--234-:R-:W-:-:S05]  /*12fb0*/  VIADD R0, R6, 0x60 ;  /* 0x0000006006007836 */ /* 0x01cfca0000000000 */
[----:B------:R-:W-:-:S13]  /*12fc0*/  ISETP.GE.AND P0, PT, R0, R8, PT ;  /* 0x000000080000720c */ /* 0x000fda0003f06270 */
        /* <DEDUP_REMOVED lines=8> */
[----:B------:R0:W-:Y:S04]  /*13050*/  @!P2 ST.E.128 desc[UR38][R4.64], RZ ;  /* 0x000000ff0400a985 */ /* 0x0001e8000c101d26 */
[----:B------:R0:W-:Y:S02]  /*13060*/  @!P3 ST.E.128 desc[UR38][R14.64], RZ ;  /* 0x000000ff0e00b985 */ /* 0x0001e4000c101d26 */
.L_x_662:
[----:B------:R-:W-:Y:S05]  /*13070*/  BSYNC B0 ;  /* 0x0000000000007941 */ /* 0x000fea0003800000 */
.L_x_653:
[----:B------:R-:W-:Y:S02]  /*13080*/  ULDC UR4, c[0x0][0xc3c] ;  /* 0x00030f0000047ab9 */ /* 0x000fe40000000800 */
[----:B-1----:R-:W-:-:S13]  /*13090*/  ISETP.GE.AND P0, PT, R43, UR4, PT ;  /* 0x000000042b007c0c */ /* 0x002fda000bf06270 */
[----:B------:R-:W-:Y:S05]  /*130a0*/  @!P0 BRA `(.L_x_676) ;  /* 0xfffffee000208947 */ /* 0x000fea000383ffff */
[----:B------:R-:W-:Y:S05]  /*130b0*/  BRA `(.L_x_480) ;  /* 0x0000006400947947 */ /* 0x000fea0003800000 */
.L_x_478:
[----:B------:R-:W-:-:S08]  /*130c0*/  NOP ;  /* 0x0000000000007918 */ /* 0x000fd00000000000 */
[----:B--2---:R-:W0:-:S00]  /*130d0*/  USETMAXREG.DEALLOC.CTAPOOL 0x28 ;  /* 0x00000028000079c8 */ /* 0x004e0000080e0500 */
[----:B0-----:R-:W-:Y:S02]  /*130e0*/  LOP3.LUT R2, R2, 0x3, RZ, 0xc0, !PT ;  /* 0x0000000302027812 */ /* 0x001fe400078ec0ff */
[----:B------:R-:W-:Y:S02]  /*130f0*/  LOP3.LUT R32, R32, 0xfffffff7, RZ, 0xc0, !PT ;  /* 0xfffffff720207812 */ /* 0x000fe400078ec0ff */
[----:B------:R-:W-:Y:S02]  /*13100*/  MOV R4, RZ ;  /* 0x000000ff00047202 */ /* 0x000fe40000000f00 */
[----:B------:R-:W0:Y:S02]  /*13110*/  SHFL.IDX PT, R2, R2, RZ, 0x1f ;  /* 0x00001fff02027589 */ /* 0x000e2400000e0000 */
[----:B0-----:R-:W-:-:S13]  /*13120*/  ISETP.NE.AND P0, PT, R2, RZ, PT ;  /* 0x000000ff0200720c */ /* 0x001fda0003f05270 */
        /* <DEDUP_REMOVED lines=9> */
.L_x_677:
[----:B------:R-:W-:Y:S01]  /*131c0*/  LOP3.LUT R5, R0, 0x1f, RZ, 0xc0, !PT ;  /* 0x0000001f00057812 */ /* 0x000fe200078ec0ff */
[----:B------:R-:W-:Y:S01]  /*131d0*/  ULDC UR4, c[0x0][0xc3c] ;  /* 0x00030f0000047ab9 */ /* 0x000fe20000000800 */
[----:B------:R-:W0:Y:S01]  /*131e0*/  S2UR UR6, SR_CTAID.X ;  /* 0x00000000000679c3 */ /* 0x000e220000002500 */
[----:B------:R-:W-:Y:S01]  /*131f0*/  ULDC UR5, c[0x0][0xc38] ;  /* 0x00030e0000057ab9 */ /* 0x000fe20000000800 */
[----:B------:R-:W-:-:S04]  /*13200*/  ISETP.NE.AND P0, PT, R5, 0x1f, PT ;  /* 0x0000001f0500780c */ /* 0x000fc80003f05270 */
[----:B------:R-:W-:-:S13]  /*13210*/  ISETP.GE.OR P1, PT, R5, UR4, !P0 ;  /* 0x0000000405007c0c */ /* 0x000fda000c726670 */
[----:B------:R-:W1:Y:S02]  /*13220*/  @!P1 LDC.64 R2, c[0x0][0xc80] ;  /* 0x00032000ff029b82 */ /* 0x000e640000000a00 */
[----:B-1----:R-:W-:-:S05]  /*13230*/  @!P1 IMAD.WIDE.U32 R2, R5, 0x4, R2 ;  /* 0x0000000405029825 */ /* 0x002fca00078e0002 */
[----:B------:R-:W2:Y:S01]  /*13240*/  @!P1 LDG.E R4, desc[UR38][R2.64] ;  /* 0x0000002602049981 */ /* 0x000ea2000c1e1900 */
[C---:B------:R-:W-:Y:S01]  /*13250*/  ISETP.NE.AND P1, PT, R5.reuse, RZ, PT ;  /* 0x000000ff0500720c */ /* 0x040fe20003f25270 */
[----:B------:R-:W-:Y:S01]  /*13260*/  UMOV UR4, URZ ;  /* 0x0000003f00047c82 */ /* 0x000fe20008000000 */
[C---:B------:R-:W-:Y:S02]  /*13270*/  ISETP.GE.U32.AND P2, PT, R5.reuse, 0x2, PT ;  /* 0x000000020500780c */ /* 0x040fe40003f46070 */
[C---:B------:R-:W-:Y:S02]  /*13280*/  ISETP.GE.U32.AND P3, PT, R5.reuse, 0x4, PT ;  /* 0x000000040500780c */ /* 0x040fe40003f66070 */
[C---:B------:R-:W-:Y:S02]  /*13290*/  ISETP.GE.U32.AND P4, PT, R5.reuse, 0x8, PT ;  /* 0x000000080500780c */ /* 0x040fe40003f86070 */
[----:B------:R-:W-:Y:S02]  /*132a0*/  ISETP.GE.U32.AND P5, PT, R5, 0x10, PT ;  /* 0x000000100500780c */ /* 0x000fe40003fa6070 */
[----:B------:R-:W-:Y:S01]  /*132b0*/  MOV R16, RZ ;  /* 0x000000ff00107202 */ /* 0x000fe20000000f00 */
[----:B--2---:R-:W1:Y:S02]  /*132c0*/  SHFL.UP PT, R6, R4, 0x1, RZ ;  /* 0x0420000004067989 */ /* 0x004e6400000e00ff */
[----:B-1----:R-:W-:-:S05]  /*132d0*/  SEL R7, R6, RZ, P1 ;  /* 0x000000ff06077207 */ /* 0x002fca0000800000 */
[----:B------:R-:W-:-:S05]  /*132e0*/  IMAD.IADD R7, R4, 0x1, R7 ;  /* 0x0000000104077824 */ /* 0x000fca00078e0207 */
        /* <DEDUP_REMOVED lines=12> */
[----:B------:R-:W1:Y:S02]  /*133b0*/  SHFL.IDX PT, R6, R7, 0x1f, 0x1f ;  /* 0x03e01f0007067f89 */ /* 0x000e6400000e0000 */
[----:B-1----:R-:W-:-:S04]  /*133c0*/  IMAD R6, R6, UR5, RZ ;  /* 0x0000000506067c24 */ /* 0x002fc8000f8e02ff */
[----:B------:R-:W-:Y:S01]  /*133d0*/  IMAD.MOV.U32 R3, RZ, RZ, R6 ;  /* 0x000000ffff037224 */ /* 0x000fe200078e0006 */
[----:B0-----:R-:W-:-:S13]  /*133e0*/  ISETP.GT.AND P6, PT, R6, UR6, PT ;  /* 0x0000000606007c0c */ /* 0x001fda000bfc4270 */
[----:B------:R-:W-:Y:S05]  /*133f0*/  @P6 BRA `(.L_x_679) ;  /* 0x00000000009c6947 */ /* 0x000fea0003800000 */
[----:B------:R-:W0:Y:S01]  /*13400*/  LDC R10, c[0x0][0xc3c] ;  /* 0x00030f00ff0a7b82 */ /* 0x000e220000000800 */
[----:B------:R-:W-:Y:S01]  /*13410*/  IMAD.MOV.U32 R6, RZ, RZ, R3 ;  /* 0x000000ffff067224 */ /* 0x000fe200078e0003 */
[----:B------:R-:W-:Y:S01]  /*13420*/  UMOV UR4, URZ ;  /* 0x0000003f00047c82 */ /* 0x000fe20008000000 */
[----:B------:R-:W-:Y:S01]  /*13430*/  ULDC UR7, c[0x0][0xc3c] ;  /* 0x00030f0000077ab9 */ /* 0x000fe20000000800 */
[----:B------:R-:W-:-:S05]  /*13440*/  ULDC UR5, c[0x0][0xc38] ;  /* 0x00030e0000057ab9 */ /* 0x000fca0000000800 */
.L_x_683:
[----:B------:R-:W-:Y:S01]  /*13450*/  UIADD3 UR4, UR4, 0x1f, URZ ;  /* 0x0000001f04047890 */ /* 0x000fe2000fffe03f */
[----:B------:R-:W-:-:S05]  /*13460*/  MOV R19, UR7 ;  /* 0x0000000700137c02 */ /* 0x000fca0008000f00 */
        /* <DEDUP_REMOVED lines=10> */
.L_x_682:
[----:B------:R-:W-:Y:S05]  /*13510*/  BSYNC B0 ;  /* 0x0000000000007941 */ /* 0x000fea0003800000 */
.L_x_681:
[----:B0----5:R-:W0:Y:S02]  /*13520*/  SHFL.UP PT, R2, R4, 0x1, RZ ;  /* 0x0420000004027989 */ /* 0x021e2400000e00ff */
[----:B0-----:R-:W-:-:S04]  /*13530*/  SEL R3, R2, RZ, P1 ;  /* 0x000000ff02037207 */ /* 0x001fc80000800000 */
[----:B------:R-:W-:-:S05]  /*13540*/  IADD3 R3, R4, R3, RZ ;  /* 0x0000000304037210 */ /* 0x000fca0007ffe0ff */
        /* <DEDUP_REMOVED lines=17> */
[----:B------:R-:W-:-:S07]  /*13660*/  MOV R7, R9 ;  /* 0x0000000900077202 */ /* 0x000fce0000000f00 */
.L_x_679:
        /* <DEDUP_REMOVED lines=13> */
[----:B------:R-:W-:-:S06]  /*13740*/  IADD3 R16, R19, -0x1, RZ ;  /* 0xffffffff13107810 */ /* 0x000fcc0007ffe0ff */
[----:B------:R2:W3:Y:S02]  /*13750*/  SHFL.IDX PT, R16, R7, R16, 0x1f ;  /* 0x00001f1007107589 */ /* 0x0004e400000e0000 */
.L_x_684:
[----:B---3--:R-:W-:Y:S01]  /*13760*/  IMAD R16, R16, UR5, R9 ;  /* 0x0000000510107c24 */ /* 0x008fe2000f8e0209 */
[----:B0-----:R-:W-:Y:S01]  /*13770*/  IABS R2, R4 ;  /* 0x0000000400027213 */ /* 0x001fe20000000000 */
[----:B-12---:R-:W-:Y:S02]  /*13780*/  IMAD.MOV R7, RZ, RZ, -R3 ;  /* 0x000000ffff077224 */ /* 0x006fe400078e0a03 */
[----:B------:R-:W-:Y:S01]  /*13790*/  VIADD R19, R19, UR4 ;  /* 0x0000000413137c36 */ /* 0x000fe20008000000 */
[----:B------:R-:W-:Y:S01]  /*137a0*/  IADD3 R9, -R16, UR6, RZ ;  /* 0x0000000610097c10 */ /* 0x000fe2000fffe1ff */
[----:B------:R-:W-:Y:S01]  /*137b0*/  IMAD.MOV R8, RZ, RZ, -R2 ;  /* 0x000000ffff087224 */ /* 0x000fe200078e0a02 */
[----:B------:R-:W-:Y:S01]  /*137c0*/  MOV R2, RZ ;  /* 0x000000ff00027202 */ /* 0x000fe20000000f00 */
[----:B------:R-:W-:Y:S01]  /*137d0*/  IMAD R7, R7, R10, RZ ;  /* 0x0000000a07077224 */ /* 0x000fe200078e02ff */
[----:B------:R-:W-:-:S03]  /*137e0*/  IABS R6, R9 ;  /* 0x0000000900067213 */ /* 0x000fc60000000000 */
[----:B------:R-:W-:-:S04]  /*137f0*/  IMAD.HI.U32 R2, R3, R7, R2 ;  /* 0x0000000703027227 */ /* 0x000fc800078e0002 */
[----:B------:R-:W-:Y:S02]  /*13800*/  IMAD.MOV.U32 R3, RZ, RZ, R6 ;  /* 0x000000ffff037224 */ /* 0x000fe400078e0006 */
[----:B------:R-:W-:Y:S02]  /*13810*/  IMAD.MOV.U32 R6, RZ, RZ, R8 ;  /* 0x000000ffff067224 */ /* 0x000fe400078e0008 */
[----:B------:R-:W-:-:S04]  /*13820*/  IMAD.HI.U32 R2, R2, R3, RZ ;  /* 0x0000000302027227 */ /* 0x000fc800078e00ff */
[----:B------:R-:W-:-:S05]  /*13830*/  IMAD R3, R2, R6, R3 ;  /* 0x0000000602037224 */ /* 0x000fca00078e0203 */
[----:B------:R-:W-:-:S13]  /*13840*/  ISETP.GT.U32.AND P1, PT, R10, R3, PT ;  /* 0x000000030a00720c */ /* 0x000fda0003f24070 */
[-C--:B------:R-:W-:Y:S01]  /*13850*/  @!P1 IADD3 R3, R3, -R10.reuse, RZ ;  /* 0x8000000a03039210 */ /* 0x080fe20007ffe0ff */
[----:B------:R-:W-:Y:S01]  /*13860*/  @!P1 VIADD R2, R2, 0x1 ;  /* 0x0000000102029836 */ /* 0x000fe20000000000 */
[----:B------:R-:W-:Y:S02]  /*13870*/  ISETP.NE.AND P1, PT, R4, RZ, PT ;  /* 0x000000ff0400720c */ /* 0x000fe40003f25270 */
[----:B------:R-:W-:Y:S02]  /*13880*/  ISETP.GE.U32.AND P0, PT, R3, R10, PT ;  /* 0x0000000a0300720c */ /* 0x000fe40003f06070 */
[----:B------:R-:W-:-:S04]  /*13890*/  LOP3.LUT R3, R9, R4, RZ, 0x3c, !PT ;  /* 0x0000000409037212 */ /* 0x000fc800078e3cff */
[----:B------:R-:W-:-:S07]  /*138a0*/  ISETP.GE.AND P2, PT, R3, RZ, PT ;  /* 0x000000ff0300720c */ /* 0x000fce0003f46270 */
[----:B------:R-:W-:-:S06]  /*138b0*/  @P0 VIADD R2, R2, 0x1 ;  /* 0x0000000102020836 */ /* 0x000fcc0000000000 */
[----:B------:R-:W-:Y:S02]  /*138c0*/  @!P2 IADD3 R2, -R2, RZ, RZ ;  /* 0x000000ff0202a210 */ /* 0x000fe40007ffe1ff */
[----:B------:R-:W-:-:S04]  /*138d0*/  @!P1 LOP3.LUT R2, RZ, R4, RZ, 0x33, !PT ;  /* 0x00000004ff029212 */ /* 0x000fc800078e33ff */
[----:B------:R-:W-:Y:S01]  /*138e0*/  MOV R18, R2 ;  /* 0x0000000200127202 */ /* 0x000fe20000000f00 */
[----:B------:R-:W-:-:S04]  /*138f0*/  IMAD.MOV R17, RZ, RZ, -R2 ;  /* 0x000000ffff117224 */ /* 0x000fc800078e0a02 */
[----:B------:R-:W-:Y:S01]  /*13900*/  IMAD R17, R4, R17, R9 ;  /* 0x0000001104117224 */ /* 0x000fe200078e0209 */
[----:B------:R-:W-:Y:S06]  /*13910*/  BRA `(.L_x_685) ;  /* 0x00000000000c7947 */ /* 0x000fec0003800000 */
.L_x_680:
[----:B------:R-:W-:Y:S01]  /*13920*/  IMAD.MOV.U32 R17, RZ, RZ, RZ ;  /* 0x000000ffff117224 */ /* 0x000fe200078e00ff */
[----:B------:R-:W-:Y:S01]  /*13930*/  MOV R18, RZ ;  /* 0x000000ff00127202 */ /* 0x000fe20000000f00 */
[----:B------:R-:W-:-:S07]  /*13940*/  IMAD.U32 R16, RZ, RZ, UR6 ;  /* 0x00000006ff107e24 */ /* 0x000fce000f8e00ff */
.L_x_685:
[----:B------:R-:W-:-:S13]  /*13950*/  ISETP.NE.AND P0, PT, R5, RZ, PT ;  /* 0x000000ff0500720c */ /* 0x000fda0003f05270 */
[----:B------:R-:W0:Y:S01]  /*13960*/  @!P0 S2R R3, SR_CgaCtaId ;  /* 0x0000000000038919 */ /* 0x000e220000008800 */
[----:B------:R-:W-:-:S04]  /*13970*/  @!P0 MOV R2, 0x400 ;  /* 0x0000040000028802 */ /* 0x000fc80000000f00 */
[----:B0-----:R-:W-:-:S05]  /*13980*/  @!P0 LEA R2, R3, R2, 0x18 ;  /* 0x0000000203028211 */ /* 0x001fca00078ec0ff */
[----:B------:R1:W-:Y:S01]  /*13990*/  @!P0 STS.128 [R2+0x288d0], R16 ;  /* 0x0288d01002008388 */ /* 0x0003e20000000c00 */
[----:B------:R-:W-:Y:S06]  /*139a0*/  BAR.ARV 0x5, 0x180 ;  /* 0x0146000000007b1d */ /* 0x000fec0000002000 */
.L_x_678:
[----:B------:R2:W-:Y:S01]  /*139b0*/  STL [R1+0x24], RZ ;  /* 0x000024ff01007387 */ /* 0x0005e20000100800 */
[----:B------:R-:W-:Y:S01]  /*139c0*/  ULDC UR4, c[0x0][0xc3c] ;  /* 0x00030f0000047ab9 */ /* 0x000fe20000000800 */
[----:B------:R-:W-:Y:S01]  /*139d0*/  IMAD.MOV.U32 R28, RZ, RZ, 0x1 ;  /* 0x00000001ff1c7424 */ /* 0x000fe200078e00ff */
[----:B0-----:R-:W-:Y:S01]  /*139e0*/  ISETP.GE.AND P0, PT, R19, UR4, PT ;  /* 0x0000000413007c0c */ /* 0x001fe2000bf06270 */
[----:B------:R-:W-:-:S12]  /*139f0*/  IMAD.MOV.U32 R25, RZ, RZ, RZ ;  /* 0x000000ffff197224 */ /* 0x000fd800078e00ff */
[----:B--2---:R-:W-:Y:S05]  /*13a00*/  @P0 BRA `(.L_x_686) ;  /* 0x0000005800640947 */ /* 0x004fea0003800000 */
[----:B-1----:R-:W2:Y:S01]  /*13a10*/  LDL R2, [R1+0xc] ;  /* 0x00000c0001027983 */ /* 0x002ea20000100800 */
[----:B------:R-:W0:Y:S01]  /*13a20*/  S2UR UR5, SR_CgaCtaId ;  /* 0x00000000000579c3 */ /* 0x000e220000008800 */
[C---:B------:R-:W-:Y:S01]  /*13a30*/  SHF.L.U32 R31, R0.reuse, 0x3, RZ ;  /* 0x00000003001f7819 */ /* 0x040fe200000006ff */
[----:B------:R-:W-:Y:S01]  /*13a40*/  UMOV UR4, 0x400 ;  /* 0x0000040000047882 */ /* 0x000fe20000000000 */
[----:B------:R-:W-:Y:S01]  /*13a50*/  LOP3.LUT R4, R0, 0x7f, RZ, 0xc0, !PT ;  /* 0x0000007f00047812 */ /* 0x000fe200078ec0ff */
[----:B------:R-:W-:Y:S01]  /*13a60*/  BSSY B8, `(.L_x_686) ;  /* 0x0000593000087945 */ /* 0x000fe20003800000 */
[C---:B------:R-:W-:Y:S01]  /*13a70*/  LOP3.LUT R3, R31.reuse, 0x1f8, RZ, 0xc0, !PT ;  /* 0x000001f81f037812 */ /* 0x040fe200078ec0ff */
[----:B------:R-:W-:Y:S01]  /*13a80*/  IMAD.MOV.U32 R28, RZ, RZ, 0x1 ;  /* 0x00000001ff1c7424 */ /* 0x000fe200078e00ff */
[----:B------:R-:W-:Y:S01]  /*13a90*/  LOP3.LUT R31, R31, 0x38, RZ, 0xc0, !PT ;  /* 0x000000381f1f7812 */ /* 0x000fe200078ec0ff */
[----:B------:R-:W-:Y:S01]  /*13aa0*/  IMAD.SHL.U32 R36, R4, 0x8, RZ ;  /* 0x0000000804247824 */ /* 0x000fe200078e00ff */
[----:B------:R-:W-:Y:S01]  /*13ab0*/  LOP3.LUT R3, R3, 0x38, R0, 0x78, !PT ;  /* 0x0000003803037812 */ /* 0x000fe200078e7800 */
[----:B------:R-:W-:Y:S01]  /*13ac0*/  IMAD.MOV.U32 R29, RZ, RZ, 0x1 ;  /* 0x00000001ff1d7424 */ /* 0x000fe200078e00ff */
[----:B------:R-:W-:Y:S01]  /*13ad0*/  MOV R25, RZ ;  /* 0x000000ff00197202 */ /* 0x000fe20000000f00 */
[----:B------:R-:W-:Y:S01]  /*13ae0*/  IMAD.MOV.U32 R27, RZ, RZ, RZ ;  /* 0x000000ffff1b7224 */ /* 0x000fe200078e00ff */
[----:B------:R-:W-:Y:S01]  /*13af0*/  LOP3.LUT R36, R3, 0x200, R36, 0xf8, !PT ;  /* 0x0000020003247812 */ /* 0x000fe200078ef824 */
[----:B------:R-:W-:Y:S01]  /*13b00*/  ULDC.64 UR40, c[0x0][0x198] ;  /* 0x0000660000287ab9 */ /* 0x000fe20000000a00 */
[----:B------:R-:W-:Y:S01]  /*13b10*/  LOP3.LUT R30, R31, 0x40, RZ, 0xfc, !PT ;  /* 0x000000401f1e7812 */ /* 0x000fe200078efcff */
[----:B------:R-:W-:Y:S01]  /*13b20*/  ULDC UR36, c[0x0][0xc] ;  /* 0x0000030000247ab9 */ /* 0x000fe20000000800 */
[----:B0-----:R-:W-:-:S06]  /*13b30*/  ULEA UR4, UR5, UR4, 0x18 ;  /* 0x0000000405047291 */ /* 0x001fcc000f8ec03f */
[----:B------:R-:W-:Y:S02]  /*13b40*/  MOV R22, UR4 ;  /* 0x0000000400167c02 */ /* 0x000fe40008000f00 */
[----:B--2---:R-:W-:-:S05]  /*13b50*/  LOP3.LUT R0, R2, 0x2, RZ, 0xfc, !PT ;  /* 0x0000000202007812 */ /* 0x004fca00078efcff */
[----:B------:R0:W-:Y:S04]  /*13b60*/  STL [R1+0x2c], R0 ;  /* 0x00002c0001007387 */ /* 0x0001e80000100800 */
[----:B------:R1:W-:Y:S01]  /*13b70*/  STL [R1+0x24], RZ ;  /* 0x000024ff01007387 */ /* 0x0003e20000100800 */
[----:B0-----:R-:W-:-:S05]  /*13b80*/  IMAD R0, R36, 0x2, R22 ;  /* 0x0000000224007824 */ /* 0x001fca00078e0216 */
[----:B------:R1:W-:Y:S02]  /*13b90*/  STL [R1+0x8], R0 ;  /* 0x0000080001007387 */ /* 0x0003e40000100800 */
.L_x_785:
[----:B0-----:R-:W0:Y:S02]  /*13ba0*/  LDC.64 R2, c[0x0][0xc88] ;  /* 0x00032200ff027b82 */ /* 0x001e240000000a00 */
[----:B0-----:R-:W-:-:S05]  /*13bb0*/  IMAD.WIDE R2, R19, 0x4, R2 ;  /* 0x0000000413027825 */ /* 0x001fca00078e0202 */
[----:B-1----:R-:W1:Y:S01]  /*13bc0*/  LDG.E R33, desc[UR38][R2.64] ;  /* 0x0000002602217981 */ /* 0x002e62000c1e1900 */
[----:B------:R-:W-:Y:S05]  /*13bd0*/  YIELD ;  /* 0x0000000000007946 */ /* 0x000fea0003800000 */
[----:B------:R-:W-:Y:S01]  /*13be0*/  ULDC.64 UR4, c[0x0][0xa28] ;  /* 0x00028a0000047ab9 */ /* 0x000fe20000000a00 */
[----:B------:R-:W-:Y:S01]  /*13bf0*/  IMAD.MOV.U32 R9, RZ, RZ, RZ ;  /* 0x000000ffff097224 */ /* 0x000fe200078e00ff */
[----:B------:R-:W-:Y:S01]  /*13c00*/  ISETP.NE.U32.AND P0, PT, RZ, UR4, PT ;  /* 0x00000004ff007c0c */ /* 0x000fe2000bf05070 */
[----:B------:R-:W-:Y:S01]  /*13c10*/  IMAD.MOV.U32 R6, RZ, RZ, RZ ;  /* 0x000000ffff067224 */ /* 0x000fe200078e00ff */
[----:B------:R-:W-:Y:S01]  /*13c20*/  ULDC.64 UR8, c[0x0][0xa18] ;  /* 0x0002860000087ab9 */ /* 0x000fe20000000a00 */
[----:B------:R-:W-:Y:S01]  /*13c30*/  ULDC.64 UR6, c[0x0][0xa10] ;  /* 0x0002840000067ab9 */ /* 0x000fe20000000a00 */
[----:B------:R-:W-:-:S02]  /*13c40*/  ISETP.NE.AND.EX P0, PT, RZ, UR5, PT, P0 ;  /* 0x00000005ff007c0c */ /* 0x000fc4000bf05300 */
[----:B-1----:R-:W-:-:S11]  /*13c50*/  SHF.R.S32.HI R0, RZ, 0x1f, R33 ;  /* 0x0000001fff007819 */ /* 0x002fd60000011421 */
[C---:B------:R-:W-:Y:S02]  /*13c60*/  @P0 LEA R2, P1, R33.reuse, UR4, 0x2 ;  /* 0x0000000421020c11 */ /* 0x040fe4000f8210ff */
[C---:B------:R-:W-:Y:S01]  /*13c70*/  SHF.L.U32 R23, R33.reuse, 0x2, RZ ;  /* 0x0000000221177819 */ /* 0x040fe200000006ff */
[----:B------:R0:W-:Y:S01]  /*13c80*/  STL [R1+0x18], R0 ;  /* 0x0000180001007387 */ /* 0x0001e20000100800 */
[----:B------:R-:W-:Y:S01]  /*13c90*/  @P0 LEA.HI.X R3, R33, UR5, R0, 0x2, P1 ;  /* 0x0000000521030c11 */ /* 0x000fe200088f1400 */
[----:B------:R-:W-:-:S04]  /*13ca0*/  ULDC.64 UR4, c[0x0][0xa00] ;  /* 0x0002800000047ab9 */ /* 0x000fc80000000a00 */
[----:B--2---:R1:W2:Y:S01]  /*13cb0*/  @P0 LDG.E R9, desc[UR38][R2.64] ;  /* 0x0000002602090981 */ /* 0x0042a2000c1e1900 */
[----:B------:R-:W-:Y:S02]  /*13cc0*/  ISETP.NE.U32.AND P0, PT, RZ, UR4, PT ;  /* 0x00000004ff007c0c */ /* 0x000fe4000bf05070 */
[----:B------:R-:W-:Y:S01]  /*13cd0*/  SHF.L.U64.HI R24, R33, 0x2, R0 ;  /* 0x0000000221187819 */ /* 0x000fe20000010200 */
[----:B0-----:R-:W-:Y:S01]  /*13ce0*/  IMAD.MOV.U32 R0, RZ, RZ, RZ ;  /* 0x000000ffff007224 */ /* 0x001fe200078e00ff */
[----:B------:R-:W-:Y:S02]  /*13cf0*/  ISETP.NE.AND.EX P0, PT, RZ, UR5, PT, P0 ;  /* 0x00000005ff007c0c */ /* 0x000fe4000bf05300 */
[----:B------:R-:W-:Y:S02]  /*13d00*/  ISETP.NE.U32.AND P2, PT, RZ, UR8, PT ;  /* 0x00000008ff007c0c */ /* 0x000fe4000bf45070 */
[----:B------:R-:W-:Y:S02]  /*13d10*/  ISETP.NE.U32.AND P1, PT, RZ, UR6, PT ;  /* 0x00000006ff007c0c */ /* 0x000fe4000bf25070 */
[----:B-1----:R-:W-:-:S02]  /*13d20*/  IADD3 R2, P3, R23, UR4, RZ ;  /* 0x0000000417027c10 */ /* 0x002fc4000ff7e0ff */
[----:B------:R-:W-:Y:S02]  /*13d30*/  ISETP.NE.AND.EX P2, PT, RZ, UR9, PT, P2 ;  /* 0x00000009ff007c0c */ /* 0x000fe4000bf45320 */
[C---:B------:R-:W-:Y:S02]  /*13d40*/  IADD3.X R3, R24.reuse, UR5, RZ, P3, !PT ;  /* 0x0000000518037c10 */ /* 0x040fe40009ffe4ff */
[----:B------:R-:W-:Y:S02]  /*13d50*/  ISETP.NE.AND.EX P1, PT, RZ, UR7, PT, P1 ;  /* 0x00000007ff007c0c */ /* 0x000fe4000bf25310 */
[----:B------:R-:W-:Y:S01]  /*13d60*/  IADD3 R4, P4, R23, UR6, RZ ;  /* 0x0000000617047c10 */ /* 0x000fe2000ff9e0ff */
[----:B------:R-:W3:Y:S01]  /*13d70*/  @P0 LDG.E R6, desc[UR38][R2.64] ;  /* 0x0000002602060981 */ /* 0x000ee2000c1e1900 */
[----:B------:R-:W-:Y:S02]  /*13d80*/  ULDC UR4, c[0x0][0x288] ;  /* 0x0000a20000047ab9 */ /* 0x000fe40000000800 */
[----:B------:R-:W-:Y:S01]  /*13d90*/  MOV R8, UR4 ;  /* 0x0000000400087c02 */ /* 0x000fe20008000f00 */
[----:B------:R-:W-:Y:S01]  /*13da0*/  ULDC.64 UR4, c[0x0][0x418] ;  /* 0x0001060000047ab9 */ /* 0x000fe20000000a00 */
[----:B------:R-:W-:-:S05]  /*13db0*/  IADD3.X R5, R24, UR7, RZ, P4, !PT ;  /* 0x0000000718057c10 */ /* 0x000fca000a7fe4ff */
[----:B------:R-:W5:Y:S04]  /*13dc0*/  @P1 LDG.E R0, desc[UR38][R4.64] ;  /* 0x0000002604001981 */ /* 0x000f68000c1e1900 */
[----:B---3--:R0:W-:Y:S02]  /*13dd0*/  STL [R1+0x10], R6 ;  /* 0x0000100601007387 */ /* 0x0081e40000100800 */
[----:B0-----:R-:W-:-:S04]  /*13de0*/  @P2 IADD3 R6, P3, R23, UR8, RZ ;  /* 0x0000000817062c10 */ /* 0x001fc8000ff7e0ff */
[----:B------:R-:W-:-:S05]  /*13df0*/  @P2 IADD3.X R7, R24, UR9, RZ, P3, !PT ;  /* 0x0000000918072c10 */ /* 0x000fca0009ffe4ff */
[----:B------:R0:W3:Y:S01]  /*13e00*/  @P2 LDG.E R8, desc[UR38][R6.64] ;  /* 0x0000002606082981 */ /* 0x0000e2000c1e1900 */
[----:B------:R-:W-:-:S03]  /*13e10*/  UISETP.NE.U32.AND UP0, UPT, UR4, URZ, UPT ;  /* 0x0000003f0400728c */ /* 0x000fc6000bf05070 */
[----:B------:R-:W-:Y:S01]  /*13e20*/  ULDC UR4, c[0x0][0x424] ;  /* 0x0001090000047ab9 */ /* 0x000fe20000000800 */
[----:B------:R-:W-:-:S03]  /*13e30*/  UISETP.NE.AND.EX UP0, UPT, UR5, URZ, UPT, UP0 ;  /* 0x0000003f0500728c */ /* 0x000fc6000bf05300 */
[----:B------:R-:W-:Y:S01]  /*13e40*/  ULDC UR5, c[0x0][0x2f0] ;  /* 0x0000bc0000057ab9 */ /* 0x000fe20000000800 */
[----:B------:R-:W-:-:S04]  /*13e50*/  USEL UR4, UR4, 0x1, UP0 ;  /* 0x0000000104047887 */ /* 0x000fc80008000000 */
[----:B------:R-:W-:Y:S01]  /*13e60*/  UIMAD UR4, UR4, UR5, URZ ;  /* 0x00000005040472a4 */ /* 0x000fe2000f8e023f */
[----:B--2---:R-:W-:Y:S02]  /*13e70*/  STL [R1], R9 ;  /* 0x0000000901007387 */ /* 0x004fe40000100800 */
[----:B------:R-:W-:Y:S02]  /*13e80*/  ULDC UR5, c[0x0][0x348] ;  /* 0x0000d20000057ab9 */ /* 0x000fe40000000800 */
[----:B0-----:R-:W-:Y:S01]  /*13e90*/  IMAD.U32 R6, RZ, RZ, UR5 ;  /* 0x00000005ff067e24 */ /* 0x001fe2000f8e00ff */
[----:B---3--:R0:W-:Y:S02]  /*13ea0*/  STL [R1+0x1c], R8 ;  /* 0x00001c0801007387 */ /* 0x0081e40000100800 */
[----:B0-----:R-:W-:Y:S01]  /*13eb0*/  IMAD.U32 R8, RZ, RZ, UR4 ;  /* 0x00000004ff087e24 */ /* 0x001fe2000f8e00ff */
[----:B------:R-:W-:Y:S06]  /*13ec0*/  @P2 BRA `(.L_x_687) ;  /* 0x0000000000142947 */ /* 0x000fec0003800000 */
[----:B------:R-:W-:Y:S05]  /*13ed0*/  @!P0 BRA `(.L_x_687) ;  /* 0x0000000000108947 */ /* 0x000fea0003800000 */
[----:B------:R-:W2:Y:S04]  /*13ee0*/  LDG.E R10, desc[UR38][R2.64] ;  /* 0x00000026020a7981 */ /* 0x000ea8000c1e1900 */
[----:B------:R-:W2:Y:S02]  /*13ef0*/  LDG.E R7, desc[UR38][R2.64+0x4] ;  /* 0x0000042602077981 */ /* 0x000ea4000c1e1900 */
[----:B--2---:R-:W-:-:S05]  /*13f00*/  IADD3 R2, -R10, R7, RZ ;  /* 0x000000070a027210 */ /* 0x004fca0007ffe1ff */
[----:B------:R0:W-:Y:S02]  /*13f10*/  STL [R1+0x1c], R2 ;  /* 0x00001c0201007387 */ /* 0x0001e40000100800 */
.L_x_687:
[----:B------:R-:W-:Y:S01]  /*13f20*/  ULDC.64 UR4, c[0x0][0xa20] ;  /* 0x0002880000047ab9 */ /* 0x000fe20000000a00 */
[----:B------:R-:W-:Y:S01]  /*13f30*/  IMAD.MOV.U32 R34, RZ, RZ, R33 ;  /* 0x000000ffff227224 */ /* 0x000fe200078e0021 */
[----:B------:R-:W-:-:S04]  /*13f40*/  ISETP.NE.U32.AND P0, PT, RZ, UR4, PT ;  /* 0x00000004ff007c0c */ /* 0x000fc8000bf05070 */
[----:B------:R-:W-:-:S13]  /*13f50*/  ISETP.NE.AND.EX P0, PT, RZ, UR5, PT, P0 ;  /* 0x00000005ff007c0c */ /* 0x000fda000bf05300 */
[----:B------:R-:W-:Y:S05]  /*13f60*/  @!P0 BRA `(.L_x_688) ;  /* 0x0000000000108947 */ /* 0x000fea0003800000 */
[----:B0-----:R-:W-:-:S04]  /*13f70*/  IADD3 R2, P0, R23, UR4, RZ ;  /* 0x0000000417027c10 */ /* 0x001fc8000ff1e0ff */
[----:B------:R-:W-:-:S05]  /*13f80*/  IADD3.X R3, R24, UR5, RZ, P0, !PT ;  /* 0x0000000518037c10 */ /* 0x000fca00087fe4ff */
[----:B------:R1:W5:Y:S01]  /*13f90*/  LDG.E R8, desc[UR38][R2.64] ;  /* 0x0000002602087981 */ /* 0x000362000c1e1900 */
[----:B------:R-:W-:Y:S05]  /*13fa0*/  BRA `(.L_x_689) ;  /* 0x0000000000247947 */ /* 0x000fea0003800000 */
.L_x_688:
[----:B------:R-:W-:Y:S02]  /*13fb0*/  ULDC.64 UR4, c[0x0][0xa08] ;  /* 0x0002820000047ab9 */ /* 0x000fe40000000a00 */
[----:B------:R-:W-:-:S04]  /*13fc0*/  ISETP.NE.U32.AND P0, PT, RZ, UR4, PT ;  /* 0x00000004ff007c0c */ /* 0x000fc8000bf05070 */
[----:B------:R-:W-:-:S13]  /*13fd0*/  ISETP.NE.AND.EX P0, PT, RZ, UR5, PT, P0 ;  /* 0x00000005ff007c0c */ /* 0x000fda000bf05300 */
[----:B------:R-:W-:Y:S05]  /*13fe0*/  @!P0 BRA `(.L_x_689) ;  /* 0x0000000000148947 */ /* 0x000fea0003800000 */
[----:B0-----:R-:W0:Y:S02]  /*13ff0*/  LDC.64 R2, c[0x0][0xa08] ;  /* 0x00028200ff027b82 */ /* 0x001e240000000a00 */
[----:B0-----:R-:W-:-:S05]  /*14000*/  IMAD.WIDE R2, R34, 0x4, R2 ;  /* 0x0000000422027825 */ /* 0x001fca00078e0202 */
[----:B------:R-:W2:Y:S04]  /*14010*/  LDG.E R8, desc[UR38][R2.64] ;  /* 0x0000002602087981 */ /* 0x000ea8000c1e1900 */
[----:B------:R-:W2:Y:S02]  /*14020*/  LDG.E R7, desc[UR38][R2.64+0x4] ;  /* 0x0000042602077981 */ /* 0x000ea4000c1e1900 */
[----:B--2---:R-:W-:-:S07]  /*14030*/  IMAD.IADD R8, R7, 0x1, -R8 ;  /* 0x0000000107087824 */ /* 0x004fce00078e0a08 */
.L_x_689:
[----:B-1----:R-:W2:Y:S04]  /*14040*/  @P1 LDG.E R3, desc[UR38][R4.64] ;  /* 0x0000002604031981 */ /* 0x002ea8000c1e1900 */
[----:B0-----:R-:W2:Y:S01]  /*14050*/  @P1 LDG.E R2, desc[UR38][R4.64+0x4] ;  /* 0x0000042604021981 */ /* 0x001ea2000c1e1900 */
[----:B------:R-:W-:Y:S01]  /*14060*/  BSSY B0, `(.L_x_690) ;  /* 0x000011a000007945 */ /* 0x000fe20003800000 */
[----:B--2---:R-:W-:Y:S01]  /*14070*/  @P1 IADD3 R6, -R3, R2, RZ ;  /* 0x0000000203061210 */ /* 0x004fe20007ffe1ff */
[----:B-----5:R-:W-:-:S04]  /*14080*/  IMAD.IADD R3, R8, 0x1, -R9 ;  /* 0x0000000108037824 */ /* 0x020fc800078e0a09 */
[----:B------:R-:W-:-:S05]  /*14090*/  IMAD.IADD R37, R3, 0x1, R6 ;  /* 0x0000000103257824 */ /* 0x000fca00078e0206 */
[----:B------:R-:W-:-:S04]  /*140a0*/  IADD3 R2, R37, 0x7f, RZ ;  /* 0x0000007f25027810 */ /* 0x000fc80007ffe0ff */
[----:B------:R-:W-:-:S04]  /*140b0*/  SHF.R.S32.HI R7, RZ, 0x1f, R2 ;  /* 0x0000001fff077819 */ /* 0x000fc80000011402 */
[----:B------:R-:W-:-:S04]  /*140c0*/  LEA.HI R4, R7, R2, RZ, 0x7 ;  /* 0x0000000207047211 */ /* 0x000fc800078f38ff */
[----:B------:R-:W-:Y:S01]  /*140d0*/  LOP3.LUT R2, R4, 0xffffff80, RZ, 0xc0, !PT ;  /* 0xffffff8004027812 */ /* 0x000fe200078ec0ff */
[----:B------:R0:W-:Y:S03]  /*140e0*/  STL [R1+0x20], R4 ;  /* 0x0000200401007387 */ /* 0x0001e60000100800 */
[----:B------:R-:W-:Y:S01]  /*140f0*/  VIADDMNMX R7, R2, -R3, R6, PT ;  /* 0x8000000302077246 */ /* 0x000fe20003800106 */
[----:B------:R-:W-:-:S05]  /*14100*/  IMAD.MOV R2, RZ, RZ, -R3 ;  /* 0x000000ffff027224 */ /* 0x000fca00078e0a03 */
[----:B------:R-:W-:-:S04]  /*14110*/  VIMNMX R2, RZ, R2, !PT ;  /* 0x00000002ff027248 */ /* 0x000fc80007fe0100 */
[----:B------:R-:W-:Y:S02]  /*14120*/  ISETP.GT.AND P0, PT, R7, R2, PT ;  /* 0x000000020700720c */ /* 0x000fe40003f04270 */
[----:B0-----:R-:W-:-:S11]  /*14130*/  SHF.R.U32.HI R4, RZ, 0x7, R2 ;  /* 0x00000007ff047819 */ /* 0x001fd60000011602 */
[----:B------:R-:W-:-:S05]  /*14140*/  @P0 VIADD R3, R7, 0x7f ;  /* 0x0000007f07030836 */ /* 0x000fca0000000000 */
[----:B------:R-:W-:-:S04]  /*14150*/  @P0 SHF.R.S32.HI R2, RZ, 0x1f, R3 ;  /* 0x0000001fff020819 */ /* 0x000fc80000011403 */
[----:B------:R-:W-:Y:S02]  /*14160*/  @P0 LEA.HI R2, R2, R3, RZ, 0x7 ;  /* 0x0000000302020211 */ /* 0x000fe400078f38ff */
[-C--:B------:R-:W-:Y:S02]  /*14170*/  MOV R3, R4.reuse ;  /* 0x0000000400037202 */ /* 0x080fe40000000f00 */
[----:B------:R-:W-:Y:S02]  /*14180*/  @P0 SHF.R.S32.HI R3, RZ, 0x7, R2 ;  /* 0x00000007ff030819 */ /* 0x000fe40000011402 */
[----:B------:R-:W-:Y:S02]  /*14190*/  PLOP3.LUT P0, PT, PT, PT, PT, 0x80, 0x0 ;  /* 0x000000000000781c */ /* 0x000fe40003f0f070 */
[----:B------:R-:W-:-:S13]  /*141a0*/  ISETP.GT.AND P2, PT, R3, R4, PT ;  /* 0x000000040300720c */ /* 0x000fda0003f44270 */
[----:B------:R-:W-:Y:S05]  /*141b0*/  @!P2 BRA `(.L_x_691) ;  /* 0x000000100010a947 */ /* 0x000fea0003800000 */
[----:B------:R-:W-:Y:S01]  /*141c0*/  UMOV UR4, 0xffffffff ;  /* 0xffffffff00047882 */ /* 0x000fe20000000000 */
[----:B------:R-:W-:Y:S02]  /*141d0*/  SEL R2, R34, RZ, !P1 ;  /* 0x000000ff22027207 */ /* 0x000fe40004800000 */
[----:B------:R-:W-:Y:S05]  /*141e0*/  BRA.DIV UR4, `(.L_x_692) ;  /* 0x0000006e04b07947 */ /* 0x000fea000b800000 */
[----:B------:R-:W0:Y:S02]  /*141f0*/  S2R R5, SR_TID.X ;  /* 0x0000000000057919 */ /* 0x000e240000002100 */
[----:B0-----:R-:W-:-:S04]  /*14200*/  SHF.R.U32.HI R5, RZ, 0x5, R5 ;  /* 0x00000005ff057819 */ /* 0x001fc80000011605 */
[----:B------:R-:W-:-:S05]  /*14210*/  LOP3.LUT R5, R5, 0x3, RZ, 0xc0, !PT ;  /* 0x0000000305057812 */ /* 0x000fca00078ec0ff */
[----:B------:R0:W1:Y:S02]  /*14220*/  SHFL.IDX PT, R14, R5, RZ, 0x1f ;  /* 0x00001fff050e7589 */ /* 0x00006400000e0000 */
.L_x_883:
[----:B-1----:R-:W-:Y:S02]  /*14230*/  ISETP.NE.AND P0, PT, R14, RZ, PT ;  /* 0x000000ff0e00720c */ /* 0x002fe40003f05270 */
[----:B------:R-:W-:-:S11]  /*14240*/  PLOP3.LUT P6, PT, PT, PT, PT, 0x8, 0x0 ;  /* 0x000000000000781c */ /* 0x000fd60003fce170 */
[----:B------:R-:W-:Y:S05]  /*14250*/  @P0 BRA `(.L_x_693) ;  /* 0x00000000000c0947 */ /* 0x000fea0003800000 */
[----:B------:R-:W-:-:S03]  /*14260*/  UMOV UR4, 0xffffffff ;  /* 0xffffffff00047882 */ /* 0x000fc60000000000 */
[----:B------:R-:W-:Y:S05]  /*14270*/  BRA.DIV UR4, `(.L_x_694) ;  /* 0x0000006e04c07947 */ /* 0x000fea000b800000 */
[----:B------:R-:W-:-:S13]  /*14280*/  ELECT P6, URZ, PT ;  /* 0x00000000003f782f */ /* 0x000fda00038c0000 */
.L_x_693:
[----:B0-----:R-:W2:Y:S01]  /*14290*/  LDL R5, [R1+0x24] ;  /* 0x0000240001057983 */ /* 0x001ea20000100800 */
[----:B------:R-:W-:Y:S01]  /*142a0*/  BSSY B1, `(.L_x_695) ;  /* 0x0000008000017945 */ /* 0x000fe20003800000 */
[----:B--2---:R-:W-:-:S05]  /*142b0*/  VIADD R5, R5, 0x1 ;  /* 0x0000000105057836 */ /* 0x004fca0000000000 */
[----:B------:R-:W-:-:S04]  /*142c0*/  LEA.HI R6, R5, R5, RZ, 0x1 ;  /* 0x0000000505067211 */ /* 0x000fc800078f08ff */
[----:B------:R-:W-:-:S05]  /*142d0*/  LOP3.LUT R6, R6, 0xfffffffe, RZ, 0xc0, !PT ;  /* 0xfffffffe06067812 */ /* 0x000fca00078ec0ff */
[----:B------:R-:W-:-:S05]  /*142e0*/  IMAD.IADD R5, R5, 0x1, -R6 ;  /* 0x0000000105057824 */ /* 0x000fca00078e0a06 */
[----:B------:R-:W-:-:S04]  /*142f0*/  SHF.L.U32 R5, R5, 0x1f, RZ ;  /* 0x0000001f05057819 */ /* 0x000fc800000006ff */
[----:B------:R-:W0:Y:S02]  /*14300*/  SYNCS.PHASECHK.TRANS64.TRYWAIT P0, [R22+URZ+0x28820], R5 ;  /* 0x02882005160075a7 */ /* 0x000e24000800017f */
[----:B0-----:R-:W-:Y:S05]  /*14310*/  @!P0 BRA `(.L_x_696) ;  /* 0x0000006c00b88947 */ /* 0x001fea0003800000 */
.L_x_886:
[----:B------:R-:W-:Y:S05]  /*14320*/  BSYNC B1 ;  /* 0x0000000000017941 */ /* 0x000fea0003800000 */
.L_x_695:
[----:B------:R-:W-:Y:S04]  /*14330*/  BSSY B1, `(.L_x_697) ;  /* 0x000006e000017945 */ /* 0x000fe80003800000 */
[----:B------:R-:W-:Y:S05]  /*14340*/  @!P6 BRA `(.L_x_698) ;  /* 0x0000000400b0e947 */ /* 0x000fea0003800000 */
[----:B0-----:R-:W-:Y:S01]  /*14350*/  LEA R5, R27, R22, 0x3 ;  /* 0x000000161b057211 */ /* 0x001fe200078e18ff */
[----:B------:R-:W0:Y:S01]  /*14360*/  S2R R7, SR_TID.X ;  /* 0x0000000000077919 */ /* 0x000e220000002100 */
[----:B------:R-:W-:Y:S01]  /*14370*/  SHF.L.U32 R6, R29, 0x1f, RZ ;  /* 0x0000001f1d067819 */ /* 0x000fe200000006ff */
[----:B------:R-:W-:Y:S03]  /*14380*/  BSSY B2, `(.L_x_699) ;  /* 0x0000005000027945 */ /* 0x000fe60003800000 */
[----:B------:R-:W1:Y:S01]  /*14390*/  SYNCS.PHASECHK.TRANS64.TRYWAIT P0, [R5+URZ+0x288a0], R6 ;  /* 0x0288a006050075a7 */ /* 0x000e62000800017f */
[----:B0-----:R-:W-:-:S04]  /*143a0*/  LOP3.LUT R7, R7, 0x7f, RZ, 0xc0, !PT ;  /* 0x0000007f07077812 */ /* 0x001fc800078ec0ff */
[----:B------:R-:W-:Y:S01]  /*143b0*/  ISETP.NE.AND P1, PT, R7, RZ, PT ;  /* 0x000000ff0700720c */ /* 0x000fe20003f25270 */
[----:B-1----:R-:W-:-:S12]  /*143c0*/  @!P0 BRA `(.L_x_700) ;  /* 0x0000006c00a08947 */ /* 0x002fd80003800000 */
.L_x_887:
[----:B------:R-:W-:Y:S05]  /*143d0*/  BSYNC B2 ;  /* 0x0000000000027941 */ /* 0x000fea0003800000 */
.L_x_699:
[----:B------:R-:W-:Y:S04]  /*143e0*/  BSSY B2, `(.L_x_701) ;  /* 0x0000009000027945 */ /* 0x000fe80003800000 */
[----:B------:R-:W-:Y:S05]  /*143f0*/  @P1 BRA `(.L_x_702) ;  /* 0x00000000001c1947 */ /* 0x000fea0003800000 */
[----:B------:R-:W1:Y:S01]  /*14400*/  S2R R8, SR_TID.X ;  /* 0x0000000000087919 */ /* 0x000e620000002100 */
[----:B------:R-:W-:-:S04]  /*14410*/  IMAD.MOV.U32 R7, RZ, RZ, 0x8000 ;  /* 0x00008000ff077424 */ /* 0x000fc800078e00ff */
[----:B------:R2:W-:Y:S01]  /*14420*/  SYNCS.ARRIVE.TRANS64 RZ, [R5+URZ+0x28890], R7 ;  /* 0x0288900705ff79a7 */ /* 0x0005e2000800003f */
[----:B-1----:R-:W-:-:S04]  /*14430*/  LOP3.LUT R8, R8, 0x1f, RZ, 0xc0, !PT ;  /* 0x0000001f08087812 */ /* 0x002fc800078ec0ff */
[----:B------:R-:W-:-:S13]  /*14440*/  ISETP.NE.AND P0, PT, R8, RZ, PT ;  /* 0x000000ff0800720c */ /* 0x000fda0003f05270 */
[----:B--2---:R-:W-:Y:S05]  /*14450*/  @!P0 BRA `(.L_x_702) ;  /* 0x0000000000048947 */ /* 0x004fea0003800000 */
[----:B------:R-:W-:Y:S01]  /*14460*/  BPT.TRAP 0x1 ;  /* 0x000000040000795c */ /* 0x000fe20000300000 */
.L_x_702:
[----:B------:R-:W-:Y:S05]  /*14470*/  BSYNC B2 ;  /* 0x0000000000027941 */ /* 0x000fea0003800000 */
.L_x_701:
[----:B------:R-:W-:Y:S01]  /*14480*/  IMAD.MOV.U32 R12, RZ, RZ, RZ ;  /* 0x000000ffff0c7224 */ /* 0x000fe200078e00ff */
[----:B------:R-:W-:Y:S01]  /*14490*/  LEA R7, R3, R0, 0x7 ;  /* 0x0000000003077211 */ /* 0x000fe200078e38ff */
[----:B------:R-:W-:Y:S01]  /*144a0*/  IMAD R8, R27, 0x8000, R22 ;  /* 0x000080001b087824 */ /* 0x000fe200078e0216 */
[----:B------:R-:W-:Y:S01]  /*144b0*/  UIADD3 UR4, UP0, UR40, 0x570, URZ ;  /* 0x0000057028047890 */ /* 0x000fe2000ff1e03f */
[----:B------:R-:W-:Y:S01]  /*144c0*/  PLOP3.LUT P0, PT, PT, PT, PT, 0x80, 0x0 ;  /* 0x000000000000781c */ /* 0x000fe20003f0f070 */
[----:B------:R-:W-:Y:S01]  /*144d0*/  VIADD R10, R5, 0x28890 ;  /* 0x00028890050a7836 */ /* 0x000fe20000000000 */
[----:B------:R-:W-:Y:S01]  /*144e0*/  R2UR UR10, R12 ;  /* 0x000000000c0a72ca */ /* 0x000fe200000e0000 */
[----:B------:R-:W-:Y:S01]  /*144f0*/  VIADD R7, R7, 0xffffff80 ;  /* 0xffffff8007077836 */ /* 0x000fe20000000000 */
[----:B------:R-:W-:Y:S01]  /*14500*/  SHF.L.U32 R9, R27, 0xe, RZ ;  /* 0x0000000e1b097819 */ /* 0x000fe200000006ff */
[----:B------:R-:W-:Y:S01]  /*14510*/  VIADD R11, R8, 0x18400 ;  /* 0x00018400080b7836 */ /* 0x000fe20000000000 */
[----:B------:R-:W-:Y:S01]  /*14520*/  UIADD3.X UR5, URZ, UR41, URZ, UP0, !UPT ;  /* 0x000000293f057290 */ /* 0x000fe200087fe43f */
[----:B------:R-:W-:Y:S01]  /*14530*/  UMOV UR6, 0x0 ;  /* 0x0000000000067882 */ /* 0x000fe20000000000 */
[----:B------:R-:W-:-:S10]  /*14540*/  UMOV UR7, 0x12f00000 ;  /* 0x12f0000000077882 */ /* 0x000fd40000000000 */
.L_x_703:
[----:B------:R-:W-:-:S13]  /*14550*/  @P0 ELECT P2, URZ, PT ;  /* 0x00000000003f082f */ /* 0x000fda0003840000 */
[----:B------:R-:W-:Y:S02]  /*14560*/  @P2 R2UR UR13, R2 ;  /* 0x00000000020d22ca */ /* 0x000fe400000e0000 */
[----:B------:R-:W-:Y:S02]  /*14570*/  @P2 R2UR UR12, R18 ;  /* 0x00000000120c22ca */ /* 0x000fe400000e0000 */
[----:B------:R-:W-:Y:S02]  /*14580*/  @P2 R2UR UR11, R7 ;  /* 0x00000000070b22ca */ /* 0x000fe400000e0000 */
[----:B------:R-:W-:Y:S02]  /*14590*/  @P2 R2UR UR9, R10 ;  /* 0x000000000a0922ca */ /* 0x000fe400000e0000 */
[----:B------:R-:W-:Y:S02]  /*145a0*/  @P2 R2UR UR8, R11 ;  /* 0x000000000b0822ca */ /* 0x000fe400000e0000 */
[----:B------:R-:W-:-:S02]  /*145b0*/  @P2 PLOP3.LUT P0, PT, P2, PT, PT, 0x8, 0x0 ;  /* 0x000000000000281c */ /* 0x000fc4000170e170 */
[----:B------:R-:W-:-:S09]  /*145c0*/  PLOP3.LUT P2, PT, PT, PT, PT, 0x8, 0x0 ;  /* 0x000000000000781c */ /* 0x000fd20003f4e170 */
[----:B------:R1:W-:Y:S02]  /*145d0*/  UTMALDG.4D [UR8], [UR4], desc[UR6] ;  /* 0x00000608040075b4 */ /* 0x0003e40008019000 */
[----:B-1----:R-:W-:Y:S05]  /*145e0*/  @P0 BRA.U.ANY `(.L_x_703) ;  /* 0xfffffffd00d80947 */ /* 0x002fea000393ffff */
[----:B------:R-:W-:Y:S01]  /*145f0*/  MOV R13, 0x40 ;  /* 0x00000040000d7802 */ /* 0x000fe20000000f00 */
[----:B------:R-:W-:Y:S01]  /*14600*/  VIADD R8, R8, 0x1c400 ;  /* 0x0001c40008087836 */ /* 0x000fe20000000000 */
[----:B------:R-:W-:Y:S01]  /*14610*/  PLOP3.LUT P0, PT, PT, PT, PT, 0x80, 0x0 ;  /* 0x000000000000781c */ /* 0x000fe20003f0f070 */
[----:B------:R-:W-:Y:S01]  /*14620*/  UMOV UR6, 0x0 ;  /* 0x0000000000067882 */ /* 0x000fe20000000000 */
[----:B------:R-:W-:Y:S01]  /*14630*/  R2UR UR10, R13 ;  /* 0x000000000d0a72ca */ /* 0x000fe200000e0000 */
[----:B------:R-:W-:-:S14]  /*14640*/  UMOV UR7, 0x12f00000 ;  /* 0x12f0000000077882 */ /* 0x000fdc0000000000 */
.L_x_704:
        /* <DEDUP_REMOVED lines=10> */
[----:B------:R-:W1:Y:S01]  /*146f0*/  SYNCS.PHASECHK.TRANS64.TRYWAIT P0, [R5+URZ+0x288c0], R6 ;  /* 0x0288c006050075a7 */ /* 0x000e62000800017f */
[----:B------:R-:W-:Y:S04]  /*14700*/  BSSY B2, `(.L_x_705) ;  /* 0x0000002000027945 */ /* 0x000fe80003800000 */
[----:B-1----:R-:W-:Y:S05]  /*14710*/  @!P0 BRA `(.L_x_706) ;  /* 0x0000006800e08947 */ /* 0x002fea0003800000 */
.L_x_888:
[----:B------:R-:W-:Y:S05]  /*14720*/  BSYNC B2 ;  /* 0x0000000000027941 */ /* 0x000fea0003800000 */
.L_x_705:
[----:B------:R-:W-:Y:S01]  /*14730*/  BSSY B2, `(.L_x_707) ;  /* 0x000000b000027945 */ /* 0x000fe20003800000 */
[----:B------:R-:W-:Y:S01]  /*14740*/  IMAD.MOV.U32 R10, RZ, RZ, 0x0 ;  /* 0x00000000ff0a7424 */ /* 0x000fe200078e00ff */
[----:B------:R-:W-:Y:S02]  /*14750*/  MOV R11, 0x12f00000 ;  /* 0x12f00000000b7802 */ /* 0x000fe40000000f00 */
[----:B------:R-:W-:Y:S05]  /*14760*/  @P1 BRA `(.L_x_708) ;  /* 0x00000000001c1947 */ /* 0x000fea0003800000 */
[----:B------:R-:W2:Y:S01]  /*14770*/  S2R R8, SR_TID.X ;  /* 0x0000000000087919 */ /* 0x000ea20000002100 */
[----:B01----:R-:W-:-:S04]  /*14780*/  IMAD.MOV.U32 R6, RZ, RZ, 0x8000 ;  /* 0x00008000ff067424 */ /* 0x003fc800078e00ff */
[----:B------:R3:W-:Y:S01]  /*14790*/  SYNCS.ARRIVE.TRANS64 RZ, [R5+URZ+0x288b0], R6 ;  /* 0x0288b00605ff79a7 */ /* 0x0007e2000800003f */
[----:B--2---:R-:W-:-:S04]  /*147a0*/  LOP3.LUT R8, R8, 0x1f, RZ, 0xc0, !PT ;  /* 0x0000001f08087812 */ /* 0x004fc800078ec0ff */
[----:B------:R-:W-:-:S13]  /*147b0*/  ISETP.NE.AND P0, PT, R8, RZ, PT ;  /* 0x000000ff0800720c */ /* 0x000fda0003f05270 */
[----:B---3--:R-:W-:Y:S05]  /*147c0*/  @!P0 BRA `(.L_x_708) ;  /* 0x0000000000048947 */ /* 0x008fea0003800000 */
[----:B------:R-:W-:Y:S01]  /*147d0*/  BPT.TRAP 0x1 ;  /* 0x000000040000795c */ /* 0x000fe20000300000 */
.L_x_708:
[----:B------:R-:W-:Y:S05]  /*147e0*/  BSYNC B2 ;  /* 0x0000000000027941 */ /* 0x000fea0003800000 */
.L_x_707:
[----:B------:R-:W-:Y:S01]  /*147f0*/  R2UR UR10, R12 ;  /* 0x000000000c0a72ca */ /* 0x000fe200000e0000 */
[----:B------:R-:W-:Y:S01]  /*14800*/  IMAD R9, R9, 0x2, R22 ;  /* 0x0000000209097824 */ /* 0x000fe200078e0216 */
[----:B------:R-:W-:Y:S01]  /*14810*/  R2UR UR6, R10 ;  /* 0x000000000a0672ca */ /* 0x000fe200000e0000 */
[----:B------:R-:W-:Y:S01]  /*14820*/  UIADD3 UR4, UP0, UR40, 0x670, URZ ;  /* 0x0000067028047890 */ /* 0x000fe2000ff1e03f */
[----:B------:R-:W-:Y:S01]  /*14830*/  R2UR UR7, R11 ;  /* 0x000000000b0772ca */ /* 0x000fe200000e0000 */
[----:B01----:R-:W-:Y:S01]  /*14840*/  VIADD R6, R9, 0x400 ;  /* 0x0000040009067836 */ /* 0x003fe20000000000 */
[----:B------:R-:W-:Y:S01]  /*14850*/  PLOP3.LUT P0, PT, PT, PT, PT, 0x80, 0x0 ;  /* 0x000000000000781c */ /* 0x000fe20003f0f070 */
[----:B------:R-:W-:Y:S01]  /*14860*/  UIADD3.X UR5, URZ, UR41, URZ, UP0, !UPT ;  /* 0x000000293f057290 */ /* 0x000fe200087fe43f */
[----:B------:R-:W-:-:S11]  /*14870*/  IADD3 R5, R5, 0x288b0, RZ ;  /* 0x000288b005057810 */ /* 0x000fd60007ffe0ff */
.L_x_709:
        /* <DEDUP_REMOVED lines=9> */
[----:B0-----:R-:W-:Y:S05]  /*14910*/  @P0 BRA.U.ANY `(.L_x_709) ;  /* 0xfffffffd00d80947 */ /* 0x001fea000393ffff */
[----:B------:R-:W-:Y:S01]  /*14920*/  R2UR UR10, R13 ;  /* 0x000000000d0a72ca */ /* 0x000fe200000e0000 */
[----:B------:R-:W-:Y:S01]  /*14930*/  VIADD R9, R9, 0x4400 ;  /* 0x0000440009097836 */ /* 0x000fe20000000000 */
[----:B------:R-:W-:Y:S02]  /*14940*/  R2UR UR6, R10 ;  /* 0x000000000a0672ca */ /* 0x000fe400000e0000 */
[----:B------:R-:W-:Y:S02]  /*14950*/  R2UR UR7, R11 ;  /* 0x000000000b0772ca */ /* 0x000fe400000e0000 */
[----:B------:R-:W-:-:S13]  /*14960*/  PLOP3.LUT P0, PT, PT, PT, PT, 0x80, 0x0 ;  /* 0x000000000000781c */ /* 0x000fda0003f0f070 */
.L_x_710:
        /* <DEDUP_REMOVED lines=10> */
.L_x_698:
[----:B------:R-:W-:Y:S05]  /*14a10*/  BSYNC B1 ;  /* 0x0000000000017941 */ /* 0x000fea0003800000 */
.L_x_697:
[----:B------:R-:W-:Y:S01]  /*14a20*/  VIADD R9, R3, 0xfffffffe ;  /* 0xfffffffe03097836 */ /* 0x000fe20000000000 */
[----:B------:R-:W-:Y:S02]  /*14a30*/  IADD3 R27, R27, 0x1, RZ ;  /* 0x000000011b1b7810 */ /* 0x000fe40007ffe0ff */
[----:B------:R-:W-:Y:S02]  /*14a40*/  PLOP3.LUT P0, PT, PT, PT, PT, 0x8, 0x0 ;  /* 0x000000000000781c */ /* 0x000fe40003f0e170 */
[----:B------:R-:W-:Y:S02]  /*14a50*/  ISETP.GE.AND P2, PT, R9, R4, PT ;  /* 0x000000040900720c */ /* 0x000fe40003f46270 */
[----:B------:R-:W-:-:S04]  /*14a60*/  ISETP.NE.AND P1, PT, R27, 0x2, PT ;  /* 0x000000021b00780c */ /* 0x000fc80003f25270 */
[----:B------:R-:W-:Y:S02]  /*14a70*/  SEL R6, RZ, 0x1, P1 ;  /* 0x00000001ff067807 */ /* 0x000fe40000800000 */
[----:B------:R-:W-:Y:S02]  /*14a80*/  SEL R27, R27, RZ, P1 ;  /* 0x000000ff1b1b7207 */ /* 0x000fe40000800000 */
[----:B------:R-:W-:-:S03]  /*14a90*/  LOP3.LUT R29, R29, R6, RZ, 0x3c, !PT ;  /* 0x000000061d1d7212 */ /* 0x000fc600078e3cff */
[----:B------:R-:W-:Y:S05]  /*14aa0*/  @!P2 BRA `(.L_x_691) ;  /* 0x0000000400d4a947 */ /* 0x000fea0003800000 */
.L_x_725:
[----:B------:R-:W-:Y:S05]  /*14ab0*/  YIELD ;  /* 0x0000000000007946 */ /* 0x000fea0003800000 */
[----:B------:R-:W-:Y:S04]  /*14ac0*/  BSSY B1, `(.L_x_711) ;  /* 0x000006b000017945 */ /* 0x000fe80003800000 */
[----:B------:R-:W-:Y:S05]  /*14ad0*/  @!P6 BRA `(.L_x_712) ;  /* 0x0000000400a4e947 */ /* 0x000fea0003800000 */
[----:B------:R-:W-:Y:S01]  /*14ae0*/  IMAD R8, R27, 0x8, R22 ;  /* 0x000000081b087824 */ /* 0x000fe200078e0216 */
[----:B------:R-:W-:Y:S01]  /*14af0*/  SHF.L.U32 R7, R29, 0x1f, RZ ;  /* 0x0000001f1d077819 */ /* 0x000fe200000006ff */
[----:B------:R-:W1:Y:S01]  /*14b00*/  S2R R3, SR_TID.X ;  /* 0x0000000000037919 */ /* 0x000e620000002100 */
[----:B------:R-:W-:Y:S02]  /*14b10*/  BSSY B2, `(.L_x_713) ;  /* 0x0000005000027945 */ /* 0x000fe40003800000 */
[----:B------:R-:W2:Y:S01]  /*14b20*/  SYNCS.PHASECHK.TRANS64.TRYWAIT P1, [R8+URZ+0x288a0], R7 ;  /* 0x0288a007080075a7 */ /* 0x000ea2000802017f */
[----:B-1----:R-:W-:-:S04]  /*14b30*/  LOP3.LUT R3, R3, 0x7f, RZ, 0xc0, !PT ;  /* 0x0000007f03037812 */ /* 0x002fc800078ec0ff */
[----:B------:R-:W-:Y:S01]  /*14b40*/  ISETP.NE.AND P2, PT, R3, RZ, PT ;  /* 0x000000ff0300720c */ /* 0x000fe20003f45270 */
[----:B--2---:R-:W-:-:S12]  /*14b50*/  @!P1 BRA `(.L_x_714) ;  /* 0x0000006400e49947 */ /* 0x004fd80003800000 */
.L_x_889:
[----:B------:R-:W-:Y:S05]  /*14b60*/  BSYNC B2 ;  /* 0x0000000000027941 */ /* 0x000fea0003800000 */
.L_x_713:
[----:B------:R-:W-:Y:S04]  /*14b70*/  BSSY B2, `(.L_x_715) ;  /* 0x0000009000027945 */ /* 0x000fe80003800000 */
[----:B------:R-:W-:Y:S05]  /*14b80*/  @P2 BRA `(.L_x_716) ;  /* 0x00000000001c2947 */ /* 0x000fea0003800000 */
[----:B0-----:R-:W0:Y:S01]  /*14b90*/  S2R R5, SR_TID.X ;  /* 0x0000000000057919 */ /* 0x001e220000002100 */
[----:B------:R-:W-:-:S04]  /*14ba0*/  MOV R3, 0x8000 ;  /* 0x0000800000037802 */ /* 0x000fc80000000f00 */
[----:B------:R2:W-:Y:S01]  /*14bb0*/  SYNCS.ARRIVE.TRANS64 RZ, [R8+URZ+0x28890], R3 ;  /* 0x0288900308ff79a7 */ /* 0x0005e2000800003f */
[----:B0-----:R-:W-:-:S04]  /*14bc0*/  LOP3.LUT R5, R5, 0x1f, RZ, 0xc0, !PT ;  /* 0x0000001f05057812 */ /* 0x001fc800078ec0ff */
[----:B------:R-:W-:-:S13]  /*14bd0*/  ISETP.NE.AND P1, PT, R5, RZ, PT ;  /* 0x000000ff0500720c */ /* 0x000fda0003f25270 */
[----:B--2---:R-:W-:Y:S05]  /*14be0*/  @!P1 BRA `(.L_x_716) ;  /* 0x0000000000049947 */ /* 0x004fea0003800000 */
[----:B------:R-:W-:Y:S01]  /*14bf0*/  BPT.TRAP 0x1 ;  /* 0x000000040000795c */ /* 0x000fe20000300000 */
.L_x_716:
[----:B------:R-:W-:Y:S05]  /*14c00*/  BSYNC B2 ;  /* 0x0000000000027941 */ /* 0x000fea0003800000 */
.L_x_715:
[----:B------:R-:W-:Y:S01]  /*14c10*/  IMAD.MOV.U32 R12, RZ, RZ, RZ ;  /* 0x000000ffff0c7224 */ /* 0x000fe200078e00ff */
[----:B------:R-:W-:Y:S01]  /*14c20*/  UIADD3 UR4, UP0, UR40, 0x570, URZ ;  /* 0x0000057028047890 */ /* 0x000fe2000ff1e03f */
[----:B------:R-:W-:Y:S01]  /*14c30*/  IMAD R6, R27, 0x8000, R22 ;  /* 0x000080001b067824 */ /* 0x000fe200078e0216 */
[----:B------:R-:W-:Y:S01]  /*14c40*/  PLOP3.LUT P1, PT, PT, PT, PT, 0x80, 0x0 ;  /* 0x000000000000781c */ /* 0x000fe20003f2f070 */
[----:B------:R-:W-:Y:S01]  /*14c50*/  VIADD R3, R8, 0x28890 ;  /* 0x0002889008037836 */ /* 0x000fe20000000000 */
[----:B------:R-:W-:Y:S01]  /*14c60*/  R2UR UR10, R12 ;  /* 0x000000000c0a72ca */ /* 0x000fe200000e0000 */
[----:B------:R-:W-:Y:S01]  /*14c70*/  VIADD R10, R6, 0x18400 ;  /* 0x00018400060a7836 */ /* 0x000fe20000000000 */
[----:B0-----:R-:W-:Y:S01]  /*14c80*/  LEA R5, R9, R0, 0x7 ;  /* 0x0000000009057211 */ /* 0x001fe200078e38ff */
[----:B------:R-:W-:Y:S01]  /*14c90*/  UIADD3.X UR5, URZ, UR41, URZ, UP0, !UPT ;  /* 0x000000293f057290 */ /* 0x000fe200087fe43f */
[----:B------:R-:W-:Y:S01]  /*14ca0*/  UMOV UR6, 0x0 ;  /* 0x0000000000067882 */ /* 0x000fe20000000000 */
[----:B------:R-:W-:-:S10]  /*14cb0*/  UMOV UR7, 0x12f00000 ;  /* 0x12f0000000077882 */ /* 0x000fd40000000000 */
.L_x_717:
        /* <DEDUP_REMOVED lines=10> */
[----:B------:R-:W-:Y:S01]  /*14d60*/  MOV R13, 0x40 ;  /* 0x00000040000d7802 */ /* 0x000fe20000000f00 */
[----:B------:R-:W-:Y:S01]  /*14d70*/  VIADD R10, R6, 0x1c400 ;  /* 0x0001c400060a7836 */ /* 0x000fe20000000000 */
[----:B------:R-:W-:Y:S01]  /*14d80*/  PLOP3.LUT P1, PT, PT, PT, PT, 0x80, 0x0 ;  /* 0x000000000000781c */ /* 0x000fe20003f2f070 */
[----:B------:R-:W-:Y:S01]  /*14d90*/  UMOV UR6, 0x0 ;  /* 0x0000000000067882 */ /* 0x000fe20000000000 */
[----:B------:R-:W-:Y:S01]  /*14da0*/  R2UR UR10, R13 ;  /* 0x000000000d0a72ca */ /* 0x000fe200000e0000 */
[----:B------:R-:W-:-:S14]  /*14db0*/  UMOV UR7, 0x12f00000 ;  /* 0x12f0000000077882 */ /* 0x000fdc0000000000 */
.L_x_718:
        /* <DEDUP_REMOVED lines=10> */
[----:B------:R-:W0:Y:S01]  /*14e60*/  SYNCS.PHASECHK.TRANS64.TRYWAIT P1, [R8+URZ+0x288c0], R7 ;  /* 0x0288c007080075a7 */ /* 0x000e22000802017f */
[----:B------:R-:W-:Y:S04]  /*14e70*/  BSSY B2, `(.L_x_719) ;  /* 0x0000002000027945 */ /* 0x000fe80003800000 */
[----:B0-----:R-:W-:Y:S05]  /*14e80*/  @!P1 BRA `(.L_x_720) ;  /* 0x00000064002c9947 */ /* 0x001fea0003800000 */
.L_x_890:
[----:B------:R-:W-:Y:S05]  /*14e90*/  BSYNC B2 ;  /* 0x0000000000027941 */ /* 0x000fea0003800000 */
.L_x_719:
[----:B------:R-:W-:Y:S01]  /*14ea0*/  BSSY B2, `(.L_x_721) ;  /* 0x000000b000027945 */ /* 0x000fe20003800000 */
[----:B------:R-:W-:Y:S01]  /*14eb0*/  IMAD.MOV.U32 R10, RZ, RZ, 0x0 ;  /* 0x00000000ff0a7424 */ /* 0x000fe200078e00ff */
[----:B------:R-:W-:Y:S02]  /*14ec0*/  MOV R11, 0x12f00000 ;  /* 0x12f00000000b7802 */ /* 0x000fe40000000f00 */
[----:B------:R-:W-:Y:S05]  /*14ed0*/  @P2 BRA `(.L_x_722) ;  /* 0x00000000001c2947 */ /* 0x000fea0003800000 */
[----:B------:R-:W2:Y:S01]  /*14ee0*/  S2R R14, SR_TID.X ;  /* 0x00000000000e7919 */ /* 0x000ea20000002100 */
[----:B------:R-:W-:-:S04]  /*14ef0*/  IMAD.MOV.U32 R3, RZ, RZ, 0x8000 ;  /* 0x00008000ff037424 */ /* 0x000fc800078e00ff */
[----:B------:R3:W-:Y:S01]  /*14f00*/  SYNCS.ARRIVE.TRANS64 RZ, [R8+URZ+0x288b0], R3 ;  /* 0x0288b00308ff79a7 */ /* 0x0007e2000800003f */
[----:B--2---:R-:W-:-:S04]  /*14f10*/  LOP3.LUT R14, R14, 0x1f, RZ, 0xc0, !PT ;  /* 0x0000001f0e0e7812 */ /* 0x004fc800078ec0ff */
[----:B------:R-:W-:-:S13]  /*14f20*/  ISETP.NE.AND P1, PT, R14, RZ, PT ;  /* 0x000000ff0e00720c */ /* 0x000fda0003f25270 */
[----:B---3--:R-:W-:Y:S05]  /*14f30*/  @!P1 BRA `(.L_x_722) ;  /* 0x0000000000049947 */ /* 0x008fea0003800000 */
[----:B------:R-:W-:Y:S01]  /*14f40*/  BPT.TRAP 0x1 ;  /* 0x000000040000795c */ /* 0x000fe20000300000 */
.L_x_722:
[----:B------:R-:W-:Y:S05]  /*14f50*/  BSYNC B2 ;  /* 0x0000000000027941 */ /* 0x000fea0003800000 */
.L_x_721:
[----:B------:R-:W-:Y:S01]  /*14f60*/  R2UR UR10, R12 ;  /* 0x000000000c0a72ca */ /* 0x000fe200000e0000 */
[----:B------:R-:W-:Y:S01]  /*14f70*/  UIADD3 UR4, UP0, UR40, 0x670, URZ ;  /* 0x0000067028047890 */ /* 0x000fe2000ff1e03f */
[----:B------:R-:W-:Y:S01]  /*14f80*/  R2UR UR6, R10 ;  /* 0x000000000a0672ca */ /* 0x000fe200000e0000 */
[----:B01----:R-:W-:Y:S01]  /*14f90*/  VIADD R8, R8, 0x288b0 ;  /* 0x000288b008087836 */ /* 0x003fe20000000000 */
[----:B------:R-:W-:Y:S01]  /*14fa0*/  R2UR UR7, R11 ;  /* 0x000000000b0772ca */ /* 0x000fe200000e0000 */
[----:B------:R-:W-:Y:S01]  /*14fb0*/  UIADD3.X UR5, URZ, UR41, URZ, UP0, !UPT ;  /* 0x000000293f057290 */ /* 0x000fe200087fe43f */
[----:B------:R-:W-:Y:S02]  /*14fc0*/  PLOP3.LUT P1, PT, PT, PT, PT, 0x80, 0x0 ;  /* 0x000000000000781c */ /* 0x000fe40003f2f070 */
[----:B------:R-:W-:-:S11]  /*14fd0*/  IADD3 R3, R6, 0x400, RZ ;  /* 0x0000040006037810 */ /* 0x000fd60007ffe0ff */
.L_x_723:
        /* <DEDUP_REMOVED lines=15> */
.L_x_724:
        /* <DEDUP_REMOVED lines=10> */
.L_x_712:
[----:B------:R-:W-:Y:S05]  /*15170*/  BSYNC B1 ;  /* 0x0000000000017941 */ /* 0x000fea0003800000 */
.L_x_711:
[----:B------:R-:W-:Y:S01]  /*15180*/  ISETP.GT.AND P2, PT, R9, R4, PT ;  /* 0x000000040900720c */ /* 0x000fe20003f44270 */
[----:B------:R-:W-:Y:S01]  /*15190*/  VIADD R27, R27, 0x1 ;  /* 0x000000011b1b7836 */ /* 0x000fe20000000000 */
[----:B------:R-:W-:-:S04]  /*151a0*/  IADD3 R9, R9, -0x1, RZ ;  /* 0xffffffff09097810 */ /* 0x000fc80007ffe0ff */
[----:B------:R-:W-:-:S04]  /*151b0*/  ISETP.NE.AND P1, PT, R27, 0x2, PT ;  /* 0x000000021b00780c */ /* 0x000fc80003f25270 */
[----:B------:R-:W-:Y:S02]  /*151c0*/  SEL R6, RZ, 0x1, P1 ;  /* 0x00000001ff067807 */ /* 0x000fe40000800000 */
[----:B------:R-:W-:Y:S02]  /*151d0*/  SEL R27, R27, RZ, P1 ;  /* 0x000000ff1b1b7207 */ /* 0x000fe40000800000 */
[----:B------:R-:W-:Y:S01]  /*151e0*/  LOP3.LUT R29, R29, R6, RZ, 0x3c, !PT ;  /* 0x000000061d1d7212 */ /* 0x000fe200078e3cff */
[----:B------:R-:W-:Y:S06]  /*151f0*/  @P2 BRA `(.L_x_725) ;  /* 0xfffffff8002c2947 */ /* 0x000fec000383ffff */
.L_x_691:
[----:B------:R-:W-:Y:S05]  /*15200*/  BSYNC B0 ;  /* 0x0000000000007941 */ /* 0x000fea0003800000 */
.L_x_690:
[----:B------:R-:W-:Y:S05]  /*15210*/  @!P0 WARPSYNC.ALL ;  /* 0x0000000000008948 */ /* 0x000fea0003800000 */
[----:B------:R-:W-:Y:S01]  /*15220*/  @!P0 BAR.SYNC.DEFER_BLOCKING 0xc, 0x180 ;  /* 0x0306000000008b1d */ /* 0x000fe20000010000 */
[----:B------:R-:W-:-:S05]  /*15230*/  ISETP.GT.AND P0, PT, R37, RZ, PT ;  /* 0x000000ff2500720c */ /* 0x000fca0003f04270 */
[----:B------:R-:W-:Y:S08]  /*15240*/  BSSY B7, `(.L_x_726) ;  /* 0x0000376000077945 */ /* 0x000ff00003800000 */
[----:B------:R-:W-:Y:S05]  /*15250*/  @P0 BRA `(.L_x_727) ;  /* 0x0000000000440947 */ /* 0x000fea0003800000 */
[----:B------:R-:W1:Y:S02]  /*15260*/  S2R R3, SR_TID.X ;  /* 0x0000000000037919 */ /* 0x000e640000002100 */
[----:B-1----:R-:W-:-:S04]  /*15270*/  LOP3.LUT R3, R3, 0x7f, RZ, 0xc0, !PT ;  /* 0x0000007f03037812 */ /* 0x002fc800078ec0ff */
[----:B------:R-:W-:-:S13]  /*15280*/  ISETP.NE.AND P0, PT, R3, RZ, PT ;  /* 0x000000ff0300720c */ /* 0x000fda0003f05270 */
[----:B------:R-:W-:Y:S05]  /*15290*/  @P0 BRA `(.L_x_728) ;  /* 0x0000003400c00947 */ /* 0x000fea0003800000 */
[----:B0-----:R-:W0:Y:S01]  /*152a0*/  S2R R5, SR_LANEID ;  /* 0x0000000000057919 */ /* 0x001e220000000000 */
[----:B------:R-:W-:Y:S01]  /*152b0*/  VOTEU.ANY UR4, UPT, PT ;  /* 0x0000000000047886 */ /* 0x000fe200038e0100 */
[----:B------:R-:W1:Y:S01]  /*152c0*/  LDC.64 R2, c[0x0][0xc60] ;  /* 0x00031800ff027b82 */ /* 0x000e620000000a00 */
[----:B------:R-:W0:Y:S02]  /*152d0*/  FLO.U32 R0, UR4 ;  /* 0x0000000400007d00 */ /* 0x000e2400080e0000 */
[----:B0-----:R-:W-:-:S06]  /*152e0*/  ISETP.EQ.U32.AND P0, PT, R0, R5, PT ;  /* 0x000000050000720c */ /* 0x001fcc0003f02070 */
[----:B------:R-:W1:Y:S07]  /*152f0*/  POPC R5, UR4 ;  /* 0x0000000400057d09 */ /* 0x000e6e0008000000 */
[----:B-1----:R-:W2:Y:S01]  /*15300*/  @P0 ATOMG.E.ADD.STRONG.GPU PT, R3, desc[UR38][R2.64], R5 ;  /* 0x00000005020309a8 */ /* 0x002ea200081ee1e6 */
[----:B------:R-:W0:Y:S02]  /*15310*/  S2R R4, SR_LTMASK ;  /* 0x0000000000047919 */ /* 0x000e240000003900 */
[----:B0-----:R-:W-:-:S04]  /*15320*/  LOP3.LUT R4, R4, UR4, RZ, 0xc0, !PT ;  /* 0x0000000404047c12 */ /* 0x001fc8000f8ec0ff */
[----:B------:R-:W0:Y:S01]  /*15330*/  POPC R7, R4 ;  /* 0x0000000400077309 */ /* 0x000e220000000000 */
[----:B--2---:R-:W0:Y:S02]  /*15340*/  SHFL.IDX PT, R0, R3, R0, 0x1f ;  /* 0x00001f0003007589 */ /* 0x004e2400000e0000 */
[----:B0-----:R-:W-:Y:S01]  /*15350*/  IADD3 R16, R0, UR36, R7 ;  /* 0x0000002400107c10 */ /* 0x001fe2000fffe007 */
[----:B------:R-:W-:Y:S06]  /*15360*/  BRA `(.L_x_728) ;  /* 0x00000034008c7947 */ /* 0x000fec0003800000 */
.L_x_727:
        /* <DEDUP_REMOVED lines=9> */
[----:B0-----:R-:W-:Y:S01]  /*15400*/  MOV R5, UR7 ;  /* 0x0000000700057c02 */ /* 0x001fe20008000f00 */
[----:B------:R-:W0:Y:S01]  /*15410*/  LDC.64 R2, c[0x4][R2] ;  /* 0x0100000002027b82 */ /* 0x000e220000000a00 */
[----:B------:R-:W-:Y:S01]  /*15420*/  IMAD.U32 R6, RZ, RZ, UR8 ;  /* 0x00000008ff067e24 */ /* 0x000fe2000f8e00ff */
[----:B------:R-:W-:Y:S01]  /*15430*/  MOV R10, UR4 ;  /* 0x00000004000a7c02 */ /* 0x000fe20008000f00 */
[----:B------:R-:W-:Y:S01]  /*15440*/  IMAD.U32 R7, RZ, RZ, UR9 ;  /* 0x00000009ff077e24 */ /* 0x000fe2000f8e00ff */
[----:B------:R-:W-:Y:S01]  /*15450*/  MOV R12, 0x1 ;  /* 0x00000001000c7802 */ /* 0x000fe20000000f00 */
[----:B------:R-:W-:-:S02]  /*15460*/  IMAD.U32 R11, RZ, RZ, UR5 ;  /* 0x00000005ff0b7e24 */ /* 0x000fc4000f8e00ff */
[----:B------:R-:W-:Y:S02]  /*15470*/  IMAD.MOV.U32 R8, RZ, RZ, 0x70 ;  /* 0x00000070ff087424 */ /* 0x000fe400078e00ff */
[----:B------:R-:W-:-:S07]  /*15480*/  IMAD.MOV.U32 R13, RZ, RZ, RZ ;  /* 0x000000ffff0d7224 */ /* 0x000fce00078e00ff */
[----:B------:R-:W-:-:S07]  /*15490*/  LEPC R20, `(.L_x_730) ;  /* 0x000000001014794e */ /* 0x000fce0000000000 */
[----:B0-----:R-:W-:Y:S05]  /*154a0*/  CALL.ABS.NOINC R2 ;  /* 0x0000000002007343 */ /* 0x001fea0003c00000 */
.L_x_730:
[----:B------:R-:W-:Y:S05]  /*154b0*/  BSYNC B6 ;  /* 0x0000000000067941 */ /* 0x000fea0003800000 */
.L_x_729:
        /* <DEDUP_REMOVED lines=9> */
[----:B------:R-:W-:Y:S01]  /*15550*/  MOV R4, UR6 ;  /* 0x0000000600047c02 */ /* 0x000fe20008000f00 */
[----:B0-----:R-:W-:Y:S01]  /*15560*/  IMAD.U32 R5, RZ, RZ, UR7 ;  /* 0x00000007ff057e24 */ /* 0x001fe2000f8e00ff */
[----:B------:R-:W-:Y:S01]  /*15570*/  MOV R7, UR9 ;  /* 0x0000000900077c02 */ /* 0x000fe20008000f00 */
[----:B------:R-:W-:Y:S01]  /*15580*/  IMAD.U32 R6, RZ, RZ, UR8 ;  /* 0x00000008ff067e24 */ /* 0x000fe2000f8e00ff */
[----:B------:R-:W-:Y:S01]  /*15590*/  MOV R8, 0x70 ;  /* 0x0000007000087802 */ /* 0x000fe20000000f00 */
[----:B------:R-:W-:-:S02]  /*155a0*/  IMAD.U32 R10, RZ, RZ, UR4 ;  /* 0x00000004ff0a7e24 */ /* 0x000fc4000f8e00ff */
[----:B------:R-:W-:Y:S02]  /*155b0*/  IMAD.U32 R11, RZ, RZ, UR5 ;  /* 0x00000005ff0b7e24 */ /* 0x000fe4000f8e00ff */
[----:B------:R-:W-:Y:S02]  /*155c0*/  IMAD.MOV.U32 R12, RZ, RZ, 0x1 ;  /* 0x00000001ff0c7424 */ /* 0x000fe400078e00ff */
[----:B-1----:R-:W-:-:S07]  /*155d0*/  IMAD.MOV.U32 R13, RZ, RZ, RZ ;  /* 0x000000ffff0d7224 */ /* 0x002fce00078e00ff */
[----:B------:R-:W-:-:S07]  /*155e0*/  LEPC R20, `(.L_x_733) ;  /* 0x000000001014794e */ /* 0x000fce0000000000 */
[----:B--2---:R-:W-:Y:S05]  /*155f0*/  CALL.ABS.NOINC R2 ;  /* 0x0000000002007343 */ /* 0x004fea0003c00000 */
.L_x_733:
[----:B------:R0:W1:Y:S01]  /*15600*/  LDC.64 R2, c[0x4][R26] ;  /* 0x010000001a027b82 */ /* 0x0000620000000a00 */
[----:B------:R-:W-:Y:S01]  /*15610*/  ULDC.64 UR4, c[0x4][0x80] ;  /* 0x0100200000047ab9 */ /* 0x000fe20000000a00 */
[----:B------:R-:W-:Y:S01]  /*15620*/  ULDC.64 UR6, c[0x4][0x88] ;  /* 0x0100220000067ab9 */ /* 0x000fe20000000a00 */
[----:B------:R-:W-:Y:S01]  /*15630*/  ULDC.64 UR8, c[0x4][0x18] ;  /* 0x0100060000087ab9 */ /* 0x000fe20000000a00 */
[----:B------:R-:W-:Y:S01]  /*15640*/  MOV R4, UR4 ;  /* 0x0000000400047c02 */ /* 0x000fe20008000f00 */
[----:B------:R-:W-:Y:S01]  /*15650*/  IMAD.U32 R5, RZ, RZ, UR5 ;  /* 0x00000005ff057e24 */ /* 0x000fe2000f8e00ff */
[----:B------:R-:W-:Y:S01]  /*15660*/  MOV R7, UR7 ;  /* 0x0000000700077c02 */ /* 0x000fe20008000f00 */
[----:B------:R-:W-:Y:S01]  /*15670*/  IMAD.U32 R6, RZ, RZ, UR6 ;  /* 0x00000006ff067e24 */ /* 0x000fe2000f8e00ff */
[----:B------:R-:W-:Y:S01]  /*15680*/  MOV R8, 0x70 ;  /* 0x0000007000087802 */ /* 0x000fe20000000f00 */
[----:B------:R-:W-:Y:S02]  /*15690*/  IMAD.U32 R10, RZ, RZ, UR8 ;  /* 0x00000008ff0a7e24 */ /* 0x000fe4000f8e00ff */
[----:B------:R-:W-:-:S02]  /*156a0*/  IMAD.U32 R11, RZ, RZ, UR9 ;  /* 0x00000009ff0b7e24 */ /* 0x000fc4000f8e00ff */
[----:B------:R-:W-:Y:S02]  /*156b0*/  IMAD.MOV.U32 R12, RZ, RZ, 0x1 ;  /* 0x00000001ff0c7424 */ /* 0x000fe400078e00ff */
[----:B0-----:R-:W-:-:S07]  /*156c0*/  IMAD.MOV.U32 R13, RZ, RZ, RZ ;  /* 0x000000ffff0d7224 */ /* 0x001fce00078e00ff */
[----:B------:R-:W-:-:S07]  /*156d0*/  LEPC R20, `(.L_x_732) ;  /* 0x000000001014794e */ /* 0x000fce0000000000 */
[----:B-1----:R-:W-:Y:S05]  /*156e0*/  CALL.ABS.NOINC R2 ;  /* 0x0000000002007343 */ /* 0x002fea0003c00000 */
.L_x_732:
[----:B------:R-:W-:Y:S05]  /*156f0*/  BSYNC B6 ;  /* 0x0000000000067941 */ /* 0x000fea0003800000 */
.L_x_731:
[----:B------:R-:W2:Y:S01]  /*15700*/  LDL R26, [R1+0x20] ;  /* 0x00002000011a7983 */ /* 0x000ea20000100800 */
[----:B------:R-:W-:Y:S01]  /*15710*/  ULDC.64 UR4, c[0x0][0x9f8] ;  /* 0x00027e0000047ab9 */ /* 0x000fe20000000a00 */
[----:B------:R-:W1:Y:S01]  /*15720*/  LDC R7, c[0x0][0x430] ;  /* 0x00010c00ff077b82 */ /* 0x000e620000000800 */
[----:B------:R-:W-:Y:S01]  /*15730*/  ISETP.NE.U32.AND P0, PT, RZ, UR4, PT ;  /* 0x00000004ff007c0c */ /* 0x000fe2000bf05070 */
[----:B------:R-:W0:Y:S03]  /*15740*/  LDL R21, [R1] ;  /* 0x0000000001157983 */ /* 0x000e260000100800 */
[----:B------:R-:W-:Y:S01]  /*15750*/  ISETP.NE.AND.EX P0, PT, RZ, UR5, PT, P0 ;  /* 0x00000005ff007c0c */ /* 0x000fe2000bf05300 */
[----:B------:R-:W3:Y:S01]  /*15760*/  LDL R20, [R1+0x2c] ;  /* 0x00002c0001147983 */ /* 0x000ee20000100800 */
[----:B------:R-:W4:Y:S11]  /*15770*/  S2R R35, SR_TID.X ;  /* 0x0000000000237919 */ /* 0x000f360000002100 */
[----:B------:R-:W-:Y:S01]  /*15780*/  @P0 IADD3 R2, P1, R23, UR4, RZ ;  /* 0x0000000417020c10 */ /* 0x000fe2000ff3e0ff */
[----:B------:R-:W4:Y:S01]  /*15790*/  S2R R0, SR_TID.X ;  /* 0x0000000000007919 */ /* 0x000f220000002100 */
[----:B------:R-:W-:-:S02]  /*157a0*/  ULDC UR4, c[0x0][0x2f4] ;  /* 0x0000bd0000047ab9 */ /* 0x000fc40000000800 */
[----:B------:R-:W-:-:S05]  /*157b0*/  @P0 IADD3.X R3, R24, UR5, RZ, P1, !PT ;  /* 0x0000000518030c10 */ /* 0x000fca0008ffe4ff */
[----:B------:R0:W3:Y:S01]  /*157c0*/  @P0 LDG.E R34, desc[UR38][R2.64] ;  /* 0x0000002602220981 */ /* 0x0000e2000c1e1900 */
[----:B-1----:R-:W-:-:S13]  /*157d0*/  ISETP.NE.AND P1, PT, R7, 0x1, PT ;  /* 0x000000010700780c */ /* 0x002fda0003f25270 */
[----:B------:R-:W1:Y:S01]  /*157e0*/  @P1 LDC R6, c[0x0][0x434] ;  /* 0x00010d00ff061b82 */ /* 0x000e620000000800 */
[----:B----4-:R-:W-:-:S04]  /*157f0*/  LOP3.LUT R35, R35, 0x7f, RZ, 0xc0, !PT ;  /* 0x0000007f23237812 */ /* 0x010fc800078ec0ff */
[----:B------:R-:W-:Y:S02]  /*15800*/  SHF.R.U32.HI R35, RZ, 0x3, R35 ;  /* 0x00000003ff237819 */ /* 0x000fe40000011623 */
[----:B------:R-:W-:-:S04]  /*15810*/  SHF.L.U32 R0, R0, 0x4, RZ ;  /* 0x0000000400007819 */ /* 0x000fc800000006ff */
[----:B------:R-:W-:Y:S02]  /*15820*/  LOP3.LUT R0, R0, 0x70, RZ, 0xc0, !PT ;  /* 0x0000007000007812 */ /* 0x000fe400078ec0ff */
[----:B------:R-:W-:Y:S01]  /*15830*/  LOP3.LUT R32, R32, 0xfffffffb, RZ, 0xc0, !PT ;  /* 0xfffffffb20207812 */ /* 0x000fe200078ec0ff */
[----:B------:R-:W-:Y:S01]  /*15840*/  UMOV UR5, 0xffffffff ;  /* 0xffffffff00057882 */ /* 0x000fe20000000000 */
[----:B--2---:R-:W-:-:S05]  /*15850*/  LEA.HI.SX32 R26, R26, 0xffffffff, 0x19 ;  /* 0xffffffff1a1a7811 */ /* 0x004fca00078fcaff */
[----:B------:R-:W-:-:S05]  /*15860*/  IMAD.SHL.U32 R8, R26, 0x80, RZ ;  /* 0x000000801a087824 */ /* 0x000fca00078e00ff */
[----:B------:R-:W-:Y:S02]  /*15870*/  LOP3.LUT R4, R8, R35, R0, 0xfe, !PT ;  /* 0x0000002308047212 */ /* 0x000fe400078efe00 */
[----:B------:R-:W2:Y:S02]  /*15880*/  @P1 LDC R0, c[0x0][0x438] ;  /* 0x00010e00ff001b82 */ /* 0x000ea40000000800 */
[C---:B------:R-:W-:Y:S01]  /*15890*/  ISETP.GE.AND P0, PT, R4.reuse, R37, PT ;  /* 0x000000250400720c */ /* 0x040fe20003f06270 */
[----:B0-----:R-:W-:-:S04]  /*158a0*/  IMAD.IADD R5, R4, 0x1, R21 ;  /* 0x0000000104057824 */ /* 0x001fc800078e0215 */
[----:B-1----:R-:W-:-:S08]  /*158b0*/  @P1 IMAD.HI.U32 R6, R5, R6, RZ ;  /* 0x0000000605061227 */ /* 0x002fd000078e00ff */
[----:B------:R-:W0:Y:S01]  /*158c0*/  @!P0 LDC.64 R2, c[0x0][0x428] ;  /* 0x00010a00ff028b82 */ /* 0x000e220000000a00 */
[----:B------:R-:W-:Y:S02]  /*158d0*/  MOV R4, R5 ;  /* 0x0000000500047202 */ /* 0x000fe40000000f00 */
[----:B---3--:R-:W-:Y:S02]  /*158e0*/  SHF.R.S32.HI R9, RZ, 0x1f, R34 ;  /* 0x0000001fff097819 */ /* 0x008fe40000011422 */
[----:B--2---:R-:W-:-:S05]  /*158f0*/  @P1 SHF.R.U32.HI R4, RZ, R0, R6 ;  /* 0x00000000ff041219 */ /* 0x004fca0000011606 */
[----:B------:R-:W-:-:S04]  /*15900*/  IMAD.MOV R0, RZ, RZ, -R4 ;  /* 0x000000ffff007224 */ /* 0x000fc800078e0a04 */
[----:B------:R-:W-:Y:S01]  /*15910*/  IMAD R0, R7, R0, R5 ;  /* 0x0000000007007224 */ /* 0x000fe200078e0205 */
[--C-:B------:R-:W-:Y:S01]  /*15920*/  @!P0 SHF.R.S32.HI R5, RZ, 0x1f, R4.reuse ;  /* 0x0000001fff058819 */ /* 0x100fe20000011404 */
[-C--:B0-----:R-:W-:Y:S02]  /*15930*/  @!P0 IMAD R6, R9, R2.reuse, RZ ;  /* 0x0000000209068224 */ /* 0x081fe400078e02ff */
[----:B------:R-:W-:-:S04]  /*15940*/  @!P0 IMAD.WIDE.U32 R4, R34, R2, R4 ;  /* 0x0000000222048225 */ /* 0x000fc800078e0004 */
[----:B------:R-:W-:Y:S02]  /*15950*/  @!P0 IMAD R6, R34, R3, R6 ;  /* 0x0000000322068224 */ /* 0x000fe400078e0206 */
[----:B------:R-:W0:Y:S02]  /*15960*/  @!P0 LDC.64 R2, c[0x0][0x418] ;  /* 0x00010600ff028b82 */ /* 0x000e240000000a00 */
[----:B------:R-:W-:Y:S01]  /*15970*/  @!P0 IMAD.IADD R6, R5, 0x1, R6 ;  /* 0x0000000105068824 */ /* 0x000fe200078e0206 */
[----:B------:R-:W-:Y:S01]  /*15980*/  ISETP.NE.AND P2, PT, R20, 0x3, PT ;  /* 0x000000031400780c */ /* 0x000fe20003f45270 */
[----:B------:R1:W-:Y:S01]  /*15990*/  STL [R1+0x4], R9 ;  /* 0x0000040901007387 */ /* 0x0003e20000100800 */
[----:B0-----:R-:W-:-:S04]  /*159a0*/  @!P0 LEA R2, P1, R4, R2, 0x2 ;  /* 0x0000000204028211 */ /* 0x001fc800078210ff */
[----:B------:R-:W-:Y:S02]  /*159b0*/  @!P0 LEA.HI.X R3, R4, R3, R6, 0x2, P1 ;  /* 0x0000000304038211 */ /* 0x000fe400008f1406 */
[----:B------:R-:W-:-:S06]  /*159c0*/  MOV R4, RZ ;  /* 0x000000ff00047202 */ /* 0x000fcc0000000f00 */
[----:B------:R1:W5:Y:S01]  /*159d0*/  @!P0 LDG.E R4, desc[UR38][R2.64] ;  /* 0x0000002602048981 */ /* 0x000362000c1e1900 */
[----:B------:R-:W-:Y:S02]  /*159e0*/  ISETP.GE.AND P0, PT, R31, UR4, PT ;  /* 0x000000041f007c0c */ /* 0x000fe4000bf06270 */
[----:B------:R-:W-:-:S04]  /*159f0*/  @P2 LOP3.LUT R32, R32, 0x4, RZ, 0xfc, !PT ;  /* 0x0000000420202812 */ /* 0x000fc800078efcff */
[----:B------:R-:W-:-:S07]  /*15a00*/  LOP3.LUT R32, R32, 0xfffffffd, RZ, 0xc0, !PT ;  /* 0xfffffffd20207812 */ /* 0x000fce00078ec0ff */
[----:B------:R-:W-:Y:S02]  /*15a10*/  @P0 LOP3.LUT R32, R32, 0x2, RZ, 0xfc, !PT ;  /* 0x0000000220200812 */ /* 0x000fe400078efcff */
[----:B------:R-:W-:Y:S02]  /*15a20*/  ISETP.GE.AND P0, PT, R30, UR4, PT ;  /* 0x000000041e007c0c */ /* 0x000fe4000bf06270 */
[----:B------:R-:W-:-:S11]  /*15a30*/  LOP3.LUT R32, R32, 0xfffffffe, RZ, 0xc0, !PT ;  /* 0xfffffffe20207812 */ /* 0x000fd600078ec0ff */
[----:B------:R-:W-:Y:S01]  /*15a40*/  @P0 LOP3.LUT R32, R32, 0x1, RZ, 0xfc, !PT ;  /* 0x0000000120200812 */ /* 0x000fe200078efcff */
[----:B-1----:R-:W-:Y:S06]  /*15a50*/  BRA.DIV UR5, `(.L_x_734) ;  /* 0x0000005a054c7947 */ /* 0x002fec000b800000 */
.L_x_893:
[----:B------:R-:W-:Y:S01]  /*15a60*/  SHF.R.S32.HI R35, RZ, 0x1f, R18 ;  /* 0x0000001fff237819 */ /* 0x000fe20000011412 */
[----:B------:R-:W-:Y:S06]  /*15a70*/  @!P2 BRA `(.L_x_735) ;  /* 0x000000000004a947 */ /* 0x000fec0003800000 */
[----:B------:R-:W-:Y:S01]  /*15a80*/  BPT.TRAP 0x1 ;  /* 0x000000040000795c */ /* 0x000fe20000300000 */
.L_x_735:
        /* <DEDUP_REMOVED lines=18> */
[----:B------:R-:W-:Y:S02]  /*15bb0*/  LEA R23, P0, R2, UR4, 0x1 ;  /* 0x0000000402177c11 */ /* 0x000fe4000f8008ff */
[----:B------:R-:W-:-:S04]  /*15bc0*/  IADD3 R7, R3, R7, RZ ;  /* 0x0000000703077210 */ /* 0x000fc80007ffe0ff */
[----:B------:R-:W-:Y:S01]  /*15bd0*/  LEA.HI.X R24, R2, UR5, R7, 0x1, P0 ;  /* 0x0000000502187c11 */ /* 0x000fe200080f0c07 */
[----:B------:R-:W-:Y:S01]  /*15be0*/  IMAD R7, R25, 0x8, R22 ;  /* 0x0000000819077824 */ /* 0x000fe200078e0216 */
[----:B------:R-:W-:-:S04]  /*15bf0*/  SHF.L.U32 R2, R28, 0x1f, RZ ;  /* 0x0000001f1c027819 */ /* 0x000fc800000006ff */
[----:B------:R-:W0:Y:S02]  /*15c00*/  SYNCS.PHASECHK.TRANS64.TRYWAIT P0, [R7+URZ+0x28840], R2 ;  /* 0x02884002070075a7 */ /* 0x000e24000800017f */
[----:B0-----:R-:W-:Y:S05]  /*15c10*/  @!P0 BRA `(.L_x_737) ;  /* 0x0000005800108947 */ /* 0x001fea0003800000 */
.L_x_894:
[----:B------:R-:W-:Y:S05]  /*15c20*/  BSYNC B0 ;  /* 0x0000000000007941 */ /* 0x000fea0003800000 */
.L_x_736:
        /* <DEDUP_REMOVED lines=13> */
[----:B------:R-:W-:Y:S01]  /*15d00*/  IMAD R0, R35, UR4, RZ ;  /* 0x0000000423007c24 */ /* 0x000fe2000f8e02ff */
[----:B------:R-:W-:Y:S01]  /*15d10*/  IADD3 R3, R3, R6, RZ ;  /* 0x0000000603037210 */ /* 0x000fe20007ffe0ff */
[----:B------:R-:W-:Y:S02]  /*15d20*/  IMAD R5, R25, 0x4000, R36 ;  /* 0x0000400019057824 */ /* 0x000fe400078e0224 */
[C---:B------:R-:W-:Y:S02]  /*15d30*/  IMAD R0, R18.reuse, UR5, R0 ;  /* 0x0000000512007c24 */ /* 0x040fe4000f8e0200 */
[----:B------:R-:W-:Y:S01]  /*15d40*/  IMAD.WIDE.U32 R2, R18, UR4, R2 ;  /* 0x0000000412027c25 */ /* 0x000fe2000f8e0002 */
[----:B------:R-:W-:Y:S01]  /*15d50*/  ULDC.64 UR4, c[0x0][0x2e8] ;  /* 0x0000ba0000047ab9 */ /* 0x000fe20000000a00 */
[----:B-1----:R-:W-:Y:S02]  /*15d60*/  LOP3.LUT R9, R9, 0x7f, RZ, 0xc0, !PT ;  /* 0x0000007f09097812 */ /* 0x002fe400078ec0ff */
[----:B------:R-:W-:Y:S01]  /*15d70*/  IMAD.IADD R0, R3, 0x1, R0 ;  /* 0x0000000103007824 */ /* 0x000fe200078e0200 */
[----:B------:R-:W-:Y:S01]  /*15d80*/  LEA R4, P0, R2, UR4, 0x1 ;  /* 0x0000000402047c11 */ /* 0x000fe2000f8008ff */
[----:B------:R-:W-:Y:S01]  /*15d90*/  UMOV UR4, 0xffffffff ;  /* 0xffffffff00047882 */ /* 0x000fe20000000000 */
[----:B------:R-:W-:-:S02]  /*15da0*/  SHF.R.U32.HI R9, RZ, 0x3, R9 ;  /* 0x00000003ff097819 */ /* 0x000fc40000011609 */
[----:B------:R-:W-:Y:S02]  /*15db0*/  LEA.HI.X R0, R2, UR5, R0, 0x1, P0 ;  /* 0x0000000502007c11 */ /* 0x000fe400080f0c00 */
[----:B------:R-:W-:-:S04]  /*15dc0*/  IADD3 R6, -R9, R37, -R8 ;  /* 0x0000002509067210 */ /* 0x000fc80007ffe908 */
[----:B------:R-:W-:Y:S01]  /*15dd0*/  ISETP.GE.AND P0, PT, R6, 0x1, PT ;  /* 0x000000010600780c */ /* 0x000fe20003f06270 */
[----:B------:R-:W-:-:S12]  /*15de0*/  BRA.DIV UR4, `(.L_x_738) ;  /* 0x0000005604b07947 */ /* 0x000fd8000b800000 */
[----:B------:R-:W0:Y:S01]  /*15df0*/  SHFL.IDX PT, R3, R4, RZ, 0x181f ;  /* 0x00181fff04037589 */ /* 0x000e2200000e0000 */
[----:B------:R-:W-:-:S03]  /*15e00*/  @P0 IMAD R8, R5, 0x2, R22 ;  /* 0x0000000205080824 */ /* 0x000fc600078e0216 */
[----:B------:R-:W1:Y:S01]  /*15e10*/  SHFL.IDX PT, R2, R0, RZ, 0x181f ;  /* 0x00181fff00027589 */ /* 0x000e6200000e0000 */
[----:B0-----:R-:W-:-:S04]  /*15e20*/  @P0 LEA R3, P1, R31, R3, 0x1 ;  /* 0x000000031f030211 */ /* 0x001fc800078208ff */
[----:B-1----:R-:W-:-:S04]  /*15e30*/  @P0 IADD3.X R2, RZ, R2, RZ, P1, !PT ;  /* 0x00000002ff020210 */ /* 0x002fc80000ffe4ff */
[----:B------:R-:W-:-:S04]  /*15e40*/  @P0 LOP3.LUT R3, R3, R2, RZ, 0x3c, !PT ;  /* 0x0000000203030212 */ /* 0x000fc800078e3cff */
[----:B------:R-:W-:-:S04]  /*15e50*/  @P0 LOP3.LUT R2, R3, R2, RZ, 0x3c, !PT ;  /* 0x0000000203020212 */ /* 0x000fc800078e3cff */
[----:B------:R-:W-:-:S05]  /*15e60*/  @P0 LOP3.LUT R3, R3, R2, RZ, 0x3c, !PT ;  /* 0x0000000203030212 */ /* 0x000fca00078e3cff */
[----:B------:R-:W-:Y:S01]  /*15e70*/  @!PT LDS RZ, [RZ] ;  /* 0x00000000fffff984 */ /* 0x000fe20000000800 */
        /* <DEDUP_REMOVED lines=28> */
[----:B0-----:R-:W-:-:S04]  /*16040*/  @P0 LEA R3, P1, R31, R3, 0x1 ;  /* 0x000000031f030211 */ /* 0x001fc800078208ff */
[----:B-1----:R-:W-:-:S04]  /*16050*/  @P0 IADD3.X R2, RZ, R2, RZ, P1, !PT ;  /* 0x00000002ff020210 */ /* 0x002fc80000ffe4ff */
        /* <DEDUP_REMOVED lines=32> */
[----:B0-----:R-:W-:-:S04]  /*16260*/  @P0 LEA R3, P1, R31, R3, 0x1 ;  /* 0x000000031f030211 */ /* 0x001fc800078208ff */
[----:B-1----:R-:W-:-:S04]  /*16270*/  @P0 IADD3.X R2, RZ, R2, RZ, P1, !PT ;  /* 0x00000002ff020210 */ /* 0x002fc80000ffe4ff */
[----:B------:R-:W-:-:S04]  /*16280*/  @P0 LOP3.LUT R3, R3, R2, RZ, 0x3c, !PT ;  /* 0x0000000203030212 */ /* 0x000fc800078e3cff */
[----:B------:R-:W-:-:S04]  /*16290*/  @P0 LOP3.LUT R2, R3, R2, RZ, 0x3c, !PT ;  /* 0x0000000203020212 */ /* 0x000fc800078e3cff */
[----:B------:R-:W-:-:S05]  /*162a0*/  @P0 LOP3.LUT R3, R3, R2, RZ, 0x3c, !PT ;  /* 0x0000000203030212 */ /* 0x000fca00078e3cff */
[----:B------:R-:W-:Y:S04]  /*162b0*/  @P0 LDGSTS.E.BYPASS.LTC128B.128 [R8+0x1b400], desc[UR38][R2.64], !P3 ;  /* 0x1b40000002080fae */ /* 0x000fe8000d901d66 */
[----:B------:R0:W-:Y:S04]  /*162c0*/  @P0 LDGSTS.E.BYPASS.LTC128B.128 [R8+0x1f400], desc[UR38][R2.64+0x80], !P2 ;  /* 0x1f40008002080fae */ /* 0x0001e8000d101d66 */
[----:B0-2---:R0:W1:Y:S02]  /*162d0*/  SHFL.IDX PT, R2, R4, 0x7, 0x181f ;  /* 0x00f81f0004027f89 */ /* 0x00506400000e0000 */
.L_x_912:
[----:B------:R-:W-:-:S13]  /*162e0*/  ISETP.GE.AND P0, PT, R6, 0x71, PT ;  /* 0x000000710600780c */ /* 0x000fda0003f06270 */
[----:B-1----:R-:W-:Y:S02]  /*162f0*/  @P0 LEA R2, P1, R31, R2, 0x1 ;  /* 0x000000021f020211 */ /* 0x002fe400078208ff */
[----:B------:R-:W-:-:S03]  /*16300*/  @P0 LEA R5, R5, R22, 0x1 ;  /* 0x0000001605050211 */ /* 0x000fc600078e08ff */
[----:B------:R-:W-:-:S05]  /*16310*/  @P0 IMAD.X R3, RZ, RZ, R0, P1 ;  /* 0x000000ffff030224 */ /* 0x000fca00008e0600 */
[----:B------:R-:W-:Y:S01]  /*16320*/  @!PT LDS RZ, [RZ] ;  /* 0x00000000fffff984 */ /* 0x000fe20000000800 */
[----:B------:R-:W-:Y:S01]  /*16330*/  @!PT LDS RZ, [RZ] ;  /* 0x00000000fffff984 */ /* 0x000fe20000000800 */
[----:B------:R-:W-:Y:S01]  /*16340*/  @!PT LDS RZ, [RZ] ;  /* 0x00000000fffff984 */ /* 0x000fe20000000800 */
[----:B------:R1:W-:Y:S04]  /*16350*/  @P0 LDGSTS.E.BYPASS.LTC128B.128 [R5+0x1bc00], desc[UR38][R2.64], !P3 ;  /* 0x1bc0000002050fae */ /* 0x0003e8000d901d66 */
[----:B------:R1:W-:Y:S01]  /*16360*/  @P0 LDGSTS.E.BYPASS.LTC128B.128 [R5+0x1fc00], desc[UR38][R2.64+0x80], !P2 ;  /* 0x1fc0008002050fae */ /* 0x0003e2000d101d66 */
[----:B------:R-:W-:Y:S01]  /*16370*/  PLOP3.LUT P0, PT, PT, PT, PT, 0x80, 0x0 ;  /* 0x000000000000781c */ /* 0x000fe20003f0f070 */
[----:B------:R-:W-:-:S12]  /*16380*/  NOP ;  /* 0x0000000000007918 */ /* 0x000fd80000000000 */
.L_x_739:
[----:B------:R-:W-:Y:S02]  /*16390*/  PLOP3.LUT P1, PT, P1, P0, PT, 0xa2, 0x0 ;  /* 0x000000000000781c */ /* 0x000fe40000f21472 */
[----:B------:R-:W-:-:S08]  /*163a0*/  @P0 R2UR P1, UR4, R7 ;  /* 0x00000000070402ca */ /* 0x000fd00000020000 */
[----:B------:R-:W-:-:S05]  /*163b0*/  @P0 PLOP3.LUT P0, PT, P1, PT, PT, 0x80, 0x0 ;  /* 0x000000000000081c */ /* 0x000fca0000f0f070 */
[----:B------:R-:W-:Y:S01]  /*163c0*/  @!P1 SYNCS.ARRIVE.TRANS64.RED.A0T1 RZ, [UR4+0x28830], RZ ;  /* 0x028830ffffff99a7 */ /* 0x000fe20008200404 */
[----:B------:R-:W-:Y:S07]  /*163d0*/  @!P1 ARRIVES.LDGSTSBAR.64.TRANSCNT [UR4+0x28830] ;  /* 0x02883000ff0099b0 */ /* 0x000fee0008000a84 */
[----:B------:R-:W-:Y:S05]  /*163e0*/  @P0 BRA.U.ANY `(.L_x_739) ;  /* 0xfffffffd00e80947 */ /* 0x000fea000393ffff */
[----:B------:R-:W-:Y:S01]  /*163f0*/  NOP ;  /* 0x0000000000007918 */ /* 0x000fe20000000000 */
[----:B------:R-:W2:Y:S02]  /*16400*/  LDL R0, [R1+0x2c] ;  /* 0x00002c0001007983 */ /* 0x000ea40000100800 */
[----:B--2---:R-:W-:-:S13]  /*16410*/  ISETP.NE.AND P2, PT, R0, 0x3, PT ;  /* 0x000000030000780c */ /* 0x004fda0003f45270 */
[----:B------:R-:W-:Y:S05]  /*16420*/  @!P2 BRA `(.L_x_740) ;  /* 0x000000000004a947 */ /* 0x000fea0003800000 */
[----:B------:R-:W-:Y:S01]  /*16430*/  BPT.TRAP 0x1 ;  /* 0x000000040000795c */ /* 0x000fe20000300000 */
.L_x_740:
[----:B-1----:R1:W5:Y:S01]  /*16440*/  LDL.LU R3, [R1+0x10] ;  /* 0x0000100001037983 */ /* 0x0023620000300800 */
[----:B------:R1:W-:Y:S03]  /*16450*/  SYNCS.ARRIVE.TRANS64.A1T0 RZ, [R7+URZ+0x28830], RZ ;  /* 0x028830ff07ff79a7 */ /* 0x0003e6000810003f */
[----:B0-----:R1:W5:Y:S02]  /*16460*/  LDL.LU R4, [R1+0x18] ;  /* 0x0000180001047983 */ /* 0x0013640000300800 */
[----:B------:R-:W-:Y:S05]  /*16470*/  WARPSYNC.ALL ;  /* 0x0000000000007948 */ /* 0x000fea0003800000 */
[----:B------:R-:W-:Y:S01]  /*16480*/  ULDC.64 UR4, c[0x0][0x298] ;  /* 0x0000a60000047ab9 */ /* 0x000fe20000000a00 */
[----:B------:R-:W-:Y:S01]  /*16490*/  ULDC.64 UR6, c[0x0][0xa00] ;  /* 0x0002800000067ab9 */ /* 0x000fe20000000a00 */
[----:B------:R-:W-:Y:S01]  /*164a0*/  VIADD R2, R22, 0x10400 ;  /* 0x0001040016027836 */ /* 0x000fe20000000000 */
[----:B------:R-:W-:Y:S01]  /*164b0*/  BAR.SYNC.DEFER_BLOCKING 0x8, 0x180 ;  /* 0x0206000000007b1d */ /* 0x000fe20000010000 */
[----:B------:R-:W-:-:S03]  /*164c0*/  ISETP.NE.U32.AND P0, PT, RZ, UR6, PT ;  /* 0x00000006ff007c0c */ /* 0x000fc6000bf05070 */
[----:B------:R-:W-:Y:S02]  /*164d0*/  LOP3.LUT P1, RZ, R2, 0x3ff, RZ, 0xc0, !PT ;  /* 0x000003ff02ff7812 */ /* 0x000fe4000782c0ff */
[----:B------:R-:W-:Y:S01]  /*164e0*/  ISETP.NE.AND.EX P0, PT, RZ, UR7, PT, P0 ;  /* 0x00000007ff007c0c */ /* 0x000fe2000bf05300 */
[----:B------:R-:W-:Y:S03]  /*164f0*/  BSSY B6, `(.L_x_741) ;  /* 0x000001c000067945 */ /* 0x000fe60003800000 */
        /* <DEDUP_REMOVED lines=15> */
[----:B------:R-:W-:Y:S01]  /*165f0*/  MOV R4, UR4 ;  /* 0x0000000400047c02 */ /* 0x000fe20008000f00 */
[----:B------:R-:W-:Y:S01]  /*16600*/  IMAD.U32 R5, RZ, RZ, UR5 ;  /* 0x00000005ff057e24 */ /* 0x000fe2000f8e00ff */
[----:B------:R-:W0:Y:S01]  /*16610*/  LDC.64 R2, c[0x4][R2] ;  /* 0x0100000002027b82 */ /* 0x000e220000000a00 */
[----:B------:R-:W-:Y:S01]  /*16620*/  IMAD.U32 R6, RZ, RZ, UR6 ;  /* 0x00000006ff067e24 */ /* 0x000fe2000f8e00ff */
[----:B-1----:R-:W-:Y:S01]  /*16630*/  MOV R7, UR7 ;  /* 0x0000000700077c02 */ /* 0x002fe20008000f00 */
[----:B------:R-:W-:Y:S01]  /*16640*/  IMAD.U32 R10, RZ, RZ, UR8 ;  /* 0x00000008ff0a7e24 */ /* 0x000fe2000f8e00ff */
[----:B------:R-:W-:Y:S01]  /*16650*/  MOV R8, 0x70 ;  /* 0x0000007000087802 */ /* 0x000fe20000000f00 */
[----:B------:R-:W-:-:S02]  /*16660*/  IMAD.U32 R11, RZ, RZ, UR9 ;  /* 0x00000009ff0b7e24 */ /* 0x000fc4000f8e00ff */
[----:B------:R-:W-:Y:S02]  /*16670*/  IMAD.MOV.U32 R12, RZ, RZ, 0x1 ;  /* 0x00000001ff0c7424 */ /* 0x000fe400078e00ff */
[----:B------:R-:W-:-:S07]  /*16680*/  IMAD.MOV.U32 R13, RZ, RZ, RZ ;  /* 0x000000ffff0d7224 */ /* 0x000fce00078e00ff */
[----:B------:R-:W-:-:S07]  /*16690*/  LEPC R20, `(.L_x_742) ;  /* 0x000000001014794e */ /* 0x000fce0000000000 */
[----:B0-----:R-:W-:Y:S05]  /*166a0*/  CALL.ABS.NOINC R2 ;  /* 0x0000000002007343 */ /* 0x001fea0003c00000 */
.L_x_742:
[----:B------:R-:W-:Y:S05]  /*166b0*/  BSYNC B6 ;  /* 0x0000000000067941 */ /* 0x000fea0003800000 */
.L_x_741:
[----:B------:R-:W2:Y:S01]  /*166c0*/  LDL.LU R20, [R1+0x28] ;  /* 0x0000280001147983 */ /* 0x000ea20000300800 */
[----:B------:R-:W-:Y:S01]  /*166d0*/  ULDC.64 UR4, c[0x0][0x2d8] ;  /* 0x0000b60000047ab9 */ /* 0x000fe20000000a00 */
[----:B------:R-:W3:Y:S01]  /*166e0*/  LDC R8, c[0x0][0x448] ;  /* 0x00011200ff087b82 */ /* 0x000ee20000000800 */
[----:B------:R-:W4:Y:S01]  /*166f0*/  S2R R6, SR_TID.X ;  /* 0x0000000000067919 */ /* 0x000f220000002100 */
[----:B0-----:R-:W-:Y:S01]  /*16700*/  IMAD.SHL.U32 R4, R17, 0x80, RZ ;  /* 0x0000008011047824 */ /* 0x001fe200078e00ff */
[----:B------:R-:W-:Y:S01]  /*16710*/  ULDC.64 UR6, c[0x0][0x280] ;  /* 0x0000a00000067ab9 */ /* 0x000fe20000000a00 */
[----:B------:R-:W4:Y:S04]  /*16720*/  LDL.LU R21, [R1+0x18] ;  /* 0x0000180001157983 */ /* 0x000f280000300800 */
[----:B------:R-:W4:Y:S01]  /*16730*/  LDL.LU.64 R2, [R1+0x10] ;  /* 0x0000100001027983 */ /* 0x000f220000300a00 */
[----:B------:R-:W-:-:S03]  /*16740*/  IMAD R0, R35, UR4, RZ ;  /* 0x0000000423007c24 */ /* 0x000fc6000f8e02ff */
[----:B------:R0:W5:Y:S01]  /*16750*/  LDL R9, [R1+0x8] ;  /* 0x0000080001097983 */ /* 0x0001620000100800 */
[----:B------:R-:W-:Y:S01]  /*16760*/  IMAD R5, R18, UR5, R0 ;  /* 0x0000000512057c24 */ /* 0x000fe2000f8e0200 */
[----:B---3--:R-:W-:Y:S02]  /*16770*/  ISETP.NE.AND P0, PT, R8, 0x1, PT ;  /* 0x000000010800780c */ /* 0x008fe40003f05270 */
[----:B----4-:R-:W-:-:S03]  /*16780*/  MOV R3, R21 ;  /* 0x0000001500037202 */ /* 0x010fc60000000f00 */
[----:B------:R-:W-:Y:S01]  /*16790*/  IMAD.WIDE.U32 R2, R18, UR4, R2 ;  /* 0x0000000412027c25 */ /* 0x000fe2000f8e0002 */
[----:B------:R-:W-:-:S03]  /*167a0*/  ULDC.64 UR4, c[0x0][0x2e0] ;  /* 0x0000b80000047ab9 */ /* 0x000fc60000000a00 */
[----:B--2---:R-:W-:Y:S02]  /*167b0*/  IMAD R0, R20, UR4, RZ ;  /* 0x0000000414007c24 */ /* 0x004fe4000f8e02ff */
[----:B------:R-:W2:Y:S01]  /*167c0*/  S2R R20, SR_TID.X ;  /* 0x0000000000147919 */ /* 0x000ea20000002100 */
[----:B------:R-:W-:Y:S02]  /*167d0*/  IMAD.IADD R3, R3, 0x1, R5 ;  /* 0x0000000103037824 */ /* 0x000fe400078e0205 */
[C---:B------:R-:W-:Y:S01]  /*167e0*/  IMAD R0, R33.reuse, UR5, R0 ;  /* 0x0000000521007c24 */ /* 0x040fe2000f8e0200 */
[----:B------:R-:W1:Y:S01]  /*167f0*/  @P0 LDC R5, c[0x0][0x44c] ;  /* 0x00011300ff050b82 */ /* 0x000e620000000800 */
[----:B------:R-:W-:Y:S01]  /*16800*/  IMAD.WIDE.U32 R2, R33, UR4, R2 ;  /* 0x0000000421027c25 */ /* 0x000fe2000f8e0002 */
[----:B------:R-:W-:Y:S01]  /*16810*/  SHF.L.U32 R6, R6, 0x4, RZ ;  /* 0x0000000406067819 */ /* 0x000fe200000006ff */
[----:B------:R-:W-:Y:S02]  /*16820*/  ULDC.64 UR4, c[0x0][0x2d0] ;  /* 0x0000b40000047ab9 */ /* 0x000fe40000000a00 */
[----:B------:R-:W-:-:S03]  /*16830*/  IMAD.IADD R3, R3, 0x1, R0 ;  /* 0x0000000103037824 */ /* 0x000fc600078e0200 */
[----:B------:R-:W3:Y:S01]  /*16840*/  @P0 LDC R0, c[0x0][0x450] ;  /* 0x00011400ff000b82 */ /* 0x000ee20000000800 */
[----:B--2---:R-:W-:-:S04]  /*16850*/  LOP3.LUT R20, R20, 0x7f, RZ, 0xc0, !PT ;  /* 0x0000007f14147812 */ /* 0x004fc800078ec0ff */
[----:B------:R-:W-:Y:S02]  /*16860*/  SHF.R.U32.HI R10, RZ, 0x3, R20 ;  /* 0x00000003ff0a7819 */ /* 0x000fe40000011614 */
[----:B------:R0:W5:Y:S01]  /*16870*/  LDL R20, [R1+0x1c] ;  /* 0x00001c0001147983 */ /* 0x0001620000100800 */
[----:B------:R-:W-:-:S04]  /*16880*/  LOP3.LUT R6, R6, 0x70, RZ, 0xc0, !PT ;  /* 0x0000007006067812 */ /* 0x000fc800078ec0ff */
[----:B------:R-:W-:-:S05]  /*16890*/  LOP3.LUT R6, R4, R10, R6, 0xfe, !PT ;  /* 0x0000000a04067212 */ /* 0x000fca00078efe06 */
[----:B-1----:R-:W-:-:S04]  /*168a0*/  @P0 IMAD.HI.U32 R7, R6, R5, RZ ;  /* 0x0000000506070227 */ /* 0x002fc800078e00ff */
[----:B------:R-:W-:Y:S01]  /*168b0*/  IMAD.MOV.U32 R5, RZ, RZ, R6 ;  /* 0x000000ffff057224 */ /* 0x000fe200078e0006 */
[----:B---3--:R-:W-:-:S04]  /*168c0*/  @P0 SHF.R.U32.HI R5, RZ, R0, R7 ;  /* 0x00000000ff050219 */ /* 0x008fc80000011607 */
[----:B------:R-:W-:-:S05]  /*168d0*/  IADD3 R0, -R5, RZ, RZ ;  /* 0x000000ff05007210 */ /* 0x000fca0007ffe1ff */
[----:B------:R-:W-:Y:S01]  /*168e0*/  IMAD R0, R8, R0, R6 ;  /* 0x0000000008007224 */ /* 0x000fe200078e0206 */
[----:B------:R-:W-:Y:S01]  /*168f0*/  SHF.R.S32.HI R6, RZ, 0x1f, R5 ;  /* 0x0000001fff067819 */ /* 0x000fe20000011405 */
[----:B------:R-:W-:-:S04]  /*16900*/  IMAD.WIDE.U32 R2, R5, UR4, R2 ;  /* 0x0000000405027c25 */ /* 0x000fc8000f8e0002 */
[----:B------:R-:W-:-:S04]  /*16910*/  IMAD R6, R6, UR4, RZ ;  /* 0x0000000406067c24 */ /* 0x000fc8000f8e02ff */
[----:B------:R-:W-:Y:S01]  /*16920*/  IMAD R5, R5, UR5, R6 ;  /* 0x0000000505057c24 */ /* 0x000fe2000f8e0206 */
[----:B------:R-:W-:-:S03]  /*16930*/  ULDC.64 UR4, c[0x0][0x2c8] ;  /* 0x0000b20000047ab9 */ /* 0x000fc60000000a00 */
[----:B------:R-:W-:Y:S01]  /*16940*/  IMAD.IADD R3, R3, 0x1, R5 ;  /* 0x0000000103037824 */ /* 0x000fe200078e0205 */
[----:B------:R-:W-:-:S05]  /*16950*/  SHF.R.S32.HI R5, RZ, 0x1f, R0 ;  /* 0x0000001fff057819 */ /* 0x000fca0000011400 */
[----:B------:R-:W-:Y:S02]  /*16960*/  IMAD R5, R5, UR4, RZ ;  /* 0x0000000405057c24 */ /* 0x000fe4000f8e02ff */
[----:B------:R-:W-:Y:S01]  /*16970*/  IMAD.WIDE.U32 R2, R0, UR4, R2 ;  /* 0x0000000400027c25 */ /* 0x000fe2000f8e0002 */
[----:B------:R-:W-:-:S03]  /*16980*/  ULDC UR4, c[0x0][0x2b8] ;  /* 0x0000ae0000047ab9 */ /* 0x000fc60000000800 */
[----:B------:R-:W-:Y:S01]  /*16990*/  IMAD R5, R0, UR5, R5 ;  /* 0x0000000500057c24 */ /* 0x000fe2000f8e0205 */
[----:B------:R-:W-:-:S03]  /*169a0*/  LEA R0, P2, R2, UR6, 0x1 ;  /* 0x0000000602007c11 */ /* 0x000fc6000f8408ff */
[----:B------:R-:W-:Y:S01]  /*169b0*/  IMAD.IADD R5, R3, 0x1, R5 ;  /* 0x0000000103057824 */ /* 0x000fe200078e0205 */
[----:B------:R-:W-:Y:S02]  /*169c0*/  ISETP.GE.AND P0, PT, R31, UR4, PT ;  /* 0x000000041f007c0c */ /* 0x000fe4000bf06270 */
[----:B------:R-:W-:Y:S01]  /*169d0*/  ISETP.GE.AND P1, PT, R30, UR4, PT ;  /* 0x000000041e007c0c */ /* 0x000fe2000bf26270 */
[----:B------:R-:W-:Y:S01]  /*169e0*/  UMOV UR4, 0xffffffff ;  /* 0xffffffff00047882 */ /* 0x000fe20000000000 */
[----:B------:R-:W-:Y:S02]  /*169f0*/  LEA.HI.X R5, R2, UR7, R5, 0x1, P2 ;  /* 0x0000000702057c11 */ /* 0x000fe400090f0c05 */
[----:B0-----:R-:W-:Y:S09]  /*16a00*/  BRA.DIV UR4, `(.L_x_743) ;  /* 0x0000005604807947 */ /* 0x001ff2000b800000 */
[----:B------:R-:W0:Y:S01]  /*16a10*/  SHFL.IDX PT, R14, R0, RZ, 0x181f ;  /* 0x00181fff000e7589 */ /* 0x000e2200000e0000 */
[----:B-----5:R-:W-:Y:S01]  /*16a20*/  IMAD R6, R20, R8, RZ ;  /* 0x0000000814067224 */ /* 0x020fe200078e02ff */
[----:B------:R-:W-:Y:S02]  /*16a30*/  IADD3 R4, R10, R4, RZ ;  /* 0x000000040a047210 */ /* 0x000fe40007ffe0ff */
[----:B------:R-:W1:Y:S02]  /*16a40*/  SHFL.IDX PT, R2, R5, RZ, 0x181f ;  /* 0x00181fff05027589 */ /* 0x000e6400000e0000 */
[C---:B------:R-:W-:Y:S02]  /*16a50*/  ISETP.GE.AND P3, PT, R4.reuse, R6, PT ;  /* 0x000000060400720c */ /* 0x040fe40003f66270 */
[----:B------:R-:W-:-:S11]  /*16a60*/  IADD3 R7, R4, 0x10, RZ ;  /* 0x0000001004077810 */ /* 0x000fd60007ffe0ff */
        /* <DEDUP_REMOVED lines=32> */
[----:B------:R-:W-:Y:S01]  /*16c70*/  @!P3 IMAD.MOV.U32 R3, RZ, RZ, R7 ;  /* 0x000000ffff03b224 */ /* 0x000fe200078e0007 */
[----:B------:R-:W-:-:S04]  /*16c80*/  IADD3 R7, R4, 0x40, RZ ;  /* 0x0000004004077810 */ /* 0x000fc80007ffe0ff */
        /* <DEDUP_REMOVED lines=24> */
[----:B0-----:R-:W-:Y:S01]  /*16e10*/  @!P3 LEA R14, P2, R31, R14, 0x1 ;  /* 0x0000000e1f0eb211 */ /* 0x001fe200078408ff */
[----:B------:R-:W0:Y:S03]  /*16e20*/  SHFL.IDX PT, R5, R5, 0x7, 0x181f ;  /* 0x00f81f0005057f89 */ /* 0x000e2600000e0000 */
[----:B-1----:R-:W-:Y:S01]  /*16e30*/  @!P3 IADD3.X R7, RZ, R2, RZ, P2, !PT ;  /* 0x00000002ff07b210 */ /* 0x002fe200017fe4ff */
[----:B------:R-:W-:-:S02]  /*16e40*/  @!P3 IMAD.MOV.U32 R2, RZ, RZ, R14 ;  /* 0x000000ffff02b224 */ /* 0x000fc400078e000e */
[----:B------:R1:W2:Y:S02]  /*16e50*/  SHFL.IDX PT, R14, R0, 0x7, 0x181f ;  /* 0x00f81f00000e7f89 */ /* 0x0002a400000e0000 */
[----:B------:R-:W-:-:S05]  /*16e60*/  @!P3 IMAD.MOV.U32 R3, RZ, RZ, R7 ;  /* 0x000000ffff03b224 */ /* 0x000fca00078e0007 */
[----:B------:R1:W-:Y:S04]  /*16e70*/  @!P3 LDGSTS.E.BYPASS.LTC128B.128 [R9+0x13400], desc[UR38][R2.64], !P0 ;  /* 0x134000000209bfae */ /* 0x0003e8000c101d66 */
[----:B0-----:R1:W-:Y:S02]  /*16e80*/  @!P3 LDGSTS.E.BYPASS.LTC128B.128 [R9+0x17400], desc[UR38][R2.64+0x80], !P1 ;  /* 0x174000800209bfae */ /* 0x0013e4000c901d66 */
.L_x_929:
[----:B-1----:R-:W-:Y:S01]  /*16e90*/  IADD3 R3, R4, 0x70, RZ ;  /* 0x0000007004037810 */ /* 0x002fe20007ffe0ff */
[----:B------:R-:W-:Y:S03]  /*16ea0*/  BSSY B0, `(.L_x_744) ;  /* 0x000000a000007945 */ /* 0x000fe60003800000 */
        /* <DEDUP_REMOVED lines=9> */
.L_x_745:
[----:B------:R-:W-:Y:S05]  /*16f40*/  BSYNC B0 ;  /* 0x0000000000007941 */ /* 0x000fea0003800000 */
.L_x_744:
[----:B------:R-:W-:Y:S01]  /*16f50*/  NOP ;  /* 0x0000000000007918 */ /* 0x000fe20000000000 */
[----:B------:R-:W-:-:S13]  /*16f60*/  PLOP3.LUT P0, PT, PT, PT, PT, 0x80, 0x0 ;  /* 0x000000000000781c */ /* 0x000fda0003f0f070 */
.L_x_746:
        /* <DEDUP_REMOVED lines=10> */
[----:B------:R-:W-:-:S04]  /*17010*/  LOP3.LUT R0, R0, 0xfffffffe, RZ, 0xc0, !PT ;  /* 0xfffffffe00007812 */ /* 0x000fc800078ec0ff */
[----:B------:R-:W-:-:S04]  /*17020*/  IADD3 R0, R2, -R0, RZ ;  /* 0x8000000002007210 */ /* 0x000fc80007ffe0ff */
[----:B------:R-:W-:Y:S01]  /*17030*/  SHF.L.U32 R3, R0, 0x1f, RZ ;  /* 0x0000001f00037819 */ /* 0x000fe200000006ff */
[----:B------:R-:W-:Y:S01]  /*17040*/  NOP ;  /* 0x0000000000007918 */ /* 0x000fe20000000000 */
[----:B------:R0:W-:Y:S01]  /*17050*/  SYNCS.ARRIVE.TRANS64.A1T0 RZ, [R22+URZ+0x28800], RZ ;  /* 0x028800ff16ff79a7 */ /* 0x0001e2000810003f */
[----:B------:R-:W-:Y:S01]  /*17060*/  BSSY B0, `(.L_x_747) ;  /* 0x0000004000007945 */ /* 0x000fe20003800000 */
[----:B------:R-:W-:Y:S01]  /*17070*/  ISETP.GE.AND P1, PT, R37, 0x81, PT ;  /* 0x000000812500780c */ /* 0x000fe20003f26270 */
[----:B------:R-:W1:Y:S02]  /*17080*/  SYNCS.PHASECHK.TRANS64.TRYWAIT P0, [R22+URZ+0x28820], R3 ;  /* 0x02882003160075a7 */ /* 0x000e64000800017f */
[----:B01----:R-:W-:Y:S10]  /*17090*/  @!P0 BRA `(.L_x_748) ;  /* 0x00000058005c8947 */ /* 0x003ff40003800000 */
.L_x_930:
[----:B------:R-:W-:Y:S05]  /*170a0*/  BSYNC B0 ;  /* 0x0000000000007941 */ /* 0x000fea0003800000 */
.L_x_747:
[----:B------:R-:W-:Y:S04]  /*170b0*/  BSSY B0, `(.L_x_749) ;  /* 0x000010f000007945 */ /* 0x000fe80003800000 */
[----:B------:R-:W-:Y:S05]  /*170c0*/  @!P1 BRA `(.L_x_750) ;  /* 0x0000001000349947 */ /* 0x000fea0003800000 */
[----:B------:R-:W3:Y:S01]  /*170d0*/  LDL.LU R0, [R1+0x20] ;  /* 0x0000200001007983 */ /* 0x000ee20000300800 */
[----:B------:R-:W-:Y:S01]  /*170e0*/  ULDC UR4, c[0x0][0x2f4] ;  /* 0x0000bd0000047ab9 */ /* 0x000fe20000000800 */
[----:B------:R-:W-:Y:S01]  /*170f0*/  IMAD.MOV.U32 R17, RZ, RZ, R28 ;  /* 0x000000ffff117224 */ /* 0x000fe200078e001c */
[----:B------:R-:W-:Y:S01]  /*17100*/  ISETP.GE.AND P2, PT, R31, UR4, PT ;  /* 0x000000041f007c0c */ /* 0x000fe2000bf46270 */
[----:B------:R-:W-:Y:S01]  /*17110*/  IMAD.MOV.U32 R10, RZ, RZ, R25 ;  /* 0x000000ffff0a7224 */ /* 0x000fe200078e0019 */
[----:B------:R-:W-:Y:S02]  /*17120*/  ISETP.GE.AND P1, PT, R30, UR4, PT ;  /* 0x000000041e007c0c */ /* 0x000fe4000bf26270 */
[----:B------:R-:W-:Y:S02]  /*17130*/  MOV R33, R26 ;  /* 0x0000001a00217202 */ /* 0x000fe40000000f00 */
[----:B---3--:R-:W-:-:S09]  /*17140*/  LEA.HI.SX32 R6, R0, 0xfffffffe, 0x19 ;  /* 0xfffffffe00067811 */ /* 0x008fd200078fcaff */
.L_x_763:
[----:B------:R-:W3:Y:S01]  /*17150*/  LDL R9, [R1] ;  /* 0x0000000001097983 */ /* 0x000ee20000100800 */
[----:B------:R-:W1:Y:S03]  /*17160*/  LDC R0, c[0x0][0x430] ;  /* 0x00010c00ff007b82 */ /* 0x000e660000000800 */
[----:B------:R-:W4:Y:S01]  /*17170*/  LDL R5, [R1+0x4] ;  /* 0x0000040001057983 */ /* 0x000f220000100800 */
[----:B------:R-:W5:Y:S01]  /*17180*/  S2R R2, SR_TID.X ;  /* 0x0000000000027919 */ /* 0x000f620000002100 */
[----:B------:R-:W2:Y:S02]  /*17190*/  S2R R4, SR_TID.X ;  /* 0x0000000000047919 */ /* 0x000ea40000002100 */
[----:B------:R-:W4:Y:S01]  /*171a0*/  LDL R7, [R1+0x2c] ;  /* 0x00002c0001077983 */ /* 0x000f220000100800 */
[----:B------:R-:W-:Y:S05]  /*171b0*/  YIELD ;  /* 0x0000000000007946 */ /* 0x000fea0003800000 */
[----:B------:R-:W-:Y:S01]  /*171c0*/  ULDC.64 UR4, c[0x0][0x428] ;  /* 0x00010a0000047ab9 */ /* 0x000fe20000000a00 */
[----:B-1----:R-:W-:-:S13]  /*171d0*/  ISETP.NE.AND P0, PT, R0, 0x1, PT ;  /* 0x000000010000780c */ /* 0x002fda0003f05270 */
[----:B0-----:R-:W0:Y:S01]  /*171e0*/  @P0 LDC R3, c[0x0][0x434] ;  /* 0x00010d00ff030b82 */ /* 0x001e220000000800 */
[----:B-----5:R-:W-:-:S04]  /*171f0*/  LOP3.LUT R2, R2, 0x7f, RZ, 0xc0, !PT ;  /* 0x0000007f02027812 */ /* 0x020fc800078ec0ff */
[----:B------:R-:W-:Y:S01]  /*17200*/  SHF.R.U32.HI R2, RZ, 0x3, R2 ;  /* 0x00000003ff027819 */ /* 0x000fe20000011602 */
[----:B--2---:R-:W-:Y:S02]  /*17210*/  IMAD.SHL.U32 R4, R4, 0x10, RZ ;  /* 0x0000001004047824 */ /* 0x004fe400078e00ff */
[----:B------:R-:W1:Y:S02]  /*17220*/  @P0 LDC R8, c[0x0][0x438] ;  /* 0x00010e00ff080b82 */ /* 0x000e640000000800 */
[----:B------:R-:W-:Y:S01]  /*17230*/  IMAD R2, R6, 0x80, R2 ;  /* 0x0000008006027824 */ /* 0x000fe200078e0202 */
[----:B------:R-:W-:-:S04]  /*17240*/  LOP3.LUT R4, R4, 0x70, RZ, 0xc0, !PT ;  /* 0x0000007004047812 */ /* 0x000fc800078ec0ff */
[----:B---3--:R-:W-:-:S04]  /*17250*/  IADD3 R4, R4, R2, R9 ;  /* 0x0000000204047210 */ /* 0x008fc80007ffe009 */
[----:B------:R-:W-:Y:S01]  /*17260*/  MOV R2, R4 ;  /* 0x0000000400027202 */ /* 0x000fe20000000f00 */
[----:B0-----:R-:W-:-:S04]  /*17270*/  @P0 IMAD.HI.U32 R3, R4, R3, RZ ;  /* 0x0000000304030227 */ /* 0x001fc800078e00ff */
[----:B----4-:R-:W-:Y:S01]  /*17280*/  IMAD R5, R5, UR4, RZ ;  /* 0x0000000405057c24 */ /* 0x010fe2000f8e02ff */
[----:B-1----:R-:W-:-:S03]  /*17290*/  @P0 SHF.R.U32.HI R2, RZ, R8, R3 ;  /* 0x00000008ff020219 */ /* 0x002fc60000011603 */
[----:B------:R-:W-:Y:S02]  /*172a0*/  IMAD R5, R34, UR5, R5 ;  /* 0x0000000522057c24 */ /* 0x000fe4000f8e0205 */
[----:B------:R-:W-:-:S04]  /*172b0*/  IMAD.MOV R3, RZ, RZ, -R2 ;  /* 0x000000ffff037224 */ /* 0x000fc800078e0a02 */
[----:B------:R-:W-:Y:S01]  /*172c0*/  IMAD R0, R0, R3, R4 ;  /* 0x0000000300007224 */ /* 0x000fe200078e0204 */
[----:B------:R-:W-:-:S03]  /*172d0*/  SHF.R.S32.HI R3, RZ, 0x1f, R2 ;  /* 0x0000001fff037819 */ /* 0x000fc60000011402 */
[----:B------:R-:W-:Y:S01]  /*172e0*/  IMAD.WIDE.U32 R2, R34, UR4, R2 ;  /* 0x0000000422027c25 */ /* 0x000fe2000f8e0002 */
[----:B------:R-:W-:-:S03]  /*172f0*/  ULDC.64 UR4, c[0x0][0x418] ;  /* 0x0001060000047ab9 */ /* 0x000fc60000000a00 */
[----:B------:R-:W-:Y:S01]  /*17300*/  IMAD.IADD R3, R5, 0x1, R3 ;  /* 0x0000000105037824 */ /* 0x000fe200078e0203 */
[----:B------:R-:W-:-:S04]  /*17310*/  LEA R4, P0, R2, UR4, 0x2 ;  /* 0x0000000402047c11 */ /* 0x000fc8000f8010ff */
[----:B------:R-:W-:-:S05]  /*17320*/  LEA.HI.X R5, R2, UR5, R3, 0x2, P0 ;  /* 0x0000000502057c11 */ /* 0x000fca00080f1403 */
[----:B------:R-:W2:Y:S01]  /*17330*/  LDG.E R4, desc[UR38][R4.64] ;  /* 0x0000002604047981 */ /* 0x000ea2000c1e1900 */
[----:B------:R-:W-:Y:S01]  /*17340*/  ISETP.NE.AND P3, PT, R7, 0x3, PT ;  /* 0x000000030700780c */ /* 0x000fe20003f65270 */
[----:B------:R-:W-:Y:S01]  /*17350*/  IMAD.MOV.U32 R26, RZ, RZ, R6 ;  /* 0x000000ffff1a7224 */ /* 0x000fe200078e0006 */
[----:B------:R-:W-:-:S04]  /*17360*/  IADD3 R25, R10, 0x1, RZ ;  /* 0x000000010a197810 */ /* 0x000fc80007ffe0ff */
[----:B------:R-:W-:-:S04]  /*17370*/  ISETP.NE.AND P0, PT, R25, 0x2, PT ;  /* 0x000000021900780c */ /* 0x000fc80003f05270 */
[----:B------:R-:W-:Y:S02]  /*17380*/  SEL R28, RZ, 0x1, P0 ;  /* 0x00000001ff1c7807 */ /* 0x000fe40000000000 */
[----:B------:R-:W-:Y:S02]  /*17390*/  SEL R25, R25, RZ, P0 ;  /* 0x000000ff19197207 */ /* 0x000fe40000000000 */
[----:B------:R-:W-:Y:S02]  /*173a0*/  LOP3.LUT R28, R17, R28, RZ, 0x3c, !PT ;  /* 0x0000001c111c7212 */ /* 0x000fe400078e3cff */
[----:B--2---:R-:W-:Y:S01]  /*173b0*/  SHF.R.S32.HI R21, RZ, 0x1f, R4 ;  /* 0x0000001fff157819 */ /* 0x004fe20000011404 */
[----:B------:R-:W-:Y:S06]  /*173c0*/  @!P3 BRA `(.L_x_751) ;  /* 0x000000000004b947 */ /* 0x000fec0003800000 */
[----:B------:R-:W-:Y:S01]  /*173d0*/  BPT.TRAP 0x1 ;  /* 0x000000040000795c */ /* 0x000fe20000300000 */
.L_x_751:
[----:B------:R-:W-:Y:S01]  /*173e0*/  IMAD R6, R25, 0x8, R22 ;  /* 0x0000000819067824 */ /* 0x000fe200078e0216 */
[----:B------:R-:W-:Y:S01]  /*173f0*/  SHF.L.U32 R3, R28, 0x1f, RZ ;  /* 0x0000001f1c037819 */ /* 0x000fe200000006ff */
[----:B------:R-:W-:Y:S03]  /*17400*/  BSSY B1, `(.L_x_752) ;  /* 0x0000003000017945 */ /* 0x000fe60003800000 */
[----:B------:R-:W0:Y:S02]  /*17410*/  SYNCS.PHASECHK.TRANS64.TRYWAIT P0, [R6+URZ+0x28840], R3 ;  /* 0x02884003060075a7 */ /* 0x000e24000800017f */
[----:B0-----:R-:W-:Y:S05]  /*17420*/  @!P0 BRA `(.L_x_753) ;  /* 0x00000054008c8947 */ /* 0x001fea0003800000 */
.L_x_931:
[----:B------:R-:W-:Y:S05]  /*17430*/  BSYNC B1 ;  /* 0x0000000000017941 */ /* 0x000fea0003800000 */
.L_x_752:
[----:B------:R-:W-:Y:S01]  /*17440*/  SHF.R.S32.HI R20, RZ, 0x1f, R0 ;  /* 0x0000001fff147819 */ /* 0x000fe20000011400 */
[----:B------:R-:W-:Y:S01]  /*17450*/  ULDC.64 UR4, c[0x0][0x300] ;  /* 0x0000c00000047ab9 */ /* 0x000fe20000000a00 */
[----:B------:R-:W-:Y:S01]  /*17460*/  LOP3.LUT P4, RZ, R32, 0x2, RZ, 0xc0, !PT ;  /* 0x0000000220ff7812 */ /* 0x000fe2000788c0ff */
[----:B0-----:R-:W-:Y:S01]  /*17470*/  IMAD.WIDE.U32 R2, R0, UR4, RZ ;  /* 0x0000000400027c25 */ /* 0x001fe2000f8e00ff */
[----:B------:R-:W-:Y:S02]  /*17480*/  LOP3.LUT P3, RZ, R32, 0x1, RZ, 0xc0, !PT ;  /* 0x0000000120ff7812 */ /* 0x000fe4000786c0ff */
[----:B------:R-:W-:Y:S01]  /*17490*/  LEA R8, R25, R36, 0xe ;  /* 0x0000002419087211 */ /* 0x000fe200078e70ff */
[----:B------:R-:W-:-:S04]  /*174a0*/  IMAD R5, R20, UR4, RZ ;  /* 0x0000000414057c24 */ /* 0x000fc8000f8e02ff */
[----:B------:R-:W-:Y:S01]  /*174b0*/  IMAD R5, R0, UR5, R5 ;  /* 0x0000000500057c24 */ /* 0x000fe2000f8e0205 */
        /* <DEDUP_REMOVED lines=17> */
[----:B------:R-:W-:Y:S01]  /*175d0*/  IMAD.SHL.U32 R5, R31, 0x2, RZ ;  /* 0x000000021f057824 */ /* 0x000fe200078e00ff */
[----:B------:R-:W-:Y:S02]  /*175e0*/  LEA R8, R8, R22, 0x1 ;  /* 0x0000001608087211 */ /* 0x000fe400078e08ff */
[----:B------:R-:W1:Y:S02]  /*175f0*/  SHFL.IDX PT, R3, R9, RZ, 0x181f ;  /* 0x00181fff09037589 */ /* 0x000e6400000e0000 */
[----:B0-----:R-:W-:-:S05]  /*17600*/  IADD3 R2, P0, R2, R5, RZ ;  /* 0x0000000502027210 */ /* 0x001fca0007f1e0ff */
[----:B-1----:R-:W-:-:S05]  /*17610*/  IMAD.X R3, RZ, RZ, R3, P0 ;  /* 0x000000ffff037224 */ /* 0x002fca00000e0603 */
        /* <DEDUP_REMOVED lines=17> */
[----:B0-----:R-:W-:-:S04]  /*17730*/  IADD3 R2, P0, R2, R5, RZ ;  /* 0x0000000502027210 */ /* 0x001fc80007f1e0ff */
[----:B-1----:R-:W-:-:S05]  /*17740*/  IADD3.X R3, RZ, R3, RZ, P0, !PT ;  /* 0x00000003ff037210 */ /* 0x002fca00007fe4ff */
        /* <DEDUP_REMOVED lines=16> */
[----:B------:R-:W2:Y:S01]  /*17850*/  SHFL.IDX PT, R9, R9, 0x7, 0x181f ;  /* 0x00f81f0009097f89 */ /* 0x000ea200000e0000 */
[----:B0-----:R-:W-:-:S04]  /*17860*/  IADD3 R2, P0, R2, R5, RZ ;  /* 0x0000000502027210 */ /* 0x001fc80007f1e0ff */
[----:B-1----:R-:W-:-:S05]  /*17870*/  IADD3.X R3, RZ, R3, RZ, P0, !PT ;  /* 0x00000003ff037210 */ /* 0x002fca00007fe4ff */
[----:B------:R-:W-:Y:S04]  /*17880*/  LDGSTS.E.BYPASS.LTC128B.128 [R8+0x1b400], desc[UR38][R2.64], !P4 ;  /* 0x1b40000002087fae */ /* 0x000fe8000e101d66 */
[----:B------:R0:W-:Y:S04]  /*17890*/  LDGSTS.E.BYPASS.LTC128B.128 [R8+0x1f400], desc[UR38][R2.64+0x80], !P3 ;  /* 0x1f40008002087fae */ /* 0x0001e8000d901d66 */
[----:B0-2---:R0:W1:Y:S02]  /*178a0*/  SHFL.IDX PT, R2, R7, 0x7, 0x181f ;  /* 0x00f81f0007027f89 */ /* 0x00506400000e0000 */
.L_x_949:
        /* <DEDUP_REMOVED lines=9> */
.L_x_755:
[----:B------:R-:W-:Y:S02]  /*17940*/  PLOP3.LUT P3, PT, P3, P0, PT, 0xa2, 0x0 ;  /* 0x000000000000781c */ /* 0x000fe40001f61472 */
[----:B------:R-:W-:-:S08]  /*17950*/  @P0 R2UR P3, UR4, R6 ;  /* 0x00000000060402ca */ /* 0x000fd00000060000 */
[----:B------:R-:W-:-:S05]  /*17960*/  @P0 PLOP3.LUT P0, PT, P3, PT, PT, 0x80, 0x0 ;  /* 0x000000000000081c */ /* 0x000fca0001f0f070 */
[----:B------:R-:W-:Y:S01]  /*17970*/  @!P3 SYNCS.ARRIVE.TRANS64.RED.A0T1 RZ, [UR4+0x28830], RZ ;  /* 0x028830ffffffb9a7 */ /* 0x000fe20008200404 */
[----:B------:R-:W-:Y:S07]  /*17980*/  @!P3 ARRIVES.LDGSTSBAR.64.TRANSCNT [UR4+0x28830] ;  /* 0x02883000ff00b9b0 */ /* 0x000fee0008000a84 */
[----:B------:R-:W-:Y:S05]  /*17990*/  @P0 BRA.U.ANY `(.L_x_755) ;  /* 0xfffffffd00e80947 */ /* 0x000fea000393ffff */
[----:B------:R-:W-:Y:S01]  /*179a0*/  NOP ;  /* 0x0000000000007918 */ /* 0x000fe20000000000 */
[----:B-1----:R-:W2:Y:S02]  /*179b0*/  LDL R2, [R1+0x2c] ;  /* 0x00002c0001027983 */ /* 0x002ea40000100800 */
[----:B--2---:R-:W-:-:S13]  /*179c0*/  ISETP.NE.AND P4, PT, R2, 0x3, PT ;  /* 0x000000030200780c */ /* 0x004fda0003f85270 */
[----:B------:R-:W-:Y:S05]  /*179d0*/  @!P4 BRA `(.L_x_756) ;  /* 0x000000000004c947 */ /* 0x000fea0003800000 */
[----:B------:R-:W-:Y:S01]  /*179e0*/  BPT.TRAP 0x1 ;  /* 0x000000040000795c */ /* 0x000fe20000300000 */
.L_x_756:
[----:B------:R1:W-:Y:S01]  /*179f0*/  SYNCS.ARRIVE.TRANS64.A1T0 RZ, [R6+URZ+0x28830], RZ ;  /* 0x028830ff06ff79a7 */ /* 0x0003e2000810003f */
[----:B------:R-:W-:Y:S05]  /*17a00*/  @!P4 BRA `(.L_x_757) ;  /* 0x000000000004c947 */ /* 0x000fea0003800000 */
[----:B------:R-:W-:Y:S01]  /*17a10*/  BPT.TRAP 0x1 ;  /* 0x000000040000795c */ /* 0x000fe20000300000 */
.L_x_757:
[----:B------:R-:W-:Y:S01]  /*17a20*/  SHF.L.U32 R2, R17, 0x1f, RZ ;  /* 0x0000001f11027819 */ /* 0x000fe200000006ff */
[----:B-1----:R-:W-:Y:S01]  /*17a30*/  IMAD R6, R10, 0x8, R22 ;  /* 0x000000080a067824 */ /* 0x002fe200078e0216 */
[----:B------:R-:W-:Y:S03]  /*17a40*/  BSSY B1, `(.L_x_758) ;  /* 0x0000003000017945 */ /* 0x000fe60003800000 */
[----:B------:R-:W1:Y:S02]  /*17a50*/  SYNCS.PHASECHK.TRANS64.TRYWAIT P0, [R6+URZ+0x28860], R2 ;  /* 0x02886002060075a7 */ /* 0x000e64000800017f */
[----:B-1----:R-:W-:Y:S05]  /*17a60*/  @!P0 BRA `(.L_x_759) ;  /* 0x00000058005c8947 */ /* 0x002fea0003800000 */
.L_x_950:
[----:B------:R-:W-:Y:S05]  /*17a70*/  BSYNC B1 ;  /* 0x0000000000017941 */ /* 0x000fea0003800000 */
.L_x_758:
[----:B------:R-:W2:Y:S01]  /*17a80*/  S2R R3, SR_TID.X ;  /* 0x0000000000037919 */ /* 0x000ea20000002100 */
[----:B------:R-:W-:Y:S01]  /*17a90*/  UMOV UR4, 0xffffffff ;  /* 0xffffffff00047882 */ /* 0x000fe20000000000 */
[----:B------:R-:W-:Y:S01]  /*17aa0*/  IMAD R8, R33, -0x80, R37 ;  /* 0xffffff8021087824 */ /* 0x000fe200078e0225 */
[----:B0-----:R-:W-:Y:S02]  /*17ab0*/  LEA R7, R10, R36, 0xe ;  /* 0x000000240a077211 */ /* 0x001fe400078e70ff */
[----:B--2---:R-:W-:-:S04]  /*17ac0*/  LOP3.LUT R3, R3, 0x7f, RZ, 0xc0, !PT ;  /* 0x0000007f03037812 */ /* 0x004fc800078ec0ff */
[----:B------:R-:W-:-:S05]  /*17ad0*/  SHF.R.U32.HI R3, RZ, 0x3, R3 ;  /* 0x00000003ff037819 */ /* 0x000fca0000011603 */
[----:B------:R-:W-:Y:S01]  /*17ae0*/  IMAD.IADD R8, R8, 0x1, -R3 ;  /* 0x0000000108087824 */ /* 0x000fe200078e0a03 */
[----:B------:R-:W-:Y:S06]  /*17af0*/  BRA.DIV UR4, `(.L_x_760) ;  /* 0x0000005a044c7947 */ /* 0x000fec000b800000 */
[----:B-1----:R-:W0:Y:S01]  /*17b00*/  SHFL.IDX PT, R2, R23, RZ, 0x181f ;  /* 0x00181fff17027589 */ /* 0x002e2200000e0000 */
[----:B------:R-:W-:-:S03]  /*17b10*/  LEA R7, R7, R22, 0x1 ;  /* 0x0000001607077211 */ /* 0x000fc600078e08ff */
[----:B------:R-:W1:Y:S04]  /*17b20*/  SHFL.IDX PT, R3, R24, RZ, 0x181f ;  /* 0x00181fff18037589 */ /* 0x000e6800000e0000 */
[----:B------:R-:W-:Y:S01]  /*17b30*/  SHFL.IDX PT, R14, R23, 0x7, 0x181f ;  /* 0x00f81f00170e7f89 */ /* 0x000fe200000e0000 */
[----:B0-----:R-:W-:-:S05]  /*17b40*/  IADD3 R2, P0, R2, R5, RZ ;  /* 0x0000000502027210 */ /* 0x001fca0007f1e0ff */
[----:B-1----:R-:W-:Y:S01]  /*17b50*/  IMAD.X R3, RZ, RZ, R3, P0 ;  /* 0x000000ffff037224 */ /* 0x002fe200000e0603 */
[----:B------:R-:W-:-:S13]  /*17b60*/  ISETP.LT.OR P0, PT, R8, 0x1, P2 ;  /* 0x000000010800780c */ /* 0x000fda0001701670 */
[----:B------:R-:W-:Y:S01]  /*17b70*/  LDGSTS.E.BYPASS.LTC128B.128 [R7+0x400], desc[UR38][R2.64], !P0 ;  /* 0x0040000002077fae */ /* 0x000fe2000c101d66 */
[----:B------:R-:W-:-:S13]  /*17b80*/  ISETP.LT.OR P0, PT, R8, 0x1, P1 ;  /* 0x000000010800780c */ /* 0x000fda0000f01670 */
[----:B------:R0:W-:Y:S04]  /*17b90*/  LDGSTS.E.BYPASS.LTC128B.128 [R7+0x4400], desc[UR38][R2.64+0x80], !P0 ;  /* 0x0440008002077fae */ /* 0x0001e8000c101d66 */
[----:B0-----:R-:W0:Y:S04]  /*17ba0*/  SHFL.IDX PT, R2, R23, 0x1, 0x181f ;  /* 0x00381f0017027f89 */ /* 0x001e2800000e0000 */
[----:B------:R-:W1:Y:S01]  /*17bb0*/  SHFL.IDX PT, R3, R24, 0x1, 0x181f ;  /* 0x00381f0018037f89 */ /* 0x000e6200000e0000 */
        /* <DEDUP_REMOVED lines=16> */
[----:B0-----:R-:W-:-:S04]  /*17cc0*/  IADD3 R2, P0, R2, R5, RZ ;  /* 0x0000000502027210 */ /* 0x001fc80007f1e0ff */
[----:B-1----:R-:W-:Y:S02]  /*17cd0*/  IADD3.X R3, RZ, R3, RZ, P0, !PT ;  /* 0x00000003ff037210 */ /* 0x002fe400007fe4ff */
        /* <DEDUP_REMOVED lines=21> */
[----:B------:R-:W1:Y:S04]  /*17e30*/  SHFL.IDX PT, R3, R24, 0x6, 0x181f ;  /* 0x00d81f0018037f89 */ /* 0x000e6800000e0000 */
[----:B------:R-:W2:Y:S01]  /*17e40*/  SHFL.IDX PT, R24, R24, 0x7, 0x181f ;  /* 0x00f81f0018187f89 */ /* 0x000ea200000e0000 */
[----:B0-----:R-:W-:-:S04]  /*17e50*/  IADD3 R2, P0, R2, R5, RZ ;  /* 0x0000000502027210 */ /* 0x001fc80007f1e0ff */
[----:B-1----:R-:W-:Y:S02]  /*17e60*/  IADD3.X R3, RZ, R3, RZ, P0, !PT ;  /* 0x00000003ff037210 */ /* 0x002fe400007fe4ff */
[----:B------:R-:W-:-:S13]  /*17e70*/  ISETP.LT.OR P0, PT, R8, 0x61, P2 ;  /* 0x000000610800780c */ /* 0x000fda0001701670 */
[----:B------:R1:W-:Y:S01]  /*17e80*/  LDGSTS.E.BYPASS.LTC128B.128 [R7+0x3400], desc[UR38][R2.64], !P0 ;  /* 0x0340000002077fae */ /* 0x0003e2000c101d66 */
[----:B------:R-:W-:-:S13]  /*17e90*/  ISETP.LT.OR P0, PT, R8, 0x61, P1 ;  /* 0x000000610800780c */ /* 0x000fda0000f01670 */
[----:B--2---:R1:W-:Y:S02]  /*17ea0*/  LDGSTS.E.BYPASS.LTC128B.128 [R7+0x7400], desc[UR38][R2.64+0x80], !P0 ;  /* 0x0740008002077fae */ /* 0x0043e4000c101d66 */
.L_x_968:
[----:B01----:R-:W-:Y:S01]  /*17eb0*/  IADD3 R2, P0, R14, R5, RZ ;  /* 0x000000050e027210 */ /* 0x003fe20007f1e0ff */
        /* <DEDUP_REMOVED lines=12> */
[----:B------:R-:W-:Y:S01]  /*17f80*/  ULDC.64 UR4, c[0x0][0x338] ;  /* 0x0000ce0000047ab9 */ /* 0x000fe20000000a00 */
[----:B------:R-:W-:Y:S02]  /*17f90*/  NOP ;  /* 0x0000000000007918 */ /* 0x000fe40000000000 */
[----:B------:R-:W-:Y:S02]  /*17fa0*/  IMAD.IADD R3, R3, 0x1, R5 ;  /* 0x0000000103037824 */ /* 0x000fe400078e0205 */
[----:B------:R-:W-:Y:S02]  /*17fb0*/  IMAD R21, R21, UR4, RZ ;  /* 0x0000000415157c24 */ /* 0x000fe4000f8e02ff */
[----:B------:R-:W-:-:S04]  /*17fc0*/  IMAD.WIDE.U32 R2, R4, UR4, R2 ;  /* 0x0000000404027c25 */ /* 0x000fc8000f8e0002 */
[----:B------:R-:W-:Y:S01]  /*17fd0*/  IMAD R21, R4, UR5, R21 ;  /* 0x0000000504157c24 */ /* 0x000fe2000f8e0215 */
[----:B------:R-:W-:Y:S02]  /*17fe0*/  ULDC.64 UR4, c[0x0][0x330] ;  /* 0x0000cc0000047ab9 */ /* 0x000fe40000000a00 */
[----:B------:R-:W-:Y:S02]  /*17ff0*/  IMAD R5, R35, UR4, RZ ;  /* 0x0000000423057c24 */ /* 0x000fe4000f8e02ff */
[----:B------:R-:W-:Y:S02]  /*18000*/  IADD3 R3, R3, R21, RZ ;  /* 0x0000001503037210 */ /* 0x000fe40007ffe0ff */
[C---:B------:R-:W-:Y:S02]  /*18010*/  IMAD R5, R18.reuse, UR5, R5 ;  /* 0x0000000512057c24 */ /* 0x040fe4000f8e0205 */
[----:B------:R-:W-:Y:S01]  /*18020*/  IMAD.WIDE.U32 R2, R18, UR4, R2 ;  /* 0x0000000412027c25 */ /* 0x000fe2000f8e0002 */
[----:B------:R-:W-:-:S03]  /*18030*/  ULDC.64 UR4, c[0x0][0x318] ;  /* 0x0000c60000047ab9 */ /* 0x000fc60000000a00 */
[----:B------:R-:W-:Y:S01]  /*18040*/  IMAD.IADD R3, R5, 0x1, R3 ;  /* 0x0000000105037824 */ /* 0x000fe200078e0203 */
[----:B------:R-:W-:-:S04]  /*18050*/  LEA R23, P0, R2, UR4, 0x1 ;  /* 0x0000000402177c11 */ /* 0x000fc8000f8008ff */
[----:B------:R-:W-:Y:S02]  /*18060*/  LEA.HI.X R24, R2, UR5, R3, 0x1, P0 ;  /* 0x0000000502187c11 */ /* 0x000fe400080f0c03 */
[----:B------:R-:W-:-:S13]  /*18070*/  PLOP3.LUT P0, PT, PT, PT, PT, 0x80, 0x0 ;  /* 0x000000000000781c */ /* 0x000fda0003f0f070 */
.L_x_761:
        /* <DEDUP_REMOVED lines=11> */
.L_x_762:
[C---:B------:R-:W-:Y:S01]  /*18130*/  ISETP.GT.AND P0, PT, R26.reuse, RZ, PT ;  /* 0x000000ff1a00720c */ /* 0x040fe20003f04270 */
[----:B------:R0:W-:Y:S01]  /*18140*/  SYNCS.ARRIVE.TRANS64.A1T0 RZ, [R6+URZ+0x28850], RZ ;  /* 0x028850ff06ff79a7 */ /* 0x0001e2000810003f */
[----:B------:R-:W-:Y:S01]  /*18150*/  MOV R17, R28 ;  /* 0x0000001c00117202 */ /* 0x000fe20000000f00 */
[----:B------:R-:W-:Y:S02]  /*18160*/  IMAD.MOV.U32 R10, RZ, RZ, R25 ;  /* 0x000000ffff0a7224 */ /* 0x000fe400078e0019 */
[----:B------:R-:W-:Y:S02]  /*18170*/  IMAD.MOV.U32 R33, RZ, RZ, R26 ;  /* 0x000000ffff217224 */ /* 0x000fe400078e001a */
[----:B0-----:R-:W-:-:S06]  /*18180*/  VIADD R6, R26, 0xffffffff ;  /* 0xffffffff1a067836 */ /* 0x001fcc0000000000 */
[----:B------:R-:W-:Y:S05]  /*18190*/  @P0 BRA `(.L_x_763) ;  /* 0xffffffec00ec0947 */ /* 0x000fea000383ffff */
.L_x_750:
[----:B------:R-:W-:Y:S05]  /*181a0*/  BSYNC B0 ;  /* 0x0000000000007941 */ /* 0x000fea0003800000 */
.L_x_749:
        /* <DEDUP_REMOVED lines=17> */
.L_x_765:
[----:B------:R-:W-:Y:S05]  /*182c0*/  BSYNC B0 ;  /* 0x0000000000007941 */ /* 0x000fea0003800000 */
.L_x_764:
[----:B------:R-:W3:Y:S02]  /*182d0*/  LDL R0, [R1+0x2c] ;  /* 0x00002c0001007983 */ /* 0x000ee40000100800 */
[----:B---3--:R-:W-:-:S13]  /*182e0*/  ISETP.NE.AND P0, PT, R0, 0x3, PT ;  /* 0x000000030000780c */ /* 0x008fda0003f05270 */
[----:B------:R-:W-:Y:S05]  /*182f0*/  @!P0 BRA `(.L_x_766) ;  /* 0x0000000000048947 */ /* 0x000fea0003800000 */
[----:B------:R-:W-:Y:S01]  /*18300*/  BPT.TRAP 0x1 ;  /* 0x000000040000795c */ /* 0x000fe20000300000 */
.L_x_766:
[----:B------:R-:W-:Y:S01]  /*18310*/  LEA R0, R25, R22, 0x3 ;  /* 0x0000001619007211 */ /* 0x000fe200078e18ff */
[----:B------:R-:W-:Y:S01]  /*18320*/  BSSY B0, `(.L_x_767) ;  /* 0x0000005000007945 */ /* 0x000fe20003800000 */
[----:B0-----:R-:W-:Y:S01]  /*18330*/  SHF.L.U32 R3, R28, 0x1f, RZ ;  /* 0x0000001f1c037819 */ /* 0x001fe200000006ff */
[----:B------:R-:W-:-:S03]  /*18340*/  IMAD R6, R26, -0x80, R37 ;  /* 0xffffff801a067824 */ /* 0x000fc600078e0225 */
[----:B------:R-:W0:Y:S02]  /*18350*/  SYNCS.PHASECHK.TRANS64.TRYWAIT P0, [R0+URZ+0x28860], R3 ;  /* 0x02886003000075a7 */ /* 0x000e24000800017f */
[----:B0-----:R-:W-:Y:S05]  /*18360*/  @!P0 BRA `(.L_x_768) ;  /* 0x0000005800b88947 */ /* 0x001fea0003800000 */
.L_x_969:
[----:B------:R-:W-:Y:S05]  /*18370*/  BSYNC B0 ;  /* 0x0000000000007941 */ /* 0x000fea0003800000 */
.L_x_767:
        /* <DEDUP_REMOVED lines=9> */
[----:B------:R-:W-:Y:S01]  /*18410*/  SHF.L.U32 R5, R31, 0x1, RZ ;  /* 0x000000011f057819 */ /* 0x000fe200000006ff */
[----:B------:R-:W-:Y:S01]  /*18420*/  IMAD R4, R9, 0x2, R22 ;  /* 0x0000000209047824 */ /* 0x000fe200078e0216 */
[----:B0-----:R-:W0:Y:S01]  /*18430*/  SHFL.IDX PT, R3, R24, RZ, 0x181f ;  /* 0x00181fff18037589 */ /* 0x001e2200000e0000 */
[----:B------:R-:W-:Y:S02]  /*18440*/  ISETP.GE.AND P1, PT, R31, UR4, PT ;  /* 0x000000041f007c0c */ /* 0x000fe4000bf26270 */
[----:B------:R-:W-:Y:S01]  /*18450*/  ISETP.GE.AND P0, PT, R30, UR4, PT ;  /* 0x000000041e007c0c */ /* 0x000fe2000bf06270 */
[----:B------:R-:W2:Y:S01]  /*18460*/  SHFL.IDX PT, R10, R23, 0x1, 0x181f ;  /* 0x00381f00170a7f89 */ /* 0x000ea200000e0000 */
[C---:B------:R-:W-:Y:S02]  /*18470*/  ISETP.LT.OR P2, PT, R6.reuse, 0x1, P1 ;  /* 0x000000010600780c */ /* 0x040fe40000f41670 */
[----:B------:R-:W-:Y:S01]  /*18480*/  ISETP.LT.OR P3, PT, R6, 0x1, P0 ;  /* 0x000000010600780c */ /* 0x000fe20000761670 */
[----:B------:R-:W3:Y:S04]  /*18490*/  SHFL.IDX PT, R7, R24, 0x1, 0x181f ;  /* 0x00381f0018077f89 */ /* 0x000ee800000e0000 */
[----:B------:R-:W-:Y:S01]  /*184a0*/  SHFL.IDX PT, R8, R24, 0x2, 0x181f ;  /* 0x00581f0018087f89 */ /* 0x000fe200000e0000 */
[----:B-1----:R-:W-:-:S03]  /*184b0*/  IADD3 R2, P4, R14, R5, RZ ;  /* 0x000000050e027210 */ /* 0x002fc60007f9e0ff */
[----:B------:R-:W1:Y:S02]  /*184c0*/  SHFL.IDX PT, R14, R23, 0x2, 0x181f ;  /* 0x00581f00170e7f89 */ /* 0x000e6400000e0000 */
[----:B0-----:R-:W-:-:S05]  /*184d0*/  IMAD.X R3, RZ, RZ, R3, P4 ;  /* 0x000000ffff037224 */ /* 0x001fca00020e0603 */
[----:B------:R-:W-:Y:S01]  /*184e0*/  LDGSTS.E.BYPASS.LTC128B.128 [R4+0x400], desc[UR38][R2.64], !P2 ;  /* 0x0040000002047fae */ /* 0x000fe2000d101d66 */
[----:B------:R-:W-:-:S03]  /*184f0*/  ISETP.LT.OR P2, PT, R6, 0x11, P1 ;  /* 0x000000110600780c */ /* 0x000fc60000f41670 */
[----:B------:R2:W-:Y:S01]  /*18500*/  LDGSTS.E.BYPASS.LTC128B.128 [R4+0x4400], desc[UR38][R2.64+0x80], !P3 ;  /* 0x0440008002047fae */ /* 0x0005e2000d901d66 */
[----:B------:R-:W-:Y:S02]  /*18510*/  ISETP.LT.OR P3, PT, R6, 0x11, P0 ;  /* 0x000000110600780c */ /* 0x000fe40000761670 */
[----:B--2---:R-:W-:Y:S02]  /*18520*/  IADD3 R2, P4, R10, R5, RZ ;  /* 0x000000050a027210 */ /* 0x004fe40007f9e0ff */
[----:B------:R-:W-:Y:S02]  /*18530*/  SHFL.IDX PT, R10, R23, 0x4, 0x181f ;  /* 0x00981f00170a7f89 */ /* 0x000fe400000e0000 */
[----:B---3--:R-:W-:Y:S02]  /*18540*/  IADD3.X R3, RZ, R7, RZ, P4, !PT ;  /* 0x00000007ff037210 */ /* 0x008fe400027fe4ff */
        /* <DEDUP_REMOVED lines=22> */
[----:B------:R-:W3:Y:S02]  /*186b0*/  SHFL.IDX PT, R10, R23, 0x6, 0x181f ;  /* 0x00d81f00170a7f89 */ /* 0x000ee400000e0000 */
[----:B-1----:R-:W-:Y:S02]  /*186c0*/  IADD3.X R3, RZ, R8, RZ, P4, !PT ;  /* 0x00000008ff037210 */ /* 0x002fe400027fe4ff */
        /* <DEDUP_REMOVED lines=17> */
.L_x_987:
[C---:B------:R-:W-:Y:S02]  /*187e0*/  ISETP.LT.OR P1, PT, R6.reuse, 0x71, P1 ;  /* 0x000000710600780c */ /* 0x040fe40000f21670 */
[----:B------:R-:W-:Y:S02]  /*187f0*/  ISETP.LT.OR P0, PT, R6, 0x71, P0 ;  /* 0x000000710600780c */ /* 0x000fe40000701670 */
[----:B-1----:R-:W-:-:S04]  /*18800*/  IADD3 R2, P2, R14, R5, RZ ;  /* 0x000000050e027210 */ /* 0x002fc80007f5e0ff */
[----:B------:R-:W-:-:S05]  /*18810*/  IADD3.X R3, RZ, R24, RZ, P2, !PT ;  /* 0x00000018ff037210 */ /* 0x000fca00017fe4ff */
[----:B------:R-:W-:Y:S01]  /*18820*/  @!PT LDS RZ, [RZ] ;  /* 0x00000000fffff984 */ /* 0x000fe20000000800 */
[----:B------:R-:W-:Y:S01]  /*18830*/  @!PT LDS RZ, [RZ] ;  /* 0x00000000fffff984 */ /* 0x000fe20000000800 */
[----:B------:R-:W-:Y:S01]  /*18840*/  @!PT LDS RZ, [RZ] ;  /* 0x00000000fffff984 */ /* 0x000fe20000000800 */
[----:B------:R0:W-:Y:S04]  /*18850*/  LDGSTS.E.BYPASS.LTC128B.128 [R4+0x3c00], desc[UR38][R2.64], !P1 ;  /* 0x03c0000002047fae */ /* 0x0001e8000c901d66 */
[----:B------:R0:W-:Y:S01]  /*18860*/  LDGSTS.E.BYPASS.LTC128B.128 [R4+0x7c00], desc[UR38][R2.64+0x80], !P0 ;  /* 0x07c0008002047fae */ /* 0x0001e2000c101d66 */
[----:B------:R-:W-:Y:S01]  /*18870*/  PLOP3.LUT P0, PT, PT, PT, PT, 0x80, 0x0 ;  /* 0x000000000000781c */ /* 0x000fe20003f0f070 */
[----:B------:R-:W-:-:S12]  /*18880*/  NOP ;  /* 0x0000000000007918 */ /* 0x000fd80000000000 */
.L_x_770:
[----:B------:R-:W-:Y:S02]  /*18890*/  PLOP3.LUT P1, PT, P1, P0, PT, 0xa2, 0x0 ;  /* 0x000000000000781c */ /* 0x000fe40000f21472 */
[----:B------:R-:W-:-:S08]  /*188a0*/  @P0 R2UR P1, UR4, R0 ;  /* 0x00000000000402ca */ /* 0x000fd00000020000 */
[----:B------:R-:W-:-:S05]  /*188b0*/  @P0 PLOP3.LUT P0, PT, P1, PT, PT, 0x80, 0x0 ;  /* 0x000000000000081c */ /* 0x000fca0000f0f070 */
[----:B------:R-:W-:Y:S01]  /*188c0*/  @!P1 SYNCS.ARRIVE.TRANS64.RED.A0T1 RZ, [UR4+0x28850], RZ ;  /* 0x028850ffffff99a7 */ /* 0x000fe20008200404 */
[----:B------:R-:W-:Y:S07]  /*188d0*/  @!P1 ARRIVES.LDGSTSBAR.64.TRANSCNT [UR4+0x28850] ;  /* 0x02885000ff0099b0 */ /* 0x000fee0008000a84 */
[----:B------:R-:W-:Y:S05]  /*188e0*/  @P0 BRA.U.ANY `(.L_x_770) ;  /* 0xfffffffd00e80947 */ /* 0x000fea000393ffff */
[----:B------:R-:W-:Y:S01]  /*188f0*/  NOP ;  /* 0x0000000000007918 */ /* 0x000fe20000000000 */
[----:B0-----:R-:W2:Y:S02]  /*18900*/  LDL R2, [R1+0x2c] ;  /* 0x00002c0001027983 */ /* 0x001ea40000100800 */
[----:B--2---:R-:W-:-:S13]  /*18910*/  ISETP.NE.AND P2, PT, R2, 0x3, PT ;  /* 0x000000030200780c */ /* 0x004fda0003f45270 */
[----:B------:R-:W-:Y:S05]  /*18920*/  @!P2 BRA `(.L_x_771) ;  /* 0x000000000004a947 */ /* 0x000fea0003800000 */
[----:B------:R-:W-:Y:S01]  /*18930*/  BPT.TRAP 0x1 ;  /* 0x000000040000795c */ /* 0x000fe20000300000 */
.L_x_771:
[----:B------:R0:W-:Y:S01]  /*18940*/  SYNCS.ARRIVE.TRANS64.A1T0 RZ, [R0+URZ+0x28850], RZ ;  /* 0x028850ff00ff79a7 */ /* 0x0001e2000810003f */
[----:B------:R-:W-:-:S05]  /*18950*/  VIADD R25, R25, 0x1 ;  /* 0x0000000119197836 */ /* 0x000fca0000000000 */
[----:B------:R-:W-:-:S04]  /*18960*/  ISETP.NE.AND P0, PT, R25, 0x2, PT ;  /* 0x000000021900780c */ /* 0x000fc80003f05270 */
[----:B------:R-:W-:Y:S02]  /*18970*/  SEL R3, RZ, 0x1, P0 ;  /* 0x00000001ff037807 */ /* 0x000fe40000000000 */
[----:B------:R-:W-:Y:S02]  /*18980*/  SEL R25, R25, RZ, P0 ;  /* 0x000000ff19197207 */ /* 0x000fe40000000000 */
[----:B0-----:R-:W-:-:S07]  /*18990*/  LOP3.LUT R28, R28, R3, RZ, 0x3c, !PT ;  /* 0x000000031c1c7212 */ /* 0x001fce00078e3cff */
.L_x_728:
[----:B------:R-:W-:Y:S05]  /*189a0*/  BSYNC B7 ;  /* 0x0000000000077941 */ /* 0x000fea0003800000 */
.L_x_726:
[----:B------:R-:W-:-:S13]  /*189b0*/  LOP3.LUT P0, RZ, R32, 0x8, RZ, 0xc0, !PT ;  /* 0x0000000820ff7812 */ /* 0x000fda000780c0ff */
[----:B------:R-:W-:Y:S05]  /*189c0*/  @!P0 BRA `(.L_x_772) ;  /* 0x0000000000248947 */ /* 0x000fea0003800000 */
[----:B------:R-:W-:Y:S05]  /*189d0*/  WARPSYNC.ALL ;  /* 0x0000000000007948 */ /* 0x000fea0003800000 */
[----:B------:R-:W1:Y:S08]  /*189e0*/  S2UR UR5, SR_CgaCtaId ;  /* 0x00000000000579c3 */ /* 0x000e700000008800 */
[----:B------:R-:W-:Y:S06]  /*189f0*/  BAR.SYNC.DEFER_BLOCKING 0x5, 0x180 ;  /* 0x0146000000007b1d */ /* 0x000fec0000010000 */
[----:B------:R-:W-:-:S02]  /*18a00*/  UMOV UR4, 0x400 ;  /* 0x0000040000047882 */ /* 0x000fc40000000000 */
[----:B-1----:R-:W-:-:S06]  /*18a10*/  ULEA UR4, UR5, UR4, 0x18 ;  /* 0x0000000405047291 */ /* 0x002fcc000f8ec03f */
[----:B0-----:R-:W-:-:S05]  /*18a20*/  IMAD.U32 R22, RZ, RZ, UR4 ;  /* 0x00000004ff167e24 */ /* 0x001fca000f8e00ff */
[----:B------:R2:W3:Y:S01]  /*18a30*/  LDS.128 R16, [R22+0x288d0] ;  /* 0x0288d00016107984 */ /* 0x0004e20000000c00 */
[----:B------:R-:W-:Y:S06]  /*18a40*/  BAR.ARV 0x4, 0x180 ;  /* 0x0106000000007b1d */ /* 0x000fec0000002000 */
[----:B------:R-:W-:Y:S05]  /*18a50*/  BRA `(.L_x_773) ;  /* 0x0000000800407947 */ /* 0x000fea0003800000 */
.L_x_772:
[----:B------:R-:W1:Y:S01]  /*18a60*/  S2R R8, SR_TID.X ;  /* 0x0000000000087919 */ /* 0x000e620000002100 */
[----:B------:R-:W-:Y:S01]  /*18a70*/  UMOV UR4, 0xffffffff ;  /* 0xffffffff00047882 */ /* 0x000fe20000000000 */
[----:B-1----:R-:W-:-:S04]  /*18a80*/  LOP3.LUT R8, R8, 0x1f, RZ, 0xc0, !PT ;  /* 0x0000001f08087812 */ /* 0x002fc800078ec0ff */
[----:B------:R-:W-:Y:S01]  /*18a90*/  ISETP.NE.AND P0, PT, R8, 0x1f, PT ;  /* 0x0000001f0800780c */ /* 0x000fe20003f05270 */
[----:B------:R-:W-:-:S12]  /*18aa0*/  BRA.DIV UR4, `(.L_x_774) ;  /* 0x0000005e04787947 */ /* 0x000fd8000b800000 */
[----:B0-----:R-:W-:Y:S01]  /*18ab0*/  IADD3 R5, R19, R8, RZ ;  /* 0x0000000813057210 */ /* 0x001fe20007ffe0ff */
[----:B------:R-:W-:-:S03]  /*18ac0*/  ULDC UR4, c[0x0][0xc3c] ;  /* 0x00030f0000047ab9 */ /* 0x000fc60000000800 */
[----:B------:R-:W-:-:S13]  /*18ad0*/  ISETP.GE.OR P1, PT, R5, UR4, !P0 ;  /* 0x0000000405007c0c */ /* 0x000fda000c726670 */
[----:B------:R-:W0:Y:S02]  /*18ae0*/  @!P1 LDC.64 R2, c[0x0][0xc80] ;  /* 0x00032000ff029b82 */ /* 0x000e240000000a00 */
[----:B0-----:R-:W-:-:S06]  /*18af0*/  @!P1 IMAD.WIDE R2, R5, 0x4, R2 ;  /* 0x0000000405029825 */ /* 0x001fcc00078e0202 */
        /* <DEDUP_REMOVED lines=9> */
[----:B------:R-:W0:Y:S02]  /*18b90*/  SHFL.UP PT, R14, R4, 0x1, RZ ;  /* 0x04200000040e7989 */ /* 0x000e2400000e00ff */
[----:B0-----:R-:W-:-:S04]  /*18ba0*/  SEL R5, R14, RZ, P1 ;  /* 0x000000ff0e057207 */ /* 0x001fc80000800000 */
[----:B------:R-:W-:Y:S02]  /*18bb0*/  IADD3 R6, R4, R5, RZ ;  /* 0x0000000504067210 */ /* 0x000fe40007ffe0ff */
[----:B------:R-:W-:Y:S04]  /*18bc0*/  SHFL.IDX PT, R5, R16, RZ, 0x1f ;  /* 0x00001fff10057589 */ /* 0x000fe800000e0000 */
        /* <DEDUP_REMOVED lines=12> */
[----:B------:R0:W1:Y:S02]  /*18c90*/  SHFL.IDX PT, R14, R2, 0x1f, 0x1f ;  /* 0x03e01f00020e7f89 */ /* 0x00006400000e0000 */
.L_x_997:
[----:B------:R-:W-:Y:S02]  /*18ca0*/  ULDC UR4, c[0x0][0xc38] ;  /* 0x00030e0000047ab9 */ /* 0x000fe40000000800 */
[----:B------:R-:W-:-:S04]  /*18cb0*/  IMAD.U32 R7, RZ, RZ, UR4 ;  /* 0x00000004ff077e24 */ /* 0x000fc8000f8e00ff */
[----:B-1----:R-:W-:-:S05]  /*18cc0*/  IMAD R3, R14, R7, RZ ;  /* 0x000000070e037224 */ /* 0x002fca00078e02ff */
[----:B------:R-:W-:-:S04]  /*18cd0*/  IADD3 R6, R0, R3, RZ ;  /* 0x0000000300067210 */ /* 0x000fc80007ffe0ff */
[----:B------:R-:W-:-:S13]  /*18ce0*/  ISETP.GT.AND P6, PT, R6, R5, PT ;  /* 0x000000050600720c */ /* 0x000fda0003fc4270 */
[----:B------:R-:W-:Y:S05]  /*18cf0*/  @P6 BRA `(.L_x_775) ;  /* 0x00000000009c6947 */ /* 0x000fea0003800000 */
.L_x_780:
[----:B------:R-:W1:Y:S01]  /*18d00*/  LDC R0, c[0x0][0xc3c] ;  /* 0x00030f00ff007b82 */ /* 0x000e620000000800 */
[----:B------:R-:W-:-:S05]  /*18d10*/  VIADD R19, R19, 0x1f ;  /* 0x0000001f13137836 */ /* 0x000fca0000000000 */
[----:B-1----:R-:W-:-:S13]  /*18d20*/  ISETP.GE.AND P6, PT, R19, R0, PT ;  /* 0x000000001300720c */ /* 0x002fda0003fc6270 */
[----:B------:R-:W-:Y:S05]  /*18d30*/  @P6 BRA `(.L_x_776) ;  /* 0x0000000400446947 */ /* 0x000fea0003800000 */
[----:B0-----:R-:W0:Y:S01]  /*18d40*/  S2R R2, SR_TID.X ;  /* 0x0000000000027919 */ /* 0x001e220000002100 */
[----:B------:R-:W-:Y:S01]  /*18d50*/  BSSY B0, `(.L_x_777) ;  /* 0x0000009000007945 */ /* 0x000fe20003800000 */
[----:B------:R-:W-:Y:S02]  /*18d60*/  MOV R4, RZ ;  /* 0x000000ff00047202 */ /* 0x000fe40000000f00 */
[----:B0-----:R-:W-:-:S05]  /*18d70*/  LOP3.LUT R2, R2, 0x1f, RZ, 0xc0, !PT ;  /* 0x0000001f02027812 */ /* 0x001fca00078ec0ff */
[----:B------:R-:W-:-:S05]  /*18d80*/  IMAD.IADD R7, R19, 0x1, R2 ;  /* 0x0000000113077824 */ /* 0x000fca00078e0202 */
[----:B------:R-:W-:-:S13]  /*18d90*/  ISETP.GE.OR P6, PT, R7, R0, !P0 ;  /* 0x000000000700720c */ /* 0x000fda00047c6670 */
[----:B------:R-:W-:Y:S05]  /*18da0*/  @P6 BRA `(.L_x_778) ;  /* 0x00000000000c6947 */ /* 0x000fea0003800000 */
[----:B------:R-:W0:Y:S02]  /*18db0*/  LDC.64 R2, c[0x0][0xc80] ;  /* 0x00032000ff027b82 */ /* 0x000e240000000a00 */
[----:B0-----:R-:W-:-:S05]  /*18dc0*/  IMAD.WIDE R2, R7, 0x4, R2 ;  /* 0x0000000407027825 */ /* 0x001fca00078e0202 */
[----:B------:R0:W5:Y:S02]  /*18dd0*/  LDG.E R4, desc[UR38][R2.64] ;  /* 0x0000002602047981 */ /* 0x000164000c1e1900 */
.L_x_778:
[----:B------:R-:W-:Y:S05]  /*18de0*/  BSYNC B0 ;  /* 0x0000000000007941 */ /* 0x000fea0003800000 */
.L_x_777:
[----:B------:R-:W-:-:S03]  /*18df0*/  UMOV UR4, 0xffffffff ;  /* 0xffffffff00047882 */ /* 0x000fc60000000000 */
[----:B------:R-:W-:Y:S05]  /*18e00*/  BRA.DIV UR4, `(.L_x_779) ;  /* 0x0000005e04c47947 */ /* 0x000fea000b800000 */
[----:B-----5:R-:W1:Y:S02]  /*18e10*/  SHFL.UP PT, R14, R4, 0x1, RZ ;  /* 0x04200000040e7989 */ /* 0x020e6400000e00ff */
[----:B-1----:R-:W-:-:S05]  /*18e20*/  SEL R13, R14, RZ, P1 ;  /* 0x000000ff0e0d7207 */ /* 0x002fca0000800000 */
[----:B------:R-:W-:-:S05]  /*18e30*/  IMAD.IADD R13, R4, 0x1, R13 ;  /* 0x00000001040d7824 */ /* 0x000fca00078e020d */
[----:B------:R-:W1:Y:S02]  /*18e40*/  SHFL.UP PT, R14, R13, 0x2, RZ ;  /* 0x044000000d0e7989 */ /* 0x000e6400000e00ff */
[----:B-1----:R-:W-:-:S05]  /*18e50*/  SEL R0, R14, RZ, P2 ;  /* 0x000000ff0e007207 */ /* 0x002fca0001000000 */
[----:B------:R-:W-:-:S05]  /*18e60*/  IMAD.IADD R0, R13, 0x1, R0 ;  /* 0x000000010d007824 */ /* 0x000fca00078e0200 */
[----:B------:R-:W0:Y:S02]  /*18e70*/  SHFL.UP PT, R14, R0, 0x4, RZ ;  /* 0x04800000000e7989 */ /* 0x000e2400000e00ff */
        /* <DEDUP_REMOVED lines=8> */
[----:B------:R0:W1:Y:S02]  /*18f00*/  SHFL.IDX PT, R14, R2, 0x1f, 0x1f ;  /* 0x03e01f00020e7f89 */ /* 0x00006400000e0000 */
.L_x_1005:
[----:B------:R-:W-:Y:S02]  /*18f10*/  ULDC UR4, c[0x0][0xc38] ;  /* 0x00030e0000047ab9 */ /* 0x000fe40000000800 */
[----:B------:R-:W-:-:S05]  /*18f20*/  MOV R7, UR4 ;  /* 0x0000000400077c02 */ /* 0x000fca0008000f00 */
[----:B-1----:R-:W-:-:S04]  /*18f30*/  IMAD R3, R14, R7, RZ ;  /* 0x000000070e037224 */ /* 0x002fc800078e02ff */
[----:B------:R-:W-:-:S05]  /*18f40*/  IMAD.IADD R6, R3, 0x1, R6 ;  /* 0x0000000103067824 */ /* 0x000fca00078e0206 */
[----:B------:R-:W-:-:S13]  /*18f50*/  ISETP.GT.AND P6, PT, R6, R5, PT ;  /* 0x000000050600720c */ /* 0x000fda0003fc4270 */
[----:B------:R-:W-:Y:S05]  /*18f60*/  @!P6 BRA `(.L_x_780) ;  /* 0xfffffffc0064e947 */ /* 0x000fea000383ffff */
.L_x_775:
[----:B------:R-:W-:Y:S01]  /*18f70*/  IMAD.IADD R6, R6, 0x1, -R3 ;  /* 0x0000000106067824 */ /* 0x000fe200078e0a03 */
[----:B------:R-:W-:-:S03]  /*18f80*/  UMOV UR4, 0xffffffff ;  /* 0xffffffff00047882 */ /* 0x000fc60000000000 */
[----:B------:R-:W-:-:S05]  /*18f90*/  IMAD R0, R2, R7, R6 ;  /* 0x0000000702007224 */ /* 0x000fca00078e0206 */
[----:B------:R-:W-:Y:S01]  /*18fa0*/  ISETP.GT.AND P6, PT, R0, R5, PT ;  /* 0x000000050000720c */ /* 0x000fe20003fc4270 */
[----:B------:R-:W-:-:S12]  /*18fb0*/  BRA.DIV UR4, `(.L_x_781) ;  /* 0x0000006204147947 */ /* 0x000fd8000b800000 */
[----:B------:R-:W-:-:S04]  /*18fc0*/  VOTE.ANY R3, PT, !P6 ;  /* 0x0000000000037806 */ /* 0x000fc800070e0100 */
[----:B------:R-:W1:Y:S02]  /*18fd0*/  POPC R0, R3 ;  /* 0x0000000300007309 */ /* 0x000e640000000000 */
[----:B-1----:R1:W2:Y:S02]  /*18fe0*/  SHFL.IDX PT, R4, R4, R0, 0x1f ;  /* 0x00001f0004047589 */ /* 0x0022a400000e0000 */
.L_x_1009:
[----:B------:R-:W-:Y:S02]  /*18ff0*/  ISETP.NE.AND P0, PT, R3, RZ, PT ;  /* 0x000000ff0300720c */ /* 0x000fe40003f05270 */
[----:B------:R-:W-:-:S11]  /*19000*/  MOV R14, RZ ;  /* 0x000000ff000e7202 */ /* 0x000fd60000000f00 */
[----:B------:R-:W-:Y:S05]  /*19010*/  @!P0 BRA `(.L_x_782) ;  /* 0x0000000000108947 */ /* 0x000fea0003800000 */
[----:B------:R-:W-:Y:S01]  /*19020*/  UMOV UR4, 0xffffffff ;  /* 0xffffffff00047882 */ /* 0x000fe20000000000 */
[----:B------:R-:W-:Y:S02]  /*19030*/  VIADD R12, R0, 0xffffffff ;  /* 0xffffffff000c7836 */ /* 0x000fe40000000000 */
[----:B------:R-:W-:Y:S05]  /*19040*/  BRA.DIV UR4, `(.L_x_783) ;  /* 0x0000006204387947 */ /* 0x000fea000b800000 */
[----:B------:R3:W4:Y:S02]  /*19050*/  SHFL.IDX PT, R14, R2, R12, 0x1f ;  /* 0x00001f0c020e7589 */ /* 0x00072400000e0000 */
.L_x_782:
[----:B--2---:R-:W-:Y:S01]  /*19060*/  IABS R8, R4 ;  /* 0x0000000400087213 */ /* 0x004fe20000000000 */
[----:B----4-:R-:W-:Y:S01]  /*19070*/  IMAD R16, R14, R7, R6 ;  /* 0x000000070e107224 */ /* 0x010fe200078e0206 */
[----:B------:R-:W-:Y:S02]  /*19080*/  IADD3 R19, R0, R19, RZ ;  /* 0x0000001300137210 */ /* 0x000fe40007ffe0ff */
[----:B------:R-:W2:Y:S08]  /*19090*/  I2F.RP R9, R8 ;  /* 0x0000000800097306 */ /* 0x000eb00000209400 */
[----:B--2---:R-:W0:Y:S02]  /*190a0*/  MUFU.RCP R9, R9 ;  /* 0x0000000900097308 */ /* 0x004e240000001000 */
[----:B0--3--:R-:W-:-:S06]  /*190b0*/  VIADD R2, R9, 0xffffffe ;  /* 0x0ffffffe09027836 */ /* 0x009fcc0000000000 */
[----:B------:R0:W2:Y:S02]  /*190c0*/  F2I.FTZ.U32.TRUNC.NTZ R3, R2 ;  /* 0x0000000200037305 */ /* 0x0000a4000021f000 */
[----:B0-----:R-:W-:Y:S01]  /*190d0*/  IMAD.MOV.U32 R2, RZ, RZ, RZ ;  /* 0x000000ffff027224 */ /* 0x001fe200078e00ff */
[----:B--2---:R-:W-:-:S05]  /*190e0*/  IADD3 R7, RZ, -R3, RZ ;  /* 0x80000003ff077210 */ /* 0x004fca0007ffe0ff */
[----:B------:R-:W-:-:S04]  /*190f0*/  IMAD R7, R7, R8, RZ ;  /* 0x0000000807077224 */ /* 0x000fc800078e02ff */
[----:B------:R-:W-:-:S04]  /*19100*/  IMAD.HI.U32 R3, R3, R7, R2 ;  /* 0x0000000703037227 */ /* 0x000fc800078e0002 */
[----:B------:R-:W-:Y:S01]  /*19110*/  IMAD.IADD R7, R5, 0x1, -R16 ;  /* 0x0000000105077824 */ /* 0x000fe200078e0a10 */
[----:B------:R-:W-:-:S04]  /*19120*/  IABS R5, R4 ;  /* 0x0000000400057213 */ /* 0x000fc80000000000 */
[----:B------:R-:W-:Y:S02]  /*19130*/  IABS R2, R7 ;  /* 0x0000000700027213 */ /* 0x000fe40000000000 */
[----:B------:R-:W-:-:S03]  /*19140*/  IADD3 R5, RZ, -R5, RZ ;  /* 0x80000005ff057210 */ /* 0x000fc60007ffe0ff */
[----:B------:R-:W-:-:S04]  /*19150*/  IMAD.HI.U32 R3, R3, R2, RZ ;  /* 0x0000000203037227 */ /* 0x000fc800078e00ff */
[----:B------:R-:W-:Y:S01]  /*19160*/  IMAD R5, R3, R5, R2 ;  /* 0x0000000503057224 */ /* 0x000fe200078e0202 */
[----:B------:R-:W-:-:S04]  /*19170*/  LOP3.LUT R2, R7, R4, RZ, 0x3c, !PT ;  /* 0x0000000407027212 */ /* 0x000fc800078e3cff */
[----:B------:R-:W-:Y:S02]  /*19180*/  ISETP.GT.U32.AND P1, PT, R8, R5, PT ;  /* 0x000000050800720c */ /* 0x000fe40003f24070 */
[----:B------:R-:W-:-:S11]  /*19190*/  ISETP.GE.AND P2, PT, R2, RZ, PT ;  /* 0x000000ff0200720c */ /* 0x000fd60003f46270 */
[----:B------:R-:W-:Y:S02]  /*191a0*/  @!P1 IMAD.IADD R5, R5, 0x1, -R8 ;  /* 0x0000000105059824 */ /* 0x000fe400078e0a08 */
[----:B------:R-:W-:Y:S01]  /*191b0*/  @!P1 VIADD R3, R3, 0x1 ;  /* 0x0000000103039836 */ /* 0x000fe20000000000 */
[----:B------:R-:W-:Y:S02]  /*191c0*/  ISETP.NE.AND P1, PT, R4, RZ, PT ;  /* 0x000000ff0400720c */ /* 0x000fe40003f25270 */
[----:B------:R-:W-:-:S13]  /*191d0*/  ISETP.GE.U32.AND P0, PT, R5, R8, PT ;  /* 0x000000080500720c */ /* 0x000fda0003f06070 */
[----:B------:R-:W-:-:S05]  /*191e0*/  @P0 IADD3 R3, R3, 0x1, RZ ;  /* 0x0000000103030810 */ /* 0x000fca0007ffe0ff */
[----:B------:R-:W-:Y:S01]  /*191f0*/  @!P2 IMAD.MOV R3, RZ, RZ, -R3 ;  /* 0x000000ffff03a224 */ /* 0x000fe200078e0a03 */
[----:B------:R-:W-:-:S05]  /*19200*/  @!P1 LOP3.LUT R3, RZ, R4, RZ, 0x33, !PT ;  /* 0x00000004ff039212 */ /* 0x000fca00078e33ff */
[--C-:B------:R-:W-:Y:S02]  /*19210*/  IMAD.MOV R17, RZ, RZ, -R3.reuse ;  /* 0x000000ffff117224 */ /* 0x100fe400078e0a03 */
[----:B------:R-:W-:Y:S02]  /*19220*/  IMAD.MOV.U32 R18, RZ, RZ, R3 ;  /* 0x000000ffff127224 */ /* 0x000fe400078e0003 */
[----:B------:R-:W-:Y:S01]  /*19230*/  IMAD R17, R4, R17, R7 ;  /* 0x0000001104117224 */ /* 0x000fe200078e0207 */
[----:B------:R-:W-:Y:S06]  /*19240*/  BRA `(.L_x_784) ;  /* 0x00000000001c7947 */ /* 0x000fec0003800000 */
.L_x_776:
[----:B------:R-:W-:Y:S01]  /*19250*/  UMOV UR4, URZ ;  /* 0x0000003f00047c82 */ /* 0x000fe20008000000 */
[----:B------:R-:W-:Y:S01]  /*19260*/  UMOV UR5, URZ ;  /* 0x0000003f00057c82 */ /* 0x000fe20008000000 */
[----:B------:R-:W-:Y:S01]  /*19270*/  ULDC UR6, c[0x0][0xc3c] ;  /* 0x00030f0000067ab9 */ /* 0x000fe20000000800 */
[----:B------:R-:W-:Y:S01]  /*19280*/  IMAD.MOV.U32 R16, RZ, RZ, R5 ;  /* 0x000000ffff107224 */ /* 0x000fe200078e0005 */
[----:B------:R-:W-:Y:S01]  /*19290*/  MOV R17, UR4 ;  /* 0x0000000400117c02 */ /* 0x000fe20008000f00 */
[----:B------:R-:W-:Y:S02]  /*192a0*/  IMAD.U32 R18, RZ, RZ, UR5 ;  /* 0x00000005ff127e24 */ /* 0x000fe4000f8e00ff */
[----:B------:R-:W-:-:S07]  /*192b0*/  IMAD.U32 R19, RZ, RZ, UR6 ;  /* 0x00000006ff137e24 */ /* 0x000fce000f8e00ff */
.L_x_784:
[----:B-1----:R-:W1:Y:S01]  /*192c0*/  S2R R0, SR_TID.X ;  /* 0x0000000000007919 */ /* 0x002e620000002100 */
[----:B------:R-:W-:Y:S05]  /*192d0*/  WARPSYNC.ALL ;  /* 0x0000000000007948 */ /* 0x000fea0003800000 */
[----:B------:R-:W-:Y:S01]  /*192e0*/  BAR.SYNC.DEFER_BLOCKING 0x4, 0x180 ;  /* 0x0106000000007b1d */ /* 0x000fe20000010000 */
[----:B-1----:R-:W-:-:S04]  /*192f0*/  LOP3.LUT R0, R0, 0x1f, RZ, 0xc0, !PT ;  /* 0x0000001f00007812 */ /* 0x002fc800078ec0ff */
[----:B------:R-:W-:-:S13]  /*19300*/  ISETP.NE.AND P0, PT, R0, RZ, PT ;  /* 0x000000ff0000720c */ /* 0x000fda0003f05270 */
[----:B------:R-:W1:Y:S01]  /*19310*/  @!P0 S2R R3, SR_CgaCtaId ;  /* 0x0000000000038919 */ /* 0x000e620000008800 */
[----:B------:R-:W-:-:S04]  /*19320*/  @!P0 MOV R0, 0x400 ;  /* 0x0000040000008802 */ /* 0x000fc80000000f00 */
[----:B-1----:R-:W-:-:S05]  /*19330*/  @!P0 LEA R22, R3, R0, 0x18 ;  /* 0x0000000003168211 */ /* 0x002fca00078ec0ff */
[----:B------:R1:W-:Y:S01]  /*19340*/  @!P0 STS.128 [R22+0x288d0], R16 ;  /* 0x0288d01016008388 */ /* 0x0003e20000000c00 */
[----:B------:R-:W-:Y:S06]  /*19350*/  BAR.ARV 0x5, 0x180 ;  /* 0x0146000000007b1d */ /* 0x000fec0000002000 */
.L_x_773:
[----:B------:R-:W-:Y:S02]  /*19360*/  ULDC UR4, c[0x0][0xc3c] ;  /* 0x00030f0000047ab9 */ /* 0x000fe40000000800 */
[----:B---3--:R-:W-:-:S13]  /*19370*/  ISETP.GE.AND P0, PT, R19, UR4, PT ;  /* 0x0000000413007c0c */ /* 0x008fda000bf06270 */
[----:B------:R-:W-:Y:S05]  /*19380*/  @!P0 BRA `(.L_x_785) ;  /* 0xffffffa800048947 */ /* 0x000fea000383ffff */
[----:B------:R-:W-:Y:S05]  /*19390*/  BSYNC B8 ;  /* 0x0000000000087941 */ /* 0x000fea0003800000 */
.L_x_686:
[----:B------:R-:W3:Y:S01]  /*193a0*/  LDL.LU R0, [R1+0x24] ;  /* 0x0000240001007983 */ /* 0x000ee20000300800 */
[----:B------:R-:W-:Y:S01]  /*193b0*/  BSSY B0, `(.L_x_786) ;  /* 0x000000b000007945 */ /* 0x000fe20003800000 */
[----:B------:R-:W4:Y:S01]  /*193c0*/  S2R R5, SR_CgaCtaId ;  /* 0x0000000000057919 */ /* 0x000f220000008800 */
[----:B---3--:R-:W-:-:S04]  /*193d0*/  IADD3 R0, R0, 0x1, RZ ;  /* 0x0000000100007810 */ /* 0x008fc80007ffe0ff */
[----:B01----:R-:W-:-:S04]  /*193e0*/  LEA.HI R2, R0, R0, RZ, 0x1 ;  /* 0x0000000000027211 */ /* 0x003fc800078f08ff */
[----:B------:R-:W-:Y:S02]  /*193f0*/  LOP3.LUT R3, R2, 0xfffffffe, RZ, 0xc0, !PT ;  /* 0xfffffffe02037812 */ /* 0x000fe400078ec0ff */
[----:B------:R-:W-:-:S03]  /*19400*/  MOV R2, 0x400 ;  /* 0x0000040000027802 */ /* 0x000fc60000000f00 */
[----:B------:R-:W-:Y:S01]  /*19410*/  IMAD.IADD R0, R0, 0x1, -R3 ;  /* 0x0000000100007824 */ /* 0x000fe200078e0a03 */
[----:B----4-:R-:W-:-:S04]  /*19420*/  LEA R4, R5, R2, 0x18 ;  /* 0x0000000205047211 */ /* 0x010fc800078ec0ff */
[----:B------:R-:W-:-:S04]  /*19430*/  SHF.L.U32 R0, R0, 0x1f, RZ ;  /* 0x0000001f00007819 */ /* 0x000fc800000006ff */
[----:B------:R-:W0:Y:S02]  /*19440*/  SYNCS.PHASECHK.TRANS64.TRYWAIT P0, [R4+URZ+0x28820], R0 ;  /* 0x02882000040075a7 */ /* 0x000e24000800017f */
[----:B0-----:R-:W-:Y:S05]  /*19450*/  @!P0 BRA `(.L_x_787) ;  /* 0x0000005c00588947 */ /* 0x001fea0003800000 */
.L_x_1012:
[----:B------:R-:W-:Y:S05]  /*19460*/  BSYNC B0 ;  /* 0x0000000000007941 */ /* 0x000fea0003800000 */
.L_x_786:
[----:B------:R-:W-:-:S03]  /*19470*/  UMOV UR4, 0xffffffff ;  /* 0xffffffff00047882 */ /* 0x000fc60000000000 */
[----:B------:R-:W-:Y:S05]  /*19480*/  BRA.DIV UR4, `(.L_x_788) ;  /* 0x0000005e04607947 */ /* 0x000fea000b800000 */
[----:B0-----:R-:W0:Y:S02]  /*19490*/  S2R R0, SR_TID.X ;  /* 0x0000000000007919 */ /* 0x001e240000002100 */
[----:B0-----:R-:W-:-:S04]  /*194a0*/  SHF.R.U32.HI R0, RZ, 0x5, R0 ;  /* 0x00000005ff007819 */ /* 0x001fc80000011600 */
[----:B------:R-:W-:-:S05]  /*194b0*/  LOP3.LUT R0, R0, 0x3, RZ, 0xc0, !PT ;  /* 0x0000000300007812 */ /* 0x000fca00078ec0ff */
[----:B------:R0:W1:Y:S02]  /*194c0*/  SHFL.IDX PT, R14, R0, RZ, 0x1f ;  /* 0x00001fff000e7589 */ /* 0x00006400000e0000 */
.L_x_1015:
[----:B-1----:R-:W-:-:S13]  /*194d0*/  ISETP.NE.AND P0, PT, R14, RZ, PT ;  /* 0x000000ff0e00720c */ /* 0x002fda0003f05270 */
[----:B------:R-:W-:Y:S05]  /*194e0*/  @P0 BRA `(.L_x_480) ;  /* 0x0000000000880947 */ /* 0x000fea0003800000 */
[----:B------:R-:W-:-:S03]  /*194f0*/  UMOV UR4, 0xffffffff ;  /* 0xffffffff00047882 */ /* 0x000fc60000000000 */
[----:B------:R-:W-:Y:S05]  /*19500*/  BRA.DIV UR4, `(.L_x_789) ;  /* 0x0000005e04747947 */ /* 0x000fea000b800000 */
[----:B------:R-:W-:-:S13]  /*19510*/  ELECT P6, URZ, PT ;  /* 0x00000000003f782f */ /* 0x000fda00038c0000 */
.L_x_1018:
[----:B------:R-:W-:Y:S05]  /*19520*/  @!P6 BRA `(.L_x_480) ;  /* 0x000000000078e947 */ /* 0x000fea0003800000 */
[----:B0-----:R-:W3:Y:S02]  /*19530*/  LDL.LU R0, [R1+0xc] ;  /* 0x00000c0001007983 */ /* 0x001ee40000300800 */
[----:B---3--:R-:W-:-:S04]  /*19540*/  LOP3.LUT R0, R0, 0x2, RZ, 0xfc, !PT ;  /* 0x0000000200007812 */ /* 0x008fc800078efcff */
[----:B------:R-:W-:-:S13]  /*19550*/  ISETP.NE.AND P0, PT, R0, 0x3, PT ;  /* 0x000000030000780c */ /* 0x000fda0003f05270 */
[----:B------:R-:W-:Y:S05]  /*19560*/  @!P0 BRA `(.L_x_790) ;  /* 0x0000000000048947 */ /* 0x000fea0003800000 */
[----:B------:R-:W-:Y:S01]  /*19570*/  BPT.TRAP 0x1 ;  /* 0x000000040000795c */ /* 0x000fe20000300000 */
.L_x_790:
[C---:B------:R-:W-:Y:S01]  /*19580*/  IMAD R5, R25.reuse, 0x8, R4 ;  /* 0x0000000819057824 */ /* 0x040fe200078e0204 */
[----:B------:R-:W-:Y:S02]  /*19590*/  SHF.L.U32 R0, R28, 0x1f, RZ ;  /* 0x0000001f1c007819 */ /* 0x000fe400000006ff */
[----:B------:R-:W-:Y:S02]  /*195a0*/  IADD3 R25, R25, 0x1, RZ ;  /* 0x0000000119197810 */ /* 0x000fe40007ffe0ff */
[----:B------:R-:W0:Y:S02]  /*195b0*/  SYNCS.PHASECHK.TRANS64.TRYWAIT P1, [R5+URZ+0x28840], R0 ;  /* 0x02884000050075a7 */ /* 0x000e24000802017f */
[----:B------:R-:W-:-:S04]  /*195c0*/  ISETP.NE.AND P2, PT, R25, 0x2, PT ;  /* 0x000000021900780c */ /* 0x000fc80003f45270 */
[----:B------:R-:W-:Y:S01]  /*195d0*/  SEL R3, RZ, 0x1, P2 ;  /* 0x00000001ff037807 */ /* 0x000fe20001000000 */
[----:B0-----:R-:W-:Y:S08]  /*195e0*/  @!P1 BRA `(.L_x_791) ;  /* 0x0000005c005c9947 */ /* 0x001ff00003800000 */
.L_x_1019:
[----:B------:R-:W-:Y:S02]  /*195f0*/  SEL R25, R25, RZ, P2 ;  /* 0x000000ff19197207 */ /* 0x000fe40001000000 */
[----:B------:R-:W-:Y:S01]  /*19600*/  LOP3.LUT R2, R28, R3, RZ, 0x3c, !PT ;  /* 0x000000031c027212 */ /* 0x000fe200078e3cff */
[----:B------:R-:W-:Y:S06]  /*19610*/  @!P0 BRA `(.L_x_792) ;  /* 0x0000000000048947 */ /* 0x000fec0003800000 */
[----:B------:R-:W-:Y:S01]  /*19620*/  BPT.TRAP 0x1 ;  /* 0x000000040000795c */ /* 0x000fe20000300000 */
.L_x_792:
[----:B------:R-:W-:Y:S01]  /*19630*/  IMAD R25, R25, 0x8, R4 ;  /* 0x0000000819197824 */ /* 0x000fe200078e0204 */
[----:B------:R-:W-:-:S04]  /*19640*/  SHF.L.U32 R2, R2, 0x1f, RZ ;  /* 0x0000001f02027819 */ /* 0x000fc800000006ff */
[----:B------:R-:W1:Y:S02]  /*19650*/  SYNCS.PHASECHK.TRANS64.TRYWAIT P1, [R25+URZ+0x28840], R2 ;  /* 0x02884002190075a7 */ /* 0x000e64000802017f */
[----:B-1----:R-:W-:Y:S05]  /*19660*/  @!P1 BRA `(.L_x_793) ;  /* 0x0000005c00509947 */ /* 0x002fea0003800000 */
.L_x_1020:
[----:B------:R-:W-:Y:S05]  /*19670*/  @!P0 BRA `(.L_x_794) ;  /* 0x0000000000048947 */ /* 0x000fea0003800000 */
[----:B------:R-:W-:Y:S01]  /*19680*/  BPT.TRAP 0x1 ;  /* 0x000000040000795c */ /* 0x000fe20000300000 */
.L_x_794:
[----:B------:R-:W3:Y:S02]  /*19690*/  SYNCS.PHASECHK.TRANS64.TRYWAIT P1, [R5+URZ+0x28860], R0 ;  /* 0x02886000050075a7 */ /* 0x000ee4000802017f */
[----:B---3--:R-:W-:Y:S05]  /*196a0*/  @!P1 BRA `(.L_x_795) ;  /* 0x0000005c00549947 */ /* 0x008fea0003800000 */
.L_x_1021:
[----:B------:R-:W-:Y:S05]  /*196b0*/  @!P0 BRA `(.L_x_796) ;  /* 0x0000000000048947 */ /* 0x000fea0003800000 */
[----:B------:R-:W-:Y:S01]  /*196c0*/  BPT.TRAP 0x1 ;  /* 0x000000040000795c */ /* 0x000fe20000300000 */
.L_x_796:
[----:B----4-:R4:W0:Y:S02]  /*196d0*/  SYNCS.PHASECHK.TRANS64.TRYWAIT P0, [R25+URZ+0x28860], R2 ;  /* 0x02886002190075a7 */ /* 0x010824000800017f */
[----:B0-----:R-:W-:Y:S05]  /*196e0*/  @!P0 NANOSLEEP.SYNCS 0x989680 ;  /* 0x009896800000895d */ /* 0x001fea0003900000 */
[----:B------:R-:W0:Y:S02]  /*196f0*/  @!P0 SYNCS.PHASECHK.TRANS64 P0, [R25+URZ+0x28860], R2 ;  /* 0x02886002190085a7 */ /* 0x000e24000800007f */
[----:B0-----:R-:W-:Y:S05]  /*19700*/  @!P0 BRA `(.L_x_796) ;  /* 0xfffffffc00f08947 */ /* 0x001fea000383ffff */
.L_x_480:
[----:B------:R-:W-:Y:S05]  /*19710*/  BSYNC B9 ;  /* 0x0000000000097941 */ /* 0x000fea0003800000 */
.L_x_477:
[----:B------:R-:W-:Y:S05]  /*19720*/  EXIT ;  /* 0x000000000000794d */ /* 0x000fea0003800000 */
.L_x_502:
[----:B0-----:R0:W1:Y:S02]  /*19730*/  SYNCS.PHASECHK.TRANS64.TRYWAIT P6, [R92+URZ+0x28890], R103 ;  /* 0x028890675c0075a7 */ /* 0x00106400080c017f */
[----:B-1----:R-:W-:Y:S05]  /*19740*/  @!P6 NANOSLEEP.SYNCS 0x989680 ;  /* 0x009896800000e95d */ /* 0x002fea0003900000 */
[----:B------:R-:W1:Y:S02]  /*19750*/  @!P6 SYNCS.PHASECHK.TRANS64 P6, [R92+URZ+0x28890], R103 ;  /* 0x028890675c00e5a7 */ /* 0x000e6400080c007f */
[----:B-1----:R-:W-:Y:S05]  /*19760*/  @!P6 BRA `(.L_x_502) ;  /* 0xfffffffc00f0e947 */ /* 0x002fea000383ffff */
[----:B------:R-:W-:Y:S05]  /*19770*/  BRA `(.L_x_797) ;  /* 0xfffffe9400ec7947 */ /* 0x000fea000383ffff */
.L_x_503:
        /* <DEDUP_REMOVED lines=8> */
.L_x_799:
[----:B------:R-:W-:Y:S05]  /*19800*/  BSYNC B1 ;  /* 0x0000000000017941 */ /* 0x000fea0003800000 */
.L_x_798:
[----:B------:R-:W-:Y:S01]  /*19810*/  IMAD.MOV.U32 R13, RZ, RZ, R109 ;  /* 0x000000ffff0d7224 */ /* 0x000fe200078e006d */
[----:B------:R-:W-:Y:S01]  /*19820*/  MOV R11, 0x181f ;  /* 0x0000181f000b7802 */ /* 0x000fe20000000f00 */
[----:B------:R-:W-:Y:S01]  /*19830*/  IMAD.MOV.U32 R12, RZ, RZ, RZ ;  /* 0x000000ffff0c7224 */ /* 0x000fe200078e00ff */
[----:B------:R-:W-:Y:S01]  /*19840*/  MOV R79, R14 ;  /* 0x0000000e004f7202 */ /* 0x000fe20000000f00 */
[----:B------:R-:W-:-:S07]  /*19850*/  IMAD.MOV.U32 R15, RZ, RZ, -0x1 ;  /* 0xffffffffff0f7424 */ /* 0x000fce00078e00ff */
[----:B------:R-:W-:Y:S05]  /*19860*/  WARPSYNC.COLLECTIVE R15, `(.L_x_800) ;  /* 0x000000000f087348 */ /* 0x000fea0003c00000 */
[----:B------:R0:W1:Y:S02]  /*19870*/  SHFL.IDX P6, R14, R13, R12, R11 ;  /* 0x0000000c0d0e7389 */ /* 0x00006400000c000b */
[----:B01----:R-:W-:Y:S01]  /*19880*/  ENDCOLLECTIVE ;  /* 0x000000000000791b */ /* 0x003fe20003800000 */
.L_x_800:
[----:B------:R-:W-:Y:S01]  /*19890*/  IMAD.MOV.U32 R105, RZ, RZ, R14 ;  /* 0x000000ffff697224 */ /* 0x000fe200078e000e */
[----:B------:R-:W-:Y:S06]  /*198a0*/  BRA `(.L_x_801) ;  /* 0xfffffe9400b47947 */ /* 0x000fec000383ffff */
.L_x_512:
[----:B------:R-:W-:Y:S01]  /*198b0*/  BSSY B1, `(.L_x_802) ;  /* 0x0000008000017945 */ /* 0x000fe20003800000 */
[----:B0---4-:R-:W-:Y:S01]  /*198c0*/  MOV R13, R108 ;  /* 0x0000006c000d7202 */ /* 0x011fe20000000f00 */
[----:B------:R-:W-:Y:S01]  /*198d0*/  IMAD.MOV.U32 R12, RZ, RZ, 0x1 ;  /* 0x00000001ff0c7424 */ /* 0x000fe200078e00ff */
[----:B------:R-:W-:Y:S01]  /*198e0*/  MOV R15, 0xffffffff ;  /* 0xffffffff000f7802 */ /* 0x000fe20000000f00 */
[----:B------:R-:W-:-:S07]  /*198f0*/  IMAD.MOV.U32 R11, RZ, RZ, 0x181f ;  /* 0x0000181fff0b7424 */ /* 0x000fce00078e00ff */
[----:B-123--:R-:W-:Y:S05]  /*19900*/  WARPSYNC.COLLECTIVE R15, `(.L_x_803) ;  /* 0x000000000f087348 */ /* 0x00efea0003c00000 */
[----:B------:R0:W4:Y:S02]  /*19910*/  SHFL.IDX P6, R14, R13, R12, R11 ;  /* 0x0000000c0d0e7389 */ /* 0x00012400000c000b */
[----:B01234-:R-:W-:Y:S01]  /*19920*/  ENDCOLLECTIVE ;  /* 0x000000000000791b */ /* 0x01ffe20003800000 */
.L_x_803:
[----:B------:R-:W-:Y:S05]  /*19930*/  BSYNC B1 ;  /* 0x0000000000017941 */ /* 0x000fea0003800000 */
.L_x_802:
[----:B------:R-:W-:Y:S01]  /*19940*/  IMAD.MOV.U32 R13, RZ, RZ, R109 ;  /* 0x000000ffff0d7224 */ /* 0x000fe200078e006d */
[----:B------:R-:W-:Y:S01]  /*19950*/  MOV R12, 0x1 ;  /* 0x00000001000c7802 */ /* 0x000fe20000000f00 */
[----:B------:R-:W-:Y:S02]  /*19960*/  IMAD.MOV.U32 R11, RZ, RZ, 0x181f ;  /* 0x0000181fff0b7424 */ /* 0x000fe400078e00ff */
[----:B------:R-:W-:Y:S02]  /*19970*/  IMAD.MOV.U32 R15, RZ, RZ, -0x1 ;  /* 0xffffffffff0f7424 */ /* 0x000fe400078e00ff */
[----:B------:R-:W-:-:S07]  /*19980*/  IMAD.MOV.U32 R71, RZ, RZ, R14 ;  /* 0x000000ffff477224 */ /* 0x000fce00078e000e */
[----:B------:R-:W-:Y:S05]  /*19990*/  WARPSYNC.COLLECTIVE R15, `(.L_x_804) ;  /* 0x000000000f087348 */ /* 0x000fea0003c00000 */
[----:B------:R0:W1:Y:S02]  /*199a0*/  SHFL.IDX P6, R14, R13, R12, R11 ;  /* 0x0000000c0d0e7389 */ /* 0x00006400000c000b */
[----:B01----:R-:W-:Y:S01]  /*199b0*/  ENDCOLLECTIVE ;  /* 0x000000000000791b */ /* 0x003fe20003800000 */
.L_x_804:
[----:B------:R-:W-:Y:S01]  /*199c0*/  MOV R73, R14 ;  /* 0x0000000e00497202 */ /* 0x000fe20000000f00 */
[----:B------:R-:W-:Y:S06]  /*199d0*/  BRA `(.L_x_805) ;  /* 0xfffffe9c00187947 */ /* 0x000fec000383ffff */
.L_x_521:
[----:B------:R-:W-:Y:S01]  /*199e0*/  BSSY B1, `(.L_x_806) ;  /* 0x0000008000017945 */ /* 0x000fe20003800000 */
[----:B0---4-:R-:W-:Y:S01]  /*199f0*/  IMAD.MOV.U32 R13, RZ, RZ, R108 ;  /* 0x000000ffff0d7224 */ /* 0x011fe200078e006c */
[----:B------:R-:W-:Y:S01]  /*19a00*/  MOV R11, 0x181f ;  /* 0x0000181f000b7802 */ /* 0x000fe20000000f00 */
[----:B------:R-:W-:Y:S02]  /*19a10*/  IMAD.MOV.U32 R12, RZ, RZ, 0x2 ;  /* 0x00000002ff0c7424 */ /* 0x000fe400078e00ff */
[----:B------:R-:W-:-:S07]  /*19a20*/  IMAD.MOV.U32 R15, RZ, RZ, -0x1 ;  /* 0xffffffffff0f7424 */ /* 0x000fce00078e00ff */
[----:B-123--:R-:W-:Y:S05]  /*19a30*/  WARPSYNC.COLLECTIVE R15, `(.L_x_807) ;  /* 0x000000000f087348 */ /* 0x00efea0003c00000 */
[----:B------:R0:W4:Y:S02]  /*19a40*/  SHFL.IDX P6, R14, R13, R12, R11 ;  /* 0x0000000c0d0e7389 */ /* 0x00012400000c000b */
[----:B01234-:R-:W-:Y:S01]  /*19a50*/  ENDCOLLECTIVE ;  /* 0x000000000000791b */ /* 0x01ffe20003800000 */
.L_x_807:
[----:B------:R-:W-:Y:S05]  /*19a60*/  BSYNC B1 ;  /* 0x0000000000017941 */ /* 0x000fea0003800000 */
.L_x_806:
[----:B------:R-:W-:Y:S01]  /*19a70*/  MOV R13, R109 ;  /* 0x0000006d000d7202 */ /* 0x000fe20000000f00 */
[----:B------:R-:W-:Y:S01]  /*19a80*/  IMAD.MOV.U32 R12, RZ, RZ, 0x2 ;  /* 0x00000002ff0c7424 */ /* 0x000fe200078e00ff */
[----:B------:R-:W-:Y:S01]  /*19a90*/  MOV R15, 0xffffffff ;  /* 0xffffffff000f7802 */ /* 0x000fe20000000f00 */
[----:B------:R-:W-:Y:S02]  /*19aa0*/  IMAD.MOV.U32 R11, RZ, RZ, 0x181f ;  /* 0x0000181fff0b7424 */ /* 0x000fe400078e00ff */
[----:B------:R-:W-:-:S07]  /*19ab0*/  IMAD.MOV.U32 R63, RZ, RZ, R14 ;  /* 0x000000ffff3f7224 */ /* 0x000fce00078e000e */
[----:B------:R-:W-:Y:S05]  /*19ac0*/  WARPSYNC.COLLECTIVE R15, `(.L_x_808) ;  /* 0x000000000f087348 */ /* 0x000fea0003c00000 */
[----:B------:R0:W1:Y:S02]  /*19ad0*/  SHFL.IDX P6, R14, R13, R12, R11 ;  /* 0x0000000c0d0e7389 */ /* 0x00006400000c000b */
[----:B01----:R-:W-:Y:S01]  /*19ae0*/  ENDCOLLECTIVE ;  /* 0x000000000000791b */ /* 0x003fe20003800000 */
.L_x_808:
[----:B------:R-:W-:Y:S01]  /*19af0*/  IMAD.MOV.U32 R65, RZ, RZ, R14 ;  /* 0x000000ffff417224 */ /* 0x000fe200078e000e */
[----:B------:R-:W-:Y:S06]  /*19b00*/  BRA `(.L_x_809) ;  /* 0xfffffea0007c7947 */ /* 0x000fec000383ffff */
.L_x_530:
        /* <DEDUP_REMOVED lines=8> */
.L_x_811:
[----:B------:R-:W-:Y:S05]  /*19b90*/  BSYNC B1 ;  /* 0x0000000000017941 */ /* 0x000fea0003800000 */
.L_x_810:
[----:B------:R-:W-:Y:S01]  /*19ba0*/  IMAD.MOV.U32 R13, RZ, RZ, R109 ;  /* 0x000000ffff0d7224 */ /* 0x000fe200078e006d */
[----:B------:R-:W-:Y:S01]  /*19bb0*/  MOV R11, 0x181f ;  /* 0x0000181f000b7802 */ /* 0x000fe20000000f00 */
[----:B------:R-:W-:Y:S01]  /*19bc0*/  IMAD.MOV.U32 R12, RZ, RZ, 0x3 ;  /* 0x00000003ff0c7424 */ /* 0x000fe200078e00ff */
[----:B------:R-:W-:Y:S01]  /*19bd0*/  MOV R55, R14 ;  /* 0x0000000e00377202 */ /* 0x000fe20000000f00 */
[----:B------:R-:W-:-:S07]  /*19be0*/  IMAD.MOV.U32 R15, RZ, RZ, -0x1 ;  /* 0xffffffffff0f7424 */ /* 0x000fce00078e00ff */
[----:B------:R-:W-:Y:S05]  /*19bf0*/  WARPSYNC.COLLECTIVE R15, `(.L_x_812) ;  /* 0x000000000f087348 */ /* 0x000fea0003c00000 */
[----:B------:R0:W1:Y:S02]  /*19c00*/  SHFL.IDX P6, R14, R13, R12, R11 ;  /* 0x0000000c0d0e7389 */ /* 0x00006400000c000b */
[----:B01----:R-:W-:Y:S01]  /*19c10*/  ENDCOLLECTIVE ;  /* 0x000000000000791b */ /* 0x003fe20003800000 */
.L_x_812:
[----:B------:R-:W-:Y:S01]  /*19c20*/  IMAD.MOV.U32 R109, RZ, RZ, R14 ;  /* 0x000000ffff6d7224 */ /* 0x000fe200078e000e */
[----:B------:R-:W-:Y:S06]  /*19c30*/  BRA `(.L_x_813) ;  /* 0xfffffea400dc7947 */ /* 0x000fec000383ffff */
.L_x_542:
[----:B-1----:R1:W2:Y:S02]  /*19c40*/  SYNCS.PHASECHK.TRANS64.TRYWAIT P4, [R92+URZ+0x28890], R103 ;  /* 0x028890675c0075a7 */ /* 0x0022a4000808017f */
[----:B--2---:R-:W-:Y:S05]  /*19c50*/  @!P4 NANOSLEEP.SYNCS 0x989680 ;  /* 0x009896800000c95d */ /* 0x004fea0003900000 */
[----:B------:R-:W2:Y:S02]  /*19c60*/  @!P4 SYNCS.PHASECHK.TRANS64 P4, [R92+URZ+0x28890], R103 ;  /* 0x028890675c00c5a7 */ /* 0x000ea4000808007f */
[----:B--2---:R-:W-:Y:S05]  /*19c70*/  @!P4 BRA `(.L_x_542) ;  /* 0xfffffffc00f0c947 */ /* 0x004fea000383ffff */
[----:B------:R-:W-:Y:S05]  /*19c80*/  BRA `(.L_x_814) ;  /* 0xfffffeb400ac7947 */ /* 0x000fea000383ffff */
.L_x_543:
[----:B------:R-:W-:Y:S01]  /*19c90*/  BSSY B1, `(.L_x_815) ;  /* 0x0000008000017945 */ /* 0x000fe20003800000 */
[----:B------:R-:W-:Y:S01]  /*19ca0*/  MOV R13, R108 ;  /* 0x0000006c000d7202 */ /* 0x000fe20000000f00 */
[----:B------:R-:W-:Y:S01]  /*19cb0*/  IMAD.MOV.U32 R12, RZ, RZ, RZ ;  /* 0x000000ffff0c7224 */ /* 0x000fe200078e00ff */
[----:B------:R-:W-:Y:S01]  /*19cc0*/  MOV R15, 0xffffffff ;  /* 0xffffffff000f7802 */ /* 0x000fe20000000f00 */
[----:B------:R-:W-:-:S07]  /*19cd0*/  IMAD.MOV.U32 R11, RZ, RZ, 0x181f ;  /* 0x0000181fff0b7424 */ /* 0x000fce00078e00ff */
[----:B-1----:R-:W-:Y:S05]  /*19ce0*/  WARPSYNC.COLLECTIVE R15, `(.L_x_816) ;  /* 0x000000000f087348 */ /* 0x002fea0003c00000 */
[----:B------:R0:W2:Y:S02]  /*19cf0*/  SHFL.IDX P6, R14, R13, R12, R11 ;  /* 0x0000000c0d0e7389 */ /* 0x0000a400000c000b */
[----:B012---:R-:W-:Y:S01]  /*19d00*/  ENDCOLLECTIVE ;  /* 0x000000000000791b */ /* 0x007fe20003800000 */
.L_x_816:
[----:B------:R-:W-:Y:S05]  /*19d10*/  BSYNC B1 ;  /* 0x0000000000017941 */ /* 0x000fea0003800000 */
.L_x_815:
[----:B------:R-:W-:Y:S01]  /*19d20*/  IMAD.MOV.U32 R13, RZ, RZ, R109 ;  /* 0x000000ffff0d7224 */ /* 0x000fe200078e006d */
[----:B------:R-:W-:Y:S01]  /*19d30*/  MOV R12, RZ ;  /* 0x000000ff000c7202 */ /* 0x000fe20000000f00 */
[----:B------:R-:W-:Y:S02]  /*19d40*/  IMAD.MOV.U32 R11, RZ, RZ, 0x181f ;  /* 0x0000181fff0b7424 */ /* 0x000fe400078e00ff */
[----:B------:R-:W-:Y:S02]  /*19d50*/  IMAD.MOV.U32 R15, RZ, RZ, -0x1 ;  /* 0xffffffffff0f7424 */ /* 0x000fe400078e00ff */
[----:B------:R-:W-:-:S07]  /*19d60*/  IMAD.MOV.U32 R107, RZ, RZ, R14 ;  /* 0x000000ffff6b7224 */ /* 0x000fce00078e000e */
[----:B------:R-:W-:Y:S05]  /*19d70*/  WARPSYNC.COLLECTIVE R15, `(.L_x_817) ;  /* 0x000000000f087348 */ /* 0x000fea0003c00000 */
[----:B------:R0:W1:Y:S02]  /*19d80*/  SHFL.IDX P6, R14, R13, R12, R11 ;  /* 0x0000000c0d0e7389 */ /* 0x00006400000c000b */
[----:B01----:R-:W-:Y:S01]  /*19d90*/  ENDCOLLECTIVE ;  /* 0x000000000000791b */ /* 0x003fe20003800000 */
.L_x_817:
[----:B------:R-:W-:Y:S01]  /*19da0*/  MOV R106, R14 ;  /* 0x0000000e006a7202 */ /* 0x000fe20000000f00 */
[----:B------:R-:W-:Y:S06]  /*19db0*/  BRA `(.L_x_818) ;  /* 0xfffffeb400787947 */ /* 0x000fec000383ffff */
.L_x_548:
[----:B------:R-:W-:Y:S01]  /*19dc0*/  BSSY B1, `(.L_x_819) ;  /* 0x0000008000017945 */ /* 0x000fe20003800000 */
[----:B----4-:R-:W-:Y:S01]  /*19dd0*/  IMAD.MOV.U32 R13, RZ, RZ, R108 ;  /* 0x000000ffff0d7224 */ /* 0x010fe200078e006c */
[----:B------:R-:W-:Y:S01]  /*19de0*/  MOV R11, 0x181f ;  /* 0x0000181f000b7802 */ /* 0x000fe20000000f00 */
[----:B------:R-:W-:Y:S02]  /*19df0*/  IMAD.MOV.U32 R12, RZ, RZ, 0x1 ;  /* 0x00000001ff0c7424 */ /* 0x000fe400078e00ff */
[----:B------:R-:W-:-:S07]  /*19e00*/  IMAD.MOV.U32 R15, RZ, RZ, -0x1 ;  /* 0xffffffffff0f7424 */ /* 0x000fce00078e00ff */
[----:B0123--:R-:W-:Y:S05]  /*19e10*/  WARPSYNC.COLLECTIVE R15, `(.L_x_820) ;  /* 0x000000000f087348 */ /* 0x00ffea0003c00000 */
[----:B------:R4:W0:Y:S02]  /*19e20*/  SHFL.IDX P6, R14, R13, R12, R11 ;  /* 0x0000000c0d0e7389 */ /* 0x00082400000c000b */
[----:B01234-:R-:W-:Y:S01]  /*19e30*/  ENDCOLLECTIVE ;  /* 0x000000000000791b */ /* 0x01ffe20003800000 */
.L_x_820:
[----:B------:R-:W-:Y:S05]  /*19e40*/  BSYNC B1 ;  /* 0x0000000000017941 */ /* 0x000fea0003800000 */
.L_x_819:
        /* <DEDUP_REMOVED lines=8> */
.L_x_821:
[----:B------:R-:W-:Y:S01]  /*19ed0*/  IMAD.MOV.U32 R50, RZ, RZ, R14 ;  /* 0x000000ffff327224 */ /* 0x000fe200078e000e */
[----:B------:R-:W-:Y:S06]  /*19ee0*/  BRA `(.L_x_822) ;  /* 0xfffffebc00147947 */ /* 0x000fec000383ffff */
.L_x_553:
        /* <DEDUP_REMOVED lines=8> */
.L_x_824:
[----:B------:R-:W-:Y:S05]  /*19f70*/  BSYNC B1 ;  /* 0x0000000000017941 */ /* 0x000fea0003800000 */
.L_x_823:
        /* <DEDUP_REMOVED lines=8> */
.L_x_825:
[----:B------:R-:W-:Y:S01]  /*1a000*/  IMAD.MOV.U32 R50, RZ, RZ, R14 ;  /* 0x000000ffff327224 */ /* 0x000fe200078e000e */
[----:B------:R-:W-:Y:S06]  /*1a010*/  BRA `(.L_x_826) ;  /* 0xfffffec000b07947 */ /* 0x000fec000383ffff */
.L_x_558:
        /* <DEDUP_REMOVED lines=8> */
.L_x_828:
[----:B------:R-:W-:Y:S05]  /*1a0a0*/  BSYNC B1 ;  /* 0x0000000000017941 */ /* 0x000fea0003800000 */
.L_x_827:
        /* <DEDUP_REMOVED lines=8> */
.L_x_829:
[----:B------:R-:W-:Y:S01]  /*1a130*/  MOV R50, R14 ;  /* 0x0000000e00327202 */ /* 0x000fe20000000f00 */
[----:B------:R-:W-:Y:S06]  /*1a140*/  BRA `(.L_x_830) ;  /* 0xfffffec8004c7947 */ /* 0x000fec000383ffff */
.L_x_563:
[----:B0-----:R0:W1:Y:S02]  /*1a150*/  SYNCS.PHASECHK.TRANS64.TRYWAIT P3, [R92+URZ+0x28890], R103 ;  /* 0x028890675c0075a7 */ /* 0x001064000806017f */
[----:B-1----:R-:W-:Y:S05]  /*1a160*/  @!P3 NANOSLEEP.SYNCS 0x989680 ;  /* 0x009896800000b95d */ /* 0x002fea0003900000 */
[----:B------:R-:W1:Y:S02]  /*1a170*/  @!P3 SYNCS.PHASECHK.TRANS64 P3, [R92+URZ+0x28890], R103 ;  /* 0x028890675c00b5a7 */ /* 0x000e64000806007f */
[----:B-1----:R-:W-:Y:S05]  /*1a180*/  @!P3 BRA `(.L_x_563) ;  /* 0xfffffffc00f0b947 */ /* 0x002fea000383ffff */
[----:B------:R-:W-:Y:S05]  /*1a190*/  BRA `(.L_x_831) ;  /* 0xfffffed000347947 */ /* 0x000fea000383ffff */
.L_x_564:
[----:B------:R-:W-:Y:S01]  /*1a1a0*/  BSSY B1, `(.L_x_832) ;  /* 0x0000008000017945 */ /* 0x000fe20003800000 */
[----:B------:R-:W-:Y:S01]  /*1a1b0*/  IMAD.MOV.U32 R13, RZ, RZ, R46 ;  /* 0x000000ffff0d7224 */ /* 0x000fe200078e002e */
[----:B------:R-:W-:Y:S01]  /*1a1c0*/  MOV R11, 0x181f ;  /* 0x0000181f000b7802 */ /* 0x000fe20000000f00 */
[----:B------:R-:W-:Y:S02]  /*1a1d0*/  IMAD.MOV.U32 R12, RZ, RZ, RZ ;  /* 0x000000ffff0c7224 */ /* 0x000fe400078e00ff */
[----:B------:R-:W-:-:S07]  /*1a1e0*/  IMAD.MOV.U32 R15, RZ, RZ, -0x1 ;  /* 0xffffffffff0f7424 */ /* 0x000fce00078e00ff */
[----:B0-----:R-:W-:Y:S05]  /*1a1f0*/  WARPSYNC.COLLECTIVE R15, `(.L_x_833) ;  /* 0x000000000f087348 */ /* 0x001fea0003c00000 */
[----:B------:R1:W2:Y:S02]  /*1a200*/  SHFL.IDX P6, R14, R13, R12, R11 ;  /* 0x0000000c0d0e7389 */ /* 0x0002a400000c000b */
[----:B012---:R-:W-:Y:S01]  /*1a210*/  ENDCOLLECTIVE ;  /* 0x000000000000791b */ /* 0x007fe20003800000 */
.L_x_833:
[----:B------:R-:W-:Y:S05]  /*1a220*/  BSYNC B1 ;  /* 0x0000000000017941 */ /* 0x000fea0003800000 */
.L_x_832:
[----:B------:R-:W-:Y:S01]  /*1a230*/  MOV R13, R44 ;  /* 0x0000002c000d7202 */ /* 0x000fe20000000f00 */
[----:B------:R-:W-:Y:S01]  /*1a240*/  IMAD.MOV.U32 R12, RZ, RZ, RZ ;  /* 0x000000ffff0c7224 */ /* 0x000fe200078e00ff */
[----:B------:R-:W-:Y:S01]  /*1a250*/  MOV R15, 0xffffffff ;  /* 0xffffffff000f7802 */ /* 0x000fe20000000f00 */
[----:B------:R-:W-:Y:S02]  /*1a260*/  IMAD.MOV.U32 R11, RZ, RZ, 0x181f ;  /* 0x0000181fff0b7424 */ /* 0x000fe400078e00ff */
[----:B------:R-:W-:-:S07]  /*1a270*/  IMAD.MOV.U32 R45, RZ, RZ, R14 ;  /* 0x000000ffff2d7224 */ /* 0x000fce00078e000e */
[----:B------:R-:W-:Y:S05]  /*1a280*/  WARPSYNC.COLLECTIVE R15, `(.L_x_834) ;  /* 0x000000000f087348 */ /* 0x000fea0003c00000 */
[----:B------:R0:W1:Y:S02]  /*1a290*/  SHFL.IDX P6, R14, R13, R12, R11 ;  /* 0x0000000c0d0e7389 */ /* 0x00006400000c000b */
[----:B01----:R-:W-:Y:S01]  /*1a2a0*/  ENDCOLLECTIVE ;  /* 0x000000000000791b */ /* 0x003fe20003800000 */
.L_x_834:
[----:B------:R-:W-:Y:S05]  /*1a2b0*/  BRA `(.L_x_835) ;  /* 0xfffffed0005c7947 */ /* 0x000fea000383ffff */
.L_x_567:
[----:B------:R-:W-:Y:S01]  /*1a2c0*/  BSSY B1, `(.L_x_836) ;  /* 0x0000008000017945 */ /* 0x000fe20003800000 */
[----:B----4-:R-:W-:Y:S01]  /*1a2d0*/  IMAD.MOV.U32 R13, RZ, RZ, R46 ;  /* 0x000000ffff0d7224 */ /* 0x010fe200078e002e */
[----:B------:R-:W-:Y:S01]  /*1a2e0*/  MOV R11, 0x181f ;  /* 0x0000181f000b7802 */ /* 0x000fe20000000f00 */
[----:B------:R-:W-:Y:S02]  /*1a2f0*/  IMAD.MOV.U32 R12, RZ, RZ, 0x1 ;  /* 0x00000001ff0c7424 */ /* 0x000fe400078e00ff */
[----:B------:R-:W-:-:S07]  /*1a300*/  IMAD.MOV.U32 R15, RZ, RZ, -0x1 ;  /* 0xffffffffff0f7424 */ /* 0x000fce00078e00ff */
[----:B0123--:R-:W-:Y:S05]  /*1a310*/  WARPSYNC.COLLECTIVE R15, `(.L_x_837) ;  /* 0x000000000f087348 */ /* 0x00ffea0003c00000 */
[----:B---3--:R3:W4:Y:S02]  /*1a320*/  SHFL.IDX P6, R14, R13, R12, R11 ;  /* 0x0000000c0d0e7389 */ /* 0x00872400000c000b */
[----:B01234-:R-:W-:Y:S01]  /*1a330*/  ENDCOLLECTIVE ;  /* 0x000000000000791b */ /* 0x01ffe20003800000 */
.L_x_837:
[----:B------:R-:W-:Y:S05]  /*1a340*/  BSYNC B1 ;  /* 0x0000000000017941 */ /* 0x000fea0003800000 */
.L_x_836:
        /* <DEDUP_REMOVED lines=8> */
.L_x_838:
[----:B------:R-:W-:Y:S05]  /*1a3d0*/  BRA `(.L_x_839) ;  /* 0xfffffed0005c7947 */ /* 0x000fea000383ffff */
.L_x_570:
        /* <DEDUP_REMOVED lines=8> */
.L_x_841:
[----:B------:R-:W-:Y:S05]  /*1a460*/  BSYNC B1 ;  /* 0x0000000000017941 */ /* 0x000fea0003800000 */
.L_x_840:
        /* <DEDUP_REMOVED lines=8> */
.L_x_842:
[----:B------:R-:W-:Y:S05]  /*1a4f0*/  BRA `(.L_x_843) ;  /* 0xfffffed000607947 */ /* 0x000fea000383ffff */
.L_x_573:
[----:B------:R-:W-:Y:S01]  /*1a500*/  BSSY B1, `(.L_x_844) ;  /* 0x0000008000017945 */ /* 0x000fe20003800000 */
[----:B0-----:R-:W-:Y:S01]  /*1a510*/  IMAD.MOV.U32 R13, RZ, RZ, R46 ;  /* 0x000000ffff0d7224 */ /* 0x001fe200078e002e */
[----:B------:R-:W-:Y:S01]  /*1a520*/  MOV R11, 0x181f ;  /* 0x0000181f000b7802 */ /* 0x000fe20000000f00 */
[----:B------:R-:W-:Y:S02]  /*1a530*/  IMAD.MOV.U32 R12, RZ, RZ, 0x3 ;  /* 0x00000003ff0c7424 */ /* 0x000fe400078e00ff */
[----:B------:R-:W-:-:S07]  /*1a540*/  IMAD.MOV.U32 R15, RZ, RZ, -0x1 ;  /* 0xffffffffff0f7424 */ /* 0x000fce00078e00ff */
[----:B-1234-:R-:W-:Y:S05]  /*1a550*/  WARPSYNC.COLLECTIVE R15, `(.L_x_845) ;  /* 0x000000000f087348 */ /* 0x01efea0003c00000 */
[----:B----4-:R0:W4:Y:S02]  /*1a560*/  SHFL.IDX P6, R14, R13, R12, R11 ;  /* 0x0000000c0d0e7389 */ /* 0x01012400000c000b */
[----:B01234-:R-:W-:Y:S01]  /*1a570*/  ENDCOLLECTIVE ;  /* 0x000000000000791b */ /* 0x01ffe20003800000 */
.L_x_845:
[----:B------:R-:W-:Y:S05]  /*1a580*/  BSYNC B1 ;  /* 0x0000000000017941 */ /* 0x000fea0003800000 */
.L_x_844:
        /* <DEDUP_REMOVED lines=8> */
.L_x_846:
[----:B------:R-:W-:Y:S05]  /*1a610*/  BRA `(.L_x_847) ;  /* 0xfffffed000647947 */ /* 0x000fea000383ffff */
.L_x_577:
[----:B------:R0:W0:Y:S02]  /*1a620*/  SYNCS.PHASECHK.TRANS64.TRYWAIT P4, [R92+URZ+0x288b0], R103 ;  /* 0x0288b0675c0075a7 */ /* 0x000024000808017f */
[----:B0-----:R-:W-:Y:S05]  /*1a630*/  @!P4 NANOSLEEP.SYNCS 0x989680 ;  /* 0x009896800000c95d */ /* 0x001fea0003900000 */
[----:B------:R-:W0:Y:S02]  /*1a640*/  @!P4 SYNCS.PHASECHK.TRANS64 P4, [R92+URZ+0x288b0], R103 ;  /* 0x0288b0675c00c5a7 */ /* 0x000e24000808007f */
[----:B0-----:R-:W-:Y:S05]  /*1a650*/  @!P4 BRA `(.L_x_577) ;  /* 0xfffffffc00f0c947 */ /* 0x001fea000383ffff */
[----:B------:R-:W-:Y:S05]  /*1a660*/  BRA `(.L_x_848) ;  /* 0xfffffed000e07947 */ /* 0x000fea000383ffff */
.L_x_589:
[----:B------:R-:W-:Y:S01]  /*1a670*/  BSSY B0, `(.L_x_849) ;  /* 0x0000008000007945 */ /* 0x000fe20003800000 */
[----:B---3--:R-:W-:Y:S01]  /*1a680*/  IMAD.MOV.U32 R13, RZ, RZ, R221 ;  /* 0x000000ffff0d7224 */ /* 0x008fe200078e00dd */
[----:B------:R-:W-:Y:S01]  /*1a690*/  MOV R11, 0x1f ;  /* 0x0000001f000b7802 */ /* 0x000fe20000000f00 */
[----:B------:R-:W-:Y:S02]  /*1a6a0*/  IMAD.MOV.U32 R12, RZ, RZ, RZ ;  /* 0x000000ffff0c7224 */ /* 0x000fe400078e00ff */
[----:B------:R-:W-:-:S07]  /*1a6b0*/  IMAD.MOV.U32 R15, RZ, RZ, -0x1 ;  /* 0xffffffffff0f7424 */ /* 0x000fce00078e00ff */
[----:B-----5:R-:W-:Y:S05]  /*1a6c0*/  WARPSYNC.COLLECTIVE R15, `(.L_x_850) ;  /* 0x000000000f087348 */ /* 0x020fea0003c00000 */
[----:B------:R0:W1:Y:S02]  /*1a6d0*/  SHFL.IDX P6, R14, R13, R12, R11 ;  /* 0x0000000c0d0e7389 */ /* 0x00006400000c000b */
[----:B01---5:R-:W-:Y:S01]  /*1a6e0*/  ENDCOLLECTIVE ;  /* 0x000000000000791b */ /* 0x023fe20003800000 */
.L_x_850:
[----:B------:R-:W-:Y:S05]  /*1a6f0*/  BSYNC B0 ;  /* 0x0000000000007941 */ /* 0x000fea0003800000 */
.L_x_849:
[----:B------:R-:W-:Y:S01]  /*1a700*/  IMAD.MOV.U32 R194, RZ, RZ, R14 ;  /* 0x000000ffffc27224 */ /* 0x000fe200078e000e */
[----:B------:R-:W-:Y:S06]  /*1a710*/  BRA `(.L_x_851) ;  /* 0xfffffedc00107947 */ /* 0x000fec000383ffff */
.L_x_599:
[----:B------:R-:W-:Y:S01]  /*1a720*/  BSSY B1, `(.L_x_852) ;  /* 0x0000008000017945 */ /* 0x000fe20003800000 */
[----:B---3--:R-:W-:Y:S01]  /*1a730*/  MOV R13, R25 ;  /* 0x00000019000d7202 */ /* 0x008fe20000000f00 */
[----:B------:R-:W-:Y:S01]  /*1a740*/  IMAD.MOV.U32 R12, RZ, RZ, RZ ;  /* 0x000000ffff0c7224 */ /* 0x000fe200078e00ff */
[----:B------:R-:W-:Y:S01]  /*1a750*/  MOV R15, 0xffffffff ;  /* 0xffffffff000f7802 */ /* 0x000fe20000000f00 */
[----:B------:R-:W-:-:S07]  /*1a760*/  IMAD.MOV.U32 R11, RZ, RZ, 0x181f ;  /* 0x0000181fff0b7424 */ /* 0x000fce00078e00ff */
[----:B0-----:R-:W-:Y:S05]  /*1a770*/  WARPSYNC.COLLECTIVE R15, `(.L_x_853) ;  /* 0x000000000f087348 */ /* 0x001fea0003c00000 */
[----:B------:R1:W2:Y:S02]  /*1a780*/  SHFL.IDX P6, R14, R13, R12, R11 ;  /* 0x0000000c0d0e7389 */ /* 0x0002a400000c000b */
[----:B012---:R-:W-:Y:S01]  /*1a790*/  ENDCOLLECTIVE ;  /* 0x000000000000791b */ /* 0x007fe20003800000 */
.L_x_853:
[----:B------:R-:W-:Y:S05]  /*1a7a0*/  BSYNC B1 ;  /* 0x0000000000017941 */ /* 0x000fea0003800000 */
.L_x_852:
        /* <DEDUP_REMOVED lines=8> */
.L_x_854:
[----:B------:R-:W-:Y:S01]  /*1a830*/  IMAD.MOV.U32 R13, RZ, RZ, R28 ;  /* 0x000000ffff0d7224 */ /* 0x000fe200078e001c */
[----:B------:R-:W-:-:S07]  /*1a840*/  MOV R3, R14 ;  /* 0x0000000e00037202 */ /* 0x000fce0000000f00 */
[----:B------:R-:W-:Y:S05]  /*1a850*/  WARPSYNC.COLLECTIVE R15, `(.L_x_855) ;  /* 0x000000000f087348 */ /* 0x000fea0003c00000 */
[----:B------:R0:W1:Y:S02]  /*1a860*/  SHFL.IDX P6, R14, R13, R12, R11 ;  /* 0x0000000c0d0e7389 */ /* 0x00006400000c000b */
[----:B01----:R-:W-:Y:S01]  /*1a870*/  ENDCOLLECTIVE ;  /* 0x000000000000791b */ /* 0x003fe20003800000 */
.L_x_855:
[----:B------:R-:W-:Y:S01]  /*1a880*/  MOV R13, R27 ;  /* 0x0000001b000d7202 */ /* 0x000fe20000000f00 */
[----:B------:R-:W-:-:S07]  /*1a890*/  IMAD.MOV.U32 R4, RZ, RZ, R14 ;  /* 0x000000ffff047224 */ /* 0x000fce00078e000e */
[----:B------:R-:W-:Y:S05]  /*1a8a0*/  WARPSYNC.COLLECTIVE R15, `(.L_x_856) ;  /* 0x000000000f087348 */ /* 0x000fea0003c00000 */
[----:B------:R0:W1:Y:S02]  /*1a8b0*/  SHFL.IDX P6, R14, R13, R12, R11 ;  /* 0x0000000c0d0e7389 */ /* 0x00006400000c000b */
[----:B01----:R-:W-:Y:S01]  /*1a8c0*/  ENDCOLLECTIVE ;  /* 0x000000000000791b */ /* 0x003fe20003800000 */
.L_x_856:
[----:B------:R-:W-:Y:S05]  /*1a8d0*/  BRA `(.L_x_857) ;  /* 0xfffffee000047947 */ /* 0x000fea000383ffff */
.L_x_603:
[----:B0-----:R0:W1:Y:S02]  /*1a8e0*/  SYNCS.PHASECHK.TRANS64.TRYWAIT P0, [R156+URZ+0x28800], R5 ;  /* 0x028800059c0075a7 */ /* 0x001064000800017f */
[----:B-1----:R-:W-:Y:S05]  /*1a8f0*/  @!P0 NANOSLEEP.SYNCS 0x989680 ;  /* 0x009896800000895d */ /* 0x002fea0003900000 */
[----:B------:R-:W1:Y:S02]  /*1a900*/  @!P0 SYNCS.PHASECHK.TRANS64 P0, [R156+URZ+0x28800], R5 ;  /* 0x028800059c0085a7 */ /* 0x000e64000800007f */
[----:B-1----:R-:W-:Y:S05]  /*1a910*/  @!P0 BRA `(.L_x_603) ;  /* 0xfffffffc00f08947 */ /* 0x002fea000383ffff */
[----:B------:R-:W-:Y:S05]  /*1a920*/  BRA `(.L_x_858) ;  /* 0xfffffee000f07947 */ /* 0x000fea000383ffff */
.L_x_619:
[----:B------:R-:W-:Y:S01]  /*1a930*/  BSSY B1, `(.L_x_859) ;  /* 0x0000008000017945 */ /* 0x000fe20003800000 */
[----:B---3--:R-:W-:Y:S01]  /*1a940*/  IMAD.MOV.U32 R13, RZ, RZ, R25 ;  /* 0x000000ffff0d7224 */ /* 0x008fe200078e0019 */
[----:B------:R-:W-:Y:S01]  /*1a950*/  MOV R11, 0x181f ;  /* 0x0000181f000b7802 */ /* 0x000fe20000000f00 */
[----:B------:R-:W-:Y:S02]  /*1a960*/  IMAD.MOV.U32 R12, RZ, RZ, RZ ;  /* 0x000000ffff0c7224 */ /* 0x000fe400078e00ff */
[----:B------:R-:W-:-:S07]  /*1a970*/  IMAD.MOV.U32 R15, RZ, RZ, -0x1 ;  /* 0xffffffffff0f7424 */ /* 0x000fce00078e00ff */
[----:B0-----:R-:W-:Y:S05]  /*1a980*/  WARPSYNC.COLLECTIVE R15, `(.L_x_860) ;  /* 0x000000000f087348 */ /* 0x001fea0003c00000 */
[----:B------:R1:W2:Y:S02]  /*1a990*/  SHFL.IDX P6, R14, R13, R12, R11 ;  /* 0x0000000c0d0e7389 */ /* 0x0002a400000c000b */
[----:B012---:R-:W-:Y:S01]  /*1a9a0*/  ENDCOLLECTIVE ;  /* 0x000000000000791b */ /* 0x007fe20003800000 */
.L_x_860:
[----:B------:R-:W-:Y:S05]  /*1a9b0*/  BSYNC B1 ;  /* 0x0000000000017941 */ /* 0x000fea0003800000 */
.L_x_859:
        /* <DEDUP_REMOVED lines=8> */
.L_x_861:
[----:B------:R-:W-:Y:S02]  /*1aa40*/  IMAD.MOV.U32 R13, RZ, RZ, R28 ;  /* 0x000000ffff0d7224 */ /* 0x000fe400078e001c */
[----:B------:R-:W-:-:S07]  /*1aa50*/  IMAD.MOV.U32 R3, RZ, RZ, R14 ;  /* 0x000000ffff037224 */ /* 0x000fce00078e000e */
[----:B------:R-:W-:Y:S05]  /*1aa60*/  WARPSYNC.COLLECTIVE R15, `(.L_x_862) ;  /* 0x000000000f087348 */ /* 0x000fea0003c00000 */
[----:B------:R0:W1:Y:S02]  /*1aa70*/  SHFL.IDX P6, R14, R13, R12, R11 ;  /* 0x0000000c0d0e7389 */ /* 0x00006400000c000b */
[----:B01----:R-:W-:Y:S01]  /*1aa80*/  ENDCOLLECTIVE ;  /* 0x000000000000791b */ /* 0x003fe20003800000 */
.L_x_862:
[----:B------:R-:W-:Y:S01]  /*1aa90*/  IMAD.MOV.U32 R13, RZ, RZ, R27 ;  /* 0x000000ffff0d7224 */ /* 0x000fe200078e001b */
[----:B------:R-:W-:-:S07]  /*1aaa0*/  MOV R20, R14 ;  /* 0x0000000e00147202 */ /* 0x000fce0000000f00 */
[----:B------:R-:W-:Y:S05]  /*1aab0*/  WARPSYNC.COLLECTIVE R15, `(.L_x_863) ;  /* 0x000000000f087348 */ /* 0x000fea0003c00000 */
[----:B------:R0:W1:Y:S02]  /*1aac0*/  SHFL.IDX P6, R14, R13, R12, R11 ;  /* 0x0000000c0d0e7389 */ /* 0x00006400000c000b */
[----:B01----:R-:W-:Y:S01]  /*1aad0*/  ENDCOLLECTIVE ;  /* 0x000000000000791b */ /* 0x003fe20003800000 */
.L_x_863:
[----:B------:R-:W-:Y:S05]  /*1aae0*/  BRA `(.L_x_864) ;  /* 0xfffffef800087947 */ /* 0x000fea000383ffff */
.L_x_623:
[----:B0-----:R0:W1:Y:S02]  /*1aaf0*/  SYNCS.PHASECHK.TRANS64.TRYWAIT P4, [R156+URZ+0x28800], R25 ;  /* 0x028800199c0075a7 */ /* 0x001064000808017f */
[----:B-1----:R-:W-:Y:S05]  /*1ab00*/  @!P4 NANOSLEEP.SYNCS 0x989680 ;  /* 0x009896800000c95d */ /* 0x002fea0003900000 */
[----:B------:R-:W1:Y:S02]  /*1ab10*/  @!P4 SYNCS.PHASECHK.TRANS64 P4, [R156+URZ+0x28800], R25 ;  /* 0x028800199c00c5a7 */ /* 0x000e64000808007f */
[----:B-1----:R-:W-:Y:S05]  /*1ab20*/  @!P4 BRA `(.L_x_623) ;  /* 0xfffffffc00f0c947 */ /* 0x002fea000383ffff */
[----:B------:R-:W-:Y:S05]  /*1ab30*/  BRA `(.L_x_865) ;  /* 0xfffffef800e87947 */ /* 0x000fea000383ffff */
.L_x_633:
[----:B--2---:R2:W4:Y:S02]  /*1ab40*/  SYNCS.PHASECHK.TRANS64.TRYWAIT P1, [R3+URZ+0x28830], R0 ;  /* 0x02883000030075a7 */ /* 0x004524000802017f */
[----:B----4-:R-:W-:Y:S05]  /*1ab50*/  @!P1 NANOSLEEP.SYNCS 0x989680 ;  /* 0x009896800000995d */ /* 0x010fea0003900000 */
[----:B------:R-:W4:Y:S02]  /*1ab60*/  @!P1 SYNCS.PHASECHK.TRANS64 P1, [R3+URZ+0x28830], R0 ;  /* 0x02883000030095a7 */ /* 0x000f24000802007f */
[----:B----4-:R-:W-:Y:S05]  /*1ab70*/  @!P1 BRA `(.L_x_633) ;  /* 0xfffffffc00f09947 */ /* 0x010fea000383ffff */
[----:B------:R-:W-:Y:S05]  /*1ab80*/  BRA `(.L_x_632) ;  /* 0xffffff1000c07947 */ /* 0x000fea000383ffff */
.L_x_640:
[----:B-1----:R1:W2:Y:S02]  /*1ab90*/  SYNCS.PHASECHK.TRANS64.TRYWAIT P2, [R5+URZ+0x28830], R4 ;  /* 0x02883004050075a7 */ /* 0x0022a4000804017f */
[----:B--2---:R-:W-:Y:S05]  /*1aba0*/  @!P2 NANOSLEEP.SYNCS 0x989680 ;  /* 0x009896800000a95d */ /* 0x004fea0003900000 */
[----:B------:R-:W2:Y:S02]  /*1abb0*/  @!P2 SYNCS.PHASECHK.TRANS64 P2, [R5+URZ+0x28830], R4 ;  /* 0x028830040500a5a7 */ /* 0x000ea4000804007f */
[----:B--2---:R-:W-:Y:S05]  /*1abc0*/  @!P2 BRA `(.L_x_640) ;  /* 0xfffffffc00f0a947 */ /* 0x004fea000383ffff */
[----:B------:R-:W-:Y:S05]  /*1abd0*/  BRA `(.L_x_639) ;  /* 0xffffff3800407947 */ /* 0x000fea000383ffff */
.L_x_644:
[----:B-1----:R1:W2:Y:S02]  /*1abe0*/  SYNCS.PHASECHK.TRANS64.TRYWAIT P1, [R5+URZ+0x28850], R4 ;  /* 0x02885004050075a7 */ /* 0x0022a4000802017f */
[----:B--2---:R-:W-:Y:S05]  /*1abf0*/  @!P1 NANOSLEEP.SYNCS 0x989680 ;  /* 0x009896800000995d */ /* 0x004fea0003900000 */
[----:B------:R-:W2:Y:S02]  /*1ac00*/  @!P1 SYNCS.PHASECHK.TRANS64 P1, [R5+URZ+0x28850], R4 ;  /* 0x02885004050095a7 */ /* 0x000ea4000802007f */
[----:B--2---:R-:W-:Y:S05]  /*1ac10*/  @!P1 BRA `(.L_x_644) ;  /* 0xfffffffc00f09947 */ /* 0x004fea000383ffff */
[----:B------:R-:W-:Y:S05]  /*1ac20*/  BRA `(.L_x_641) ;  /* 0xffffff3c004c7947 */ /* 0x000fea000383ffff */
.L_x_651:
[----:B-1----:R1:W2:Y:S02]  /*1ac30*/  SYNCS.PHASECHK.TRANS64.TRYWAIT P1, [R13+URZ+0x28850], R0 ;  /* 0x028850000d0075a7 */ /* 0x0022a4000802017f */
[----:B--2---:R-:W-:Y:S05]  /*1ac40*/  @!P1 NANOSLEEP.SYNCS 0x989680 ;  /* 0x009896800000995d */ /* 0x004fea0003900000 */
[----:B------:R-:W2:Y:S02]  /*1ac50*/  @!P1 SYNCS.PHASECHK.TRANS64 P1, [R13+URZ+0x28850], R0 ;  /* 0x028850000d0095a7 */ /* 0x000ea4000802007f */
[----:B--2---:R-:W-:Y:S05]  /*1ac60*/  @!P1 BRA `(.L_x_651) ;  /* 0xfffffffc00f09947 */ /* 0x004fea000383ffff */
[----:B------:R-:W-:Y:S05]  /*1ac70*/  BRA `(.L_x_650) ;  /* 0xffffff58008c7947 */ /* 0x000fea000383ffff */
.L_x_666:
[----:B------:R-:W-:Y:S01]  /*1ac80*/  IMAD.MOV.U32 R13, RZ, RZ, R4 ;  /* 0x000000ffff0d7224 */ /* 0x000fe200078e0004 */
[----:B------:R-:W-:Y:S01]  /*1ac90*/  MOV R12, RZ ;  /* 0x000000ff000c7202 */ /* 0x000fe20000000f00 */
[----:B------:R-:W-:Y:S02]  /*1aca0*/  IMAD.MOV.U32 R11, RZ, RZ, 0x181f ;  /* 0x0000181fff0b7424 */ /* 0x000fe400078e00ff */
[----:B------:R-:W-:-:S07]  /*1acb0*/  IMAD.MOV.U32 R15, RZ, RZ, -0x1 ;  /* 0xffffffffff0f7424 */ /* 0x000fce00078e00ff */
[----:B-1----:R-:W-:Y:S05]  /*1acc0*/  WARPSYNC.COLLECTIVE R15, `(.L_x_866) ;  /* 0x000000000f087348 */ /* 0x002fea0003c00000 */
[----:B------:R0:W2:Y:S02]  /*1acd0*/  SHFL.IDX P6, R14, R13, R12, R11 ;  /* 0x0000000c0d0e7389 */ /* 0x0000a400000c000b */
[----:B012---:R-:W-:Y:S01]  /*1ace0*/  ENDCOLLECTIVE ;  /* 0x000000000000791b */ /* 0x007fe20003800000 */
.L_x_866:
[----:B------:R-:W-:Y:S01]  /*1acf0*/  IMAD.MOV.U32 R13, RZ, RZ, R0 ;  /* 0x000000ffff0d7224 */ /* 0x000fe200078e0000 */
[----:B------:R-:W-:-:S07]  /*1ad00*/  MOV R3, R14 ;  /* 0x0000000e00037202 */ /* 0x000fce0000000f00 */
[----:B------:R-:W-:Y:S05]  /*1ad10*/  WARPSYNC.COLLECTIVE R15, `(.L_x_867) ;  /* 0x000000000f087348 */ /* 0x000fea0003c00000 */
[----:B------:R0:W1:Y:S02]  /*1ad20*/  SHFL.IDX P6, R14, R13, R12, R11 ;  /* 0x0000000c0d0e7389 */ /* 0x00006400000c000b */
[----:B01----:R-:W-:Y:S01]  /*1ad30*/  ENDCOLLECTIVE ;  /* 0x000000000000791b */ /* 0x003fe20003800000 */
.L_x_867:
[----:B------:R-:W-:Y:S05]  /*1ad40*/  BRA `(.L_x_868) ;  /* 0xffffff7c00c07947 */ /* 0x000fea000383ffff */
.L_x_669:
[----:B------:R-:W-:Y:S01]  /*1ad50*/  BSSY B1, `(.L_x_869) ;  /* 0x0000008000017945 */ /* 0x000fe20003800000 */
[----:B------:R-:W-:Y:S01]  /*1ad60*/  IMAD.MOV.U32 R13, RZ, RZ, R4 ;  /* 0x000000ffff0d7224 */ /* 0x000fe200078e0004 */
[----:B------:R-:W-:Y:S01]  /*1ad70*/  MOV R12, 0x1 ;  /* 0x00000001000c7802 */ /* 0x000fe20000000f00 */
[----:B----4-:R-:W-:Y:S02]  /*1ad80*/  IMAD.MOV.U32 R11, RZ, RZ, 0x181f ;  /* 0x0000181fff0b7424 */ /* 0x010fe400078e00ff */
[----:B------:R-:W-:-:S07]  /*1ad90*/  IMAD.MOV.U32 R15, RZ, RZ, -0x1 ;  /* 0xffffffffff0f7424 */ /* 0x000fce00078e00ff */
[----:B0123--:R-:W-:Y:S05]  /*1ada0*/  WARPSYNC.COLLECTIVE R15, `(.L_x_870) ;  /* 0x000000000f087348 */ /* 0x00ffea0003c00000 */
[----:B---3--:R3:W4:Y:S02]  /*1adb0*/  SHFL.IDX P6, R14, R13, R12, R11 ;  /* 0x0000000c0d0e7389 */ /* 0x00872400000c000b */
[----:B01234-:R-:W-:Y:S01]  /*1adc0*/  ENDCOLLECTIVE ;  /* 0x000000000000791b */ /* 0x01ffe20003800000 */
.L_x_870:
[----:B------:R-:W-:Y:S05]  /*1add0*/  BSYNC B1 ;  /* 0x0000000000017941 */ /* 0x000fea0003800000 */
.L_x_869:
        /* <DEDUP_REMOVED lines=8> */
.L_x_871:
[----:B------:R-:W-:Y:S05]  /*1ae60*/  BRA `(.L_x_872) ;  /* 0xffffff7c00c07947 */ /* 0x000fea000383ffff */
.L_x_672:
        /* <DEDUP_REMOVED lines=8> */
.L_x_874:
[----:B------:R-:W-:Y:S05]  /*1aef0*/  BSYNC B1 ;  /* 0x0000000000017941 */ /* 0x000fea0003800000 */
.L_x_873:
        /* <DEDUP_REMOVED lines=8> */
.L_x_875:
[----:B------:R-:W-:Y:S05]  /*1af80*/  BRA `(.L_x_876) ;  /* 0xffffff7c00c07947 */ /* 0x000fea000383ffff */
.L_x_675:
[----:B------:R-:W-:Y:S01]  /*1af90*/  BSSY B1, `(.L_x_877) ;  /* 0x0000008000017945 */ /* 0x000fe20003800000 */
[----:B------:R-:W-:Y:S01]  /*1afa0*/  IMAD.MOV.U32 R13, RZ, RZ, R4 ;  /* 0x000000ffff0d7224 */ /* 0x000fe200078e0004 */
[----:B------:R-:W-:Y:S01]  /*1afb0*/  MOV R12, 0x3 ;  /* 0x00000003000c7802 */ /* 0x000fe20000000f00 */
[----:B0-----:R-:W-:Y:S02]  /*1afc0*/  IMAD.MOV.U32 R11, RZ, RZ, 0x181f ;  /* 0x0000181fff0b7424 */ /* 0x001fe400078e00ff */
[----:B------:R-:W-:-:S07]  /*1afd0*/  IMAD.MOV.U32 R15, RZ, RZ, -0x1 ;  /* 0xffffffffff0f7424 */ /* 0x000fce00078e00ff */
[----:B-1234-:R-:W-:Y:S05]  /*1afe0*/  WARPSYNC.COLLECTIVE R15, `(.L_x_878) ;  /* 0x000000000f087348 */ /* 0x01efea0003c00000 */
[----:B----4-:R0:W4:Y:S02]  /*1aff0*/  SHFL.IDX P6, R14, R13, R12, R11 ;  /* 0x0000000c0d0e7389 */ /* 0x01012400000c000b */
[----:B01234-:R-:W-:Y:S01]  /*1b000*/  ENDCOLLECTIVE ;  /* 0x000000000000791b */ /* 0x01ffe20003800000 */
.L_x_878:
[----:B------:R-:W-:Y:S05]  /*1b010*/  BSYNC B1 ;  /* 0x0000000000017941 */ /* 0x000fea0003800000 */
.L_x_877:
        /* <DEDUP_REMOVED lines=8> */
.L_x_879:
[----:B------:R-:W-:Y:S05]  /*1b0a0*/  BRA `(.L_x_880) ;  /* 0xffffff7c00c07947 */ /* 0x000fea000383ffff */
.L_x_692:
[----:B------:R-:W0:Y:S01]  /*1b0b0*/  S2R R9, SR_TID.X ;  /* 0x0000000000097919 */ /* 0x000e220000002100 */
[----:B------:R-:W-:Y:S01]  /*1b0c0*/  BSSY B1, `(.L_x_881) ;  /* 0x000000a000017945 */ /* 0x000fe20003800000 */
[----:B------:R-:W-:Y:S01]  /*1b0d0*/  MOV R12, RZ ;  /* 0x000000ff000c7202 */ /* 0x000fe20000000f00 */
[----:B------:R-:W-:Y:S02]  /*1b0e0*/  IMAD.MOV.U32 R11, RZ, RZ, 0x1f ;  /* 0x0000001fff0b7424 */ /* 0x000fe400078e00ff */
[----:B------:R-:W-:Y:S01]  /*1b0f0*/  IMAD.MOV.U32 R15, RZ, RZ, -0x1 ;  /* 0xffffffffff0f7424 */ /* 0x000fe200078e00ff */
[----:B0-----:R-:W-:-:S04]  /*1b100*/  SHF.R.U32.HI R9, RZ, 0x5, R9 ;  /* 0x00000005ff097819 */ /* 0x001fc80000011609 */
[----:B------:R-:W-:-:S05]  /*1b110*/  LOP3.LUT R9, R9, 0x3, RZ, 0xc0, !PT ;  /* 0x0000000309097812 */ /* 0x000fca00078ec0ff */
[----:B------:R-:W-:-:S07]  /*1b120*/  IMAD.MOV.U32 R13, RZ, RZ, R9 ;  /* 0x000000ffff0d7224 */ /* 0x000fce00078e0009 */
[----:B------:R-:W-:Y:S05]  /*1b130*/  WARPSYNC.COLLECTIVE R15, `(.L_x_882) ;  /* 0x000000000f087348 */ /* 0x000fea0003c00000 */
[----:B------:R0:W1:Y:S02]  /*1b140*/  SHFL.IDX P6, R14, R13, R12, R11 ;  /* 0x0000000c0d0e7389 */ /* 0x00006400000c000b */
[----:B01----:R-:W-:Y:S01]  /*1b150*/  ENDCOLLECTIVE ;  /* 0x000000000000791b */ /* 0x003fe20003800000 */
.L_x_882:
[----:B------:R-:W-:Y:S05]  /*1b160*/  BSYNC B1 ;  /* 0x0000000000017941 */ /* 0x000fea0003800000 */
.L_x_881:
[----:B------:R-:W-:Y:S05]  /*1b170*/  BRA `(.L_x_883) ;  /* 0xffffff90002c7947 */ /* 0x000fea000383ffff */
.L_x_694:
[----:B------:R-:W-:Y:S01]  /*1b180*/  BSSY B1, `(.L_x_884) ;  /* 0x0000006000017945 */ /* 0x000fe20003800000 */
[----:B------:R-:W-:-:S07]  /*1b190*/  MOV R15, 0xffffffff ;  /* 0xffffffff000f7802 */ /* 0x000fce0000000f00 */
[----:B0-----:R-:W-:Y:S05]  /*1b1a0*/  WARPSYNC.COLLECTIVE R15, `(.L_x_885) ;  /* 0x000000000f0c7348 */ /* 0x001fea0003c00000 */
[----:B------:R-:W-:Y:S02]  /*1b1b0*/  ELECT P6, UR62, PT ;  /* 0x00000000003e782f */ /* 0x000fe400038c0000 */
[----:B------:R-:W-:Y:S01]  /*1b1c0*/  MOV R14, UR62 ;  /* 0x0000003e000e7c02 */ /* 0x000fe20008000f00 */
[----:B0-----:R-:W-:Y:S10]  /*1b1d0*/  ENDCOLLECTIVE ;  /* 0x000000000000791b */ /* 0x001ff40003800000 */
.L_x_885:
[----:B------:R-:W-:Y:S05]  /*1b1e0*/  BSYNC B1 ;  /* 0x0000000000017941 */ /* 0x000fea0003800000 */
.L_x_884:
[----:B------:R-:W-:Y:S05]  /*1b1f0*/  BRA `(.L_x_693) ;  /* 0xffffff9000247947 */ /* 0x000fea000383ffff */
.L_x_696:
[----:B0-----:R0:W1:Y:S02]  /*1b200*/  SYNCS.PHASECHK.TRANS64.TRYWAIT P0, [R22+URZ+0x28820], R5 ;  /* 0x02882005160075a7 */ /* 0x001064000800017f */
[----:B-1----:R-:W-:Y:S05]  /*1b210*/  @!P0 NANOSLEEP.SYNCS 0x989680 ;  /* 0x009896800000895d */ /* 0x002fea0003900000 */
[----:B------:R-:W1:Y:S02]  /*1b220*/  @!P0 SYNCS.PHASECHK.TRANS64 P0, [R22+URZ+0x28820], R5 ;  /* 0x02882005160085a7 */ /* 0x000e64000800007f */
[----:B-1----:R-:W-:Y:S05]  /*1b230*/  @!P0 BRA `(.L_x_696) ;  /* 0xfffffffc00f08947 */ /* 0x002fea000383ffff */
[----:B------:R-:W-:Y:S05]  /*1b240*/  BRA `(.L_x_886) ;  /* 0xffffff9000347947 */ /* 0x000fea000383ffff */
.L_x_700:
[----:B0-----:R0:W1:Y:S02]  /*1b250*/  SYNCS.PHASECHK.TRANS64.TRYWAIT P0, [R5+URZ+0x288a0], R6 ;  /* 0x0288a006050075a7 */ /* 0x001064000800017f */
[----:B-1----:R-:W-:Y:S05]  /*1b260*/  @!P0 NANOSLEEP.SYNCS 0x989680 ;  /* 0x009896800000895d */ /* 0x002fea0003900000 */
[----:B------:R-:W1:Y:S02]  /*1b270*/  @!P0 SYNCS.PHASECHK.TRANS64 P0, [R5+URZ+0x288a0], R6 ;  /* 0x0288a006050085a7 */ /* 0x000e64000800007f */
[----:B-1----:R-:W-:Y:S05]  /*1b280*/  @!P0 BRA `(.L_x_700) ;  /* 0xfffffffc00f08947 */ /* 0x002fea000383ffff */
[----:B------:R-:W-:Y:S05]  /*1b290*/  BRA `(.L_x_887) ;  /* 0xffffff90004c7947 */ /* 0x000fea000383ffff */
.L_x_706:
[----:B-1----:R1:W2:Y:S02]  /*1b2a0*/  SYNCS.PHASECHK.TRANS64.TRYWAIT P0, [R5+URZ+0x288c0], R6 ;  /* 0x0288c006050075a7 */ /* 0x0022a4000800017f */
[----:B--2---:R-:W-:Y:S05]  /*1b2b0*/  @!P0 NANOSLEEP.SYNCS 0x989680 ;  /* 0x009896800000895d */ /* 0x004fea0003900000 */
[----:B------:R-:W2:Y:S02]  /*1b2c0*/  @!P0 SYNCS.PHASECHK.TRANS64 P0, [R5+URZ+0x288c0], R6 ;  /* 0x0288c006050085a7 */ /* 0x000ea4000800007f */
[----:B--2---:R-:W-:Y:S05]  /*1b2d0*/  @!P0 BRA `(.L_x_706) ;  /* 0xfffffffc00f08947 */ /* 0x004fea000383ffff */
[----:B------:R-:W-:Y:S05]  /*1b2e0*/  BRA `(.L_x_888) ;  /* 0xffffff94000c7947 */ /* 0x000fea000383ffff */
.L_x_714:
[----:B-1----:R1:W2:Y:S02]  /*1b2f0*/  SYNCS.PHASECHK.TRANS64.TRYWAIT P1, [R8+URZ+0x288a0], R7 ;  /* 0x0288a007080075a7 */ /* 0x0022a4000802017f */
[----:B--2---:R-:W-:Y:S05]  /*1b300*/  @!P1 NANOSLEEP.SYNCS 0x989680 ;  /* 0x009896800000995d */ /* 0x004fea0003900000 */
[----:B------:R-:W2:Y:S02]  /*1b310*/  @!P1 SYNCS.PHASECHK.TRANS64 P1, [R8+URZ+0x288a0], R7 ;  /* 0x0288a007080095a7 */ /* 0x000ea4000802007f */
[----:B--2---:R-:W-:Y:S05]  /*1b320*/  @!P1 BRA `(.L_x_714) ;  /* 0xfffffffc00f09947 */ /* 0x004fea000383ffff */
[----:B------:R-:W-:Y:S05]  /*1b330*/  BRA `(.L_x_889) ;  /* 0xffffff9800087947 */ /* 0x000fea000383ffff */
.L_x_720:
[----:B0-----:R0:W2:Y:S02]  /*1b340*/  SYNCS.PHASECHK.TRANS64.TRYWAIT P1, [R8+URZ+0x288c0], R7 ;  /* 0x0288c007080075a7 */ /* 0x0010a4000802017f */
[----:B--2---:R-:W-:Y:S05]  /*1b350*/  @!P1 NANOSLEEP.SYNCS 0x989680 ;  /* 0x009896800000995d */ /* 0x004fea0003900000 */
[----:B------:R-:W2:Y:S02]  /*1b360*/  @!P1 SYNCS.PHASECHK.TRANS64 P1, [R8+URZ+0x288c0], R7 ;  /* 0x0288c007080095a7 */ /* 0x000ea4000802007f */
[----:B--2---:R-:W-:Y:S05]  /*1b370*/  @!P1 BRA `(.L_x_720) ;  /* 0xfffffffc00f09947 */ /* 0x004fea000383ffff */
[----:B------:R-:W-:Y:S05]  /*1b380*/  BRA `(.L_x_890) ;  /* 0xffffff9800c07947 */ /* 0x000fea000383ffff */
.L_x_734:
        /* <DEDUP_REMOVED lines=11> */
.L_x_892:
[----:B------:R-:W-:Y:S05]  /*1b440*/  BSYNC B0 ;  /* 0x0000000000007941 */ /* 0x000fea0003800000 */
.L_x_891:
[----:B------:R-:W-:Y:S05]  /*1b450*/  BRA `(.L_x_893) ;  /* 0xffffffa400807947 */ /* 0x000fea000383ffff */
.L_x_737:
[----:B0-----:R0:W1:Y:S02]  /*1b460*/  SYNCS.PHASECHK.TRANS64.TRYWAIT P0, [R7+URZ+0x28840], R2 ;  /* 0x02884002070075a7 */ /* 0x001064000800017f */
[----:B-1----:R-:W-:Y:S05]  /*1b470*/  @!P0 NANOSLEEP.SYNCS 0x989680 ;  /* 0x009896800000895d */ /* 0x002fea0003900000 */
[----:B------:R-:W1:Y:S02]  /*1b480*/  @!P0 SYNCS.PHASECHK.TRANS64 P0, [R7+URZ+0x28840], R2 ;  /* 0x02884002070085a7 */ /* 0x000e64000800007f */
[----:B-1----:R-:W-:Y:S05]  /*1b490*/  @!P0 BRA `(.L_x_737) ;  /* 0xfffffffc00f08947 */ /* 0x002fea000383ffff */
[----:B------:R-:W-:Y:S05]  /*1b4a0*/  BRA `(.L_x_894) ;  /* 0xffffffa400dc7947 */ /* 0x000fea000383ffff */
.L_x_738:
[----:B------:R-:W-:Y:S01]  /*1b4b0*/  BSSY B0, `(.L_x_895) ;  /* 0x0000008000007945 */ /* 0x000fe20003800000 */
[----:B------:R-:W-:Y:S01]  /*1b4c0*/  IMAD.MOV.U32 R13, RZ, RZ, R0 ;  /* 0x000000ffff0d7224 */ /* 0x000fe200078e0000 */
[----:B------:R-:W-:Y:S01]  /*1b4d0*/  MOV R12, RZ ;  /* 0x000000ff000c7202 */ /* 0x000fe20000000f00 */
[----:B------:R-:W-:Y:S02]  /*1b4e0*/  IMAD.MOV.U32 R11, RZ, RZ, 0x181f ;  /* 0x0000181fff0b7424 */ /* 0x000fe400078e00ff */
[----:B------:R-:W-:-:S07]  /*1b4f0*/  IMAD.MOV.U32 R15, RZ, RZ, -0x1 ;  /* 0xffffffffff0f7424 */ /* 0x000fce00078e00ff */
[----:B------:R-:W-:Y:S05]  /*1b500*/  WARPSYNC.COLLECTIVE R15, `(.L_x_896) ;  /* 0x000000000f087348 */ /* 0x000fea0003c00000 */
[----:B------:R0:W1:Y:S02]  /*1b510*/  SHFL.IDX P6, R14, R13, R12, R11 ;  /* 0x0000000c0d0e7389 */ /* 0x00006400000c000b */
[----:B01----:R-:W-:Y:S01]  /*1b520*/  ENDCOLLECTIVE ;  /* 0x000000000000791b */ /* 0x003fe20003800000 */
.L_x_896:
[----:B------:R-:W-:Y:S05]  /*1b530*/  BSYNC B0 ;  /* 0x0000000000007941 */ /* 0x000fea0003800000 */
.L_x_895:
[----:B------:R-:W-:Y:S01]  /*1b540*/  IMAD.MOV.U32 R13, RZ, RZ, R4 ;  /* 0x000000ffff0d7224 */ /* 0x000fe200078e0004 */
[----:B------:R-:W-:Y:S01]  /*1b550*/  MOV R11, 0x181f ;  /* 0x0000181f000b7802 */ /* 0x000fe20000000f00 */
[----:B------:R-:W-:Y:S01]  /*1b560*/  IMAD.MOV.U32 R12, RZ, RZ, RZ ;  /* 0x000000ffff0c7224 */ /* 0x000fe200078e00ff */
[----:B------:R-:W-:Y:S01]  /*1b570*/  MOV R2, R14 ;  /* 0x0000000e00027202 */ /* 0x000fe20000000f00 */
[----:B------:R-:W-:Y:S02]  /*1b580*/  IMAD.MOV.U32 R15, RZ, RZ, -0x1 ;  /* 0xffffffffff0f7424 */ /* 0x000fe400078e00ff */
[----:B------:R-:W-:-:S07]  /*1b590*/  @P0 IMAD R8, R5, 0x2, R22 ;  /* 0x0000000205080824 */ /* 0x000fce00078e0216 */
[----:B------:R-:W-:Y:S05]  /*1b5a0*/  WARPSYNC.COLLECTIVE R15, `(.L_x_897) ;  /* 0x000000000f087348 */ /* 0x000fea0003c00000 */
[----:B------:R0:W1:Y:S02]  /*1b5b0*/  SHFL.IDX P6, R14, R13, R12, R11 ;  /* 0x0000000c0d0e7389 */ /* 0x00006400000c000b */
[----:B01----:R-:W-:Y:S01]  /*1b5c0*/  ENDCOLLECTIVE ;  /* 0x000000000000791b */ /* 0x003fe20003800000 */
.L_x_897:
[----:B------:R-:W-:Y:S01]  /*1b5d0*/  IMAD.MOV.U32 R13, RZ, RZ, R0 ;  /* 0x000000ffff0d7224 */ /* 0x000fe200078e0000 */
[----:B------:R-:W-:Y:S01]  /*1b5e0*/  MOV R12, 0x1 ;  /* 0x00000001000c7802 */ /* 0x000fe20000000f00 */
[----:B------:R-:W-:-:S07]  /*1b5f0*/  IMAD.MOV.U32 R3, RZ, RZ, R14 ;  /* 0x000000ffff037224 */ /* 0x000fce00078e000e */
[----:B------:R-:W-:Y:S05]  /*1b600*/  WARPSYNC.COLLECTIVE R15, `(.L_x_898) ;  /* 0x000000000f087348 */ /* 0x000fea0003c00000 */
[----:B------:R0:W1:Y:S02]  /*1b610*/  SHFL.IDX P6, R14, R13, R12, R11 ;  /* 0x0000000c0d0e7389 */ /* 0x00006400000c000b */
[----:B01----:R-:W-:Y:S01]  /*1b620*/  ENDCOLLECTIVE ;  /* 0x000000000000791b */ /* 0x003fe20003800000 */
.L_x_898:
        /* <DEDUP_REMOVED lines=16> */
.L_x_899:
[----:B------:R-:W-:Y:S01]  /*1b730*/  @P0 IMAD R8, R5, 0x2, R22 ;  /* 0x0000000205080824 */ /* 0x000fe200078e0216 */
[----:B------:R-:W-:Y:S01]  /*1b740*/  MOV R13, R0 ;  /* 0x00000000000d7202 */ /* 0x000fe20000000f00 */
[----:B------:R-:W-:Y:S01]  /*1b750*/  IMAD.MOV.U32 R12, RZ, RZ, 0x2 ;  /* 0x00000002ff0c7424 */ /* 0x000fe200078e00ff */
[----:B------:R-:W-:-:S07]  /*1b760*/  MOV R3, R14 ;  /* 0x0000000e00037202 */ /* 0x000fce0000000f00 */
[----:B------:R-:W-:Y:S05]  /*1b770*/  WARPSYNC.COLLECTIVE R15, `(.L_x_900) ;  /* 0x000000000f087348 */ /* 0x000fea0003c00000 */
[----:B------:R0:W1:Y:S02]  /*1b780*/  SHFL.IDX P6, R14, R13, R12, R11 ;  /* 0x0000000c0d0e7389 */ /* 0x00006400000c000b */
[----:B01----:R-:W-:Y:S01]  /*1b790*/  ENDCOLLECTIVE ;  /* 0x000000000000791b */ /* 0x003fe20003800000 */
.L_x_900:
[----:B------:R-:W-:-:S05]  /*1b7a0*/  @P0 LEA R3, P1, R31, R3, 0x1 ;  /* 0x000000031f030211 */ /* 0x000fca00078208ff */
[----:B------:R-:W-:-:S05]  /*1b7b0*/  @P0 IMAD.X R2, RZ, RZ, R2, P1 ;  /* 0x000000ffff020224 */ /* 0x000fca00008e0602 */
[----:B------:R-:W-:Y:S02]  /*1b7c0*/  @P0 LOP3.LUT R3, R3, R2, RZ, 0x3c, !PT ;  /* 0x0000000203030212 */ /* 0x000fe400078e3cff */
[----:B------:R-:W-:Y:S02]  /*1b7d0*/  MOV R13, R4 ;  /* 0x00000004000d7202 */ /* 0x000fe40000000f00 */
        /* <DEDUP_REMOVED lines=12> */
.L_x_901:
[----:B------:R-:W-:Y:S01]  /*1b8a0*/  @P0 LEA R8, R5, R22, 0x1 ;  /* 0x0000001605080211 */ /* 0x000fe200078e08ff */
[----:B------:R-:W-:Y:S02]  /*1b8b0*/  IMAD.MOV.U32 R13, RZ, RZ, R0 ;  /* 0x000000ffff0d7224 */ /* 0x000fe400078e0000 */
[----:B------:R-:W-:Y:S02]  /*1b8c0*/  IMAD.MOV.U32 R12, RZ, RZ, 0x3 ;  /* 0x00000003ff0c7424 */ /* 0x000fe400078e00ff */
[----:B------:R-:W-:-:S07]  /*1b8d0*/  IMAD.MOV.U32 R3, RZ, RZ, R14 ;  /* 0x000000ffff037224 */ /* 0x000fce00078e000e */
[----:B------:R-:W-:Y:S05]  /*1b8e0*/  WARPSYNC.COLLECTIVE R15, `(.L_x_902) ;  /* 0x000000000f087348 */ /* 0x000fea0003c00000 */
[----:B------:R0:W1:Y:S02]  /*1b8f0*/  SHFL.IDX P6, R14, R13, R12, R11 ;  /* 0x0000000c0d0e7389 */ /* 0x00006400000c000b */
[----:B01----:R-:W-:Y:S01]  /*1b900*/  ENDCOLLECTIVE ;  /* 0x000000000000791b */ /* 0x003fe20003800000 */
.L_x_902:
        /* <DEDUP_REMOVED lines=11> */
[----:B------:R-:W-:Y:S02]  /*1b9c0*/  ISETP.GE.AND P0, PT, R6, 0x31, PT ;  /* 0x000000310600780c */ /* 0x000fe40003f06270 */
[----:B0-----:R-:W-:-:S11]  /*1b9d0*/  MOV R2, R14 ;  /* 0x0000000e00027202 */ /* 0x001fd60000000f00 */
[----:B------:R-:W-:Y:S05]  /*1b9e0*/  WARPSYNC.COLLECTIVE R15, `(.L_x_903) ;  /* 0x000000000f087348 */ /* 0x000fea0003c00000 */
[----:B------:R0:W1:Y:S02]  /*1b9f0*/  SHFL.IDX P6, R14, R13, R12, R11 ;  /* 0x0000000c0d0e7389 */ /* 0x00006400000c000b */
[----:B01----:R-:W-:Y:S01]  /*1ba00*/  ENDCOLLECTIVE ;  /* 0x000000000000791b */ /* 0x003fe20003800000 */
.L_x_903:
[----:B------:R-:W-:Y:S02]  /*1ba10*/  @P0 IMAD R8, R5, 0x2, R22 ;  /* 0x0000000205080824 */ /* 0x000fe400078e0216 */
[----:B------:R-:W-:Y:S01]  /*1ba20*/  IMAD.MOV.U32 R13, RZ, RZ, R0 ;  /* 0x000000ffff0d7224 */ /* 0x000fe200078e0000 */
[----:B------:R-:W-:Y:S01]  /*1ba30*/  MOV R12, 0x4 ;  /* 0x00000004000c7802 */ /* 0x000fe20000000f00 */
[----:B------:R-:W-:-:S07]  /*1ba40*/  IMAD.MOV.U32 R3, RZ, RZ, R14 ;  /* 0x000000ffff037224 */ /* 0x000fce00078e000e */
[----:B------:R-:W-:Y:S05]  /*1ba50*/  WARPSYNC.COLLECTIVE R15, `(.L_x_904) ;  /* 0x000000000f087348 */ /* 0x000fea0003c00000 */
[----:B------:R0:W1:Y:S02]  /*1ba60*/  SHFL.IDX P6, R14, R13, R12, R11 ;  /* 0x0000000c0d0e7389 */ /* 0x00006400000c000b */
[----:B01----:R-:W-:Y:S01]  /*1ba70*/  ENDCOLLECTIVE ;  /* 0x000000000000791b */ /* 0x003fe20003800000 */
.L_x_904:
        /* <DEDUP_REMOVED lines=16> */
.L_x_905:
[----:B------:R-:W-:Y:S01]  /*1bb80*/  @P0 IMAD R8, R5, 0x2, R22 ;  /* 0x0000000205080824 */ /* 0x000fe200078e0216 */
[----:B------:R-:W-:Y:S01]  /*1bb90*/  MOV R13, R0 ;  /* 0x00000000000d7202 */ /* 0x000fe20000000f00 */
[----:B------:R-:W-:Y:S01]  /*1bba0*/  IMAD.MOV.U32 R12, RZ, RZ, 0x5 ;  /* 0x00000005ff0c7424 */ /* 0x000fe200078e00ff */
[----:B------:R-:W-:-:S07]  /*1bbb0*/  MOV R3, R14 ;  /* 0x0000000e00037202 */ /* 0x000fce0000000f00 */
[----:B------:R-:W-:Y:S05]  /*1bbc0*/  WARPSYNC.COLLECTIVE R15, `(.L_x_906) ;  /* 0x000000000f087348 */ /* 0x000fea0003c00000 */
[----:B------:R0:W1:Y:S02]  /*1bbd0*/  SHFL.IDX P6, R14, R13, R12, R11 ;  /* 0x0000000c0d0e7389 */ /* 0x00006400000c000b */
[----:B01----:R-:W-:Y:S01]  /*1bbe0*/  ENDCOLLECTIVE ;  /* 0x000000000000791b */ /* 0x003fe20003800000 */
.L_x_906:
        /* <DEDUP_REMOVED lines=16> */
.L_x_907:
[----:B------:R-:W-:Y:S01]  /*1bcf0*/  @P0 LEA R8, R5, R22, 0x1 ;  /* 0x0000001605080211 */ /* 0x000fe200078e08ff */
[----:B------:R-:W-:Y:S02]  /*1bd00*/  IMAD.MOV.U32 R13, RZ, RZ, R0 ;  /* 0x000000ffff0d7224 */ /* 0x000fe400078e0000 */
[----:B------:R-:W-:Y:S02]  /*1bd10*/  IMAD.MOV.U32 R12, RZ, RZ, 0x6 ;  /* 0x00000006ff0c7424 */ /* 0x000fe400078e00ff */
[----:B------:R-:W-:-:S07]  /*1bd20*/  IMAD.MOV.U32 R3, RZ, RZ, R14 ;  /* 0x000000ffff037224 */ /* 0x000fce00078e000e */
[----:B------:R-:W-:Y:S05]  /*1bd30*/  WARPSYNC.COLLECTIVE R15, `(.L_x_908) ;  /* 0x000000000f087348 */ /* 0x000fea0003c00000 */
[----:B------:R0:W1:Y:S02]  /*1bd40*/  SHFL.IDX P6, R14, R13, R12, R11 ;  /* 0x0000000c0d0e7389 */ /* 0x00006400000c000b */
[----:B01----:R-:W-:Y:S01]  /*1bd50*/  ENDCOLLECTIVE ;  /* 0x000000000000791b */ /* 0x003fe20003800000 */
.L_x_908:
        /* <DEDUP_REMOVED lines=16> */
.L_x_909:
[----:B------:R-:W-:Y:S02]  /*1be60*/  @P0 IMAD R8, R5, 0x2, R22 ;  /* 0x0000000205080824 */ /* 0x000fe400078e0216 */
[----:B------:R-:W-:Y:S01]  /*1be70*/  IMAD.MOV.U32 R13, RZ, RZ, R0 ;  /* 0x000000ffff0d7224 */ /* 0x000fe200078e0000 */
[----:B------:R-:W-:Y:S01]  /*1be80*/  MOV R12, 0x7 ;  /* 0x00000007000c7802 */ /* 0x000fe20000000f00 */
[----:B------:R-:W-:-:S07]  /*1be90*/  IMAD.MOV.U32 R3, RZ, RZ, R14 ;  /* 0x000000ffff037224 */ /* 0x000fce00078e000e */
[----:B------:R-:W-:Y:S05]  /*1bea0*/  WARPSYNC.COLLECTIVE R15, `(.L_x_910) ;  /* 0x000000000f087348 */ /* 0x000fea0003c00000 */
[----:B------:R0:W1:Y:S02]  /*1beb0*/  SHFL.IDX P6, R14, R13, R12, R11 ;  /* 0x0000000c0d0e7389 */ /* 0x00006400000c000b */
[----:B01----:R-:W-:Y:S01]  /*1bec0*/  ENDCOLLECTIVE ;  /* 0x000000000000791b */ /* 0x003fe20003800000 */
.L_x_910:
[----:B------:R-:W-:-:S04]  /*1bed0*/  @P0 LEA R3, P1, R31, R3, 0x1 ;  /* 0x000000031f030211 */ /* 0x000fc800078208ff */
[----:B------:R-:W-:-:S04]  /*1bee0*/  @P0 IADD3.X R2, RZ, R2, RZ, P1, !PT ;  /* 0x00000002ff020210 */ /* 0x000fc80000ffe4ff */
[----:B------:R-:W-:Y:S01]  /*1bef0*/  @P0 LOP3.LUT R3, R3, R2, RZ, 0x3c, !PT ;  /* 0x0000000203030212 */ /* 0x000fe200078e3cff */
[----:B------:R-:W-:-:S03]  /*1bf00*/  IMAD.MOV.U32 R13, RZ, RZ, R4 ;  /* 0x000000ffff0d7224 */ /* 0x000fc600078e0004 */
[----:B------:R-:W-:-:S04]  /*1bf10*/  @P0 LOP3.LUT R2, R3, R2, RZ, 0x3c, !PT ;  /* 0x0000000203020212 */ /* 0x000fc800078e3cff */
[----:B------:R-:W-:Y:S01]  /*1bf20*/  @P0 LOP3.LUT R3, R3, R2, RZ, 0x3c, !PT ;  /* 0x0000000203030212 */ /* 0x000fe200078e3cff */
[----:B------:R-:W-:-:S04]  /*1bf30*/  IMAD.MOV.U32 R0, RZ, RZ, R14 ;  /* 0x000000ffff007224 */ /* 0x000fc800078e000e */
[----:B------:R-:W-:Y:S01]  /*1bf40*/  @!PT LDS RZ, [RZ] ;  /* 0x00000000fffff984 */ /* 0x000fe20000000800 */
[----:B------:R-:W-:Y:S01]  /*1bf50*/  @!PT LDS RZ, [RZ] ;  /* 0x00000000fffff984 */ /* 0x000fe20000000800 */
[----:B------:R-:W-:Y:S01]  /*1bf60*/  @!PT LDS RZ, [RZ] ;  /* 0x00000000fffff984 */ /* 0x000fe20000000800 */
[----:B------:R0:W-:Y:S03]  /*1bf70*/  @P0 LDGSTS.E.BYPASS.LTC128B.128 [R8+0x1b400], desc[UR38][R2.64], !P3 ;  /* 0x1b40000002080fae */ /* 0x0001e6000d901d66 */
[----:B0-----:R-:W-:Y:S05]  /*1bf80*/  WARPSYNC.COLLECTIVE R15, `(.L_x_911) ;  /* 0x000000000f087348 */ /* 0x001fea0003c00000 */
[----:B------:R1:W2:Y:S02]  /*1bf90*/  SHFL.IDX P6, R14, R13, R12, R11 ;  /* 0x0000000c0d0e7389 */ /* 0x0002a400000c000b */
[----:B012---:R-:W-:Y:S01]  /*1bfa0*/  ENDCOLLECTIVE ;  /* 0x000000000000791b */ /* 0x007fe20003800000 */
.L_x_911:
[----:B------:R-:W-:Y:S01]  /*1bfb0*/  @!PT LDS RZ, [RZ] ;  /* 0x00000000fffff984 */ /* 0x000fe20000000800 */
[----:B------:R-:W-:Y:S01]  /*1bfc0*/  @!PT LDS RZ, [RZ] ;  /* 0x00000000fffff984 */ /* 0x000fe20000000800 */
[----:B------:R-:W-:Y:S01]  /*1bfd0*/  @!PT LDS RZ, [RZ] ;  /* 0x00000000fffff984 */ /* 0x000fe20000000800 */
[----:B------:R0:W-:Y:S02]  /*1bfe0*/  @P0 LDGSTS.E.BYPASS.LTC128B.128 [R8+0x1f400], desc[UR38][R2.64+0x80], !P2 ;  /* 0x1f40008002080fae */ /* 0x0001e4000d101d66 */
[----:B0-----:R-:W-:Y:S01]  /*1bff0*/  MOV R2, R14 ;  /* 0x0000000e00027202 */ /* 0x001fe20000000f00 */
[----:B------:R-:W-:Y:S06]  /*1c000*/  BRA `(.L_x_912) ;  /* 0xffffffa000b47947 */ /* 0x000fec000383ffff */
.L_x_743:
[----:B------:R-:W-:Y:S01]  /*1c010*/  IMAD.MOV.U32 R13, RZ, RZ, R5 ;  /* 0x000000ffff0d7224 */ /* 0x000fe200078e0005 */
[----:B------:R-:W-:Y:S01]  /*1c020*/  MOV R11, 0x181f ;  /* 0x0000181f000b7802 */ /* 0x000fe20000000f00 */
[----:B------:R-:W-:Y:S02]  /*1c030*/  IMAD.MOV.U32 R12, RZ, RZ, RZ ;  /* 0x000000ffff0c7224 */ /* 0x000fe400078e00ff */
[----:B------:R-:W-:Y:S02]  /*1c040*/  IMAD.MOV.U32 R15, RZ, RZ, -0x1 ;  /* 0xffffffffff0f7424 */ /* 0x000fe400078e00ff */
[----:B-----5:R-:W-:Y:S02]  /*1c050*/  IMAD R6, R20, R8, RZ ;  /* 0x0000000814067224 */ /* 0x020fe400078e02ff */
[----:B------:R-:W-:-:S07]  /*1c060*/  IMAD.IADD R4, R10, 0x1, R4 ;  /* 0x000000010a047824 */ /* 0x000fce00078e0204 */
[----:B------:R-:W-:Y:S05]  /*1c070*/  WARPSYNC.COLLECTIVE R15, `(.L_x_913) ;  /* 0x000000000f087348 */ /* 0x000fea0003c00000 */
[----:B------:R0:W1:Y:S02]  /*1c080*/  SHFL.IDX P6, R14, R13, R12, R11 ;  /* 0x0000000c0d0e7389 */ /* 0x00006400000c000b */
[----:B01----:R-:W-:Y:S01]  /*1c090*/  ENDCOLLECTIVE ;  /* 0x000000000000791b */ /* 0x003fe20003800000 */
.L_x_913:
[C---:B------:R-:W-:Y:S01]  /*1c0a0*/  VIADD R7, R4.reuse, 0x10 ;  /* 0x0000001004077836 */ /* 0x040fe20000000000 */
[----:B------:R-:W-:Y:S02]  /*1c0b0*/  ISETP.GE.AND P3, PT, R4, R6, PT ;  /* 0x000000060400720c */ /* 0x000fe40003f66270 */
[----:B------:R-:W-:Y:S01]  /*1c0c0*/  MOV R13, R0 ;  /* 0x00000000000d7202 */ /* 0x000fe20000000f00 */
[----:B------:R-:W-:-:S10]  /*1c0d0*/  IMAD.MOV.U32 R2, RZ, RZ, R14 ;  /* 0x000000ffff027224 */ /* 0x000fd400078e000e */
[----:B------:R-:W-:Y:S05]  /*1c0e0*/  WARPSYNC.COLLECTIVE R15, `(.L_x_914) ;  /* 0x000000000f087348 */ /* 0x000fea0003c00000 */
[----:B------:R0:W1:Y:S02]  /*1c0f0*/  SHFL.IDX P6, R14, R13, R12, R11 ;  /* 0x0000000c0d0e7389 */ /* 0x00006400000c000b */
[----:B01----:R-:W-:Y:S01]  /*1c100*/  ENDCOLLECTIVE ;  /* 0x000000000000791b */ /* 0x003fe20003800000 */
.L_x_914:
[----:B------:R-:W-:Y:S01]  /*1c110*/  IMAD.MOV.U32 R13, RZ, RZ, R5 ;  /* 0x000000ffff0d7224 */ /* 0x000fe200078e0005 */
[----:B------:R-:W-:Y:S02]  /*1c120*/  MOV R12, 0x1 ;  /* 0x00000001000c7802 */ /* 0x000fe40000000f00 */
[----:B------:R-:W-:-:S05]  /*1c130*/  @!P3 LEA R14, P2, R31, R14, 0x1 ;  /* 0x0000000e1f0eb211 */ /* 0x000fca00078408ff */
[----:B------:R-:W-:Y:S01]  /*1c140*/  @!P3 IMAD.X R3, RZ, RZ, R2, P2 ;  /* 0x000000ffff03b224 */ /* 0x000fe200010e0602 */
[----:B------:R-:W-:-:S07]  /*1c150*/  @!P3 MOV R2, R14 ;  /* 0x0000000e0002b202 */ /* 0x000fce0000000f00 */
[----:B------:R-:W-:Y:S05]  /*1c160*/  WARPSYNC.COLLECTIVE R15, `(.L_x_915) ;  /* 0x000000000f087348 */ /* 0x000fea0003c00000 */
[----:B------:R0:W1:Y:S02]  /*1c170*/  SHFL.IDX P6, R14, R13, R12, R11 ;  /* 0x0000000c0d0e7389 */ /* 0x00006400000c000b */
[----:B01----:R-:W-:Y:S01]  /*1c180*/  ENDCOLLECTIVE ;  /* 0x000000000000791b */ /* 0x003fe20003800000 */
.L_x_915:
[----:B------:R-:W-:Y:S01]  /*1c190*/  @!PT LDS RZ, [RZ] ;  /* 0x00000000fffff984 */ /* 0x000fe20000000800 */
[----:B------:R-:W-:Y:S01]  /*1c1a0*/  @!PT LDS RZ, [RZ] ;  /* 0x00000000fffff984 */ /* 0x000fe20000000800 */
[----:B------:R-:W-:Y:S01]  /*1c1b0*/  @!PT LDS RZ, [RZ] ;  /* 0x00000000fffff984 */ /* 0x000fe20000000800 */
[----:B------:R-:W-:Y:S04]  /*1c1c0*/  @!P3 LDGSTS.E.BYPASS.LTC128B.128 [R9+0x10400], desc[UR38][R2.64], !P0 ;  /* 0x104000000209bfae */ /* 0x000fe8000c101d66 */
[----:B------:R0:W-:Y:S01]  /*1c1d0*/  @!P3 LDGSTS.E.BYPASS.LTC128B.128 [R9+0x14400], desc[UR38][R2.64+0x80], !P1 ;  /* 0x144000800209bfae */ /* 0x0001e2000c901d66 */
[----:B------:R-:W-:Y:S01]  /*1c1e0*/  ISETP.GE.AND P3, PT, R7, R6, PT ;  /* 0x000000060700720c */ /* 0x000fe20003f66270 */
[----:B------:R-:W-:Y:S02]  /*1c1f0*/  IMAD.MOV.U32 R13, RZ, RZ, R0 ;  /* 0x000000ffff0d7224 */ /* 0x000fe400078e0000 */
[----:B0-----:R-:W-:-:S10]  /*1c200*/  IMAD.MOV.U32 R2, RZ, RZ, R14 ;  /* 0x000000ffff027224 */ /* 0x001fd400078e000e */
[----:B------:R-:W-:Y:S05]  /*1c210*/  WARPSYNC.COLLECTIVE R15, `(.L_x_916) ;  /* 0x000000000f087348 */ /* 0x000fea0003c00000 */
[----:B------:R0:W1:Y:S02]  /*1c220*/  SHFL.IDX P6, R14, R13, R12, R11 ;  /* 0x0000000c0d0e7389 */ /* 0x00006400000c000b */
[----:B01----:R-:W-:Y:S01]  /*1c230*/  ENDCOLLECTIVE ;  /* 0x000000000000791b */ /* 0x003fe20003800000 */
.L_x_916:
        /* <DEDUP_REMOVED lines=8> */
.L_x_917:
[----:B------:R-:W-:Y:S01]  /*1c2c0*/  @!P3 IMAD.MOV.U32 R3, RZ, RZ, R7 ;  /* 0x000000ffff03b224 */ /* 0x000fe200078e0007 */
[----:B------:R-:W-:-:S04]  /*1c2d0*/  IADD3 R7, R4, 0x20, RZ ;  /* 0x0000002004077810 */ /* 0x000fc80007ffe0ff */
[----:B------:R-:W-:Y:S01]  /*1c2e0*/  @!PT LDS RZ, [RZ] ;  /* 0x00000000fffff984 */ /* 0x000fe20000000800 */
[----:B------:R-:W-:Y:S01]  /*1c2f0*/  @!PT LDS RZ, [RZ] ;  /* 0x00000000fffff984 */ /* 0x000fe20000000800 */
[----:B------:R-:W-:Y:S01]  /*1c300*/  @!PT LDS RZ, [RZ] ;  /* 0x00000000fffff984 */ /* 0x000fe20000000800 */
[----:B------:R-:W-:Y:S04]  /*1c310*/  @!P3 LDGSTS.E.BYPASS.LTC128B.128 [R9+0x10c00], desc[UR38][R2.64], !P0 ;  /* 0x10c000000209bfae */ /* 0x000fe8000c101d66 */
[----:B------:R0:W-:Y:S01]  /*1c320*/  @!P3 LDGSTS.E.BYPASS.LTC128B.128 [R9+0x14c00], desc[UR38][R2.64+0x80], !P1 ;  /* 0x14c000800209bfae */ /* 0x0001e2000c901d66 */
[----:B------:R-:W-:Y:S01]  /*1c330*/  ISETP.GE.AND P3, PT, R7, R6, PT ;  /* 0x000000060700720c */ /* 0x000fe20003f66270 */
[----:B------:R-:W-:Y:S01]  /*1c340*/  IMAD.MOV.U32 R13, RZ, RZ, R0 ;  /* 0x000000ffff0d7224 */ /* 0x000fe200078e0000 */
[----:B0-----:R-:W-:-:S11]  /*1c350*/  MOV R2, R14 ;  /* 0x0000000e00027202 */ /* 0x001fd60000000f00 */
[----:B------:R-:W-:Y:S05]  /*1c360*/  WARPSYNC.COLLECTIVE R15, `(.L_x_918) ;  /* 0x000000000f087348 */ /* 0x000fea0003c00000 */
[----:B------:R0:W1:Y:S02]  /*1c370*/  SHFL.IDX P6, R14, R13, R12, R11 ;  /* 0x0000000c0d0e7389 */ /* 0x00006400000c000b */
[----:B01----:R-:W-:Y:S01]  /*1c380*/  ENDCOLLECTIVE ;  /* 0x000000000000791b */ /* 0x003fe20003800000 */
.L_x_918:
[----:B------:R-:W-:Y:S01]  /*1c390*/  MOV R13, R5 ;  /* 0x00000005000d7202 */ /* 0x000fe20000000f00 */
[----:B------:R-:W-:Y:S01]  /*1c3a0*/  IMAD.MOV.U32 R12, RZ, RZ, 0x3 ;  /* 0x00000003ff0c7424 */ /* 0x000fe200078e00ff */
[----:B------:R-:W-:-:S05]  /*1c3b0*/  @!P3 LEA R14, P2, R31, R14, 0x1 ;  /* 0x0000000e1f0eb211 */ /* 0x000fca00078408ff */
[----:B------:R-:W-:Y:S01]  /*1c3c0*/  @!P3 IMAD.X R7, RZ, RZ, R2, P2 ;  /* 0x000000ffff07b224 */ /* 0x000fe200010e0602 */
[----:B------:R-:W-:-:S07]  /*1c3d0*/  @!P3 MOV R2, R14 ;  /* 0x0000000e0002b202 */ /* 0x000fce0000000f00 */
[----:B------:R-:W-:Y:S05]  /*1c3e0*/  WARPSYNC.COLLECTIVE R15, `(.L_x_919) ;  /* 0x000000000f087348 */ /* 0x000fea0003c00000 */
[----:B------:R0:W1:Y:S02]  /*1c3f0*/  SHFL.IDX P6, R14, R13, R12, R11 ;  /* 0x0000000c0d0e7389 */ /* 0x00006400000c000b */
[----:B01----:R-:W-:Y:S01]  /*1c400*/  ENDCOLLECTIVE ;  /* 0x000000000000791b */ /* 0x003fe20003800000 */
.L_x_919:
        /* <DEDUP_REMOVED lines=13> */
.L_x_920:
[----:B------:R-:W-:Y:S01]  /*1c4e0*/  IMAD.MOV.U32 R13, RZ, RZ, R5 ;  /* 0x000000ffff0d7224 */ /* 0x000fe200078e0005 */
[----:B------:R-:W-:Y:S02]  /*1c4f0*/  MOV R12, 0x4 ;  /* 0x00000004000c7802 */ /* 0x000fe40000000f00 */
[----:B------:R-:W-:-:S05]  /*1c500*/  @!P3 LEA R14, P2, R31, R14, 0x1 ;  /* 0x0000000e1f0eb211 */ /* 0x000fca00078408ff */
[----:B------:R-:W-:Y:S02]  /*1c510*/  @!P3 IMAD.X R7, RZ, RZ, R2, P2 ;  /* 0x000000ffff07b224 */ /* 0x000fe400010e0602 */
[----:B------:R-:W-:-:S07]  /*1c520*/  @!P3 IMAD.MOV.U32 R2, RZ, RZ, R14 ;  /* 0x000000ffff02b224 */ /* 0x000fce00078e000e */
[----:B------:R-:W-:Y:S05]  /*1c530*/  WARPSYNC.COLLECTIVE R15, `(.L_x_921) ;  /* 0x000000000f087348 */ /* 0x000fea0003c00000 */
[----:B------:R0:W1:Y:S02]  /*1c540*/  SHFL.IDX P6, R14, R13, R12, R11 ;  /* 0x0000000c0d0e7389 */ /* 0x00006400000c000b */
[----:B01----:R-:W-:Y:S01]  /*1c550*/  ENDCOLLECTIVE ;  /* 0x000000000000791b */ /* 0x003fe20003800000 */
.L_x_921:
[----:B------:R-:W-:Y:S01]  /*1c560*/  @!P3 MOV R3, R7 ;  /* 0x000000070003b202 */ /* 0x000fe20000000f00 */
[----:B------:R-:W-:-:S04]  /*1c570*/  VIADD R7, R4, 0x40 ;  /* 0x0000004004077836 */ /* 0x000fc80000000000 */
        /* <DEDUP_REMOVED lines=11> */
.L_x_922:
        /* <DEDUP_REMOVED lines=8> */
.L_x_923:
        /* <DEDUP_REMOVED lines=13> */
.L_x_924:
        /* <DEDUP_REMOVED lines=8> */
.L_x_925:
[----:B------:R-:W-:-:S05]  /*1c800*/  @!P3 IMAD.MOV.U32 R3, RZ, RZ, R7 ;  /* 0x000000ffff03b224 */ /* 0x000fca00078e0007 */
[----:B------:R-:W-:Y:S01]  /*1c810*/  @!PT LDS RZ, [RZ] ;  /* 0x00000000fffff984 */ /* 0x000fe20000000800 */
[----:B------:R-:W-:Y:S01]  /*1c820*/  @!PT LDS RZ, [RZ] ;  /* 0x00000000fffff984 */ /* 0x000fe20000000800 */
[----:B------:R-:W-:Y:S01]  /*1c830*/  @!PT LDS RZ, [RZ] ;  /* 0x00000000fffff984 */ /* 0x000fe20000000800 */
[----:B------:R-:W-:Y:S04]  /*1c840*/  @!P3 LDGSTS.E.BYPASS.LTC128B.128 [R9+0x12c00], desc[UR38][R2.64], !P0 ;  /* 0x12c000000209bfae */ /* 0x000fe8000c101d66 */
[----:B------:R0:W-:Y:S01]  /*1c850*/  @!P3 LDGSTS.E.BYPASS.LTC128B.128 [R9+0x16c00], desc[UR38][R2.64+0x80], !P1 ;  /* 0x16c000800209bfae */ /* 0x0001e2000c901d66 */
[----:B------:R-:W-:Y:S01]  /*1c860*/  IMAD.MOV.U32 R13, RZ, RZ, R0 ;  /* 0x000000ffff0d7224 */ /* 0x000fe200078e0000 */
[----:B0-----:R-:W-:Y:S01]  /*1c870*/  IADD3 R3, R4, 0x60, RZ ;  /* 0x0000006004037810 */ /* 0x001fe20007ffe0ff */
[----:B------:R-:W-:-:S07]  /*1c880*/  IMAD.MOV.U32 R2, RZ, RZ, R14 ;  /* 0x000000ffff027224 */ /* 0x000fce00078e000e */
[----:B------:R-:W-:Y:S05]  /*1c890*/  WARPSYNC.COLLECTIVE R15, `(.L_x_926) ;  /* 0x000000000f087348 */ /* 0x000fea0003c00000 */
[----:B------:R0:W1:Y:S02]  /*1c8a0*/  SHFL.IDX P6, R14, R13, R12, R11 ;  /* 0x0000000c0d0e7389 */ /* 0x00006400000c000b */
[----:B01----:R-:W-:Y:S01]  /*1c8b0*/  ENDCOLLECTIVE ;  /* 0x000000000000791b */ /* 0x003fe20003800000 */
.L_x_926:
[----:B------:R-:W-:Y:S01]  /*1c8c0*/  ISETP.GE.AND P3, PT, R3, R6, PT ;  /* 0x000000060300720c */ /* 0x000fe20003f66270 */
[----:B------:R-:W-:Y:S02]  /*1c8d0*/  IMAD.MOV.U32 R13, RZ, RZ, R5 ;  /* 0x000000ffff0d7224 */ /* 0x000fe400078e0005 */
[----:B------:R-:W-:-:S10]  /*1c8e0*/  IMAD.MOV.U32 R12, RZ, RZ, 0x7 ;  /* 0x00000007ff0c7424 */ /* 0x000fd400078e00ff */
[----:B------:R-:W-:-:S05]  /*1c8f0*/  @!P3 LEA R14, P2, R31, R14, 0x1 ;  /* 0x0000000e1f0eb211 */ /* 0x000fca00078408ff */
[----:B------:R-:W-:Y:S02]  /*1c900*/  @!P3 IMAD.X R7, RZ, RZ, R2, P2 ;  /* 0x000000ffff07b224 */ /* 0x000fe400010e0602 */
[----:B------:R-:W-:-:S07]  /*1c910*/  @!P3 IMAD.MOV.U32 R2, RZ, RZ, R14 ;  /* 0x000000ffff02b224 */ /* 0x000fce00078e000e */
[----:B------:R-:W-:Y:S05]  /*1c920*/  WARPSYNC.COLLECTIVE R15, `(.L_x_927) ;  /* 0x000000000f087348 */ /* 0x000fea0003c00000 */
[----:B------:R0:W1:Y:S02]  /*1c930*/  SHFL.IDX P6, R14, R13, R12, R11 ;  /* 0x0000000c0d0e7389 */ /* 0x00006400000c000b */
[----:B01----:R-:W-:Y:S01]  /*1c940*/  ENDCOLLECTIVE ;  /* 0x000000000000791b */ /* 0x003fe20003800000 */
.L_x_927:
[----:B------:R-:W-:-:S05]  /*1c950*/  @!P3 MOV R3, R7 ;  /* 0x000000070003b202 */ /* 0x000fca0000000f00 */
[----:B------:R-:W-:Y:S01]  /*1c960*/  @!PT LDS RZ, [RZ] ;  /* 0x00000000fffff984 */ /* 0x000fe20000000800 */
[----:B------:R-:W-:Y:S01]  /*1c970*/  @!PT LDS RZ, [RZ] ;  /* 0x00000000fffff984 */ /* 0x000fe20000000800 */
[----:B------:R-:W-:Y:S01]  /*1c980*/  @!PT LDS RZ, [RZ] ;  /* 0x00000000fffff984 */ /* 0x000fe20000000800 */
[----:B------:R0:W-:Y:S04]  /*1c990*/  @!P3 LDGSTS.E.BYPASS.LTC128B.128 [R9+0x13400], desc[UR38][R2.64], !P0 ;  /* 0x134000000209bfae */ /* 0x0001e8000c101d66 */
[----:B------:R0:W-:Y:S01]  /*1c9a0*/  @!P3 LDGSTS.E.BYPASS.LTC128B.128 [R9+0x17400], desc[UR38][R2.64+0x80], !P1 ;  /* 0x174000800209bfae */ /* 0x0001e2000c901d66 */
[----:B------:R-:W-:Y:S01]  /*1c9b0*/  IMAD.MOV.U32 R13, RZ, RZ, R0 ;  /* 0x000000ffff0d7224 */ /* 0x000fe200078e0000 */
[----:B------:R-:W-:-:S07]  /*1c9c0*/  MOV R5, R14 ;  /* 0x0000000e00057202 */ /* 0x000fce0000000f00 */
[----:B0-----:R-:W-:Y:S05]  /*1c9d0*/  WARPSYNC.COLLECTIVE R15, `(.L_x_928) ;  /* 0x000000000f087348 */ /* 0x001fea0003c00000 */
[----:B------:R1:W2:Y:S02]  /*1c9e0*/  SHFL.IDX P6, R14, R13, R12, R11 ;  /* 0x0000000c0d0e7389 */ /* 0x0002a400000c000b */
[----:B012---:R-:W-:Y:S01]  /*1c9f0*/  ENDCOLLECTIVE ;  /* 0x000000000000791b */ /* 0x007fe20003800000 */
.L_x_928:
[----:B------:R-:W-:Y:S05]  /*1ca00*/  BRA `(.L_x_929) ;  /* 0xffffffa400207947 */ /* 0x000fea000383ffff */
.L_x_748:
[----:B0-----:R0:W1:Y:S02]  /*1ca10*/  SYNCS.PHASECHK.TRANS64.TRYWAIT P0, [R22+URZ+0x28820], R3 ;  /* 0x02882003160075a7 */ /* 0x001064000800017f */
[----:B-1----:R-:W-:Y:S05]  /*1ca20*/  @!P0 NANOSLEEP.SYNCS 0x989680 ;  /* 0x009896800000895d */ /* 0x002fea0003900000 */
[----:B------:R-:W1:Y:S02]  /*1ca30*/  @!P0 SYNCS.PHASECHK.TRANS64 P0, [R22+URZ+0x28820], R3 ;  /* 0x02882003160085a7 */ /* 0x000e64000800007f */
[----:B-1----:R-:W-:Y:S05]  /*1ca40*/  @!P0 BRA `(.L_x_748) ;  /* 0xfffffffc00f08947 */ /* 0x002fea000383ffff */
[----:B------:R-:W-:Y:S05]  /*1ca50*/  BRA `(.L_x_930) ;  /* 0xffffffa400907947 */ /* 0x000fea000383ffff */
.L_x_753:
[----:B0-----:R0:W1:Y:S02]  /*1ca60*/  SYNCS.PHASECHK.TRANS64.TRYWAIT P0, [R6+URZ+0x28840], R3 ;  /* 0x02884003060075a7 */ /* 0x001064000800017f */
[----:B-1----:R-:W-:Y:S05]  /*1ca70*/  @!P0 NANOSLEEP.SYNCS 0x989680 ;  /* 0x009896800000895d */ /* 0x002fea0003900000 */
[----:B------:R-:W1:Y:S02]  /*1ca80*/  @!P0 SYNCS.PHASECHK.TRANS64 P0, [R6+URZ+0x28840], R3 ;  /* 0x02884003060085a7 */ /* 0x000e64000800007f */
[----:B-1----:R-:W-:Y:S05]  /*1ca90*/  @!P0 BRA `(.L_x_753) ;  /* 0xfffffffc00f08947 */ /* 0x002fea000383ffff */
[----:B------:R-:W-:Y:S05]  /*1caa0*/  BRA `(.L_x_931) ;  /* 0xffffffa800607947 */ /* 0x000fea000383ffff */
.L_x_754:
        /* <DEDUP_REMOVED lines=8> */
.L_x_933:
[----:B------:R-:W-:Y:S05]  /*1cb30*/  BSYNC B1 ;  /* 0x0000000000017941 */ /* 0x000fea0003800000 */
.L_x_932:
[----:B------:R-:W-:Y:S01]  /*1cb40*/  IMAD.MOV.U32 R13, RZ, RZ, R7 ;  /* 0x000000ffff0d7224 */ /* 0x000fe200078e0007 */
[----:B------:R-:W-:Y:S01]  /*1cb50*/  MOV R11, 0x181f ;  /* 0x0000181f000b7802 */ /* 0x000fe20000000f00 */
[----:B------:R-:W-:Y:S01]  /*1cb60*/  IMAD.MOV.U32 R12, RZ, RZ, RZ ;  /* 0x000000ffff0c7224 */ /* 0x000fe200078e00ff */
[----:B------:R-:W-:Y:S01]  /*1cb70*/  MOV R3, R14 ;  /* 0x0000000e00037202 */ /* 0x000fe20000000f00 */
[----:B------:R-:W-:Y:S01]  /*1cb80*/  IMAD.MOV.U32 R15, RZ, RZ, -0x1 ;  /* 0xffffffffff0f7424 */ /* 0x000fe200078e00ff */
[----:B------:R-:W-:Y:S01]  /*1cb90*/  SHF.L.U32 R5, R31, 0x1, RZ ;  /* 0x000000011f057819 */ /* 0x000fe200000006ff */
[----:B------:R-:W-:-:S07]  /*1cba0*/  IMAD R8, R8, 0x2, R22 ;  /* 0x0000000208087824 */ /* 0x000fce00078e0216 */
[----:B------:R-:W-:Y:S05]  /*1cbb0*/  WARPSYNC.COLLECTIVE R15, `(.L_x_934) ;  /* 0x000000000f087348 */ /* 0x000fea0003c00000 */
[----:B------:R0:W1:Y:S02]  /*1cbc0*/  SHFL.IDX P6, R14, R13, R12, R11 ;  /* 0x0000000c0d0e7389 */ /* 0x00006400000c000b */
[----:B01----:R-:W-:Y:S01]  /*1cbd0*/  ENDCOLLECTIVE ;  /* 0x000000000000791b */ /* 0x003fe20003800000 */
.L_x_934:
[----:B------:R-:W-:Y:S01]  /*1cbe0*/  MOV R13, R9 ;  /* 0x00000009000d7202 */ /* 0x000fe20000000f00 */
[----:B------:R-:W-:Y:S02]  /*1cbf0*/  IMAD.MOV.U32 R12, RZ, RZ, 0x1 ;  /* 0x00000001ff0c7424 */ /* 0x000fe400078e00ff */
[----:B------:R-:W-:-:S07]  /*1cc00*/  IMAD.MOV.U32 R2, RZ, RZ, R14 ;  /* 0x000000ffff027224 */ /* 0x000fce00078e000e */
[----:B------:R-:W-:Y:S05]  /*1cc10*/  WARPSYNC.COLLECTIVE R15, `(.L_x_935) ;  /* 0x000000000f087348 */ /* 0x000fea0003c00000 */
[----:B------:R0:W1:Y:S02]  /*1cc20*/  SHFL.IDX P6, R14, R13, R12, R11 ;  /* 0x0000000c0d0e7389 */ /* 0x00006400000c000b */
[----:B01----:R-:W-:Y:S01]  /*1cc30*/  ENDCOLLECTIVE ;  /* 0x000000000000791b */ /* 0x003fe20003800000 */
.L_x_935:
        /* <DEDUP_REMOVED lines=12> */
.L_x_936:
[----:B------:R-:W-:Y:S01]  /*1cd00*/  MOV R13, R9 ;  /* 0x00000009000d7202 */ /* 0x000fe20000000f00 */
[----:B------:R-:W-:Y:S02]  /*1cd10*/  IMAD.MOV.U32 R12, RZ, RZ, 0x2 ;  /* 0x00000002ff0c7424 */ /* 0x000fe400078e00ff */
[----:B------:R-:W-:-:S07]  /*1cd20*/  IMAD.MOV.U32 R2, RZ, RZ, R14 ;  /* 0x000000ffff027224 */ /* 0x000fce00078e000e */
[----:B------:R-:W-:Y:S05]  /*1cd30*/  WARPSYNC.COLLECTIVE R15, `(.L_x_937) ;  /* 0x000000000f087348 */ /* 0x000fea0003c00000 */
[----:B------:R0:W1:Y:S02]  /*1cd40*/  SHFL.IDX P6, R14, R13, R12, R11 ;  /* 0x0000000c0d0e7389 */ /* 0x00006400000c000b */
[----:B01----:R-:W-:Y:S01]  /*1cd50*/  ENDCOLLECTIVE ;  /* 0x000000000000791b */ /* 0x003fe20003800000 */
.L_x_937:
        /* <DEDUP_REMOVED lines=12> */
.L_x_938:
[----:B------:R-:W-:Y:S01]  /*1ce20*/  MOV R13, R9 ;  /* 0x00000009000d7202 */ /* 0x000fe20000000f00 */
[----:B------:R-:W-:Y:S02]  /*1ce30*/  IMAD.MOV.U32 R12, RZ, RZ, 0x3 ;  /* 0x00000003ff0c7424 */ /* 0x000fe400078e00ff */
[----:B------:R-:W-:-:S07]  /*1ce40*/  IMAD.MOV.U32 R2, RZ, RZ, R14 ;  /* 0x000000ffff027224 */ /* 0x000fce00078e000e */
[----:B------:R-:W-:Y:S05]  /*1ce50*/  WARPSYNC.COLLECTIVE R15, `(.L_x_939) ;  /* 0x000000000f087348 */ /* 0x000fea0003c00000 */
[----:B------:R0:W1:Y:S02]  /*1ce60*/  SHFL.IDX P6, R14, R13, R12, R11 ;  /* 0x0000000c0d0e7389 */ /* 0x00006400000c000b */
[----:B01----:R-:W-:Y:S01]  /*1ce70*/  ENDCOLLECTIVE ;  /* 0x000000000000791b */ /* 0x003fe20003800000 */
.L_x_939:
        /* <DEDUP_REMOVED lines=12> */
.L_x_940:
[----:B------:R-:W-:Y:S01]  /*1cf40*/  MOV R13, R9 ;  /* 0x00000009000d7202 */ /* 0x000fe20000000f00 */
[----:B------:R-:W-:Y:S02]  /*1cf50*/  IMAD.MOV.U32 R12, RZ, RZ, 0x4 ;  /* 0x00000004ff0c7424 */ /* 0x000fe400078e00ff */
[----:B------:R-:W-:-:S07]  /*1cf60*/  IMAD.MOV.U32 R2, RZ, RZ, R14 ;  /* 0x000000ffff027224 */ /* 0x000fce00078e000e */
[----:B------:R-:W-:Y:S05]  /*1cf70*/  WARPSYNC.COLLECTIVE R15, `(.L_x_941) ;  /* 0x000000000f087348 */ /* 0x000fea0003c00000 */
[----:B------:R0:W1:Y:S02]  /*1cf80*/  SHFL.IDX P6, R14, R13, R12, R11 ;  /* 0x0000000c0d0e7389 */ /* 0x00006400000c000b */
[----:B01----:R-:W-:Y:S01]  /*1cf90*/  ENDCOLLECTIVE ;  /* 0x000000000000791b */ /* 0x003fe20003800000 */
.L_x_941:
        /* <DEDUP_REMOVED lines=12> */
.L_x_942:
[----:B------:R-:W-:Y:S01]  /*1d060*/  MOV R13, R9 ;  /* 0x00000009000d7202 */ /* 0x000fe20000000f00 */
[----:B------:R-:W-:Y:S02]  /*1d070*/  IMAD.MOV.U32 R12, RZ, RZ, 0x5 ;  /* 0x00000005ff0c7424 */ /* 0x000fe400078e00ff */
[----:B------:R-:W-:-:S07]  /*1d080*/  IMAD.MOV.U32 R2, RZ, RZ, R14 ;  /* 0x000000ffff027224 */ /* 0x000fce00078e000e */
[----:B------:R-:W-:Y:S05]  /*1d090*/  WARPSYNC.COLLECTIVE R15, `(.L_x_943) ;  /* 0x000000000f087348 */ /* 0x000fea0003c00000 */
[----:B------:R0:W1:Y:S02]  /*1d0a0*/  SHFL.IDX P6, R14, R13, R12, R11 ;  /* 0x0000000c0d0e7389 */ /* 0x00006400000c000b */
[----:B01----:R-:W-:Y:S01]  /*1d0b0*/  ENDCOLLECTIVE ;  /* 0x000000000000791b */ /* 0x003fe20003800000 */
.L_x_943:
        /* <DEDUP_REMOVED lines=12> */
.L_x_944:
[----:B------:R-:W-:Y:S01]  /*1d180*/  MOV R13, R9 ;  /* 0x00000009000d7202 */ /* 0x000fe20000000f00 */
[----:B------:R-:W-:Y:S02]  /*1d190*/  IMAD.MOV.U32 R12, RZ, RZ, 0x6 ;  /* 0x00000006ff0c7424 */ /* 0x000fe400078e00ff */
[----:B------:R-:W-:-:S07]  /*1d1a0*/  IMAD.MOV.U32 R2, RZ, RZ, R14 ;  /* 0x000000ffff027224 */ /* 0x000fce00078e000e */
[----:B------:R-:W-:Y:S05]  /*1d1b0*/  WARPSYNC.COLLECTIVE R15, `(.L_x_945) ;  /* 0x000000000f087348 */ /* 0x000fea0003c00000 */
[----:B------:R0:W1:Y:S02]  /*1d1c0*/  SHFL.IDX P6, R14, R13, R12, R11 ;  /* 0x0000000c0d0e7389 */ /* 0x00006400000c000b */
[----:B01----:R-:W-:Y:S01]  /*1d1d0*/  ENDCOLLECTIVE ;  /* 0x000000000000791b */ /* 0x003fe20003800000 */
.L_x_945:
        /* <DEDUP_REMOVED lines=12> */
.L_x_946:
[----:B------:R-:W-:Y:S01]  /*1d2a0*/  MOV R13, R9 ;  /* 0x00000009000d7202 */ /* 0x000fe20000000f00 */
[----:B------:R-:W-:Y:S02]  /*1d2b0*/  IMAD.MOV.U32 R12, RZ, RZ, 0x7 ;  /* 0x00000007ff0c7424 */ /* 0x000fe400078e00ff */
[----:B------:R-:W-:-:S07]  /*1d2c0*/  IMAD.MOV.U32 R2, RZ, RZ, R14 ;  /* 0x000000ffff027224 */ /* 0x000fce00078e000e */
[----:B------:R-:W-:Y:S05]  /*1d2d0*/  WARPSYNC.COLLECTIVE R15, `(.L_x_947) ;  /* 0x000000000f087348 */ /* 0x000fea0003c00000 */
[----:B------:R0:W1:Y:S02]  /*1d2e0*/  SHFL.IDX P6, R14, R13, R12, R11 ;  /* 0x0000000c0d0e7389 */ /* 0x00006400000c000b */
[----:B01----:R-:W-:Y:S01]  /*1d2f0*/  ENDCOLLECTIVE ;  /* 0x000000000000791b */ /* 0x003fe20003800000 */
.L_x_947:
[----:B------:R-:W-:-:S05]  /*1d300*/  IADD3 R2, P0, R2, R5, RZ ;  /* 0x0000000502027210 */ /* 0x000fca0007f1e0ff */
[----:B------:R-:W-:-:S05]  /*1d310*/  IMAD.X R3, RZ, RZ, R3, P0 ;  /* 0x000000ffff037224 */ /* 0x000fca00000e0603 */
[----:B------:R-:W-:Y:S01]  /*1d320*/  @!PT LDS RZ, [RZ] ;  /* 0x00000000fffff984 */ /* 0x000fe20000000800 */
[----:B------:R-:W-:Y:S01]  /*1d330*/  @!PT LDS RZ, [RZ] ;  /* 0x00000000fffff984 */ /* 0x000fe20000000800 */
[----:B------:R-:W-:Y:S01]  /*1d340*/  @!PT LDS RZ, [RZ] ;  /* 0x00000000fffff984 */ /* 0x000fe20000000800 */
[----:B------:R0:W-:Y:S01]  /*1d350*/  LDGSTS.E.BYPASS.LTC128B.128 [R8+0x1b400], desc[UR38][R2.64], !P4 ;  /* 0x1b40000002087fae */ /* 0x0001e2000e101d66 */
[----:B------:R-:W-:-:S03]  /*1d360*/  MOV R13, R7 ;  /* 0x00000007000d7202 */ /* 0x000fc60000000f00 */
[----:B------:R0:W-:Y:S01]  /*1d370*/  LDGSTS.E.BYPASS.LTC128B.128 [R8+0x1f400], desc[UR38][R2.64+0x80], !P3 ;  /* 0x1f40008002087fae */ /* 0x0001e2000d901d66 */
[----:B------:R-:W-:-:S07]  /*1d380*/  IMAD.MOV.U32 R9, RZ, RZ, R14 ;  /* 0x000000ffff097224 */ /* 0x000fce00078e000e */
[----:B0-----:R-:W-:Y:S05]  /*1d390*/  WARPSYNC.COLLECTIVE R15, `(.L_x_948) ;  /* 0x000000000f087348 */ /* 0x001fea0003c00000 */
[----:B------:R1:W2:Y:S02]  /*1d3a0*/  SHFL.IDX P6, R14, R13, R12, R11 ;  /* 0x0000000c0d0e7389 */ /* 0x0002a400000c000b */
[----:B012---:R-:W-:Y:S01]  /*1d3b0*/  ENDCOLLECTIVE ;  /* 0x000000000000791b */ /* 0x007fe20003800000 */
.L_x_948:
[----:B------:R-:W-:Y:S01]  /*1d3c0*/  IMAD.MOV.U32 R2, RZ, RZ, R14 ;  /* 0x000000ffff027224 */ /* 0x000fe200078e000e */
[----:B------:R-:W-:Y:S06]  /*1d3d0*/  BRA `(.L_x_949) ;  /* 0xffffffa400347947 */ /* 0x000fec000383ffff */
.L_x_759:
[----:B-1----:R1:W2:Y:S02]  /*1d3e0*/  SYNCS.PHASECHK.TRANS64.TRYWAIT P0, [R6+URZ+0x28860], R2 ;  /* 0x02886002060075a7 */ /* 0x0022a4000800017f */
[----:B--2---:R-:W-:Y:S05]  /*1d3f0*/  @!P0 NANOSLEEP.SYNCS 0x989680 ;  /* 0x009896800000895d */ /* 0x004fea0003900000 */
[----:B------:R-:W2:Y:S02]  /*1d400*/  @!P0 SYNCS.PHASECHK.TRANS64 P0, [R6+URZ+0x28860], R2 ;  /* 0x02886002060085a7 */ /* 0x000ea4000800007f */
[----:B--2---:R-:W-:Y:S05]  /*1d410*/  @!P0 BRA `(.L_x_759) ;  /* 0xfffffffc00f08947 */ /* 0x004fea000383ffff */
[----:B------:R-:W-:Y:S05]  /*1d420*/  BRA `(.L_x_950) ;  /* 0xffffffa400907947 */ /* 0x000fea000383ffff */
.L_x_760:
[----:B------:R-:W-:Y:S01]  /*1d430*/  BSSY B1, `(.L_x_951) ;  /* 0x0000008000017945 */ /* 0x000fe20003800000 */
[----:B------:R-:W-:Y:S01]  /*1d440*/  IMAD.MOV.U32 R13, RZ, RZ, R24 ;  /* 0x000000ffff0d7224 */ /* 0x000fe200078e0018 */
[----:B------:R-:W-:Y:S01]  /*1d450*/  MOV R12, RZ ;  /* 0x000000ff000c7202 */ /* 0x000fe20000000f00 */
[----:B------:R-:W-:Y:S02]  /*1d460*/  IMAD.MOV.U32 R11, RZ, RZ, 0x181f ;  /* 0x0000181fff0b7424 */ /* 0x000fe400078e00ff */
[----:B------:R-:W-:-:S07]  /*1d470*/  IMAD.MOV.U32 R15, RZ, RZ, -0x1 ;  /* 0xffffffffff0f7424 */ /* 0x000fce00078e00ff */
[----:B-1----:R-:W-:Y:S05]  /*1d480*/  WARPSYNC.COLLECTIVE R15, `(.L_x_952) ;  /* 0x000000000f087348 */ /* 0x002fea0003c00000 */
[----:B------:R0:W2:Y:S02]  /*1d490*/  SHFL.IDX P6, R14, R13, R12, R11 ;  /* 0x0000000c0d0e7389 */ /* 0x0000a400000c000b */
[----:B012---:R-:W-:Y:S01]  /*1d4a0*/  ENDCOLLECTIVE ;  /* 0x000000000000791b */ /* 0x007fe20003800000 */
.L_x_952:
[----:B------:R-:W-:Y:S05]  /*1d4b0*/  BSYNC B1 ;  /* 0x0000000000017941 */ /* 0x000fea0003800000 */
.L_x_951:
[----:B------:R-:W-:Y:S01]  /*1d4c0*/  IMAD.MOV.U32 R13, RZ, RZ, R23 ;  /* 0x000000ffff0d7224 */ /* 0x000fe200078e0017 */
[----:B------:R-:W-:Y:S01]  /*1d4d0*/  MOV R11, 0x181f ;  /* 0x0000181f000b7802 */ /* 0x000fe20000000f00 */
[----:B------:R-:W-:Y:S01]  /*1d4e0*/  IMAD.MOV.U32 R12, RZ, RZ, RZ ;  /* 0x000000ffff0c7224 */ /* 0x000fe200078e00ff */
[----:B------:R-:W-:Y:S01]  /*1d4f0*/  MOV R3, R14 ;  /* 0x0000000e00037202 */ /* 0x000fe20000000f00 */
[----:B------:R-:W-:Y:S02]  /*1d500*/  IMAD.MOV.U32 R15, RZ, RZ, -0x1 ;  /* 0xffffffffff0f7424 */ /* 0x000fe400078e00ff */
[----:B------:R-:W-:-:S07]  /*1d510*/  IMAD R7, R7, 0x2, R22 ;  /* 0x0000000207077824 */ /* 0x000fce00078e0216 */
[----:B------:R-:W-:Y:S05]  /*1d520*/  WARPSYNC.COLLECTIVE R15, `(.L_x_953) ;  /* 0x000000000f087348 */ /* 0x000fea0003c00000 */
[----:B------:R0:W1:Y:S02]  /*1d530*/  SHFL.IDX P6, R14, R13, R12, R11 ;  /* 0x0000000c0d0e7389 */ /* 0x00006400000c000b */
[----:B01----:R-:W-:Y:S01]  /*1d540*/  ENDCOLLECTIVE ;  /* 0x000000000000791b */ /* 0x003fe20003800000 */
.L_x_953:
[----:B------:R-:W-:Y:S01]  /*1d550*/  IMAD.MOV.U32 R13, RZ, RZ, R24 ;  /* 0x000000ffff0d7224 */ /* 0x000fe200078e0018 */
[----:B------:R-:W-:Y:S01]  /*1d560*/  MOV R12, 0x1 ;  /* 0x00000001000c7802 */ /* 0x000fe20000000f00 */
[----:B------:R-:W-:-:S07]  /*1d570*/  IMAD.MOV.U32 R2, RZ, RZ, R14 ;  /* 0x000000ffff027224 */ /* 0x000fce00078e000e */
[----:B------:R-:W-:Y:S05]  /*1d580*/  WARPSYNC.COLLECTIVE R15, `(.L_x_954) ;  /* 0x000000000f087348 */ /* 0x000fea0003c00000 */
[----:B------:R0:W1:Y:S02]  /*1d590*/  SHFL.IDX P6, R14, R13, R12, R11 ;  /* 0x0000000c0d0e7389 */ /* 0x00006400000c000b */
[----:B01----:R-:W-:Y:S01]  /*1d5a0*/  ENDCOLLECTIVE ;  /* 0x000000000000791b */ /* 0x003fe20003800000 */
.L_x_954:
[----:B------:R-:W-:-:S04]  /*1d5b0*/  IADD3 R2, P0, R2, R5, RZ ;  /* 0x0000000502027210 */ /* 0x000fc80007f1e0ff */
[----:B------:R-:W-:Y:S02]  /*1d5c0*/  IADD3.X R3, RZ, R3, RZ, P0, !PT ;  /* 0x00000003ff037210 */ /* 0x000fe400007fe4ff */
        /* <DEDUP_REMOVED lines=12> */
.L_x_955:
[----:B------:R-:W-:Y:S01]  /*1d690*/  IMAD.MOV.U32 R13, RZ, RZ, R24 ;  /* 0x000000ffff0d7224 */ /* 0x000fe200078e0018 */
[----:B------:R-:W-:Y:S02]  /*1d6a0*/  MOV R12, 0x2 ;  /* 0x00000002000c7802 */ /* 0x000fe40000000f00 */
[----:B------:R-:W-:-:S07]  /*1d6b0*/  MOV R2, R14 ;  /* 0x0000000e00027202 */ /* 0x000fce0000000f00 */
[----:B------:R-:W-:Y:S05]  /*1d6c0*/  WARPSYNC.COLLECTIVE R15, `(.L_x_956) ;  /* 0x000000000f087348 */ /* 0x000fea0003c00000 */
[----:B------:R0:W1:Y:S02]  /*1d6d0*/  SHFL.IDX P6, R14, R13, R12, R11 ;  /* 0x0000000c0d0e7389 */ /* 0x00006400000c000b */
[----:B01----:R-:W-:Y:S01]  /*1d6e0*/  ENDCOLLECTIVE ;  /* 0x000000000000791b */ /* 0x003fe20003800000 */
.L_x_956:
[----:B------:R-:W-:-:S05]  /*1d6f0*/  IADD3 R2, P0, R2, R5, RZ ;  /* 0x0000000502027210 */ /* 0x000fca0007f1e0ff */
        /* <DEDUP_REMOVED lines=13> */
.L_x_957:
[----:B------:R-:W-:Y:S01]  /*1d7d0*/  IMAD.MOV.U32 R13, RZ, RZ, R24 ;  /* 0x000000ffff0d7224 */ /* 0x000fe200078e0018 */
[----:B------:R-:W-:Y:S02]  /*1d7e0*/  MOV R12, 0x3 ;  /* 0x00000003000c7802 */ /* 0x000fe40000000f00 */
[----:B------:R-:W-:-:S07]  /*1d7f0*/  MOV R2, R14 ;  /* 0x0000000e00027202 */ /* 0x000fce0000000f00 */
[----:B------:R-:W-:Y:S05]  /*1d800*/  WARPSYNC.COLLECTIVE R15, `(.L_x_958) ;  /* 0x000000000f087348 */ /* 0x000fea0003c00000 */
[----:B------:R0:W1:Y:S02]  /*1d810*/  SHFL.IDX P6, R14, R13, R12, R11 ;  /* 0x0000000c0d0e7389 */ /* 0x00006400000c000b */
[----:B01----:R-:W-:Y:S01]  /*1d820*/  ENDCOLLECTIVE ;  /* 0x000000000000791b */ /* 0x003fe20003800000 */
.L_x_958:
        /* <DEDUP_REMOVED lines=14> */
.L_x_959:
[----:B------:R-:W-:Y:S01]  /*1d910*/  IMAD.MOV.U32 R13, RZ, RZ, R24 ;  /* 0x000000ffff0d7224 */ /* 0x000fe200078e0018 */
[----:B------:R-:W-:Y:S02]  /*1d920*/  MOV R12, 0x4 ;  /* 0x00000004000c7802 */ /* 0x000fe40000000f00 */
[----:B------:R-:W-:-:S07]  /*1d930*/  MOV R2, R14 ;  /* 0x0000000e00027202 */ /* 0x000fce0000000f00 */
[----:B------:R-:W-:Y:S05]  /*1d940*/  WARPSYNC.COLLECTIVE R15, `(.L_x_960) ;  /* 0x000000000f087348 */ /* 0x000fea0003c00000 */
[----:B------:R0:W1:Y:S02]  /*1d950*/  SHFL.IDX P6, R14, R13, R12, R11 ;  /* 0x0000000c0d0e7389 */ /* 0x00006400000c000b */
[----:B01----:R-:W-:Y:S01]  /*1d960*/  ENDCOLLECTIVE ;  /* 0x000000000000791b */ /* 0x003fe20003800000 */
.L_x_960:
        /* <DEDUP_REMOVED lines=14> */
.L_x_961:
[----:B------:R-:W-:Y:S01]  /*1da50*/  IMAD.MOV.U32 R13, RZ, RZ, R24 ;  /* 0x000000ffff0d7224 */ /* 0x000fe200078e0018 */
[----:B------:R-:W-:Y:S02]  /*1da60*/  MOV R12, 0x5 ;  /* 0x00000005000c7802 */ /* 0x000fe40000000f00 */
[----:B------:R-:W-:-:S07]  /*1da70*/  MOV R2, R14 ;  /* 0x0000000e00027202 */ /* 0x000fce0000000f00 */
[----:B------:R-:W-:Y:S05]  /*1da80*/  WARPSYNC.COLLECTIVE R15, `(.L_x_962) ;  /* 0x000000000f087348 */ /* 0x000fea0003c00000 */
[----:B------:R0:W1:Y:S02]  /*1da90*/  SHFL.IDX P6, R14, R13, R12, R11 ;  /* 0x0000000c0d0e7389 */ /* 0x00006400000c000b */
[----:B01----:R-:W-:Y:S01]  /*1daa0*/  ENDCOLLECTIVE ;  /* 0x000000000000791b */ /* 0x003fe20003800000 */
.L_x_962:
        /* <DEDUP_REMOVED lines=14> */
.L_x_963:
[----:B------:R-:W-:Y:S01]  /*1db90*/  IMAD.MOV.U32 R13, RZ, RZ, R24 ;  /* 0x000000ffff0d7224 */ /* 0x000fe200078e0018 */
[----:B------:R-:W-:Y:S02]  /*1dba0*/  MOV R12, 0x6 ;  /* 0x00000006000c7802 */ /* 0x000fe40000000f00 */
[----:B------:R-:W-:-:S07]  /*1dbb0*/  MOV R2, R14 ;  /* 0x0000000e00027202 */ /* 0x000fce0000000f00 */
[----:B------:R-:W-:Y:S05]  /*1dbc0*/  WARPSYNC.COLLECTIVE R15, `(.L_x_964) ;  /* 0x000000000f087348 */ /* 0x000fea0003c00000 */
[----:B------:R0:W1:Y:S02]  /*1dbd0*/  SHFL.IDX P6, R14, R13, R12, R11 ;  /* 0x0000000c0d0e7389 */ /* 0x00006400000c000b */
[----:B01----:R-:W-:Y:S01]  /*1dbe0*/  ENDCOLLECTIVE ;  /* 0x000000000000791b */ /* 0x003fe20003800000 */
.L_x_964:
        /* <DEDUP_REMOVED lines=14> */
.L_x_965:
[----:B------:R-:W-:Y:S01]  /*1dcd0*/  IMAD.MOV.U32 R13, RZ, RZ, R24 ;  /* 0x000000ffff0d7224 */ /* 0x000fe200078e0018 */
[----:B------:R-:W-:Y:S02]  /*1dce0*/  MOV R12, 0x7 ;  /* 0x00000007000c7802 */ /* 0x000fe40000000f00 */
[----:B------:R-:W-:-:S07]  /*1dcf0*/  MOV R2, R14 ;  /* 0x0000000e00027202 */ /* 0x000fce0000000f00 */
[----:B------:R-:W-:Y:S05]  /*1dd00*/  WARPSYNC.COLLECTIVE R15, `(.L_x_966) ;  /* 0x000000000f087348 */ /* 0x000fea0003c00000 */
[----:B------:R0:W1:Y:S02]  /*1dd10*/  SHFL.IDX P6, R14, R13, R12, R11 ;  /* 0x0000000c0d0e7389 */ /* 0x00006400000c000b */
[----:B01----:R-:W-:Y:S01]  /*1dd20*/  ENDCOLLECTIVE ;  /* 0x000000000000791b */ /* 0x003fe20003800000 */
.L_x_966:
[----:B------:R-:W-:-:S05]  /*1dd30*/  IADD3 R2, P0, R2, R5, RZ ;  /* 0x0000000502027210 */ /* 0x000fca0007f1e0ff */
        /* <DEDUP_REMOVED lines=12> */
.L_x_967:
[----:B------:R-:W-:Y:S01]  /*1de00*/  @!PT LDS RZ, [RZ] ;  /* 0x00000000fffff984 */ /* 0x000fe20000000800 */
[----:B------:R-:W-:Y:S01]  /*1de10*/  @!PT LDS RZ, [RZ] ;  /* 0x00000000fffff984 */ /* 0x000fe20000000800 */
[----:B------:R-:W-:Y:S01]  /*1de20*/  @!PT LDS RZ, [RZ] ;  /* 0x00000000fffff984 */ /* 0x000fe20000000800 */
[----:B------:R0:W-:Y:S01]  /*1de30*/  LDGSTS.E.BYPASS.LTC128B.128 [R7+0x7400], desc[UR38][R2.64+0x80], !P0 ;  /* 0x0740008002077fae */ /* 0x0001e2000c101d66 */
[----:B------:R-:W-:Y:S05]  /*1de40*/  BRA `(.L_x_968) ;  /* 0xffffffa000187947 */ /* 0x000fea000383ffff */
.L_x_768:
[----:B0-----:R0:W1:Y:S02]  /*1de50*/  SYNCS.PHASECHK.TRANS64.TRYWAIT P0, [R0+URZ+0x28860], R3 ;  /* 0x02886003000075a7 */ /* 0x001064000800017f */
[----:B-1----:R-:W-:Y:S05]  /*1de60*/  @!P0 NANOSLEEP.SYNCS 0x989680 ;  /* 0x009896800000895d */ /* 0x002fea0003900000 */
[----:B------:R-:W1:Y:S02]  /*1de70*/  @!P0 SYNCS.PHASECHK.TRANS64 P0, [R0+URZ+0x28860], R3 ;  /* 0x02886003000085a7 */ /* 0x000e64000800007f */
[----:B-1----:R-:W-:Y:S05]  /*1de80*/  @!P0 BRA `(.L_x_768) ;  /* 0xfffffffc00f08947 */ /* 0x002fea000383ffff */
[----:B------:R-:W-:Y:S05]  /*1de90*/  BRA `(.L_x_969) ;  /* 0xffffffa400347947 */ /* 0x000fea000383ffff */
.L_x_769:
[----:B------:R-:W-:Y:S01]  /*1dea0*/  BSSY B0, `(.L_x_970) ;  /* 0x0000008000007945 */ /* 0x000fe20003800000 */
[----:B------:R-:W-:Y:S01]  /*1deb0*/  MOV R13, R24 ;  /* 0x00000018000d7202 */ /* 0x000fe20000000f00 */
[----:B------:R-:W-:Y:S01]  /*1dec0*/  IMAD.MOV.U32 R12, RZ, RZ, RZ ;  /* 0x000000ffff0c7224 */ /* 0x000fe200078e00ff */
[----:B------:R-:W-:Y:S01]  /*1ded0*/  MOV R15, 0xffffffff ;  /* 0xffffffff000f7802 */ /* 0x000fe20000000f00 */
[----:B------:R-:W-:-:S07]  /*1dee0*/  IMAD.MOV.U32 R11, RZ, RZ, 0x181f ;  /* 0x0000181fff0b7424 */ /* 0x000fce00078e00ff */
[----:B0-2---:R-:W-:Y:S05]  /*1def0*/  WARPSYNC.COLLECTIVE R15, `(.L_x_971) ;  /* 0x000000000f087348 */ /* 0x005fea0003c00000 */
[----:B--2---:R1:W2:Y:S02]  /*1df00*/  SHFL.IDX P6, R14, R13, R12, R11 ;  /* 0x0000000c0d0e7389 */ /* 0x0042a400000c000b */
[----:B012---:R-:W-:Y:S01]  /*1df10*/  ENDCOLLECTIVE ;  /* 0x000000000000791b */ /* 0x007fe20003800000 */
.L_x_971:
[----:B------:R-:W-:Y:S05]  /*1df20*/  BSYNC B0 ;  /* 0x0000000000007941 */ /* 0x000fea0003800000 */
.L_x_970:
[----:B------:R-:W-:Y:S01]  /*1df30*/  IMAD.MOV.U32 R13, RZ, RZ, R23 ;  /* 0x000000ffff0d7224 */ /* 0x000fe200078e0017 */
[----:B------:R-:W-:Y:S01]  /*1df40*/  MOV R12, RZ ;  /* 0x000000ff000c7202 */ /* 0x000fe20000000f00 */
[----:B------:R-:W-:Y:S01]  /*1df50*/  IMAD.MOV.U32 R11, RZ, RZ, 0x181f ;  /* 0x0000181fff0b7424 */ /* 0x000fe200078e00ff */
[----:B------:R-:W-:Y:S01]  /*1df60*/  SHF.L.U32 R5, R31, 0x1, RZ ;  /* 0x000000011f057819 */ /* 0x000fe200000006ff */
[----:B------:R-:W-:Y:S02]  /*1df70*/  IMAD.MOV.U32 R15, RZ, RZ, -0x1 ;  /* 0xffffffffff0f7424 */ /* 0x000fe400078e00ff */
[----:B------:R-:W-:Y:S02]  /*1df80*/  IMAD.MOV.U32 R3, RZ, RZ, R14 ;  /* 0x000000ffff037224 */ /* 0x000fe400078e000e */
[----:B------:R-:W-:-:S07]  /*1df90*/  IMAD R4, R9, 0x2, R22 ;  /* 0x0000000209047824 */ /* 0x000fce00078e0216 */
[----:B------:R-:W-:Y:S05]  /*1dfa0*/  WARPSYNC.COLLECTIVE R15, `(.L_x_972) ;  /* 0x000000000f087348 */ /* 0x000fea0003c00000 */
[----:B------:R0:W1:Y:S02]  /*1dfb0*/  SHFL.IDX P6, R14, R13, R12, R11 ;  /* 0x0000000c0d0e7389 */ /* 0x00006400000c000b */
[----:B01----:R-:W-:Y:S01]  /*1dfc0*/  ENDCOLLECTIVE ;  /* 0x000000000000791b */ /* 0x003fe20003800000 */
.L_x_972:
[----:B------:R-:W-:Y:S02]  /*1dfd0*/  ULDC UR4, c[0x0][0x2f4] ;  /* 0x0000bd0000047ab9 */ /* 0x000fe40000000800 */
[----:B------:R-:W-:Y:S02]  /*1dfe0*/  ISETP.GE.AND P1, PT, R31, UR4, PT ;  /* 0x000000041f007c0c */ /* 0x000fe4000bf26270 */
[----:B------:R-:W-:Y:S02]  /*1dff0*/  ISETP.GE.AND P0, PT, R30, UR4, PT ;  /* 0x000000041e007c0c */ /* 0x000fe4000bf06270 */
[C---:B------:R-:W-:Y:S02]  /*1e000*/  ISETP.LT.OR P3, PT, R6.reuse, 0x1, P1 ;  /* 0x000000010600780c */ /* 0x040fe40000f61670 */
[----:B------:R-:W-:Y:S02]  /*1e010*/  ISETP.LT.OR P4, PT, R6, 0x1, P0 ;  /* 0x000000010600780c */ /* 0x000fe40000781670 */
[----:B------:R-:W-:Y:S01]  /*1e020*/  MOV R13, R24 ;  /* 0x00000018000d7202 */ /* 0x000fe20000000f00 */
[----:B------:R-:W-:Y:S01]  /*1e030*/  IMAD.MOV.U32 R12, RZ, RZ, 0x1 ;  /* 0x00000001ff0c7424 */ /* 0x000fe200078e00ff */
[----:B------:R-:W-:-:S13]  /*1e040*/  IADD3 R2, P2, R14, R5, RZ ;  /* 0x000000050e027210 */ /* 0x000fda0007f5e0ff */
[----:B------:R-:W-:Y:S05]  /*1e050*/  WARPSYNC.COLLECTIVE R15, `(.L_x_973) ;  /* 0x000000000f087348 */ /* 0x000fea0003c00000 */
[----:B------:R0:W1:Y:S02]  /*1e060*/  SHFL.IDX P6, R14, R13, R12, R11 ;  /* 0x0000000c0d0e7389 */ /* 0x00006400000c000b */
[----:B01----:R-:W-:Y:S01]  /*1e070*/  ENDCOLLECTIVE ;  /* 0x000000000000791b */ /* 0x003fe20003800000 */
.L_x_973:
[----:B------:R-:W-:-:S05]  /*1e080*/  IMAD.X R3, RZ, RZ, R3, P2 ;  /* 0x000000ffff037224 */ /* 0x000fca00010e0603 */
[----:B------:R-:W-:Y:S01]  /*1e090*/  @!PT LDS RZ, [RZ] ;  /* 0x00000000fffff984 */ /* 0x000fe20000000800 */
[----:B------:R-:W-:Y:S01]  /*1e0a0*/  @!PT LDS RZ, [RZ] ;  /* 0x00000000fffff984 */ /* 0x000fe20000000800 */
[----:B------:R-:W-:Y:S01]  /*1e0b0*/  @!PT LDS RZ, [RZ] ;  /* 0x00000000fffff984 */ /* 0x000fe20000000800 */
[----:B------:R0:W-:Y:S01]  /*1e0c0*/  LDGSTS.E.BYPASS.LTC128B.128 [R4+0x400], desc[UR38][R2.64], !P3 ;  /* 0x0040000002047fae */ /* 0x0001e2000d901d66 */
[----:B------:R-:W-:-:S03]  /*1e0d0*/  ISETP.LT.OR P3, PT, R6, 0x11, P1 ;  /* 0x000000110600780c */ /* 0x000fc60000f61670 */
[----:B------:R0:W-:Y:S01]  /*1e0e0*/  LDGSTS.E.BYPASS.LTC128B.128 [R4+0x4400], desc[UR38][R2.64+0x80], !P4 ;  /* 0x0440008002047fae */ /* 0x0001e2000e101d66 */
[----:B------:R-:W-:Y:S02]  /*1e0f0*/  ISETP.LT.OR P4, PT, R6, 0x11, P0 ;  /* 0x000000110600780c */ /* 0x000fe40000781670 */
[----:B------:R-:W-:Y:S01]  /*1e100*/  MOV R13, R23 ;  /* 0x00000017000d7202 */ /* 0x000fe20000000f00 */
[----:B------:R-:W-:-:S10]  /*1e110*/  IMAD.MOV.U32 R7, RZ, RZ, R14 ;  /* 0x000000ffff077224 */ /* 0x000fd400078e000e */
[----:B0-----:R-:W-:Y:S05]  /*1e120*/  WARPSYNC.COLLECTIVE R15, `(.L_x_974) ;  /* 0x000000000f087348 */ /* 0x001fea0003c00000 */
[----:B------:R1:W2:Y:S02]  /*1e130*/  SHFL.IDX P6, R14, R13, R12, R11 ;  /* 0x0000000c0d0e7389 */ /* 0x0002a400000c000b */
[----:B012---:R-:W-:Y:S01]  /*1e140*/  ENDCOLLECTIVE ;  /* 0x000000000000791b */ /* 0x007fe20003800000 */
.L_x_974:
[----:B------:R-:W-:Y:S01]  /*1e150*/  MOV R13, R24 ;  /* 0x00000018000d7202 */ /* 0x000fe20000000f00 */
[----:B------:R-:W-:Y:S02]  /*1e160*/  IMAD.MOV.U32 R12, RZ, RZ, 0x2 ;  /* 0x00000002ff0c7424 */ /* 0x000fe400078e00ff */
[----:B------:R-:W-:-:S07]  /*1e170*/  IMAD.MOV.U32 R10, RZ, RZ, R14 ;  /* 0x000000ffff0a7224 */ /* 0x000fce00078e000e */
[----:B------:R-:W-:Y:S05]  /*1e180*/  WARPSYNC.COLLECTIVE R15, `(.L_x_975) ;  /* 0x000000000f087348 */ /* 0x000fea0003c00000 */
[----:B------:R0:W1:Y:S02]  /*1e190*/  SHFL.IDX P6, R14, R13, R12, R11 ;  /* 0x0000000c0d0e7389 */ /* 0x00006400000c000b */
[----:B01----:R-:W-:Y:S01]  /*1e1a0*/  ENDCOLLECTIVE ;  /* 0x000000000000791b */ /* 0x003fe20003800000 */
.L_x_975:
        /* <DEDUP_REMOVED lines=14> */
.L_x_976:
[----:B------:R-:W-:Y:S01]  /*1e290*/  IMAD.MOV.U32 R13, RZ, RZ, R24 ;  /* 0x000000ffff0d7224 */ /* 0x000fe200078e0018 */
[----:B------:R-:W-:Y:S02]  /*1e2a0*/  MOV R12, 0x3 ;  /* 0x00000003000c7802 */ /* 0x000fe40000000f00 */
[----:B------:R-:W-:-:S13]  /*1e2b0*/  IADD3 R2, P2, R14, R5, RZ ;  /* 0x000000050e027210 */ /* 0x000fda0007f5e0ff */
[----:B------:R-:W-:Y:S05]  /*1e2c0*/  WARPSYNC.COLLECTIVE R15, `(.L_x_977) ;  /* 0x000000000f087348 */ /* 0x000fea0003c00000 */
[----:B------:R0:W1:Y:S02]  /*1e2d0*/  SHFL.IDX P6, R14, R13, R12, R11 ;  /* 0x0000000c0d0e7389 */ /* 0x00006400000c000b */
[----:B01----:R-:W-:Y:S01]  /*1e2e0*/  ENDCOLLECTIVE ;  /* 0x000000000000791b */ /* 0x003fe20003800000 */
.L_x_977:
        /* <DEDUP_REMOVED lines=13> */
.L_x_978:
[----:B------:R-:W-:Y:S02]  /*1e3c0*/  IMAD.MOV.U32 R13, RZ, RZ, R24 ;  /* 0x000000ffff0d7224 */ /* 0x000fe400078e0018 */
[----:B------:R-:W-:Y:S01]  /*1e3d0*/  IMAD.MOV.U32 R12, RZ, RZ, 0x4 ;  /* 0x00000004ff0c7424 */ /* 0x000fe200078e00ff */
[----:B------:R-:W-:-:S13]  /*1e3e0*/  IADD3 R2, P2, R14, R5, RZ ;  /* 0x000000050e027210 */ /* 0x000fda0007f5e0ff */
[----:B------:R-:W-:Y:S05]  /*1e3f0*/  WARPSYNC.COLLECTIVE R15, `(.L_x_979) ;  /* 0x000000000f087348 */ /* 0x000fea0003c00000 */
[----:B------:R0:W1:Y:S02]  /*1e400*/  SHFL.IDX P6, R14, R13, R12, R11 ;  /* 0x0000000c0d0e7389 */ /* 0x00006400000c000b */
[----:B01----:R-:W-:Y:S01]  /*1e410*/  ENDCOLLECTIVE ;  /* 0x000000000000791b */ /* 0x003fe20003800000 */
.L_x_979:
[----:B------:R-:W-:-:S05]  /*1e420*/  IADD3.X R3, RZ, R7, RZ, P2, !PT ;  /* 0x00000007ff037210 */ /* 0x000fca00017fe4ff */
[----:B------:R-:W-:Y:S01]  /*1e430*/  @!PT LDS RZ, [RZ] ;  /* 0x00000000fffff984 */ /* 0x000fe20000000800 */
[----:B------:R-:W-:Y:S01]  /*1e440*/  @!PT LDS RZ, [RZ] ;  /* 0x00000000fffff984 */ /* 0x000fe20000000800 */
[----:B------:R-:W-:Y:S01]  /*1e450*/  @!PT LDS RZ, [RZ] ;  /* 0x00000000fffff984 */ /* 0x000fe20000000800 */
[----:B------:R0:W-:Y:S01]  /*1e460*/  LDGSTS.E.BYPASS.LTC128B.128 [R4+0x1c00], desc[UR38][R2.64], !P3 ;  /* 0x01c0000002047fae */ /* 0x0001e2000d901d66 */
[----:B------:R-:W-:-:S03]  /*1e470*/  ISETP.LT.OR P3, PT, R6, 0x41, P1 ;  /* 0x000000410600780c */ /* 0x000fc60000f61670 */
[----:B------:R0:W-:Y:S01]  /*1e480*/  LDGSTS.E.BYPASS.LTC128B.128 [R4+0x5c00], desc[UR38][R2.64+0x80], !P4 ;  /* 0x05c0008002047fae */ /* 0x0001e2000e101d66 */
[----:B------:R-:W-:Y:S01]  /*1e490*/  ISETP.LT.OR P4, PT, R6, 0x41, P0 ;  /* 0x000000410600780c */ /* 0x000fe20000781670 */
[----:B------:R-:W-:Y:S01]  /*1e4a0*/  IMAD.MOV.U32 R13, RZ, RZ, R23 ;  /* 0x000000ffff0d7224 */ /* 0x000fe200078e0017 */
[----:B------:R-:W-:-:S11]  /*1e4b0*/  MOV R8, R14 ;  /* 0x0000000e00087202 */ /* 0x000fd60000000f00 */
[----:B0-----:R-:W-:Y:S05]  /*1e4c0*/  WARPSYNC.COLLECTIVE R15, `(.L_x_980) ;  /* 0x000000000f087348 */ /* 0x001fea0003c00000 */
[----:B------:R1:W2:Y:S02]  /*1e4d0*/  SHFL.IDX P6, R14, R13, R12, R11 ;  /* 0x0000000c0d0e7389 */ /* 0x0002a400000c000b */
[----:B012---:R-:W-:Y:S01]  /*1e4e0*/  ENDCOLLECTIVE ;  /* 0x000000000000791b */ /* 0x007fe20003800000 */
.L_x_980:
[----:B------:R-:W-:Y:S02]  /*1e4f0*/  IMAD.MOV.U32 R13, RZ, RZ, R24 ;  /* 0x000000ffff0d7224 */ /* 0x000fe400078e0018 */
[----:B------:R-:W-:Y:S02]  /*1e500*/  IMAD.MOV.U32 R12, RZ, RZ, 0x5 ;  /* 0x00000005ff0c7424 */ /* 0x000fe400078e00ff */
[----:B------:R-:W-:-:S07]  /*1e510*/  IMAD.MOV.U32 R10, RZ, RZ, R14 ;  /* 0x000000ffff0a7224 */ /* 0x000fce00078e000e */
[----:B------:R-:W-:Y:S05]  /*1e520*/  WARPSYNC.COLLECTIVE R15, `(.L_x_981) ;  /* 0x000000000f087348 */ /* 0x000fea0003c00000 */
[----:B------:R0:W1:Y:S02]  /*1e530*/  SHFL.IDX P6, R14, R13, R12, R11 ;  /* 0x0000000c0d0e7389 */ /* 0x00006400000c000b */
[----:B01----:R-:W-:Y:S01]  /*1e540*/  ENDCOLLECTIVE ;  /* 0x000000000000791b */ /* 0x003fe20003800000 */
.L_x_981:
[----:B------:R-:W-:-:S04]  /*1e550*/  IADD3 R2, P2, R10, R5, RZ ;  /* 0x000000050a027210 */ /* 0x000fc80007f5e0ff */
[----:B------:R-:W-:-:S05]  /*1e560*/  IADD3.X R3, RZ, R8, RZ, P2, !PT ;  /* 0x00000008ff037210 */ /* 0x000fca00017fe4ff */
[----:B------:R-:W-:Y:S01]  /*1e570*/  @!PT LDS RZ, [RZ] ;  /* 0x00000000fffff984 */ /* 0x000fe20000000800 */
[----:B------:R-:W-:Y:S01]  /*1e580*/  @!PT LDS RZ, [RZ] ;  /* 0x00000000fffff984 */ /* 0x000fe20000000800 */
[----:B------:R-:W-:Y:S01]  /*1e590*/  @!PT LDS RZ, [RZ] ;  /* 0x00000000fffff984 */ /* 0x000fe20000000800 */
[----:B------:R0:W-:Y:S01]  /*1e5a0*/  LDGSTS.E.BYPASS.LTC128B.128 [R4+0x2400], desc[UR38][R2.64], !P3 ;  /* 0x0240000002047fae */ /* 0x0001e2000d901d66 */
[C---:B------:R-:W-:Y:S01]  /*1e5b0*/  ISETP.LT.OR P3, PT, R6.reuse, 0x51, P1 ;  /* 0x000000510600780c */ /* 0x040fe20000f61670 */
[----:B------:R-:W-:Y:S02]  /*1e5c0*/  IMAD.MOV.U32 R13, RZ, RZ, R23 ;  /* 0x000000ffff0d7224 */ /* 0x000fe400078e0017 */
[----:B------:R0:W-:Y:S01]  /*1e5d0*/  LDGSTS.E.BYPASS.LTC128B.128 [R4+0x6400], desc[UR38][R2.64+0x80], !P4 ;  /* 0x0640008002047fae */ /* 0x0001e2000e101d66 */
[----:B------:R-:W-:Y:S02]  /*1e5e0*/  ISETP.LT.OR P4, PT, R6, 0x51, P0 ;  /* 0x000000510600780c */ /* 0x000fe40000781670 */
[----:B------:R-:W-:-:S11]  /*1e5f0*/  MOV R7, R14 ;  /* 0x0000000e00077202 */ /* 0x000fd60000000f00 */
[----:B0-----:R-:W-:Y:S05]  /*1e600*/  WARPSYNC.COLLECTIVE R15, `(.L_x_982) ;  /* 0x000000000f087348 */ /* 0x001fea0003c00000 */
[----:B------:R1:W2:Y:S02]  /*1e610*/  SHFL.IDX P6, R14, R13, R12, R11 ;  /* 0x0000000c0d0e7389 */ /* 0x0002a400000c000b */
[----:B012---:R-:W-:Y:S01]  /*1e620*/  ENDCOLLECTIVE ;  /* 0x000000000000791b */ /* 0x007fe20003800000 */
.L_x_982:
[----:B------:R-:W-:Y:S01]  /*1e630*/  MOV R13, R24 ;  /* 0x00000018000d7202 */ /* 0x000fe20000000f00 */
[----:B------:R-:W-:Y:S01]  /*1e640*/  IMAD.MOV.U32 R12, RZ, RZ, 0x6 ;  /* 0x00000006ff0c7424 */ /* 0x000fe200078e00ff */
[----:B------:R-:W-:-:S13]  /*1e650*/  IADD3 R2, P2, R14, R5, RZ ;  /* 0x000000050e027210 */ /* 0x000fda0007f5e0ff */
[----:B------:R-:W-:Y:S05]  /*1e660*/  WARPSYNC.COLLECTIVE R15, `(.L_x_983) ;  /* 0x000000000f087348 */ /* 0x000fea0003c00000 */
[----:B------:R0:W1:Y:S02]  /*1e670*/  SHFL.IDX P6, R14, R13, R12, R11 ;  /* 0x0000000c0d0e7389 */ /* 0x00006400000c000b */
[----:B01----:R-:W-:Y:S01]  /*1e680*/  ENDCOLLECTIVE ;  /* 0x000000000000791b */ /* 0x003fe20003800000 */
.L_x_983:
        /* <DEDUP_REMOVED lines=13> */
.L_x_984:
[----:B------:R-:W-:Y:S01]  /*1e760*/  MOV R13, R24 ;  /* 0x00000018000d7202 */ /* 0x000fe20000000f00 */
[----:B------:R-:W-:Y:S02]  /*1e770*/  IMAD.MOV.U32 R12, RZ, RZ, 0x7 ;  /* 0x00000007ff0c7424 */ /* 0x000fe400078e00ff */
[----:B------:R-:W-:-:S07]  /*1e780*/  IMAD.MOV.U32 R10, RZ, RZ, R14 ;  /* 0x000000ffff0a7224 */ /* 0x000fce00078e000e */
[----:B------:R-:W-:Y:S05]  /*1e790*/  WARPSYNC.COLLECTIVE R15, `(.L_x_985) ;  /* 0x000000000f087348 */ /* 0x000fea0003c00000 */
[----:B------:R0:W1:Y:S02]  /*1e7a0*/  SHFL.IDX P6, R14, R13, R12, R11 ;  /* 0x0000000c0d0e7389 */ /* 0x00006400000c000b */
[----:B01----:R-:W-:Y:S01]  /*1e7b0*/  ENDCOLLECTIVE ;  /* 0x000000000000791b */ /* 0x003fe20003800000 */
.L_x_985:
        /* <DEDUP_REMOVED lines=12> */
.L_x_986:
[----:B------:R-:W-:Y:S05]  /*1e880*/  BRA `(.L_x_987) ;  /* 0xffffff9c00d47947 */ /* 0x000fea000383ffff */
.L_x_774:
        /* <DEDUP_REMOVED lines=8> */
.L_x_989:
[----:B------:R-:W-:Y:S05]  /*1e910*/  BSYNC B0 ;  /* 0x0000000000007941 */ /* 0x000fea0003800000 */
.L_x_988:
[----:B------:R-:W-:Y:S01]  /*1e920*/  MOV R13, R16 ;  /* 0x00000010000d7202 */ /* 0x000fe20000000f00 */
[----:B------:R-:W-:Y:S01]  /*1e930*/  IMAD.MOV.U32 R12, RZ, RZ, 0x1 ;  /* 0x00000001ff0c7424 */ /* 0x000fe200078e00ff */
[----:B------:R-:W-:Y:S01]  /*1e940*/  MOV R15, 0xffffffff ;  /* 0xffffffff000f7802 */ /* 0x000fe20000000f00 */
[----:B------:R-:W-:Y:S02]  /*1e950*/  IMAD.MOV.U32 R11, RZ, RZ, 0x1f ;  /* 0x0000001fff0b7424 */ /* 0x000fe400078e00ff */
[----:B------:R-:W-:Y:S02]  /*1e960*/  IMAD.IADD R7, R19, 0x1, R8 ;  /* 0x0000000113077824 */ /* 0x000fe400078e0208 */
[----:B------:R-:W-:-:S07]  /*1e970*/  IMAD.MOV.U32 R5, RZ, RZ, R14 ;  /* 0x000000ffff057224 */ /* 0x000fce00078e000e */
[----:B------:R-:W-:Y:S05]  /*1e980*/  WARPSYNC.COLLECTIVE R15, `(.L_x_990) ;  /* 0x000000000f087348 */ /* 0x000fea0003c00000 */
[----:B------:R0:W1:Y:S02]  /*1e990*/  SHFL.IDX P6, R14, R13, R12, R11 ;  /* 0x0000000c0d0e7389 */ /* 0x00006400000c000b */
[----:B01----:R-:W-:Y:S01]  /*1e9a0*/  ENDCOLLECTIVE ;  /* 0x000000000000791b */ /* 0x003fe20003800000 */
.L_x_990:
[----:B------:R-:W-:Y:S02]  /*1e9b0*/  ULDC UR4, c[0x0][0xc3c] ;  /* 0x00030f0000047ab9 */ /* 0x000fe40000000800 */
[----:B------:R-:W-:-:S13]  /*1e9c0*/  ISETP.GE.OR P1, PT, R7, UR4, !P0 ;  /* 0x0000000407007c0c */ /* 0x000fda000c726670 */
[----:B------:R-:W0:Y:S01]  /*1e9d0*/  @!P1 LDC.64 R2, c[0x0][0xc80] ;  /* 0x00032000ff029b82 */ /* 0x000e220000000a00 */
[----:B------:R-:W-:Y:S02]  /*1e9e0*/  MOV R4, RZ ;  /* 0x000000ff00047202 */ /* 0x000fe40000000f00 */
[----:B------:R-:W-:Y:S01]  /*1e9f0*/  MOV R11, RZ ;  /* 0x000000ff000b7202 */ /* 0x000fe20000000f00 */
[----:B------:R-:W-:Y:S02]  /*1ea00*/  IMAD.MOV.U32 R0, RZ, RZ, R14 ;  /* 0x000000ffff007224 */ /* 0x000fe400078e000e */
[----:B0-----:R-:W-:-:S06]  /*1ea10*/  @!P1 IMAD.WIDE R2, R7, 0x4, R2 ;  /* 0x0000000407029825 */ /* 0x001fcc00078e0202 */
[----:B------:R-:W2:Y:S01]  /*1ea20*/  @!P1 LDG.E R2, desc[UR38][R2.64] ;  /* 0x0000002602029981 */ /* 0x000ea2000c1e1900 */
[C---:B------:R-:W-:Y:S02]  /*1ea30*/  ISETP.GE.U32.AND P2, PT, R8.reuse, 0x2, PT ;  /* 0x000000020800780c */ /* 0x040fe40003f46070 */
[C---:B------:R-:W-:Y:S02]  /*1ea40*/  ISETP.GE.U32.AND P3, PT, R8.reuse, 0x4, PT ;  /* 0x000000040800780c */ /* 0x040fe40003f66070 */
[C---:B------:R-:W-:Y:S02]  /*1ea50*/  ISETP.GE.U32.AND P4, PT, R8.reuse, 0x8, PT ;  /* 0x000000080800780c */ /* 0x040fe40003f86070 */
[C---:B------:R-:W-:Y:S01]  /*1ea60*/  ISETP.GE.U32.AND P5, PT, R8.reuse, 0x10, PT ;  /* 0x000000100800780c */ /* 0x040fe20003fa6070 */
[----:B--2---:R-:W-:Y:S01]  /*1ea70*/  @!P1 IMAD.MOV.U32 R4, RZ, RZ, R2 ;  /* 0x000000ffff049224 */ /* 0x004fe200078e0002 */
[----:B------:R-:W-:-:S03]  /*1ea80*/  ISETP.NE.AND P1, PT, R8, RZ, PT ;  /* 0x000000ff0800720c */ /* 0x000fc60003f25270 */
[----:B------:R-:W-:-:S10]  /*1ea90*/  IMAD.MOV.U32 R13, RZ, RZ, R4 ;  /* 0x000000ffff0d7224 */ /* 0x000fd400078e0004 */
[----:B------:R-:W-:Y:S05]  /*1eaa0*/  WARPSYNC.COLLECTIVE R15, `(.L_x_991) ;  /* 0x000000000f087348 */ /* 0x000fea0003c00000 */
[----:B------:R0:W1:Y:S02]  /*1eab0*/  SHFL.UP P6, R14, R13, R12, R11 ;  /* 0x0400000c0d0e7389 */ /* 0x00006400000c000b */
[----:B01----:R-:W-:Y:S01]  /*1eac0*/  ENDCOLLECTIVE ;  /* 0x000000000000791b */ /* 0x003fe20003800000 */
.L_x_991:
[----:B------:R-:W-:Y:S02]  /*1ead0*/  MOV R12, 0x2 ;  /* 0x00000002000c7802 */ /* 0x000fe40000000f00 */
[----:B------:R-:W-:-:S05]  /*1eae0*/  SEL R7, R14, RZ, P1 ;  /* 0x000000ff0e077207 */ /* 0x000fca0000800000 */
[----:B------:R-:W-:-:S04]  /*1eaf0*/  IMAD.IADD R6, R4, 0x1, R7 ;  /* 0x0000000104067824 */ /* 0x000fc800078e0207 */
[----:B------:R-:W-:-:S07]  /*1eb00*/  IMAD.MOV.U32 R13, RZ, RZ, R6 ;  /* 0x000000ffff0d7224 */ /* 0x000fce00078e0006 */
[----:B------:R-:W-:Y:S05]  /*1eb10*/  WARPSYNC.COLLECTIVE R15, `(.L_x_992) ;  /* 0x000000000f087348 */ /* 0x000fea0003c00000 */
[----:B------:R0:W1:Y:S02]  /*1eb20*/  SHFL.UP P6, R14, R13, R12, R11 ;  /* 0x0400000c0d0e7389 */ /* 0x00006400000c000b */
[----:B01----:R-:W-:Y:S01]  /*1eb30*/  ENDCOLLECTIVE ;  /* 0x000000000000791b */ /* 0x003fe20003800000 */
.L_x_992:
[----:B------:R-:W-:Y:S02]  /*1eb40*/  MOV R12, 0x4 ;  /* 0x00000004000c7802 */ /* 0x000fe40000000f00 */
[----:B------:R-:W-:-:S05]  /*1eb50*/  SEL R7, R14, RZ, P2 ;  /* 0x000000ff0e077207 */ /* 0x000fca0001000000 */
[----:B------:R-:W-:-:S04]  /*1eb60*/  IMAD.IADD R7, R6, 0x1, R7 ;  /* 0x0000000106077824 */ /* 0x000fc800078e0207 */
[----:B------:R-:W-:-:S07]  /*1eb70*/  IMAD.MOV.U32 R13, RZ, RZ, R7 ;  /* 0x000000ffff0d7224 */ /* 0x000fce00078e0007 */
[----:B------:R-:W-:Y:S05]  /*1eb80*/  WARPSYNC.COLLECTIVE R15, `(.L_x_993) ;  /* 0x000000000f087348 */ /* 0x000fea0003c00000 */
[----:B------:R0:W1:Y:S02]  /*1eb90*/  SHFL.UP P6, R14, R13, R12, R11 ;  /* 0x0400000c0d0e7389 */ /* 0x00006400000c000b */
[----:B01----:R-:W-:Y:S01]  /*1eba0*/  ENDCOLLECTIVE ;  /* 0x000000000000791b */ /* 0x003fe20003800000 */
.L_x_993:
[----:B------:R-:W-:Y:S02]  /*1ebb0*/  MOV R12, 0x8 ;  /* 0x00000008000c7802 */ /* 0x000fe40000000f00 */
[----:B------:R-:W-:-:S05]  /*1ebc0*/  SEL R2, R14, RZ, P3 ;  /* 0x000000ff0e027207 */ /* 0x000fca0001800000 */
[----:B------:R-:W-:-:S04]  /*1ebd0*/  IMAD.IADD R2, R7, 0x1, R2 ;  /* 0x0000000107027824 */ /* 0x000fc800078e0202 */
[----:B------:R-:W-:-:S07]  /*1ebe0*/  IMAD.MOV.U32 R13, RZ, RZ, R2 ;  /* 0x000000ffff0d7224 */ /* 0x000fce00078e0002 */
[----:B------:R-:W-:Y:S05]  /*1ebf0*/  WARPSYNC.COLLECTIVE R15, `(.L_x_994) ;  /* 0x000000000f087348 */ /* 0x000fea0003c00000 */
[----:B------:R0:W1:Y:S02]  /*1ec00*/  SHFL.UP P6, R14, R13, R12, R11 ;  /* 0x0400000c0d0e7389 */ /* 0x00006400000c000b */
[----:B01----:R-:W-:Y:S01]  /*1ec10*/  ENDCOLLECTIVE ;  /* 0x000000000000791b */ /* 0x003fe20003800000 */
.L_x_994:
[----:B------:R-:W-:Y:S02]  /*1ec20*/  MOV R12, 0x10 ;  /* 0x00000010000c7802 */ /* 0x000fe40000000f00 */
[----:B------:R-:W-:-:S05]  /*1ec30*/  SEL R3, R14, RZ, P4 ;  /* 0x000000ff0e037207 */ /* 0x000fca0002000000 */
[----:B------:R-:W-:-:S04]  /*1ec40*/  IMAD.IADD R3, R2, 0x1, R3 ;  /* 0x0000000102037824 */ /* 0x000fc800078e0203 */
[----:B------:R-:W-:-:S07]  /*1ec50*/  IMAD.MOV.U32 R13, RZ, RZ, R3 ;  /* 0x000000ffff0d7224 */ /* 0x000fce00078e0003 */
[----:B------:R-:W-:Y:S05]  /*1ec60*/  WARPSYNC.COLLECTIVE R15, `(.L_x_995) ;  /* 0x000000000f087348 */ /* 0x000fea0003c00000 */
[----:B------:R0:W1:Y:S02]  /*1ec70*/  SHFL.UP P6, R14, R13, R12, R11 ;  /* 0x0400000c0d0e7389 */ /* 0x00006400000c000b */
[----:B01----:R-:W-:Y:S01]  /*1ec80*/  ENDCOLLECTIVE ;  /* 0x000000000000791b */ /* 0x003fe20003800000 */
.L_x_995:
[----:B------:R-:W-:Y:S01]  /*1ec90*/  MOV R12, 0x1f ;  /* 0x0000001f000c7802 */ /* 0x000fe20000000f00 */
[----:B------:R-:W-:Y:S01]  /*1eca0*/  IMAD.MOV.U32 R11, RZ, RZ, 0x1f ;  /* 0x0000001fff0b7424 */ /* 0x000fe200078e00ff */
[----:B------:R-:W-:-:S05]  /*1ecb0*/  SEL R2, R14, RZ, P5 ;  /* 0x000000ff0e027207 */ /* 0x000fca0002800000 */
[----:B------:R-:W-:-:S04]  /*1ecc0*/  IMAD.IADD R2, R3, 0x1, R2 ;  /* 0x0000000103027824 */ /* 0x000fc800078e0202 */
[----:B------:R-:W-:-:S07]  /*1ecd0*/  IMAD.MOV.U32 R13, RZ, RZ, R2 ;  /* 0x000000ffff0d7224 */ /* 0x000fce00078e0002 */
[----:B------:R-:W-:Y:S05]  /*1ece0*/  WARPSYNC.COLLECTIVE R15, `(.L_x_996) ;  /* 0x000000000f087348 */ /* 0x000fea0003c00000 */
[----:B------:R0:W1:Y:S02]  /*1ecf0*/  SHFL.IDX P6, R14, R13, R12, R11 ;  /* 0x0000000c0d0e7389 */ /* 0x00006400000c000b */
[----:B01----:R-:W-:Y:S01]  /*1ed00*/  ENDCOLLECTIVE ;  /* 0x000000000000791b */ /* 0x003fe20003800000 */
.L_x_996:
[----:B------:R-:W-:Y:S05]  /*1ed10*/  BRA `(.L_x_997) ;  /* 0xffffff9c00e07947 */ /* 0x000fea000383ffff */
.L_x_779:
[----:B------:R-:W-:Y:S01]  /*1ed20*/  BSSY B0, `(.L_x_998) ;  /* 0x0000008000007945 */ /* 0x000fe20003800000 */
[----:B-----5:R-:W-:Y:S01]  /*1ed30*/  IMAD.MOV.U32 R13, RZ, RZ, R4 ;  /* 0x000000ffff0d7224 */ /* 0x020fe200078e0004 */
[----:B------:R-:W-:Y:S01]  /*1ed40*/  MOV R12, 0x1 ;  /* 0x00000001000c7802 */ /* 0x000fe20000000f00 */
[----:B------:R-:W-:Y:S02]  /*1ed50*/  IMAD.MOV.U32 R11, RZ, RZ, RZ ;  /* 0x000000ffff0b7224 */ /* 0x000fe400078e00ff */
[----:B------:R-:W-:-:S07]  /*1ed60*/  IMAD.MOV.U32 R15, RZ, RZ, -0x1 ;  /* 0xffffffffff0f7424 */ /* 0x000fce00078e00ff */
[----:B0-----:R-:W-:Y:S05]  /*1ed70*/  WARPSYNC.COLLECTIVE R15, `(.L_x_999) ;  /* 0x000000000f087348 */ /* 0x001fea0003c00000 */
[----:B------:R1:W2:Y:S02]  /*1ed80*/  SHFL.UP P6, R14, R13, R12, R11 ;  /* 0x0400000c0d0e7389 */ /* 0x0002a400000c000b */
[----:B012---:R-:W-:Y:S01]  /*1ed90*/  ENDCOLLECTIVE ;  /* 0x000000000000791b */ /* 0x007fe20003800000 */
.L_x_999:
[----:B------:R-:W-:Y:S05]  /*1eda0*/  BSYNC B0 ;  /* 0x0000000000007941 */ /* 0x000fea0003800000 */
.L_x_998:
[----:B------:R-:W-:Y:S01]  /*1edb0*/  SEL R13, R14, RZ, P1 ;  /* 0x000000ff0e0d7207 */ /* 0x000fe20000800000 */
[----:B------:R-:W-:Y:S01]  /*1edc0*/  IMAD.MOV.U32 R12, RZ, RZ, 0x2 ;  /* 0x00000002ff0c7424 */ /* 0x000fe200078e00ff */
[----:B------:R-:W-:Y:S01]  /*1edd0*/  MOV R15, 0xffffffff ;  /* 0xffffffff000f7802 */ /* 0x000fe20000000f00 */
[----:B------:R-:W-:Y:S01]  /*1ede0*/  IMAD.MOV.U32 R11, RZ, RZ, RZ ;  /* 0x000000ffff0b7224 */ /* 0x000fe200078e00ff */
[----:B------:R-:W-:-:S07]  /*1edf0*/  IADD3 R13, R4, R13, RZ ;  /* 0x0000000d040d7210 */ /* 0x000fce0007ffe0ff */
[----:B------:R-:W-:Y:S05]  /*1ee00*/  WARPSYNC.COLLECTIVE R15, `(.L_x_1000) ;  /* 0x000000000f087348 */ /* 0x000fea0003c00000 */
[----:B------:R0:W1:Y:S02]  /*1ee10*/  SHFL.UP P6, R14, R13, R12, R11 ;  /* 0x0400000c0d0e7389 */ /* 0x00006400000c000b */
[----:B01----:R-:W-:Y:S01]  /*1ee20*/  ENDCOLLECTIVE ;  /* 0x000000000000791b */ /* 0x003fe20003800000 */
.L_x_1000:
[----:B------:R-:W-:Y:S02]  /*1ee30*/  MOV R12, 0x4 ;  /* 0x00000004000c7802 */ /* 0x000fe40000000f00 */
[----:B------:R-:W-:-:S05]  /*1ee40*/  SEL R0, R14, RZ, P2 ;  /* 0x000000ff0e007207 */ /* 0x000fca0001000000 */
[----:B------:R-:W-:-:S04]  /*1ee50*/  IMAD.IADD R0, R13, 0x1, R0 ;  /* 0x000000010d007824 */ /* 0x000fc800078e0200 */
[----:B------:R-:W-:-:S07]  /*1ee60*/  IMAD.MOV.U32 R13, RZ, RZ, R0 ;  /* 0x000000ffff0d7224 */ /* 0x000fce00078e0000 */
[----:B------:R-:W-:Y:S05]  /*1ee70*/  WARPSYNC.COLLECTIVE R15, `(.L_x_1001) ;  /* 0x000000000f087348 */ /* 0x000fea0003c00000 */
[----:B------:R0:W1:Y:S02]  /*1ee80*/  SHFL.UP P6, R14, R13, R12, R11 ;  /* 0x0400000c0d0e7389 */ /* 0x00006400000c000b */
[----:B01----:R-:W-:Y:S01]  /*1ee90*/  ENDCOLLECTIVE ;  /* 0x000000000000791b */ /* 0x003fe20003800000 */
.L_x_1001:
[----:B------:R-:W-:Y:S02]  /*1eea0*/  MOV R12, 0x8 ;  /* 0x00000008000c7802 */ /* 0x000fe40000000f00 */
[----:B------:R-:W-:-:S05]  /*1eeb0*/  SEL R3, R14, RZ, P3 ;  /* 0x000000ff0e037207 */ /* 0x000fca0001800000 */
[----:B------:R-:W-:-:S04]  /*1eec0*/  IMAD.IADD R2, R0, 0x1, R3 ;  /* 0x0000000100027824 */ /* 0x000fc800078e0203 */
[----:B------:R-:W-:-:S07]  /*1eed0*/  IMAD.MOV.U32 R13, RZ, RZ, R2 ;  /* 0x000000ffff0d7224 */ /* 0x000fce00078e0002 */
[----:B------:R-:W-:Y:S05]  /*1eee0*/  WARPSYNC.COLLECTIVE R15, `(.L_x_1002) ;  /* 0x000000000f087348 */ /* 0x000fea0003c00000 */
[----:B------:R0:W1:Y:S02]  /*1eef0*/  SHFL.UP P6, R14, R13, R12, R11 ;  /* 0x0400000c0d0e7389 */ /* 0x00006400000c000b */
[----:B01----:R-:W-:Y:S01]  /*1ef00*/  ENDCOLLECTIVE ;  /* 0x000000000000791b */ /* 0x003fe20003800000 */
.L_x_1002:
[----:B------:R-:W-:Y:S02]  /*1ef10*/  MOV R12, 0x10 ;  /* 0x00000010000c7802 */ /* 0x000fe40000000f00 */
[----:B------:R-:W-:-:S05]  /*1ef20*/  SEL R3, R14, RZ, P4 ;  /* 0x000000ff0e037207 */ /* 0x000fca0002000000 */
[----:B------:R-:W-:-:S04]  /*1ef30*/  IMAD.IADD R3, R2, 0x1, R3 ;  /* 0x0000000102037824 */ /* 0x000fc800078e0203 */
[----:B------:R-:W-:-:S07]  /*1ef40*/  IMAD.MOV.U32 R13, RZ, RZ, R3 ;  /* 0x000000ffff0d7224 */ /* 0x000fce00078e0003 */
[----:B------:R-:W-:Y:S05]  /*1ef50*/  WARPSYNC.COLLECTIVE R15, `(.L_x_1003) ;  /* 0x000000000f087348 */ /* 0x000fea0003c00000 */
[----:B------:R0:W1:Y:S02]  /*1ef60*/  SHFL.UP P6, R14, R13, R12, R11 ;  /* 0x0400000c0d0e7389 */ /* 0x00006400000c000b */
[----:B01----:R-:W-:Y:S01]  /*1ef70*/  ENDCOLLECTIVE ;  /* 0x000000000000791b */ /* 0x003fe20003800000 */
.L_x_1003:
        /* <DEDUP_REMOVED lines=8> */
.L_x_1004:
[----:B------:R-:W-:Y:S05]  /*1f000*/  BRA `(.L_x_1005) ;  /* 0xffffff9c00c07947 */ /* 0x000fea000383ffff */
.L_x_781:
[----:B------:R-:W-:Y:S01]  /*1f010*/  BSSY B0, `(.L_x_1006) ;  /* 0x0000006000007945 */ /* 0x000fe20003800000 */
[----:B------:R-:W-:Y:S01]  /*1f020*/  PLOP3.LUT P6, PT, P6, PT, PT, 0x8, 0x0 ;  /* 0x000000000000781c */ /* 0x000fe200037ce170 */
[----:B------:R-:W-:-:S12]  /*1f030*/  IMAD.MOV.U32 R15, RZ, RZ, -0x1 ;  /* 0xffffffffff0f7424 */ /* 0x000fd800078e00ff */
[----:B0-----:R-:W-:Y:S05]  /*1f040*/  WARPSYNC.COLLECTIVE R15, `(.L_x_1007) ;  /* 0x000000000f087348 */ /* 0x001fea0003c00000 */
[----:B------:R-:W-:Y:S01]  /*1f050*/  VOTE.ANY R14, PT, P6 ;  /* 0x00000000000e7806 */ /* 0x000fe200030e0100 */
[----:B0-----:R-:W-:Y:S06]  /*1f060*/  ENDCOLLECTIVE ;  /* 0x000000000000791b */ /* 0x001fec0003800000 */
.L_x_1007:
[----:B------:R-:W-:Y:S05]  /*1f070*/  BSYNC B0 ;  /* 0x0000000000007941 */ /* 0x000fea0003800000 */
.L_x_1006:
[----:B------:R-:W-:Y:S01]  /*1f080*/  MOV R3, R14 ;  /* 0x0000000e00037202 */ /* 0x000fe20000000f00 */
[----:B------:R-:W-:Y:S01]  /*1f090*/  IMAD.MOV.U32 R13, RZ, RZ, R4 ;  /* 0x000000ffff0d7224 */ /* 0x000fe200078e0004 */
[----:B------:R-:W-:Y:S01]  /*1f0a0*/  MOV R11, 0x1f ;  /* 0x0000001f000b7802 */ /* 0x000fe20000000f00 */
[----:B------:R-:W-:Y:S01]  /*1f0b0*/  IMAD.MOV.U32 R15, RZ, RZ, -0x1 ;  /* 0xffffffffff0f7424 */ /* 0x000fe200078e00ff */
[----:B------:R-:W0:Y:S02]  /*1f0c0*/  POPC R0, R3 ;  /* 0x0000000300007309 */ /* 0x000e240000000000 */
[----:B0-----:R-:W-:-:S07]  /*1f0d0*/  IMAD.MOV.U32 R12, RZ, RZ, R0 ;  /* 0x000000ffff0c7224 */ /* 0x001fce00078e0000 */
[----:B------:R-:W-:Y:S05]  /*1f0e0*/  WARPSYNC.COLLECTIVE R15, `(.L_x_1008) ;  /* 0x000000000f087348 */ /* 0x000fea0003c00000 */
[----:B------:R0:W1:Y:S02]  /*1f0f0*/  SHFL.IDX P6, R14, R13, R12, R11 ;  /* 0x0000000c0d0e7389 */ /* 0x00006400000c000b */
[----:B01----:R-:W-:Y:S01]  /*1f100*/  ENDCOLLECTIVE ;  /* 0x000000000000791b */ /* 0x003fe20003800000 */
.L_x_1008:
[----:B------:R-:W-:Y:S01]  /*1f110*/  IMAD.MOV.U32 R4, RZ, RZ, R14 ;  /* 0x000000ffff047224 */ /* 0x000fe200078e000e */
[----:B------:R-:W-:Y:S06]  /*1f120*/  BRA `(.L_x_1009) ;  /* 0xffffff9c00b07947 */ /* 0x000fec000383ffff */
.L_x_783:
[----:B------:R-:W-:Y:S01]  /*1f130*/  BSSY B0, `(.L_x_1010) ;  /* 0x0000007000007945 */ /* 0x000fe20003800000 */
[----:B------:R-:W-:Y:S01]  /*1f140*/  MOV R13, R2 ;  /* 0x00000002000d7202 */ /* 0x000fe20000000f00 */
[----:B------:R-:W-:Y:S02]  /*1f150*/  IMAD.MOV.U32 R11, RZ, RZ, 0x1f ;  /* 0x0000001fff0b7424 */ /* 0x000fe400078e00ff */
[----:B------:R-:W-:-:S07]  /*1f160*/  IMAD.MOV.U32 R15, RZ, RZ, -0x1 ;  /* 0xffffffffff0f7424 */ /* 0x000fce00078e00ff */
[----:B012---:R-:W-:Y:S05]  /*1f170*/  WARPSYNC.COLLECTIVE R15, `(.L_x_1011) ;  /* 0x000000000f087348 */ /* 0x007fea0003c00000 */
[----:B------:R3:W4:Y:S02]  /*1f180*/  SHFL.IDX P6, R14, R13, R12, R11 ;  /* 0x0000000c0d0e7389 */ /* 0x00072400000c000b */
[----:B01234-:R-:W-:Y:S01]  /*1f190*/  ENDCOLLECTIVE ;  /* 0x000000000000791b */ /* 0x01ffe20003800000 */
.L_x_1011:
[----:B------:R-:W-:Y:S05]  /*1f1a0*/  BSYNC B0 ;  /* 0x0000000000007941 */ /* 0x000fea0003800000 */
.L_x_1010:
[----:B------:R-:W-:Y:S05]  /*1f1b0*/  BRA `(.L_x_782) ;  /* 0xffffff9c00a87947 */ /* 0x000fea000383ffff */
.L_x_787:
[----:B0-----:R0:W1:Y:S02]  /*1f1c0*/  SYNCS.PHASECHK.TRANS64.TRYWAIT P0, [R4+URZ+0x28820], R0 ;  /* 0x02882000040075a7 */ /* 0x001064000800017f */
[----:B-1----:R-:W-:Y:S05]  /*1f1d0*/  @!P0 NANOSLEEP.SYNCS 0x989680 ;  /* 0x009896800000895d */ /* 0x002fea0003900000 */
[----:B------:R-:W1:Y:S02]  /*1f1e0*/  @!P0 SYNCS.PHASECHK.TRANS64 P0, [R4+URZ+0x28820], R0 ;  /* 0x02882000040085a7 */ /* 0x000e64000800007f */
[----:B-1----:R-:W-:Y:S05]  /*1f1f0*/  @!P0 BRA `(.L_x_787) ;  /* 0xfffffffc00f08947 */ /* 0x002fea000383ffff */
[----:B------:R-:W-:Y:S05]  /*1f200*/  BRA `(.L_x_1012) ;  /* 0xffffffa000947947 */ /* 0x000fea000383ffff */
.L_x_788:
[----:B------:R-:W1:Y:S01]  /*1f210*/  S2R R2, SR_TID.X ;  /* 0x0000000000027919 */ /* 0x000e620000002100 */
[----:B------:R-:W-:Y:S01]  /*1f220*/  BSSY B0, `(.L_x_1013) ;  /* 0x000000a000007945 */ /* 0x000fe20003800000 */
[----:B------:R-:W-:Y:S01]  /*1f230*/  IMAD.MOV.U32 R12, RZ, RZ, RZ ;  /* 0x000000ffff0c7224 */ /* 0x000fe200078e00ff */
[----:B------:R-:W-:Y:S01]  /*1f240*/  MOV R15, 0xffffffff ;  /* 0xffffffff000f7802 */ /* 0x000fe20000000f00 */
[----:B------:R-:W-:Y:S01]  /*1f250*/  IMAD.MOV.U32 R11, RZ, RZ, 0x1f ;  /* 0x0000001fff0b7424 */ /* 0x000fe200078e00ff */
[----:B-1----:R-:W-:-:S04]  /*1f260*/  SHF.R.U32.HI R2, RZ, 0x5, R2 ;  /* 0x00000005ff027819 */ /* 0x002fc80000011602 */
[----:B------:R-:W-:-:S04]  /*1f270*/  LOP3.LUT R2, R2, 0x3, RZ, 0xc0, !PT ;  /* 0x0000000302027812 */ /* 0x000fc800078ec0ff */
[----:B------:R-:W-:-:S07]  /*1f280*/  MOV R13, R2 ;  /* 0x00000002000d7202 */ /* 0x000fce0000000f00 */
[----:B0-2---:R-:W-:Y:S05]  /*1f290*/  WARPSYNC.COLLECTIVE R15, `(.L_x_1014) ;  /* 0x000000000f087348 */ /* 0x005fea0003c00000 */
[----:B------:R1:W3:Y:S02]  /*1f2a0*/  SHFL.IDX P6, R14, R13, R12, R11 ;  /* 0x0000000c0d0e7389 */ /* 0x0002e400000c000b */
[----:B0123--:R-:W-:Y:S01]  /*1f2b0*/  ENDCOLLECTIVE ;  /* 0x000000000000791b */ /* 0x00ffe20003800000 */
.L_x_1014:
[----:B------:R-:W-:Y:S05]  /*1f2c0*/  BSYNC B0 ;  /* 0x0000000000007941 */ /* 0x000fea0003800000 */
.L_x_1013:
[----:B------:R-:W-:Y:S05]  /*1f2d0*/  BRA `(.L_x_1015) ;  /* 0xffffffa0007c7947 */ /* 0x000fea000383ffff */
.L_x_789:
[----:B------:R-:W-:Y:S01]  /*1f2e0*/  BSSY B0, `(.L_x_1016) ;  /* 0x0000006000007945 */ /* 0x000fe20003800000 */
[----:B------:R-:W-:-:S07]  /*1f2f0*/  IMAD.MOV.U32 R15, RZ, RZ, -0x1 ;  /* 0xffffffffff0f7424 */ /* 0x000fce00078e00ff */
[----:B0-2---:R-:W-:Y:S05]  /*1f300*/  WARPSYNC.COLLECTIVE R15, `(.L_x_1017) ;  /* 0x000000000f0c7348 */ /* 0x005fea0003c00000 */
[----:B------:R-:W-:Y:S02]  /*1f310*/  ELECT P6, UR62, PT ;  /* 0x00000000003e782f */ /* 0x000fe400038c0000 */
[----:B------:R-:W-:Y:S01]  /*1f320*/  MOV R14, UR62 ;  /* 0x0000003e000e7c02 */ /* 0x000fe20008000f00 */
[----:B0-2---:R-:W-:Y:S10]  /*1f330*/  ENDCOLLECTIVE ;  /* 0x000000000000791b */ /* 0x005ff40003800000 */
.L_x_1017:
[----:B------:R-:W-:Y:S05]  /*1f340*/  BSYNC B0 ;  /* 0x0000000000007941 */ /* 0x000fea0003800000 */
.L_x_1016:
[----:B------:R-:W-:Y:S05]  /*1f350*/  BRA `(.L_x_1018) ;  /* 0xffffffa000707947 */ /* 0x000fea000383ffff */
.L_x_791:
[----:B0-----:R0:W1:Y:S02]  /*1f360*/  SYNCS.PHASECHK.TRANS64.TRYWAIT P1, [R5+URZ+0x28840], R0 ;  /* 0x02884000050075a7 */ /* 0x001064000802017f */
[----:B-1----:R-:W-:Y:S05]  /*1f370*/  @!P1 NANOSLEEP.SYNCS 0x989680 ;  /* 0x009896800000995d */ /* 0x002fea0003900000 */
[----:B------:R-:W1:Y:S02]  /*1f380*/  @!P1 SYNCS.PHASECHK.TRANS64 P1, [R5+URZ+0x28840], R0 ;  /* 0x02884000050095a7 */ /* 0x000e64000802007f */
[----:B-1----:R-:W-:Y:S05]  /*1f390*/  @!P1 BRA `(.L_x_791) ;  /* 0xfffffffc00f09947 */ /* 0x002fea000383ffff */
[----:B------:R-:W-:Y:S05]  /*1f3a0*/  BRA `(.L_x_1019) ;  /* 0xffffffa000907947 */ /* 0x000fea000383ffff */
.L_x_793:
[----:B-1----:R1:W3:Y:S02]  /*1f3b0*/  SYNCS.PHASECHK.TRANS64.TRYWAIT P1, [R25+URZ+0x28840], R2 ;  /* 0x02884002190075a7 */ /* 0x0022e4000802017f */
[----:B---3--:R-:W-:Y:S05]  /*1f3c0*/  @!P1 NANOSLEEP.SYNCS 0x989680 ;  /* 0x009896800000995d */ /* 0x008fea0003900000 */
[----:B------:R-:W3:Y:S02]  /*1f3d0*/  @!P1 SYNCS.PHASECHK.TRANS64 P1, [R25+URZ+0x28840], R2 ;  /* 0x02884002190095a7 */ /* 0x000ee4000802007f */
[----:B---3--:R-:W-:Y:S05]  /*1f3e0*/  @!P1 BRA `(.L_x_793) ;  /* 0xfffffffc00f09947 */ /* 0x008fea000383ffff */
[----:B------:R-:W-:Y:S05]  /*1f3f0*/  BRA `(.L_x_1020) ;  /* 0xffffffa0009c7947 */ /* 0x000fea000383ffff */
.L_x_795:
[----:B---3--:R3:W4:Y:S02]  /*1f400*/  SYNCS.PHASECHK.TRANS64.TRYWAIT P1, [R5+URZ+0x28860], R0 ;  /* 0x02886000050075a7 */ /* 0x008724000802017f */
[----:B----4-:R-:W-:Y:S05]  /*1f410*/  @!P1 NANOSLEEP.SYNCS 0x989680 ;  /* 0x009896800000995d */ /* 0x010fea0003900000 */
[----:B------:R-:W4:Y:S02]  /*1f420*/  @!P1 SYNCS.PHASECHK.TRANS64 P1, [R5+URZ+0x28860], R0 ;  /* 0x02886000050095a7 */ /* 0x000f24000802007f */
[----:B----4-:R-:W-:Y:S05]  /*1f430*/  @!P1 BRA `(.L_x_795) ;  /* 0xfffffffc00f09947 */ /* 0x010fea000383ffff */
[----:B------:R-:W-:Y:S05]  /*1f440*/  BRA `(.L_x_1021) ;  /* 0xffffffa000987947 */ /* 0x000fea000383ffff */
.L_x_1022:
        /* <DEDUP_REMOVED lines=11> */
.L_x_3480:


//--------------------- .text._ZN7cutlass13device_kernelIN5flash11enable_sm90INS1_16FlashAttnFwdSm90INS1_25CollectiveMainloopFwdSm90ILi2EN4cute5tupleIJNS5_1CILi1EEES8_S8_EEENS6_IJNS7_ILi128EEESA_SA_EEELi128ENS_6half_tEfNS_4arch4Sm90ELb0ELb1ELb0ELb0ELb1ELb0ELb0ELb1ELb1ELb1ELb0ELb0EEENS1_21CollectiveEpilogueFwdISB_S9_SC_SE_Li256ELb0ELb1ELb0ELb0EEENS1_30DynamicPersistentTileSchedulerILi256ELi128ELb0ELb1ELb1EEEEEEEEEvNT_6ParamsE --------------------------
	.section	.text._ZN7cutlass13device_kernelIN5flash11enable_sm90INS1_16FlashAttnFwdSm90INS1_25CollectiveMainloopFwdSm90ILi2EN4cute5tupleIJNS5_1CILi1EEES8_S8_EEENS6_IJNS7_ILi128EEESA_SA_EEELi128ENS_6half_tEfNS_4arch4Sm90ELb0ELb1ELb0ELb0ELb1ELb0ELb0ELb1ELb1ELb1ELb0ELb0EEENS1_21CollectiveEpilogueFwdISB_S9_SC_SE_Li256ELb0ELb1ELb0ELb0EEENS1_30DynamicPersistentTileSchedulerILi256ELi128ELb0ELb1ELb1EEEEEEEEEvNT_6ParamsE,"ax",@progbits
	.align	128
.text._ZN7cutlass13device_kernelIN5flash11enable_sm90INS1_16FlashAttnFwdSm90INS1_25CollectiveMainloopFwdSm90ILi2EN4cute5tupleIJNS5_1CILi1EEES8_S8_EEENS6_IJNS7_ILi128EEESA_SA_EEELi128ENS_6half_tEfNS_4arch4Sm90ELb0ELb1ELb0ELb0ELb1ELb0ELb0ELb1ELb1ELb1ELb0ELb0EEENS1_21CollectiveEpilogueFwdISB_S9_SC_SE_Li256ELb0ELb1ELb0ELb0EEENS1_30DynamicPersistentTileSchedulerILi256ELi128ELb0ELb1ELb1EEEEEEEEEvNT_6ParamsE:
        .type           _ZN7cutlass13device_kernelIN5flash11enable_sm90INS1_16FlashAttnFwdSm90INS1_25CollectiveMainloopFwdSm90ILi2EN4cute5tupleIJNS5_1CILi1EEES8_S8_EEENS6_IJNS7_ILi128EEESA_SA_EEELi128ENS_6half_tEfNS_4arch4Sm90ELb0ELb1ELb0ELb0ELb1ELb0ELb0ELb1ELb1ELb1ELb0ELb0EEENS1_21CollectiveEpilogueFwdISB_S9_SC_SE_Li256ELb0ELb1ELb0ELb0EEENS1_30DynamicPersistentTileSchedulerILi256ELi128ELb0ELb1ELb1EEEEEEEEEvNT_6ParamsE,@function
        .size           _ZN7cutlass13device_kernelIN5flash11enable_sm90INS1_16FlashAttnFwdSm90INS1_25CollectiveMainloopFwdSm90ILi2EN4cute5tupleIJNS5_1CILi1EEES8_S8_EEENS6_IJNS7_ILi128EEESA_SA_EEELi128ENS_6half_tEfNS_4arch4Sm90ELb0ELb1ELb0ELb0ELb1ELb0ELb0ELb1ELb1ELb1ELb0ELb0EEENS1_21CollectiveEpilogueFwdISB_S9_SC_SE_Li256ELb0ELb1ELb0ELb0EEENS1_30DynamicPersistentTileSchedulerILi256ELi128ELb0ELb1ELb1EEEEEEEEEvNT_6ParamsE,(.L_x_3481 - _ZN7cutlass13device_kernelIN5flash11enable_sm90INS1_16FlashAttnFwdSm90INS1_25CollectiveMainloopFwdSm90ILi2EN4cute5tupleIJNS5_1CILi1EEES8_S8_EEENS6_IJNS7_ILi128EEESA_SA_EEELi128ENS_6half_tEfNS_4arch4Sm90ELb0ELb1ELb0ELb0ELb1ELb0ELb0ELb1ELb1ELb1ELb0ELb0EEENS1_21CollectiveEpilogueFwdISB_S9_SC_SE_Li256ELb0ELb1ELb0ELb0EEENS1_30DynamicPersistentTileSchedulerILi256ELi128ELb0ELb1ELb1EEEEEEEEEvNT_6ParamsE)
        .other          _ZN7cutlass13device_kernelIN5flash11enable_sm90INS1_16FlashAttnFwdSm90INS1_25CollectiveMainloopFwdSm90ILi2EN4cute5tupleIJNS5_1CILi1EEES8_S8_EEENS6_IJNS7_ILi128EEESA_SA_EEELi128ENS_6half_tEfNS_4arch4Sm90ELb0ELb1ELb0ELb0ELb1ELb0ELb0ELb1ELb1ELb1ELb0ELb0EEENS1_21CollectiveEpilogueFwdISB_S9_SC_SE_Li256ELb0ELb1ELb0ELb0EEENS1_30DynamicPersistentTileSchedulerILi256ELi128ELb0ELb1ELb1EEEEEEEEEvNT_6ParamsE,@"STO_CUDA_ENTRY STV_DEFAULT"
_ZN7cutlass13device_kernelIN5flash11enable_sm90INS1_16FlashAttnFwdSm90INS1_25CollectiveMainloopFwdSm90ILi2EN4cute5tupleIJNS5_1CILi1EEES8_S8_EEENS6_IJNS7_ILi128EEESA_SA_EEELi128ENS_6half_tEfNS_4arch4Sm90ELb0ELb1ELb0ELb0ELb1ELb0ELb0ELb1ELb1ELb1ELb0ELb0EEENS1_21CollectiveEpilogueFwdISB_S9_SC_SE_Li256ELb0ELb1ELb0ELb0EEENS1_30DynamicPersistentTileSchedulerILi256ELi128ELb0ELb1ELb1EEEEEEEEEvNT_6ParamsE:
[----:B------:R-:W0:Y:S01]  /*0000*/  LDC R1, c[0x0][0x28] ;  /* 0x00000a00ff017b82 */ /* 0x000e220000000800 */
[----:B------:R-:W1:Y:S01]  /*0010*/  S2R R3, SR_TID.X ;  /* 0x0000000000037919 */ /* 0x000e620000002100 */
[----:B------:R-:W-:Y:S01]  /*0020*/  ELECT P0, URZ, PT ;  /* 0x00000000003f782f */ /* 0x000fe20003800000 */
[----:B------:R-:W-:Y:S01]  /*0030*/  UMOV UR4, 0x80 ;  /* 0x0000008000047882 */ /* 0x000fe20000000000 */
[----:B------:R-:W-:Y:S01]  /*0040*/  UMOV UR7, 0x100 ;  /* 0x0000010000077882 */ /* 0x000fe20000000000 */
[--C-:B-1----:R-:W-:Y:S02]  /*0050*/  SHF.R.U32.HI R0, RZ, 0x5, R3.reuse ;  /* 0x00000005ff007819 */ /* 0x102fe40000011603 */
[----:B------:R-:W-:-:S03]  /*0060*/  SHF.R.U32.HI R23, RZ, 0x7, R3 ;  /* 0x00000007ff177819 */ /* 0x000fc60000011603 */
[----:B------:R-:W1:Y:S04]  /*0070*/  SHFL.IDX PT, R2, R0, RZ, 0x1f ;  /* 0x00001fff00027589 */ /* 0x000e6800000e0000 */
[----:B------:R2:W3:Y:S01]  /*0080*/  SHFL.IDX PT, R3, R23, RZ, 0x1f ;  /* 0x00001fff17037589 */ /* 0x0004e200000e0000 */
[C---:B-1----:R-:W-:Y:S02]  /*0090*/  ISETP.NE.OR P0, PT, R2.reuse, RZ, !P0 ;  /* 0x000000ff0200720c */ /* 0x042fe40004705670 */
[----:B------:R-:W-:-:S11]  /*00a0*/  ISETP.NE.AND P1, PT, R2, RZ, PT ;  /* 0x000000ff0200720c */ /* 0x000fd60003f25270 */
[----:B------:R-:W-:Y:S01]  /*00b0*/  VOTEU.ALL UP0, P0 ;  /* 0x00000000003f7886 */ /* 0x000fe20000000000 */
[----:B------:R-:W-:-:S04]  /*00c0*/  VOTEU.ALL UP1, P0 ;  /* 0x00000000003f7886 */ /* 0x000fc80000020000 */
[----:B------:R-:W1:Y:S01]  /*00d0*/  @!UP0 S2UR UR8, SR_CgaCtaId ;  /* 0x00000000000889c3 */ /* 0x000e620000008800 */
[----:B------:R-:W-:Y:S01]  /*00e0*/  @!UP0 UMOV UR6, 0x400 ;  /* 0x0000040000068882 */ /* 0x000fe20000000000 */
[----:B------:R-:W-:-:S04]  /*00f0*/  @!UP0 UIADD3 UR4, -UR4, 0x100000, URZ ;  /* 0x0010000004048890 */ /* 0x000fc8000fffe13f */
[----:B------:R-:W-:Y:S02]  /*0100*/  @!UP0 USHF.L.U32 UR5, UR4, 0xb, URZ ;  /* 0x0000000b04058899 */ /* 0x000fe4000800063f */
[----:B------:R-:W-:Y:S02]  /*0110*/  @!UP0 USHF.L.U32 UR4, UR4, 0x1, URZ ;  /* 0x0000000104048899 */ /* 0x000fe4000800063f */
[----:B-1----:R-:W-:Y:S02]  /*0120*/  @!UP0 ULEA UR8, UR8, UR6, 0x18 ;  /* 0x0000000608088291 */ /* 0x002fe4000f8ec03f */
[----:B------:R-:W-:-:S04]  /*0130*/  @!UP0 UIADD3 UR6, -UR7, 0x100000, URZ ;  /* 0x0010000007068890 */ /* 0x000fc8000fffe13f */
[----:B------:R-:W-:Y:S02]  /*0140*/  @!UP0 USHF.L.U32 UR7, UR6, 0xb, URZ ;  /* 0x0000000b06078899 */ /* 0x000fe4000800063f */
[----:B------:R-:W-:Y:S01]  /*0150*/  @!UP0 USHF.L.U32 UR6, UR6, 0x1, URZ ;  /* 0x0000000106068899 */ /* 0x000fe2000800063f */
[----:B------:R-:W-:-:S05]  /*0160*/  VOTEU.ALL UP0, P0 ;  /* 0x00000000003f7886 */ /* 0x000fca0000000000 */
[----:B------:R2:W1:Y:S06]  /*0170*/  @!UP0 SYNCS.EXCH.64 URZ, [UR8+0x28800], UR4 ;  /* 0x02880004083f85b2 */ /* 0x00046c0008000100 */
[----:B------:R2:W4:Y:S02]  /*0180*/  @!UP1 SYNCS.EXCH.64 URZ, [UR8+0x28820], UR6 ;  /* 0x02882006083f95b2 */ /* 0x0005240008000100 */
[----:B0-23--:R-:W-:Y:S05]  /*0190*/  @P1 BRA `(.L_x_1023) ;  /* 0x0000000000481947 */ /* 0x00dfea0003800000 */
        /* <DEDUP_REMOVED lines=13> */
[----:B0-----:R0:W2:Y:S08]  /*0270*/  SYNCS.EXCH.64 URZ, [UR8+0x28830], UR4 ;  /* 0x02883004083f75b2 */ /* 0x0010b00008000100 */
[----:B------:R0:W3:Y:S01]  /*0280*/  SYNCS.EXCH.64 URZ, [UR8+0x28840], UR6 ;  /* 0x02884006083f75b2 */ /* 0x0000e20008000100 */
[----:B------:R0:W0:Y:S01]  /*0290*/  SYNCS.EXCH.64 URZ, [UR8+0x28838], UR4 ;  /* 0x02883804083f75b2 */ /* 0x0000220008000100 */
[----:B------:R0:W0:Y:S01]  /*02a0*/  SYNCS.EXCH.64 URZ, [UR8+0x28848], UR6 ;  /* 0x02884806083f75b2 */ /* 0x0000220008000100 */
[----:B------:R-:W-:Y:S01]  /*02b0*/  NOP ;  /* 0x0000000000007918 */ /* 0x000fe20000000000 */
.L_x_1023:
        /* <DEDUP_REMOVED lines=22> */
.L_x_1024:
        /* <DEDUP_REMOVED lines=18> */
.L_x_1025:
        /* <DEDUP_REMOVED lines=22> */
.L_x_1026:
        /* <DEDUP_REMOVED lines=23> */
.L_x_1027:
        /* <DEDUP_REMOVED lines=8> */
.L_x_1029:
[----:B------:R-:W-:-:S08]  /*0890*/  NOP ;  /* 0x0000000000007918 */ /* 0x000fd00000000000 */
[----:B------:R-:W0:Y:S02]  /*08a0*/  USETMAXREG.TRY_ALLOC.CTAPOOL UP0, 0xe8 ;  /* 0x000000e8000079c8 */ /* 0x000e240008000600 */
[----:B0-----:R-:W-:-:S13]  /*08b0*/  PLOP3.LUT P0, PT, PT, PT, UP0, 0x80, 0x0 ;  /* 0x000000000000781c */ /* 0x001fda0003f0f008 */
[----:B------:R-:W-:Y:S05]  /*08c0*/  @!P0 BRA `(.L_x_1029) ;  /* 0xfffffffc00f08947 */ /* 0x000fea000383ffff */
[----:B------:R-:W0:Y:S01]  /*08d0*/  S2R R2, SR_TID.X ;  /* 0x0000000000027919 */ /* 0x000e220000002100 */
[----:B------:R-:W1:Y:S08]  /*08e0*/  S2UR UR4, SR_CTAID.X ;  /* 0x00000000000479c3 */ /* 0x000e700000002500 */
[----:B------:R-:W-:Y:S08]  /*08f0*/  BAR.ARV 0x4, 0x180 ;  /* 0x0106000000007b1d */ /* 0x000ff00000002000 */
[----:B------:R-:W-:Y:S06]  /*0900*/  BAR.ARV 0x8, 0x180 ;  /* 0x0206000000007b1d */ /* 0x000fec0000002000 */
[----:B0-----:R-:W-:-:S04]  /*0910*/  LOP3.LUT R0, R2, 0xffffff80, RZ, 0xc0, !PT ;  /* 0xffffff8002007812 */ /* 0x001fc800078ec0ff */
[----:B------:R-:W-:Y:S02]  /*0920*/  ISETP.NE.AND P0, PT, R0, 0x80, PT ;  /* 0x000000800000780c */ /* 0x000fe40003f05270 */
[----:B------:R-:W1:Y:S11]  /*0930*/  LDC R0, c[0x0][0xc38] ;  /* 0x00030e00ff007b82 */ /* 0x000e760000000800 */
[----:B------:R-:W-:Y:S06]  /*0940*/  @!P0 BAR.ARV 0x9, 0x100 ;  /* 0x0244000000008b1d */ /* 0x000fec0000002000 */
[----:B-1----:R-:W-:-:S13]  /*0950*/  ISETP.LE.AND P0, PT, R0, UR4, PT ;  /* 0x0000000400007c0c */ /* 0x002fda000bf03270 */
        /* <DEDUP_REMOVED lines=10> */
[----:B------:R-:W-:Y:S01]  /*0a00*/  SHF.R.S32.HI R186, RZ, 0x7, R3 ;  /* 0x00000007ffba7819 */ /* 0x000fe20000011403 */
[----:B------:R-:W-:Y:S02]  /*0a10*/  IMAD.SHL.U32 R6, R4, 0x20, RZ ;  /* 0x0000002004067824 */ /* 0x000fe400078e00ff */
[----:B------:R-:W-:Y:S01]  /*0a20*/  IMAD.IADD R185, R191, 0x1, -R2 ;  /* 0x00000001bfb97824 */ /* 0x000fe200078e0a02 */
[----:B------:R-:W-:-:S02]  /*0a30*/  LEA.HI R2, R0, R191, RZ, 0x4 ;  /* 0x000000bf00027211 */ /* 0x000fc400078f20ff */
[----:B------:R-:W-:Y:S02]  /*0a40*/  LOP3.LUT R7, R6, 0xfffffc00, RZ, 0xc0, !PT ;  /* 0xfffffc0006077812 */ /* 0x000fe400078ec0ff */
[----:B------:R-:W-:Y:S02]  /*0a50*/  LOP3.LUT R4, R2, 0x3fffff0, RZ, 0xc0, !PT ;  /* 0x03fffff002047812 */ /* 0x000fe400078ec0ff */
[----:B------:R-:W-:Y:S02]  /*0a60*/  SHF.R.S32.HI R8, RZ, 0x1f, R185 ;  /* 0x0000001fff087819 */ /* 0x000fe400000114b9 */
[----:B------:R-:W-:Y:S01]  /*0a70*/  SHF.R.S32.HI R5, RZ, 0x4, R2 ;  /* 0x00000004ff057819 */ /* 0x000fe20000011402 */
[----:B------:R-:W-:Y:S01]  /*0a80*/  IMAD.IADD R4, R191, 0x1, -R4 ;  /* 0x00000001bf047824 */ /* 0x000fe200078e0a04 */
[----:B------:R-:W-:Y:S02]  /*0a90*/  LEA.HI R9, R8, R185, RZ, 0x2 ;  /* 0x000000b908097211 */ /* 0x000fe400078f10ff */
[----:B------:R-:W-:Y:S01]  /*0aa0*/  LEA.HI R2, R2, R5, RZ, 0x1 ;  /* 0x0000000502027211 */ /* 0x000fe200078f08ff */
[----:B------:R-:W-:Y:S01]  /*0ab0*/  IMAD R7, R4, 0x40, R7 ;  /* 0x0000004004077824 */ /* 0x000fe200078e0207 */
[----:B------:R-:W-:-:S02]  /*0ac0*/  LEA.HI R4, R0, R191, RZ, 0x2 ;  /* 0x000000bf00047211 */ /* 0x000fc400078f10ff */
[--C-:B------:R-:W-:Y:S02]  /*0ad0*/  SHF.R.S32.HI R6, RZ, 0x2, R9.reuse ;  /* 0x00000002ff067819 */ /* 0x100fe40000011409 */
[----:B------:R-:W-:Y:S02]  /*0ae0*/  SHF.R.S32.HI R11, RZ, 0x1f, R9 ;  /* 0x0000001fff0b7819 */ /* 0x000fe40000011409 */
[----:B------:R-:W-:Y:S02]  /*0af0*/  LOP3.LUT R2, R2, 0x1ffffffe, RZ, 0xc0, !PT ;  /* 0x1ffffffe02027812 */ /* 0x000fe400078ec0ff */
[----:B------:R-:W-:Y:S02]  /*0b00*/  LOP3.LUT R4, R4, 0xfffffffc, RZ, 0xc0, !PT ;  /* 0xfffffffc04047812 */ /* 0x000fe400078ec0ff */
[----:B------:R-:W-:Y:S01]  /*0b10*/  LEA.HI R0, R0, R191, RZ, 0x3 ;  /* 0x000000bf00007211 */ /* 0x000fe200078f18ff */
[----:B------:R-:W-:Y:S01]  /*0b20*/  IMAD.IADD R2, R5, 0x1, -R2 ;  /* 0x0000000105027824 */ /* 0x000fe200078e0a02 */
[----:B------:R-:W-:Y:S01]  /*0b30*/  LEA.HI R11, R11, R6, RZ, 0x3 ;  /* 0x000000060b0b7211 */ /* 0x000fe200078f18ff */
[----:B------:R-:W-:Y:S01]  /*0b40*/  IMAD.IADD R4, R191, 0x1, -R4 ;  /* 0x00000001bf047824 */ /* 0x000fe200078e0a04 */
[----:B------:R-:W-:Y:S01]  /*0b50*/  LOP3.LUT R22, R0, 0xfffffff8, RZ, 0xc0, !PT ;  /* 0xfffffff800167812 */ /* 0x000fe200078ec0ff */
[----:B------:R-:W-:Y:S01]  /*0b60*/  IMAD R188, R2, 0x8, R7 ;  /* 0x0000000802bc7824 */ /* 0x000fe200078e0207 */
[----:B------:R-:W-:-:S02]  /*0b70*/  LOP3.LUT R11, R11, 0xfffffff8, RZ, 0xc0, !PT ;  /* 0xfffffff80b0b7812 */ /* 0x000fc400078ec0ff */
[----:B------:R-:W-:Y:S01]  /*0b80*/  LEA.HI R8, R8, R185, RZ, 0x5 ;  /* 0x000000b908087211 */ /* 0x000fe200078f28ff */
[----:B------:R-:W-:Y:S01]  /*0b90*/  IMAD.IADD R22, R191, 0x1, -R22 ;  /* 0x00000001bf167824 */ /* 0x000fe200078e0a16 */
[----:B------:R-:W-:Y:S01]  /*0ba0*/  LEA.HI R3, R3, R186, RZ, 0x1 ;  /* 0x000000ba03037211 */ /* 0x000fe200078f08ff */
[----:B------:R-:W-:Y:S01]  /*0bb0*/  IMAD.IADD R11, R6, 0x1, -R11 ;  /* 0x00000001060b7824 */ /* 0x000fe200078e0a0b */
[----:B------:R-:W-:Y:S01]  /*0bc0*/  LEA.HI R2, R4, R4, RZ, 0x1 ;  /* 0x0000000404027211 */ /* 0x000fe200078f08ff */
[----:B------:R-:W-:Y:S01]  /*0bd0*/  IMAD.SHL.U32 R18, R22, 0x8, RZ ;  /* 0x0000000816127824 */ /* 0x000fe200078e00ff */
[----:B------:R-:W-:Y:S02]  /*0be0*/  SHF.R.S32.HI R8, RZ, 0x5, R8 ;  /* 0x00000005ff087819 */ /* 0x000fe40000011408 */
[----:B------:R-:W-:Y:S01]  /*0bf0*/  LOP3.LUT R3, R3, 0x3fffffe, RZ, 0xc0, !PT ;  /* 0x03fffffe03037812 */ /* 0x000fe200078ec0ff */
[----:B------:R-:W-:Y:S01]  /*0c00*/  VIADD R19, R18, 0x40 ;  /* 0x0000004012137836 */ /* 0x000fe20000000000 */
[----:B------:R-:W-:Y:S01]  /*0c10*/  LOP3.LUT R5, R2, 0x1ffffffe, RZ, 0xc0, !PT ;  /* 0x1ffffffe02057812 */ /* 0x000fe200078ec0ff */
[----:B------:R-:W-:Y:S01]  /*0c20*/  IMAD R8, R8, 0x10, R11 ;  /* 0x0000001008087824 */ /* 0x000fe200078e020b */
[----:B------:R-:W-:Y:S01]  /*0c30*/  LOP3.LUT R16, R9, 0x7ffffffc, RZ, 0xc0, !PT ;  /* 0x7ffffffc09107812 */ /* 0x000fe200078ec0ff */
[----:B------:R-:W-:Y:S01]  /*0c40*/  IMAD.IADD R3, R186, 0x1, -R3 ;  /* 0x00000001ba037824 */ /* 0x000fe200078e0a03 */
[----:B------:R-:W-:Y:S01]  /*0c50*/  SHF.R.S32.HI R184, RZ, 0x3, R0 ;  /* 0x00000003ffb87819 */ /* 0x000fe20000011400 */
[----:B------:R-:W-:Y:S01]  /*0c60*/  IMAD.IADD R4, R4, 0x1, -R5 ;  /* 0x0000000104047824 */ /* 0x000fe200078e0a05 */
[----:B------:R-:W-:Y:S01]  /*0c70*/  SHF.R.S32.HI R190, RZ, 0x1f, R18 ;  /* 0x0000001fffbe7819 */ /* 0x000fe20000011412 */
[----:B------:R-:W-:Y:S01]  /*0c80*/  IMAD R187, R3, 0x40, R8 ;  /* 0x0000004003bb7824 */ /* 0x000fe200078e0208 */
[----:B------:R-:W-:Y:S01]  /*0c90*/  SHF.R.S32.HI R189, RZ, 0x1f, R19 ;  /* 0x0000001fffbd7819 */ /* 0x000fe20000011413 */
[----:B------:R-:W-:-:S02]  /*0ca0*/  IMAD.IADD R16, R185, 0x1, -R16 ;  /* 0x00000001b9107824 */ /* 0x000fc400078e0a10 */
[----:B------:R-:W-:-:S07]  /*0cb0*/  IMAD R17, R4, 0x8, R187 ;  /* 0x0000000804117824 */ /* 0x000fce00078e02bb */
.L_x_1134:
[----:B------:R-:W-:Y:S01]  /*0cc0*/  ULDC UR5, c[0x0][0xc60] ;  /* 0x0003180000057ab9 */ /* 0x000fe20000000800 */
[----:B------:R-:W-:Y:S01]  /*0cd0*/  UMOV UR8, UR4 ;  /* 0x0000000400087c82 */ /* 0x000fe20008000000 */
[----:B------:R-:W-:-:S11]  /*0ce0*/  UISETP.NE.AND UP0, UPT, UR5, 0x1, UPT ;  /* 0x000000010500788c */ /* 0x000fd6000bf05270 */
[----:B------:R-:W-:Y:S01]  /*0cf0*/  @UP0 ULDC UR6, c[0x0][0xc64] ;  /* 0x0003190000060ab9 */ /* 0x000fe20000000800 */
[----:B------:R-:W-:Y:S01]  /*0d00*/  @UP0 ULDC UR9, c[0x0][0xc68] ;  /* 0x00031a0000090ab9 */ /* 0x000fe20000000800 */
[----:B------:R-:W-:-:S04]  /*0d10*/  UIMAD.WIDE.U32 UR6, UR4, UR6, URZ ;  /* 0x00000006040672a5 */ /* 0x000fc8000f8e003f */
[----:B------:R-:W-:-:S03]  /*0d20*/  @UP0 USHF.R.U32.HI UR8, URZ, UR9, UR7 ;  /* 0x000000093f080299 */ /* 0x000fc60008011607 */
[----:B------:R-:W-:Y:S02]  /*0d30*/  ULDC UR6, c[0x0][0xc78] ;  /* 0x00031e0000067ab9 */ /* 0x000fe40000000800 */
[----:B------:R-:W-:Y:S02]  /*0d40*/  UISETP.GE.AND UP0, UPT, UR8, UR6, UPT ;  /* 0x000000060800728c */ /* 0x000fe4000bf06270 */
[----:B------:R-:W-:-:S04]  /*0d50*/  UIADD3 UR6, -UR8, URZ, URZ ;  /* 0x0000003f08067290 */ /* 0x000fc8000fffe13f */
[----:B------:R-:W-:Y:S01]  /*0d60*/  PLOP3.LUT P0, PT, PT, PT, UP0, 0x80, 0x0 ;  /* 0x000000000000781c */ /* 0x000fe20003f0f008 */
[----:B------:R-:W-:-:S12]  /*0d70*/  UIMAD UR9, UR5, UR6, UR4 ;  /* 0x00000006050972a4 */ /* 0x000fd8000f8e0204 */
[----:B012345:R-:W-:Y:S05]  /*0d80*/  @!P0 BRA `(.L_x_1030) ;  /* 0x0000000000208947 */ /* 0x03ffea0003800000 */
[----:B------:R-:W-:Y:S01]  /*0d90*/  ULDC UR7, c[0x0][0xc6c] ;  /* 0x00031b0000077ab9 */ /* 0x000fe20000000800 */
[----:B------:R-:W-:Y:S01]  /*0da0*/  UMOV UR6, UR9 ;  /* 0x0000000900067c82 */ /* 0x000fe20008000000 */
[----:B------:R-:W-:-:S11]  /*0db0*/  UISETP.NE.AND UP0, UPT, UR7, 0x1, UPT ;  /* 0x000000010700788c */ /* 0x000fd6000bf05270 */
[----:B------:R-:W-:Y:S02]  /*0dc0*/  @UP0 ULDC.64 UR10, c[0x0][0xc70] ;  /* 0x00031c00000a0ab9 */ /* 0x000fe40000000a00 */
[----:B------:R-:W-:-:S04]  /*0dd0*/  UIMAD.WIDE.U32 UR4, UR9, UR10, URZ ;  /* 0x0000000a090472a5 */ /* 0x000fc8000f8e003f */
[----:B------:R-:W-:-:S04]  /*0de0*/  @UP0 USHF.R.U32.HI UR6, URZ, UR11, UR5 ;  /* 0x0000000b3f060299 */ /* 0x000fc80008011605 */
[----:B------:R-:W-:Y:S01]  /*0df0*/  UIMAD UR4, UR6, UR7, URZ ;  /* 0x00000007060472a4 */ /* 0x000fe2000f8e023f */
[----:B------:R-:W-:Y:S11]  /*0e00*/  BRA `(.L_x_1031) ;  /* 0x00000000001c7947 */ /* 0x000ff60003800000 */
.L_x_1030:
[----:B------:R-:W-:Y:S01]  /*0e10*/  ULDC UR7, c[0x0][0xc54] ;  /* 0x0003150000077ab9 */ /* 0x000fe20000000800 */
[----:B------:R-:W-:Y:S01]  /*0e20*/  UMOV UR6, UR9 ;  /* 0x0000000900067c82 */ /* 0x000fe20008000000 */
[----:B------:R-:W-:-:S11]  /*0e30*/  UISETP.NE.AND UP0, UPT, UR7, 0x1, UPT ;  /* 0x000000010700788c */ /* 0x000fd6000bf05270 */
[----:B------:R-:W-:Y:S02]  /*0e40*/  @UP0 ULDC.64 UR10, c[0x0][0xc58] ;  /* 0x00031600000a0ab9 */ /* 0x000fe40000000a00 */
[----:B------:R-:W-:-:S04]  /*0e50*/  UIMAD.WIDE.U32 UR4, UR9, UR10, URZ ;  /* 0x0000000a090472a5 */ /* 0x000fc8000f8e003f */
[----:B------:R-:W-:-:S04]  /*0e60*/  @UP0 USHF.R.U32.HI UR6, URZ, UR11, UR5 ;  /* 0x0000000b3f060299 */ /* 0x000fc80008011605 */
[----:B------:R-:W-:-:S12]  /*0e70*/  UIMAD UR4, UR6, UR7, URZ ;  /* 0x00000007060472a4 */ /* 0x000fd8000f8e023f */
.L_x_1031:
[----:B------:R-:W-:Y:S01]  /*0e80*/  ULOP3.LUT UR6, URZ, UR6, URZ, 0x33, !UPT ;  /* 0x000000063f067292 */ /* 0x000fe2000f8e333f */
[----:B------:R-:W-:Y:S01]  /*0e90*/  ULDC UR7, c[0x0][0x448] ;  /* 0x0001120000077ab9 */ /* 0x000fe20000000800 */
[----:B------:R-:W-:Y:S01]  /*0ea0*/  ULDC UR5, c[0x0][0xc3c] ;  /* 0x00030f0000057ab9 */ /* 0x000fe20000000800 */
[----:B------:R-:W-:Y:S02]  /*0eb0*/  UISETP.NE.AND UP3, UPT, UR7, 0x1, UPT ;  /* 0x000000010700788c */ /* 0x000fe4000bf65270 */
[----:B------:R-:W-:Y:S01]  /*0ec0*/  UIADD3 UR6, UR6, UR5, URZ ;  /* 0x0000000506067290 */ /* 0x000fe2000fffe03f */
[----:B------:R-:W-:Y:S01]  /*0ed0*/  ULDC.64 UR10, c[0x0][0x418] ;  /* 0x00010600000a7ab9 */ /* 0x000fe20000000a00 */
[----:B------:R-:W-:Y:S01]  /*0ee0*/  UIADD3 UR4, UR9, -UR4, URZ ;  /* 0x8000000409047290 */ /* 0x000fe2000fffe03f */
[----:B------:R-:W-:Y:S01]  /*0ef0*/  ULDC UR38, c[0x0][0xc48] ;  /* 0x0003120000267ab9 */ /* 0x000fe20000000800 */
[----:B------:R-:W-:Y:S02]  /*0f00*/  UISETP.NE.U32.AND UP0, UPT, UR10, URZ, UPT ;  /* 0x0000003f0a00728c */ /* 0x000fe4000bf05070 */
[----:B------:R-:W-:-:S02]  /*0f10*/  USHF.L.U32 UR37, UR6, 0x7, URZ ;  /* 0x0000000706257899 */ /* 0x000fc4000800063f */
[----:B------:R-:W-:Y:S01]  /*0f20*/  UISETP.NE.AND UP1, UPT, UR38, 0x1, UPT ;  /* 0x000000012600788c */ /* 0x000fe2000bf25270 */
[----:B------:R-:W-:Y:S01]  /*0f30*/  ULDC UR13, c[0x0][0xc54] ;  /* 0x00031500000d7ab9 */ /* 0x000fe20000000800 */
[----:B------:R-:W-:Y:S02]  /*0f40*/  UISETP.NE.AND.EX UP0, UPT, UR11, URZ, UPT, UP0 ;  /* 0x0000003f0b00728c */ /* 0x000fe4000bf05300 */
[----:B------:R-:W-:Y:S02]  /*0f50*/  UIADD3 UR10, UR37, 0x7f, URZ ;  /* 0x0000007f250a7890 */ /* 0x000fe4000fffe03f */
[----:B------:R-:W-:Y:S01]  /*0f60*/  UIMAD UR13, UR8, UR13, UR4 ;  /* 0x0000000d080d72a4 */ /* 0x000fe2000f8e0204 */
[----:B------:R-:W-:Y:S01]  /*0f70*/  ULDC UR43, c[0x0][0x424] ;  /* 0x00010900002b7ab9 */ /* 0x000fe20000000800 */
[----:B------:R-:W-:Y:S01]  /*0f80*/  ULDC UR54, c[0x0][0x288] ;  /* 0x0000a20000367ab9 */ /* 0x000fe20000000800 */
[----:B------:R-:W-:Y:S01]  /*0f90*/  ULDC.64 UR4, c[0x0][0x9e0] ;  /* 0x0002780000047ab9 */ /* 0x000fe20000000a00 */
[----:B------:R-:W-:Y:S01]  /*0fa0*/  @UP3 ULDC UR8, c[0x0][0x44c] ;  /* 0x0001130000083ab9 */ /* 0x000fe20000000800 */
[----:B------:R-:W-:-:S02]  /*0fb0*/  UIADD3 UR11, -UR54, 0x1, URZ ;  /* 0x00000001360b7890 */ /* 0x000fc4000fffe13f */
[----:B------:R-:W-:Y:S02]  /*0fc0*/  UISETP.GE.AND UP2, UPT, UR5, 0x1, UPT ;  /* 0x000000010500788c */ /* 0x000fe4000bf46270 */
[----:B------:R-:W-:Y:S02]  /*0fd0*/  USEL UR43, UR43, 0x1, UP0 ;  /* 0x000000012b2b7887 */ /* 0x000fe40008000000 */
[----:B------:R-:W-:Y:S01]  /*0fe0*/  UIMAD.WIDE.U32 UR8, UR10, UR8, URZ ;  /* 0x000000080a0872a5 */ /* 0x000fe2000f8e003f */
[----:B------:R-:W-:Y:S01]  /*0ff0*/  ULDC UR12, c[0x0][0x2f0] ;  /* 0x0000bc00000c7ab9 */ /* 0x000fe20000000800 */
[----:B------:R-:W-:Y:S01]  /*1000*/  @UP3 ULDC UR15, c[0x0][0x450] ;  /* 0x00011400000f3ab9 */ /* 0x000fe20000000800 */
[----:B------:R-:W-:Y:S01]  /*1010*/  @UP1 ULDC UR6, c[0x0][0xc4c] ;  /* 0x0003130000061ab9 */ /* 0x000fe20000000800 */
[----:B------:R-:W-:Y:S01]  /*1020*/  UIMAD UR11, UR43, UR12, UR11 ;  /* 0x0000000c2b0b72a4 */ /* 0x000fe2000f8e020b */
[----:B------:R-:W-:Y:S01]  /*1030*/  PLOP3.LUT P0, PT, PT, PT, UP2, 0x40, 0x0 ;  /* 0x000000000000781c */ /* 0x000fe20003f0e828 */
[----:B------:R-:W-:-:S02]  /*1040*/  @UP3 USHF.R.U32.HI UR10, URZ, UR15, UR9 ;  /* 0x0000000f3f0a3299 */ /* 0x000fc40008011609 */
[----:B------:R-:W-:Y:S01]  /*1050*/  UIMAD.WIDE.U32 UR6, UR13, UR6, URZ ;  /* 0x000000060d0672a5 */ /* 0x000fe2000f8e003f */
[----:B------:R-:W-:Y:S01]  /*1060*/  @UP1 ULDC UR14, c[0x0][0xc50] ;  /* 0x00031400000e1ab9 */ /* 0x000fe20000000800 */
[----:B------:R-:W-:Y:S01]  /*1070*/  UIADD3 UR10, UR11, UR10, URZ ;  /* 0x0000000a0b0a7290 */ /* 0x000fe2000fffe03f */
[----:B------:R-:W-:Y:S01]  /*1080*/  UMOV UR44, UR13 ;  /* 0x0000000d002c7c82 */ /* 0x000fe20008000000 */
[----:B------:R-:W-:Y:S02]  /*1090*/  @UP1 USHF.R.U32.HI UR44, URZ, UR14, UR7 ;  /* 0x0000000e3f2c1299 */ /* 0x000fe40008011607 */
[----:B------:R-:W-:Y:S02]  /*10a0*/  UIADD3 UR4, UR10, UR4, URZ ;  /* 0x000000040a047290 */ /* 0x000fe4000fffe03f */
[----:B------:R-:W-:Y:S02]  /*10b0*/  UIADD3 UR6, -UR44, URZ, URZ ;  /* 0x0000003f2c067290 */ /* 0x000fe4000fffe13f */
[----:B------:R-:W-:-:S02]  /*10c0*/  UP2UR UR50, UPR, URZ, 0x8 ;  /* 0x000000083f327883 */ /* 0x000fc40008000000 */
[----:B------:R-:W-:Y:S01]  /*10d0*/  UP2UR UR49, UPR, URZ, 0x4 ;  /* 0x000000043f317883 */ /* 0x000fe20008000000 */
[----:B------:R-:W-:Y:S01]  /*10e0*/  IMAD.U32 R0, RZ, RZ, UR4 ;  /* 0x00000004ff007e24 */ /* 0x000fe2000f8e00ff */
[----:B------:R-:W-:Y:S01]  /*10f0*/  UIMAD UR38, UR38, UR6, UR13 ;  /* 0x00000006262672a4 */ /* 0x000fe2000f8e020d */
[----:B------:R-:W-:Y:S11]  /*1100*/  @P0 BRA `(.L_x_1032) ;  /* 0x0000000000400947 */ /* 0x000ff60003800000 */
[----:B------:R-:W-:Y:S01]  /*1110*/  ISETP.LT.AND P0, PT, RZ, UR10, PT ;  /* 0x0000000aff007c0c */ /* 0x000fe2000bf01270 */
[----:B------:R-:W-:-:S12]  /*1120*/  UIADD3 UR4, UR10, -0x1, URZ ;  /* 0xffffffff0a047890 */ /* 0x000fd8000fffe03f */
[----:B------:R-:W-:Y:S05]  /*1130*/  @P0 BRA `(.L_x_1033) ;  /* 0x00000000001c0947 */ /* 0x000fea0003800000 */
[----:B------:R-:W-:Y:S02]  /*1140*/  UISETP.NE.AND UP0, UPT, UR5, 0x1, UPT ;  /* 0x000000010500788c */ /* 0x000fe4000bf05270 */
[----:B------:R-:W-:-:S09]  /*1150*/  UIADD3 UR4, -UR10, URZ, URZ ;  /* 0x0000003f0a047290 */ /* 0x000fd2000fffe13f */
[----:B------:R-:W-:Y:S02]  /*1160*/  @UP0 ULDC.64 UR8, c[0x0][0x9e8] ;  /* 0x00027a0000080ab9 */ /* 0x000fe40000000a00 */
[----:B------:R-:W-:-:S04]  /*1170*/  UIMAD.WIDE.U32 UR6, UR4, UR8, URZ ;  /* 0x00000008040672a5 */ /* 0x000fc8000f8e003f */
[----:B------:R-:W-:-:S04]  /*1180*/  @UP0 USHF.R.U32.HI UR4, URZ, UR9, UR7 ;  /* 0x000000093f040299 */ /* 0x000fc80008011607 */
[----:B------:R-:W-:Y:S01]  /*1190*/  ULOP3.LUT UR4, URZ, UR4, URZ, 0x33, !UPT ;  /* 0x000000043f047292 */ /* 0x000fe2000f8e333f */
[----:B------:R-:W-:Y:S11]  /*11a0*/  BRA `(.L_x_1034) ;  /* 0x0000000000107947 */ /* 0x000ff60003800000 */
.L_x_1033:
[----:B------:R-:W-:-:S11]  /*11b0*/  UISETP.NE.AND UP0, UPT, UR5, 0x1, UPT ;  /* 0x000000010500788c */ /* 0x000fd6000bf05270 */
[----:B------:R-:W-:Y:S02]  /*11c0*/  @UP0 ULDC.64 UR8, c[0x0][0x9e8] ;  /* 0x00027a0000080ab9 */ /* 0x000fe40000000a00 */
[----:B------:R-:W-:-:S04]  /*11d0*/  UIMAD.WIDE.U32 UR6, UR4, UR8, URZ ;  /* 0x00000008040672a5 */ /* 0x000fc8000f8e003f */
[----:B------:R-:W-:-:S12]  /*11e0*/  @UP0 USHF.R.U32.HI UR4, URZ, UR9, UR7 ;  /* 0x000000093f040299 */ /* 0x000fd80008011607 */
.L_x_1034:
[----:B------:R-:W-:-:S06]  /*11f0*/  UIMAD UR4, UR4, UR5, UR5 ;  /* 0x00000005040472a4 */ /* 0x000fcc000f8e0205 */
[----:B------:R-:W-:-:S07]  /*1200*/  VIMNMX R0, R0, UR4, PT ;  /* 0x0000000400007c48 */ /* 0x000fce000bfe0100 */
.L_x_1032:
[----:B------:R-:W-:Y:S01]  /*1210*/  UISETP.NE.AND UP0, UPT, UR50, URZ, UPT ;  /* 0x0000003f3200728c */ /* 0x000fe2000bf05270 */
[----:B------:R-:W-:Y:S01]  /*1220*/  VIADD R0, R0, 0x7f ;  /* 0x0000007f00007836 */ /* 0x000fe20000000000 */
[----:B------:R-:W-:Y:S01]  /*1230*/  UMOV UR9, UR37 ;  /* 0x0000002500097c82 */ /* 0x000fe20008000000 */
[----:B------:R-:W-:Y:S02]  /*1240*/  UIMAD UR4, UR43, UR12, 0x7f ;  /* 0x0000007f2b0474a4 */ /* 0x000fe4000f8e020c */
[----:B------:R-:W-:Y:S01]  /*1250*/  UIMAD UR54, UR43, UR12, -UR54 ;  /* 0x0000000c2b3672a4 */ /* 0x000fe2000f8e0a36 */
[----:B------:R-:W-:Y:S01]  /*1260*/  SHF.R.S32.HI R3, RZ, 0x1f, R0 ;  /* 0x0000001fff037819 */ /* 0x000fe20000011400 */
[----:B------:R-:W-:Y:S01]  /*1270*/  USHF.R.S32.HI UR8, URZ, 0x1f, UR4 ;  /* 0x0000001f3f087899 */ /* 0x000fe20008011404 */
[----:B------:R-:W-:Y:S02]  /*1280*/  ULDC UR10, c[0x0][0x9dc] ;  /* 0x00027700000a7ab9 */ /* 0x000fe40000000800 */
[----:B------:R-:W-:Y:S01]  /*1290*/  LEA.HI R3, R3, R0, RZ, 0x7 ;  /* 0x0000000003037211 */ /* 0x000fe200078f38ff */
[----:B------:R-:W-:Y:S01]  /*12a0*/  @UP0 ULDC UR6, c[0x0][0x44c] ;  /* 0x0001130000060ab9 */ /* 0x000fe20000000800 */
[----:B------:R-:W-:Y:S01]  /*12b0*/  @UP0 ULDC UR11, c[0x0][0x450] ;  /* 0x00011400000b0ab9 */ /* 0x000fe20000000800 */
[----:B------:R-:W-:Y:S01]  /*12c0*/  UIMAD.WIDE.U32 UR6, UR37, UR6, URZ ;  /* 0x00000006250672a5 */ /* 0x000fe2000f8e003f */
[----:B------:R-:W-:Y:S01]  /*12d0*/  SHF.R.S32.HI R3, RZ, 0x7, R3 ;  /* 0x00000007ff037819 */ /* 0x000fe20000011403 */
[----:B------:R-:W-:-:S02]  /*12e0*/  ULEA.HI UR8, UR8, UR4, URZ, 0x7 ;  /* 0x0000000408087291 */ /* 0x000fc4000f8f383f */
[----:B------:R-:W-:Y:S02]  /*12f0*/  @UP0 USHF.R.U32.HI UR9, URZ, UR11, UR7 ;  /* 0x0000000b3f090299 */ /* 0x000fe40008011607 */
[----:B------:R-:W-:Y:S02]  /*1300*/  UISETP.GE.AND UP0, UPT, UR5, 0x1, UPT ;  /* 0x000000010500788c */ /* 0x000fe4000bf06270 */
[----:B------:R-:W-:Y:S02]  /*1310*/  USHF.R.S32.HI UR8, URZ, 0x7, UR8 ;  /* 0x000000073f087899 */ /* 0x000fe40008011408 */
[----:B------:R-:W-:Y:S02]  /*1320*/  UIADD3 UR4, UR54, UR9, URZ ;  /* 0x0000000936047290 */ /* 0x000fe4000fffe03f */
[----:B------:R-:W-:Y:S02]  /*1330*/  PLOP3.LUT P0, PT, PT, PT, UP0, 0x40, 0x0 ;  /* 0x000000000000781c */ /* 0x000fe40003f0e808 */
[----:B------:R-:W-:Y:S01]  /*1340*/  UIADD3 UR9, UR4, -UR10, URZ ;  /* 0x8000000a04097290 */ /* 0x000fe2000fffe03f */
[----:B------:R-:W-:-:S10]  /*1350*/  VIMNMX R88, R3, UR8, PT ;  /* 0x0000000803587c48 */ /* 0x000fd4000bfe0100 */
[----:B------:R-:W-:Y:S05]  /*1360*/  @P0 BRA `(.L_x_1035) ;  /* 0x0000000000440947 */ /* 0x000fea0003800000 */
[----:B------:R-:W-:-:S06]  /*1370*/  UISETP.GT.AND UP0, UPT, UR4, -0x1, UPT ;  /* 0xffffffff0400788c */ /* 0x000fcc000bf04270 */
[----:B------:R-:W-:-:S13]  /*1380*/  PLOP3.LUT P0, PT, PT, PT, UP0, 0x80, 0x0 ;  /* 0x000000000000781c */ /* 0x000fda0003f0f008 */
[----:B------:R-:W-:Y:S05]  /*1390*/  @P0 BRA `(.L_x_1036) ;  /* 0x00000000001c0947 */ /* 0x000fea0003800000 */
[----:B------:R-:W-:Y:S02]  /*13a0*/  UISETP.NE.AND UP0, UPT, UR5, 0x1, UPT ;  /* 0x000000010500788c */ /* 0x000fe4000bf05270 */
[----:B------:R-:W-:-:S09]  /*13b0*/  ULOP3.LUT UR4, URZ, UR4, URZ, 0x33, !UPT ;  /* 0x000000043f047292 */ /* 0x000fd2000f8e333f */
[----:B------:R-:W-:Y:S02]  /*13c0*/  @UP0 ULDC.64 UR10, c[0x0][0x9e8] ;  /* 0x00027a00000a0ab9 */ /* 0x000fe40000000a00 */
[----:B------:R-:W-:-:S04]  /*13d0*/  UIMAD.WIDE.U32 UR6, UR4, UR10, URZ ;  /* 0x0000000a040672a5 */ /* 0x000fc8000f8e003f */
[----:B------:R-:W-:-:S04]  /*13e0*/  @UP0 USHF.R.U32.HI UR4, URZ, UR11, UR7 ;  /* 0x0000000b3f040299 */ /* 0x000fc80008011607 */
[----:B------:R-:W-:Y:S01]  /*13f0*/  ULOP3.LUT UR4, URZ, UR4, URZ, 0x33, !UPT ;  /* 0x000000043f047292 */ /* 0x000fe2000f8e333f */
[----:B------:R-:W-:Y:S11]  /*1400*/  BRA `(.L_x_1037) ;  /* 0x0000000000107947 */ /* 0x000ff60003800000 */
.L_x_1036:
[----:B------:R-:W-:-:S11]  /*1410*/  UISETP.NE.AND UP0, UPT, UR5, 0x1, UPT ;  /* 0x000000010500788c */ /* 0x000fd6000bf05270 */
[----:B------:R-:W-:Y:S02]  /*1420*/  @UP0 ULDC.64 UR10, c[0x0][0x9e8] ;  /* 0x00027a00000a0ab9 */ /* 0x000fe40000000a00 */
[----:B------:R-:W-:-:S04]  /*1430*/  UIMAD.WIDE.U32 UR6, UR4, UR10, URZ ;  /* 0x0000000a040672a5 */ /* 0x000fc8000f8e003f */
[----:B------:R-:W-:-:S12]  /*1440*/  @UP0 USHF.R.U32.HI UR4, URZ, UR11, UR7 ;  /* 0x0000000b3f040299 */ /* 0x000fd80008011607 */
.L_x_1037:
[----:B------:R-:W-:-:S04]  /*1450*/  UIMAD UR4, UR4, UR5, URZ ;  /* 0x00000005040472a4 */ /* 0x000fc8000f8e023f */
[----:B------:R-:W-:-:S04]  /*1460*/  UISETP.LT.AND UP0, UPT, UR9, UR4, UPT ;  /* 0x000000040900728c */ /* 0x000fc8000bf01270 */
[----:B------:R-:W-:-:S12]  /*1470*/  USEL UR9, UR9, UR4, !UP0 ;  /* 0x0000000409097287 */ /* 0x000fd8000c000000 */
.L_x_1035:
[----:B------:R-:W-:Y:S01]  /*1480*/  USHF.R.S32.HI UR4, URZ, 0x1f, UR9 ;  /* 0x0000001f3f047899 */ /* 0x000fe20008011409 */
[----:B------:R-:W-:Y:S02]  /*1490*/  PLOP3.LUT P0, PT, PT, PT, PT, 0x80, 0x0 ;  /* 0x000000000000781c */ /* 0x000fe40003f0f070 */
[----:B------:R-:W-:Y:S02]  /*14a0*/  CS2R R36, SRZ ;  /* 0x0000000000247805 */ /* 0x000fe4000001ff00 */
[----:B------:R-:W-:Y:S01]  /*14b0*/  CS2R R150, SRZ ;  /* 0x0000000000967805 */ /* 0x000fe2000001ff00 */
[----:B------:R-:W-:Y:S01]  /*14c0*/  ULEA.HI UR4, UR4, UR9, URZ, 0x7 ;  /* 0x0000000904047291 */ /* 0x000fe2000f8f383f */
[----:B------:R-:W-:Y:S02]  /*14d0*/  CS2R R148, SRZ ;  /* 0x0000000000947805 */ /* 0x000fe4000001ff00 */
[----:B------:R-:W-:Y:S02]  /*14e0*/  CS2R R146, SRZ ;  /* 0x0000000000927805 */ /* 0x000fe4000001ff00 */
[----:B------:R-:W-:Y:S01]  /*14f0*/  CS2R R144, SRZ ;  /* 0x0000000000907805 */ /* 0x000fe2000001ff00 */
[----:B------:R-:W-:Y:S01]  /*1500*/  USHF.R.S32.HI UR4, URZ, 0x7, UR4 ;  /* 0x000000073f047899 */ /* 0x000fe20008011404 */
[----:B------:R-:W-:-:S02]  /*1510*/  CS2R R142, SRZ ;  /* 0x00000000008e7805 */ /* 0x000fc4000001ff00 */
[----:B------:R-:W-:Y:S02]  /*1520*/  CS2R R140, SRZ ;  /* 0x00000000008c7805 */ /* 0x000fe4000001ff00 */
[----:B------:R-:W-:Y:S01]  /*1530*/  CS2R R138, SRZ ;  /* 0x00000000008a7805 */ /* 0x000fe2000001ff00 */
[----:B------:R-:W-:Y:S01]  /*1540*/  UISETP.LT.AND UP0, UPT, URZ, UR4, UPT ;  /* 0x000000043f00728c */ /* 0x000fe2000bf01270 */
[----:B------:R-:W-:Y:S02]  /*1550*/  CS2R R136, SRZ ;  /* 0x0000000000887805 */ /* 0x000fe4000001ff00 */
[----:B------:R-:W-:Y:S02]  /*1560*/  CS2R R134, SRZ ;  /* 0x0000000000867805 */ /* 0x000fe4000001ff00 */
[----:B------:R-:W-:Y:S01]  /*1570*/  CS2R R132, SRZ ;  /* 0x0000000000847805 */ /* 0x000fe2000001ff00 */
[----:B------:R-:W-:Y:S01]  /*1580*/  USEL UR39, URZ, UR4, !UP0 ;  /* 0x000000043f277287 */ /* 0x000fe2000c000000 */
[----:B------:R-:W-:-:S02]  /*1590*/  CS2R R130, SRZ ;  /* 0x0000000000827805 */ /* 0x000fc4000001ff00 */
[----:B------:R-:W-:Y:S02]  /*15a0*/  CS2R R128, SRZ ;  /* 0x0000000000807805 */ /* 0x000fe4000001ff00 */
[----:B------:R-:W-:Y:S02]  /*15b0*/  CS2R R126, SRZ ;  /* 0x00000000007e7805 */ /* 0x000fe4000001ff00 */
[----:B------:R-:W-:Y:S02]  /*15c0*/  CS2R R124, SRZ ;  /* 0x00000000007c7805 */ /* 0x000fe4000001ff00 */
[----:B------:R-:W-:Y:S02]  /*15d0*/  CS2R R122, SRZ ;  /* 0x00000000007a7805 */ /* 0x000fe4000001ff00 */
[----:B------:R-:W-:Y:S02]  /*15e0*/  ISETP.GT.AND P1, PT, R88, UR39, PT ;  /* 0x0000002758007c0c */ /* 0x000fe4000bf24270 */
        /* <DEDUP_REMOVED lines=13> */
[----:B------:R-:W-:Y:S01]  /*16c0*/  CS2R R94, SRZ ;  /* 0x00000000005e7805 */ /* 0x000fe2000001ff00 */
[----:B------:R-:W-:Y:S01]  /*16d0*/  IMAD.MOV.U32 R93, RZ, RZ, RZ ;  /* 0x000000ffff5d7224 */ /* 0x000fe200078e00ff */
[----:B------:R-:W-:Y:S02]  /*16e0*/  CS2R R6, SRZ ;  /* 0x0000000000067805 */ /* 0x000fe4000001ff00 */
[----:B------:R-:W-:Y:S01]  /*16f0*/  CS2R R90, SRZ ;  /* 0x00000000005a7805 */ /* 0x000fe2000001ff00 */
[----:B------:R-:W-:Y:S01]  /*1700*/  IMAD.MOV.U32 R46, RZ, RZ, RZ ;  /* 0x000000ffff2e7224 */ /* 0x000fe200078e00ff */
[----:B------:R-:W-:Y:S06]  /*1710*/  @!P1 BRA `(.L_x_1038) ;  /* 0x000000c400389947 */ /* 0x000fec0003800000 */
[----:B------:R-:W0:Y:S01]  /*1720*/  SHFL.IDX PT, R0, R186, RZ, 0x1f ;  /* 0x00001fffba007589 */ /* 0x000e2200000e0000 */
[----:B------:R-:W1:Y:S01]  /*1730*/  S2UR UR40, SR_CgaCtaId ;  /* 0x00000000002879c3 */ /* 0x000e620000008800 */
[----:B------:R-:W-:Y:S01]  /*1740*/  UMOV UR41, 0x400 ;  /* 0x0000040000297882 */ /* 0x000fe20000000000 */
        /* <DEDUP_REMOVED lines=17> */
[----:B------:R-:W-:Y:S01]  /*1860*/  IMAD.U32 R5, RZ, RZ, UR5 ;  /* 0x00000005ff057e24 */ /* 0x000fe2000f8e00ff */
        /* <DEDUP_REMOVED lines=10> */
.L_x_1039:
[----:B------:R-:W-:Y:S01]  /*1910*/  ULEA.HI UR4, UR47, UR47, URZ, 0x1 ;  /* 0x0000002f2f047291 */ /* 0x000fe2000f8f083f */
[----:B------:R-:W-:-:S03]  /*1920*/  IMAD.U32 R2, RZ, RZ, UR48 ;  /* 0x00000030ff027e24 */ /* 0x000fc6000f8e00ff */
[----:B------:R-:W-:Y:S02]  /*1930*/  ULOP3.LUT UR4, UR4, 0xfffffffe, URZ, 0xc0, !UPT ;  /* 0xfffffffe04047892 */ /* 0x000fe4000f8ec03f */
[----:B------:R-:W-:Y:S02]  /*1940*/  ISETP.NE.AND P0, PT, R2, 0x3, PT ;  /* 0x000000030200780c */ /* 0x000fe40003f05270 */
[----:B------:R-:W-:-:S06]  /*1950*/  UIADD3 UR4, UR47, -UR4, URZ ;  /* 0x800000042f047290 */ /* 0x000fcc000fffe03f */
[----:B------:R-:W-:-:S05]  /*1960*/  IMAD.U32 R0, RZ, RZ, UR4 ;  /* 0x00000004ff007e24 */ /* 0x000fca000f8e00ff */
[----:B------:R-:W-:-:S04]  /*1970*/  SHF.L.U32 R0, R0, 0x1f, RZ ;  /* 0x0000001f00007819 */ /* 0x000fc800000006ff */
[----:B------:R-:W0:Y:S02]  /*1980*/  SYNCS.PHASECHK.TRANS64.TRYWAIT P1, [UR41+0x28800], R0 ;  /* 0x02880000ff0075a7 */ /* 0x000e240008020169 */
[----:B0-----:R-:W-:Y:S05]  /*1990*/  @!P1 BRA `(.L_x_1040) ;  /* 0x0000012400509947 */ /* 0x001fea0003800000 */
.L_x_1204:
[----:B------:R-:W-:Y:S05]  /*19a0*/  @!P0 BRA `(.L_x_1041) ;  /* 0x0000000000048947 */ /* 0x000fea0003800000 */
[----:B------:R-:W-:Y:S01]  /*19b0*/  BPT.TRAP 0x1 ;  /* 0x000000040000795c */ /* 0x000fe20000300000 */
.L_x_1041:
[----:B0-----:R-:W-:Y:S02]  /*19c0*/  IMAD.U32 R3, RZ, RZ, UR45 ;  /* 0x0000002dff037e24 */ /* 0x001fe4000f8e00ff */
[----:B------:R-:W-:-:S03]  /*19d0*/  IMAD.U32 R0, RZ, RZ, UR46 ;  /* 0x0000002eff007e24 */ /* 0x000fc6000f8e00ff */
[----:B------:R-:W-:Y:S02]  /*19e0*/  LEA R3, R3, UR41, 0x3 ;  /* 0x0000002903037c11 */ /* 0x000fe4000f8e18ff */
[----:B------:R-:W-:-:S04]  /*19f0*/  SHF.L.U32 R0, R0, 0x1f, RZ ;  /* 0x0000001f00007819 */ /* 0x000fc800000006ff */
[----:B------:R0:W1:Y:S01]  /*1a00*/  SYNCS.PHASECHK.TRANS64.TRYWAIT P1, [R3+URZ+0x28830], R0 ;  /* 0x02883000030075a7 */ /* 0x000062000802017f */
[----:B------:R-:W-:Y:S05]  /*1a10*/  @!P0 BRA `(.L_x_1042) ;  /* 0x0000000000048947 */ /* 0x000fea0003800000 */
[----:B------:R-:W-:Y:S01]  /*1a20*/  BPT.TRAP 0x1 ;  /* 0x000000040000795c */ /* 0x000fe20000300000 */
.L_x_1042:
[----:B-1----:R-:W-:Y:S05]  /*1a30*/  @P1 BRA `(.L_x_1043) ;  /* 0x0000000000081947 */ /* 0x002fea0003800000 */
[----:B------:R-:W1:Y:S02]  /*1a40*/  SYNCS.PHASECHK.TRANS64.TRYWAIT P1, [R3+URZ+0x28830], R0 ;  /* 0x02883000030075a7 */ /* 0x000e64000802017f */
[----:B-1----:R-:W-:Y:S05]  /*1a50*/  @!P1 BRA `(.L_x_1044) ;  /* 0x0000012400389947 */ /* 0x002fea0003800000 */
.L_x_1043:
        /* <DEDUP_REMOVED lines=63> */
.L_x_1045:
[----:B------:R-:W-:Y:S01]  /*1e50*/  UISETP.NE.AND UP1, UPT, UR50, URZ, UPT ;  /* 0x0000003f3200728c */ /* 0x000fe2000bf25270 */
[----:B01----:R-:W-:Y:S01]  /*1e60*/  VIADD R0, R17, UR37 ;  /* 0x0000002511007c36 */ /* 0x003fe20008000000 */
[----:B------:R-:W-:Y:S01]  /*1e70*/  R2UR UR6, R3 ;  /* 0x00000000030672ca */ /* 0x000fe200000e0000 */
[----:B------:R-:W0:Y:S01]  /*1e80*/  LDC R5, c[0x0][0x2f0] ;  /* 0x0000bc00ff057b82 */ /* 0x000e220000000800 */
[----:B------:R-:W-:Y:S01]  /*1e90*/  IMAD.MOV.U32 R3, RZ, RZ, -0x80 ;  /* 0xffffff80ff037424 */ /* 0x000fe200078e00ff */
[----:B------:R-:W-:Y:S01]  /*1ea0*/  UISETP.NE.AND UP0, UPT, UR49, URZ, UPT ;  /* 0x0000003f3100728c */ /* 0x000fe2000bf05270 */
[----:B------:R-:W-:Y:S01]  /*1eb0*/  PLOP3.LUT P1, PT, PT, PT, UP1, 0x80, 0x0 ;  /* 0x000000000000781c */ /* 0x000fe20003f2f018 */
[----:B------:R-:W-:Y:S01]  /*1ec0*/  ULDC UR55, c[0x0][0x9dc] ;  /* 0x0002770000377ab9 */ /* 0x000fe20000000800 */
[----:B------:R-:W-:Y:S01]  /*1ed0*/  PLOP3.LUT P2, PT, PT, PT, UP1, 0x80, 0x0 ;  /* 0x000000000000781c */ /* 0x000fe20003f4f018 */
[----:B------:R-:W-:Y:S01]  /*1ee0*/  IMAD R12, R88, R3, 0x80 ;  /* 0x00000080580c7424 */ /* 0x000fe200078e0203 */
[----:B------:R-:W-:Y:S01]  /*1ef0*/  ULDC UR14, c[0x0][0x9e0] ;  /* 0x00027800000e7ab9 */ /* 0x000fe20000000800 */
[----:B------:R-:W-:Y:S01]  /*1f00*/  @UP1 ULDC UR7, c[0x0][0x44c] ;  /* 0x0001130000071ab9 */ /* 0x000fe20000000800 */
[----:B------:R-:W1:Y:S01]  /*1f10*/  LDC R6, c[0x0][0x288] ;  /* 0x0000a200ff067b82 */ /* 0x000e620000000800 */
[----:B------:R-:W-:Y:S01]  /*1f20*/  VIADD R3, R12, 0x1 ;  /* 0x000000010c037836 */ /* 0x000fe20000000000 */
[----:B------:R-:W-:Y:S01]  /*1f30*/  LEA R10, R88, 0xffffff80, 0x7 ;  /* 0xffffff80580a7811 */ /* 0x000fe200078e38ff */
[----:B------:R-:W-:-:S04]  /*1f40*/  UIADD3 UR6, UR6, 0x28840, URZ ;  /* 0x0002884006067890 */ /* 0x000fc8000fffe03f */
[----:B------:R-:W-:Y:S01]  /*1f50*/  @P1 IMAD.HI.U32 R2, R0, UR7, RZ ;  /* 0x0000000700021c27 */ /* 0x000fe2000f8e00ff */
[----:B------:R-:W-:Y:S01]  /*1f60*/  @UP1 ULDC UR7, c[0x0][0x450] ;  /* 0x0001140000071ab9 */ /* 0x000fe20000000800 */
[----:B------:R-:W-:Y:S01]  /*1f70*/  UPRMT UR6, UR40, 0x654, UR6 ;  /* 0x0000065428067896 */ /* 0x000fe20008000006 */
[----:B------:R-:W-:Y:S02]  /*1f80*/  PLOP3.LUT P1, PT, PT, PT, UP0, 0x40, 0x0 ;  /* 0x000000000000781c */ /* 0x000fe40003f2e808 */
[----:B------:R-:W-:Y:S01]  /*1f90*/  @P2 SHF.R.U32.HI R0, RZ, UR7, R2 ;  /* 0x00000007ff002c19 */ /* 0x000fe20008011602 */
[C---:B------:R-:W-:Y:S02]  /*1fa0*/  IMAD R2, R16.reuse, -0x2, R3 ;  /* 0xfffffffe10027824 */ /* 0x040fe400078e0203 */
[C---:B0-----:R-:W-:Y:S02]  /*1fb0*/  IMAD R3, R5.reuse, UR43, R12 ;  /* 0x0000002b05037c24 */ /* 0x041fe4000f8e020c */
[----:B------:R-:W0:Y:S01]  /*1fc0*/  SHFL.IDX PT, R8, R0, RZ, 0x1c1f ;  /* 0x001c1fff00087589 */ /* 0x000e2200000e0000 */
[----:B------:R-:W-:Y:S01]  /*1fd0*/  IMAD R7, R5, UR43, R2 ;  /* 0x0000002b05077c24 */ /* 0x000fe2000f8e0202 */
[----:B------:R-:W-:Y:S01]  /*1fe0*/  SYNCS.ARRIVE.TRANS64.RED.A1T0 RZ, [UR6], RZ ;  /* 0x000000ffffff79a7 */ /* 0x000fe20008100406 */
[----:B------:R-:W-:Y:S01]  /*1ff0*/  ULOP3.LUT UR6, URZ, UR55, URZ, 0x33, !UPT ;  /* 0x000000373f067292 */ /* 0x000fe2000f8e333f */
[----:B------:R-:W-:-:S02]  /*2000*/  IMAD R14, R16, -0x2, R3 ;  /* 0xfffffffe100e7824 */ /* 0x000fc400078e0203 */
[----:B-1----:R-:W-:-:S04]  /*2010*/  IMAD.IADD R7, R7, 0x1, -R6 ;  /* 0x0000000107077824 */ /* 0x002fc800078e0a06 */
[C---:B------:R-:W-:Y:S02]  /*2020*/  VIADD R89, R7.reuse, UR14 ;  /* 0x0000000e07597c36 */ /* 0x040fe40008000000 */
[----:B------:R-:W-:-:S03]  /*2030*/  VIADD R20, R7, UR6 ;  /* 0x0000000607147c36 */ /* 0x000fc60008000000 */
[----:B0-----:R-:W-:Y:S01]  /*2040*/  VIADDMNMX R2, R8, R89, R14, PT ;  /* 0x0000005908027246 */ /* 0x001fe2000380010e */
[----:B------:R-:W-:Y:S01]  /*2050*/  IMAD.IADD R4, R20, 0x1, R8 ;  /* 0x0000000114047824 */ /* 0x000fe200078e0208 */
[----:B------:R-:W-:Y:S06]  /*2060*/  @P1 BRA `(.L_x_1046) ;  /* 0x0000000000641947 */ /* 0x000fec0003800000 */
[----:B------:R-:W-:Y:S01]  /*2070*/  IMAD R3, R5, UR43, R8 ;  /* 0x0000002b05037c24 */ /* 0x000fe2000f8e0208 */
[----:B------:R-:W-:Y:S03]  /*2080*/  BSSY B0, `(.L_x_1047) ;  /* 0x0000013000007945 */ /* 0x000fe60003800000 */
[----:B------:R-:W-:-:S05]  /*2090*/  IMAD.IADD R3, R3, 0x1, -R6 ;  /* 0x0000000103037824 */ /* 0x000fca00078e0a06 */
[----:B------:R-:W-:-:S13]  /*20a0*/  ISETP.GT.AND P1, PT, R3, -0x1, PT ;  /* 0xffffffff0300780c */ /* 0x000fda0003f24270 */
[----:B------:R-:W-:Y:S05]  /*20b0*/  @P1 BRA `(.L_x_1048) ;  /* 0x0000000000241947 */ /* 0x000fea0003800000 */
[----:B------:R-:W-:Y:S01]  /*20c0*/  ULDC UR6, c[0x0][0x9e4] ;  /* 0x0002790000067ab9 */ /* 0x000fe20000000800 */
[----:B------:R-:W-:Y:S01]  /*20d0*/  LOP3.LUT R3, RZ, R3, RZ, 0x33, !PT ;  /* 0x00000003ff037212 */ /* 0x000fe200078e33ff */
[----:B------:R-:W-:-:S05]  /*20e0*/  IMAD.U32 R7, RZ, RZ, UR6 ;  /* 0x00000006ff077e24 */ /* 0x000fca000f8e00ff */
[----:B------:R-:W-:-:S13]  /*20f0*/  ISETP.NE.AND P1, PT, R7, 0x1, PT ;  /* 0x000000010700780c */ /* 0x000fda0003f25270 */
[----:B------:R-:W0:Y:S02]  /*2100*/  @P1 LDC.64 R8, c[0x0][0x9e8] ;  /* 0x00027a00ff081b82 */ /* 0x000e240000000a00 */
[----:B0-----:R-:W-:-:S05]  /*2110*/  @P1 IMAD.HI.U32 R8, R3, R8, RZ ;  /* 0x0000000803081227 */ /* 0x001fca00078e00ff */
[----:B------:R-:W-:-:S04]  /*2120*/  @P1 SHF.R.U32.HI R3, RZ, R9, R8 ;  /* 0x00000009ff031219 */ /* 0x000fc80000011608 */
[----:B------:R-:W-:Y:S01]  /*2130*/  LOP3.LUT R3, RZ, R3, RZ, 0x33, !PT ;  /* 0x00000003ff037212 */ /* 0x000fe200078e33ff */
[----:B------:R-:W-:Y:S06]  /*2140*/  BRA `(.L_x_1049) ;  /* 0x0000000000187947 */ /* 0x000fec0003800000 */
.L_x_1048:
[----:B------:R-:W-:Y:S02]  /*2150*/  ULDC UR6, c[0x0][0x9e4] ;  /* 0x0002790000067ab9 */ /* 0x000fe40000000800 */
[----:B------:R-:W-:-:S05]  /*2160*/  IMAD.U32 R7, RZ, RZ, UR6 ;  /* 0x00000006ff077e24 */ /* 0x000fca000f8e00ff */
[----:B------:R-:W-:-:S13]  /*2170*/  ISETP.NE.AND P1, PT, R7, 0x1, PT ;  /* 0x000000010700780c */ /* 0x000fda0003f25270 */
[----:B------:R-:W0:Y:S02]  /*2180*/  @P1 LDC.64 R8, c[0x0][0x9e8] ;  /* 0x00027a00ff081b82 */ /* 0x000e240000000a00 */
[----:B0-----:R-:W-:-:S05]  /*2190*/  @P1 IMAD.HI.U32 R8, R3, R8, RZ ;  /* 0x0000000803081227 */ /* 0x001fca00078e00ff */
[----:B------:R-:W-:-:S07]  /*21a0*/  @P1 SHF.R.U32.HI R3, RZ, R9, R8 ;  /* 0x00000009ff031219 */ /* 0x000fce0000011608 */
.L_x_1049:
[----:B------:R-:W-:Y:S05]  /*21b0*/  BSYNC B0 ;  /* 0x0000000000007941 */ /* 0x000fea0003800000 */
.L_x_1047:
[----:B------:R-:W-:-:S04]  /*21c0*/  IMAD R3, R3, R7, -R10 ;  /* 0x0000000703037224 */ /* 0x000fc800078e0a0a */
[----:B------:R-:W-:-:S05]  /*21d0*/  IMAD R3, R16, -0x2, R3 ;  /* 0xfffffffe10037824 */ /* 0x000fca00078e0203 */
[----:B------:R-:W-:Y:S02]  /*21e0*/  VIADDMNMX R2, R3, R7, R2, PT ;  /* 0x0000000703027246 */ /* 0x000fe40003800102 */
[----:B------:R-:W-:-:S07]  /*21f0*/  VIMNMX R4, R4, R3, !PT ;  /* 0x0000000304047248 */ /* 0x000fce0007fe0100 */
.L_x_1046:
[C---:B------:R-:W-:Y:S01]  /*2200*/  ISETP.GE.AND P2, PT, R12.reuse, 0x9, PT ;  /* 0x000000090c00780c */ /* 0x040fe20003f46270 */
[----:B------:R-:W0:Y:S01]  /*2210*/  SHFL.IDX PT, R0, R0, 0x1, 0x1c1f ;  /* 0x003c1f0000007f89 */ /* 0x000e2200000e0000 */
[----:B------:R-:W-:Y:S01]  /*2220*/  ISETP.GE.AND P1, PT, R12, 0x2, PT ;  /* 0x000000020c00780c */ /* 0x000fe20003f26270 */
[----:B------:R-:W-:Y:S01]  /*2230*/  UISETP.NE.AND UP0, UPT, UR49, URZ, UPT ;  /* 0x0000003f3100728c */ /* 0x000fe2000bf05270 */
[C---:B------:R-:W-:Y:S02]  /*2240*/  ISETP.GT.AND P3, PT, R4.reuse, 0x8, !P2 ;  /* 0x000000080400780c */ /* 0x040fe40005764270 */
[----:B------:R-:W-:Y:S02]  /*2250*/  ISETP.GT.AND P4, PT, R4, 0x1, !P1 ;  /* 0x000000010400780c */ /* 0x000fe40004f84270 */
[----:B------:R-:W-:Y:S02]  /*2260*/  ISETP.LT.OR P3, PT, R2, 0x9, P3 ;  /* 0x000000090200780c */ /* 0x000fe40001f61670 */
[----:B------:R-:W-:-:S02]  /*2270*/  ISETP.GE.AND P5, PT, R12, 0x11, PT ;  /* 0x000000110c00780c */ /* 0x000fc40003fa6270 */
[----:B------:R-:W-:Y:S02]  /*2280*/  FSEL R127, R28, -INF , !P3 ;  /* 0xff8000001c7f7808 */ /* 0x000fe40005800000 */
[----:B------:R-:W-:Y:S02]  /*2290*/  ISETP.LT.OR P4, PT, R2, 0x2, P4 ;  /* 0x000000020200780c */ /* 0x000fe40002781670 */
[----:B------:R-:W-:Y:S02]  /*22a0*/  ISETP.GT.AND P3, PT, R4, 0x10, !P5 ;  /* 0x000000100400780c */ /* 0x000fe40006f64270 */
[----:B------:R-:W-:Y:S02]  /*22b0*/  ISETP.GE.AND P6, PT, R12, 0xa, PT ;  /* 0x0000000a0c00780c */ /* 0x000fe40003fc6270 */
[----:B------:R-:W-:Y:S02]  /*22c0*/  FSEL R131, R25, -INF , !P4 ;  /* 0xff80000019837808 */ /* 0x000fe40006000000 */
[----:B------:R-:W-:-:S02]  /*22d0*/  P2R R91, PR, RZ, 0x20 ;  /* 0x00000020ff5b7803 */ /* 0x000fc40000000000 */
[----:B------:R-:W-:Y:S01]  /*22e0*/  ISETP.LT.OR P3, PT, R2, 0x11, P3 ;  /* 0x000000110200780c */ /* 0x000fe20001f61670 */
[----:B0-----:R-:W-:Y:S01]  /*22f0*/  IMAD.IADD R8, R20, 0x1, R0 ;  /* 0x0000000114087824 */ /* 0x001fe200078e0200 */
[----:B------:R-:W-:Y:S02]  /*2300*/  ISETP.GT.AND P4, PT, R4, 0x9, !P6 ;  /* 0x000000090400780c */ /* 0x000fe40007784270 */
[----:B------:R-:W-:Y:S02]  /*2310*/  ISETP.GE.AND P5, PT, R12, 0x12, PT ;  /* 0x000000120c00780c */ /* 0x000fe40003fa6270 */
[----:B------:R-:W-:Y:S02]  /*2320*/  FSEL R125, R32, -INF , !P3 ;  /* 0xff800000207d7808 */ /* 0x000fe40005800000 */
[----:B------:R-:W-:Y:S02]  /*2330*/  ISETP.LT.OR P4, PT, R2, 0xa, P4 ;  /* 0x0000000a0200780c */ /* 0x000fe40002781670 */
[----:B------:R-:W-:-:S02]  /*2340*/  ISETP.GT.AND P3, PT, R4, 0x11, !P5 ;  /* 0x000000110400780c */ /* 0x000fc40006f64270 */
[----:B------:R-:W-:Y:S02]  /*2350*/  FSEL R101, R29, -INF , !P4 ;  /* 0xff8000001d657808 */ /* 0x000fe40006000000 */
[----:B------:R-:W-:Y:S02]  /*2360*/  ISETP.LT.OR P3, PT, R2, 0x12, P3 ;  /* 0x000000120200780c */ /* 0x000fe40001f61670 */
[----:B------:R-:W-:Y:S02]  /*2370*/  ISETP.GE.AND P4, PT, R12, 0x19, PT ;  /* 0x000000190c00780c */ /* 0x000fe40003f86270 */
[----:B------:R-:W-:Y:S02]  /*2380*/  FSEL R103, R33, -INF , !P3 ;  /* 0xff80000021677808 */ /* 0x000fe40005800000 */
[----:B------:R-:W-:Y:S02]  /*2390*/  ISETP.GT.AND P3, PT, R4, 0x18, !P4 ;  /* 0x000000180400780c */ /* 0x000fe40006764270 */
[----:B------:R-:W-:-:S02]  /*23a0*/  P2R R93, PR, RZ, 0x10 ;  /* 0x00000010ff5d7803 */ /* 0x000fc40000000000 */
[----:B------:R-:W-:Y:S02]  /*23b0*/  ISETP.LT.OR P3, PT, R2, 0x19, P3 ;  /* 0x000000190200780c */ /* 0x000fe40001f61670 */
[----:B------:R-:W-:Y:S02]  /*23c0*/  ISETP.GE.AND P4, PT, R12, 0x1a, PT ;  /* 0x0000001a0c00780c */ /* 0x000fe40003f86270 */
[----:B------:R-:W-:Y:S02]  /*23d0*/  FSEL R123, R36, -INF , !P3 ;  /* 0xff800000247b7808 */ /* 0x000fe40005800000 */
[----:B------:R-:W-:Y:S02]  /*23e0*/  ISETP.GT.AND P3, PT, R4, 0x19, !P4 ;  /* 0x000000190400780c */ /* 0x000fe40006764270 */
[----:B------:R-:W-:Y:S02]  /*23f0*/  P2R R36, PR, RZ, 0x10 ;  /* 0x00000010ff247803 */ /* 0x000fe40000000000 */
[----:B------:R-:W-:-:S02]  /*2400*/  ISETP.LT.OR P3, PT, R2, 0x1a, P3 ;  /* 0x0000001a0200780c */ /* 0x000fc40001f61670 */
[----:B------:R-:W-:Y:S02]  /*2410*/  ISETP.GE.AND P4, PT, R12, 0x21, PT ;  /* 0x000000210c00780c */ /* 0x000fe40003f86270 */
[----:B------:R-:W-:Y:S02]  /*2420*/  FSEL R105, R37, -INF , !P3 ;  /* 0xff80000025697808 */ /* 0x000fe40005800000 */
[----:B------:R-:W-:Y:S02]  /*2430*/  ISETP.GT.AND P3, PT, R4, 0x20, !P4 ;  /* 0x000000200400780c */ /* 0x000fe40006764270 */
[----:B------:R-:W-:Y:S02]  /*2440*/  P2R R94, PR, RZ, 0x10 ;  /* 0x00000010ff5e7803 */ /* 0x000fe40000000000 */
[----:B------:R-:W-:Y:S02]  /*2450*/  ISETP.LT.OR P3, PT, R2, 0x21, P3 ;  /* 0x000000210200780c */ /* 0x000fe40001f61670 */
[----:B------:R-:W-:-:S02]  /*2460*/  ISETP.GE.AND P4, PT, R12, 0x22, PT ;  /* 0x000000220c00780c */ /* 0x000fc40003f86270 */
[----:B------:R-:W-:Y:S02]  /*2470*/  FSEL R121, R40, -INF , !P3 ;  /* 0xff80000028797808 */ /* 0x000fe40005800000 */
[----:B------:R-:W-:Y:S02]  /*2480*/  ISETP.GT.AND P3, PT, R4, 0x21, !P4 ;  /* 0x000000210400780c */ /* 0x000fe40006764270 */
[----:B------:R-:W-:Y:S02]  /*2490*/  P2R R40, PR, RZ, 0x10 ;  /* 0x00000010ff287803 */ /* 0x000fe40000000000 */
[----:B------:R-:W-:Y:S02]  /*24a0*/  ISETP.LT.OR P3, PT, R2, 0x22, P3 ;  /* 0x000000220200780c */ /* 0x000fe40001f61670 */
[----:B------:R-:W-:Y:S02]  /*24b0*/  ISETP.GE.AND P4, PT, R12, 0x29, PT ;  /* 0x000000290c00780c */ /* 0x000fe40003f86270 */
[----:B------:R-:W-:-:S02]  /*24c0*/  FSEL R107, R41, -INF , !P3 ;  /* 0xff800000296b7808 */ /* 0x000fc40005800000 */
[----:B------:R-:W-:Y:S02]  /*24d0*/  ISETP.GT.AND P3, PT, R4, 0x28, !P4 ;  /* 0x000000280400780c */ /* 0x000fe40006764270 */
[----:B------:R-:W-:Y:S02]  /*24e0*/  P2R R95, PR, RZ, 0x10 ;  /* 0x00000010ff5f7803 */ /* 0x000fe40000000000 */
[----:B------:R-:W-:Y:S02]  /*24f0*/  ISETP.LT.OR P3, PT, R2, 0x29, P3 ;  /* 0x000000290200780c */ /* 0x000fe40001f61670 */
[----:B------:R-:W-:Y:S02]  /*2500*/  ISETP.GE.AND P4, PT, R12, 0x2a, PT ;  /* 0x0000002a0c00780c */ /* 0x000fe40003f86270 */
[----:B------:R-:W-:Y:S02]  /*2510*/  FSEL R119, R44, -INF , !P3 ;  /* 0xff8000002c777808 */ /* 0x000fe40005800000 */
[----:B------:R-:W-:-:S02]  /*2520*/  ISETP.GT.AND P3, PT, R4, 0x29, !P4 ;  /* 0x000000290400780c */ /* 0x000fc40006764270 */
[----:B------:R-:W-:Y:S02]  /*2530*/  P2R R44, PR, RZ, 0x10 ;  /* 0x00000010ff2c7803 */ /* 0x000fe40000000000 */
        /* <DEDUP_REMOVED lines=81> */
[----:B------:R-:W-:Y:S02]  /*2a50*/  P2R R92, PR, RZ, 0x20 ;  /* 0x00000020ff5c7803 */ /* 0x000fe40000000000 */
[----:B------:R-:W-:-:S02]  /*2a60*/  FSEL R77, R77, -INF , !P3 ;  /* 0xff8000004d4d7808 */ /* 0x000fc40005800000 */
[----:B------:R-:W-:Y:S02]  /*2a70*/  ISETP.GE.AND P3, PT, R12, 0x71, PT ;  /* 0x000000710c00780c */ /* 0x000fe40003f66270 */
[----:B------:R-:W-:Y:S02]  /*2a80*/  P2R R90, PR, RZ, 0x40 ;  /* 0x00000040ff5a7803 */ /* 0x000fe40000000000 */
[----:B------:R-:W-:-:S04]  /*2a90*/  ISETP.GT.AND P4, PT, R4, 0x70, !P3 ;  /* 0x000000700400780c */ /* 0x000fc80005f84270 */
[----:B------:R-:W-:-:S04]  /*2aa0*/  ISETP.LT.OR P4, PT, R2, 0x71, P4 ;  /* 0x000000710200780c */ /* 0x000fc80002781670 */
[----:B------:R-:W-:Y:S02]  /*2ab0*/  FSEL R15, R80, -INF , !P4 ;  /* 0xff800000500f7808 */ /* 0x000fe40006000000 */
[----:B------:R-:W-:-:S04]  /*2ac0*/  ISETP.GE.AND P4, PT, R12, 0x72, PT ;  /* 0x000000720c00780c */ /* 0x000fc80003f86270 */
        /* <DEDUP_REMOVED lines=8> */
[----:B------:R-:W-:Y:S02]  /*2b50*/  P2R R28, PR, RZ, 0x40 ;  /* 0x00000040ff1c7803 */ /* 0x000fe40000000000 */
[----:B------:R-:W-:-:S04]  /*2b60*/  ISETP.GT.AND P6, PT, R4, RZ, !P6 ;  /* 0x000000ff0400720c */ /* 0x000fc800077c4270 */
[----:B------:R-:W-:-:S04]  /*2b70*/  ISETP.LT.OR P6, PT, R2, 0x1, P6 ;  /* 0x000000010200780c */ /* 0x000fc800037c1670 */
[----:B------:R-:W-:Y:S02]  /*2b80*/  FSEL R129, R24, -INF , !P6 ;  /* 0xff80000018817808 */ /* 0x000fe40007000000 */
[----:B------:R-:W-:-:S04]  /*2b90*/  ISETP.GE.AND P6, PT, R12, 0x7a, PT ;  /* 0x0000007a0c00780c */ /* 0x000fc80003fc6270 */
[----:B------:R-:W-:Y:S02]  /*2ba0*/  P2R R24, PR, RZ, 0x40 ;  /* 0x00000040ff187803 */ /* 0x000fe40000000000 */
[----:B------:R-:W-:Y:S02]  /*2bb0*/  ISETP.GT.AND P6, PT, R4, 0x79, !P6 ;  /* 0x000000790400780c */ /* 0x000fe400077c4270 */
[----:B------:R-:W-:Y:S02]  /*2bc0*/  VIADDMNMX R4, R0, R89, R14, PT ;  /* 0x0000005900047246 */ /* 0x000fe4000380010e */
[----:B------:R-:W-:-:S04]  /*2bd0*/  ISETP.LT.OR P6, PT, R2, 0x7a, P6 ;  /* 0x0000007a0200780c */ /* 0x000fc800037c1670 */
[----:B------:R-:W-:Y:S02]  /*2be0*/  FSEL R85, R85, -INF , !P6 ;  /* 0xff80000055557808 */ /* 0x000fe40007000000 */
[----:B------:R-:W-:-:S13]  /*2bf0*/  PLOP3.LUT P6, PT, PT, PT, UP0, 0x40, 0x0 ;  /* 0x000000000000781c */ /* 0x000fda0003fce808 */
[----:B------:R-:W-:Y:S05]  /*2c00*/  @P6 BRA `(.L_x_1050) ;  /* 0x0000000000646947 */ /* 0x000fea0003800000 */
        /* <DEDUP_REMOVED lines=14> */
.L_x_1052:
[----:B------:R-:W-:Y:S02]  /*2cf0*/  ULDC UR6, c[0x0][0x9e4] ;  /* 0x0002790000067ab9 */ /* 0x000fe40000000800 */
[----:B------:R-:W-:-:S05]  /*2d00*/  IMAD.U32 R2, RZ, RZ, UR6 ;  /* 0x00000006ff027e24 */ /* 0x000fca000f8e00ff */
[----:B------:R-:W-:-:S13]  /*2d10*/  ISETP.NE.AND P6, PT, R2, 0x1, PT ;  /* 0x000000010200780c */ /* 0x000fda0003fc5270 */
[----:B------:R-:W0:Y:S02]  /*2d20*/  @P6 LDC.64 R32, c[0x0][0x9e8] ;  /* 0x00027a00ff206b82 */ /* 0x000e240000000a00 */
[----:B0-----:R-:W-:-:S05]  /*2d30*/  @P6 IMAD.HI.U32 R0, R29, R32, RZ ;  /* 0x000000201d006227 */ /* 0x001fca00078e00ff */
[----:B------:R-:W-:-:S07]  /*2d40*/  @P6 SHF.R.U32.HI R29, RZ, R33, R0 ;  /* 0x00000021ff1d6219 */ /* 0x000fce0000011600 */
.L_x_1053:
[----:B------:R-:W-:Y:S05]  /*2d50*/  BSYNC B0 ;  /* 0x0000000000007941 */ /* 0x000fea0003800000 */
.L_x_1051:
[----:B------:R-:W-:-:S04]  /*2d60*/  IMAD R29, R29, R2, -R10 ;  /* 0x000000021d1d7224 */ /* 0x000fc800078e0a0a */
[----:B------:R-:W-:-:S05]  /*2d70*/  IMAD R29, R16, -0x2, R29 ;  /* 0xfffffffe101d7824 */ /* 0x000fca00078e021d */
[----:B------:R-:W-:Y:S02]  /*2d80*/  VIADDMNMX R4, R29, R2, R4, PT ;  /* 0x000000021d047246 */ /* 0x000fe40003800104 */
[----:B------:R-:W-:-:S07]  /*2d90*/  VIMNMX R8, R8, R29, !PT ;  /* 0x0000001d08087248 */ /* 0x000fce0007fe0100 */
.L_x_1050:
[----:B------:R-:W-:Y:S01]  /*2da0*/  ISETP.GT.AND P1, PT, R8, 0x1, !P1 ;  /* 0x000000010800780c */ /* 0x000fe20004f24270 */
[----:B------:R-:W-:Y:S01]  /*2db0*/  ULDC UR6, c[0x0][0x988] ;  /* 0x0002620000067ab9 */ /* 0x000fe20000000800 */
[----:B------:R-:W-:Y:S01]  /*2dc0*/  ISETP.NE.AND P6, PT, R90, RZ, PT ;  /* 0x000000ff5a00720c */ /* 0x000fe20003fc5270 */
[----:B------:R-:W-:Y:S01]  /*2dd0*/  UISETP.NE.AND UP1, UPT, UR50, URZ, UPT ;  /* 0x0000003f3200728c */ /* 0x000fe2000bf25270 */
[----:B------:R-:W-:Y:S01]  /*2de0*/  ISETP.LT.OR P1, PT, R4, 0x2, P1 ;  /* 0x000000020400780c */ /* 0x000fe20000f21670 */
[----:B------:R-:W-:Y:S01]  /*2df0*/  UISETP.NE.AND UP0, UPT, UR49, URZ, UPT ;  /* 0x0000003f3100728c */ /* 0x000fe2000bf05270 */
[C---:B------:R-:W-:Y:S01]  /*2e00*/  ISETP.GT.AND P2, PT, R8.reuse, 0x8, !P2 ;  /* 0x000000080800780c */ /* 0x040fe20005744270 */
[----:B------:R-:W-:Y:S01]  /*2e10*/  UMOV UR10, UR37 ;  /* 0x00000025000a7c82 */ /* 0x000fe20008000000 */
[----:B------:R-:W-:Y:S02]  /*2e20*/  FSEL R27, R27, -INF , !P1 ;  /* 0xff8000001b1b7808 */ /* 0x000fe40004800000 */
[----:B------:R-:W-:-:S02]  /*2e30*/  ISETP.GT.AND P1, PT, R8, 0x9, !P6 ;  /* 0x000000090800780c */ /* 0x000fc40007724270 */
[C---:B------:R-:W-:Y:S02]  /*2e40*/  ISETP.LT.OR P2, PT, R4.reuse, 0x9, P2 ;  /* 0x000000090400780c */ /* 0x040fe40001741670 */
[----:B------:R-:W-:Y:S01]  /*2e50*/  ISETP.LT.OR P1, PT, R4, 0xa, P1 ;  /* 0x0000000a0400780c */ /* 0x000fe20000f21670 */
[----:B------:R-:W-:Y:S01]  /*2e60*/  @UP1 ULDC UR11, c[0x0][0x450] ;  /* 0x00011400000b1ab9 */ /* 0x000fe20000000800 */
[----:B------:R-:W-:Y:S02]  /*2e70*/  FSEL R29, R30, -INF , !P2 ;  /* 0xff8000001e1d7808 */ /* 0x000fe40005000000 */
[----:B------:R-:W-:Y:S02]  /*2e80*/  FSEL R31, R31, -INF , !P1 ;  /* 0xff8000001f1f7808 */ /* 0x000fe40004800000 */
[----:B------:R-:W-:Y:S02]  /*2e90*/  ISETP.NE.AND P1, PT, R91, RZ, PT ;  /* 0x000000ff5b00720c */ /* 0x000fe40003f25270 */
[----:B------:R-:W-:-:S02]  /*2ea0*/  ISETP.NE.AND P2, PT, R37, RZ, PT ;  /* 0x000000ff2500720c */ /* 0x000fc40003f45270 */
[----:B------:R-:W-:Y:S02]  /*2eb0*/  ISETP.GT.AND P1, PT, R8, 0x10, !P1 ;  /* 0x000000100800780c */ /* 0x000fe40004f24270 */
[----:B------:R-:W-:Y:S02]  /*2ec0*/  ISETP.NE.AND P6, PT, R41, RZ, PT ;  /* 0x000000ff2900720c */ /* 0x000fe40003fc5270 */
[----:B------:R-:W-:Y:S02]  /*2ed0*/  ISETP.LT.OR P1, PT, R4, 0x11, P1 ;  /* 0x000000110400780c */ /* 0x000fe40000f21670 */
[----:B------:R-:W-:Y:S02]  /*2ee0*/  FMNMX.FTZ R0, R129, R131, !PT ;  /* 0x0000008381007209 */ /* 0x000fe40007810000 */
[----:B------:R-:W-:Y:S02]  /*2ef0*/  FSEL R33, R34, -INF , !P1 ;  /* 0xff80000022217808 */ /* 0x000fe40004800000 */
[----:B------:R-:W-:-:S02]  /*2f00*/  ISETP.NE.AND P1, PT, R92, RZ, PT ;  /* 0x000000ff5c00720c */ /* 0x000fc40003f25270 */
[----:B------:R-:W-:Y:S02]  /*2f10*/  FMNMX.FTZ R0, R127, R0, !PT ;  /* 0x000000007f007209 */ /* 0x000fe40007810000 */
[----:B------:R-:W-:Y:S02]  /*2f20*/  ISETP.GT.AND P1, PT, R8, 0x11, !P1 ;  /* 0x000000110800780c */ /* 0x000fe40004f24270 */
[----:B------:R-:W-:Y:S02]  /*2f30*/  FMNMX.FTZ R0, R101, R0, !PT ;  /* 0x0000000065007209 */ /* 0x000fe40007810000 */
[----:B------:R-:W-:Y:S02]  /*2f40*/  ISETP.LT.OR P1, PT, R4, 0x12, P1 ;  /* 0x000000120400780c */ /* 0x000fe40000f21670 */
[----:B------:R-:W-:Y:S02]  /*2f50*/  FMNMX.FTZ R0, R125, R0, !PT ;  /* 0x000000007d007209 */ /* 0x000fe40007810000 */
[----:B------:R-:W-:-:S02]  /*2f60*/  FSEL R35, R35, -INF , !P1 ;  /* 0xff80000023237808 */ /* 0x000fc40004800000 */
[----:B------:R-:W-:Y:S02]  /*2f70*/  ISETP.NE.AND P1, PT, R93, RZ, PT ;  /* 0x000000ff5d00720c */ /* 0x000fe40003f25270 */
[----:B------:R-:W-:Y:S02]  /*2f80*/  FMNMX.FTZ R0, R103, R0, !PT ;  /* 0x0000000067007209 */ /* 0x000fe40007810000 */
[----:B------:R-:W-:Y:S02]  /*2f90*/  ISETP.GT.AND P1, PT, R8, 0x18, !P1 ;  /* 0x000000180800780c */ /* 0x000fe40004f24270 */
[----:B------:R-:W-:Y:S02]  /*2fa0*/  FMNMX.FTZ R0, R123, R0, !PT ;  /* 0x000000007b007209 */ /* 0x000fe40007810000 */
[----:B------:R-:W-:Y:S02]  /*2fb0*/  ISETP.LT.OR P1, PT, R4, 0x19, P1 ;  /* 0x000000190400780c */ /* 0x000fe40000f21670 */
[----:B------:R-:W-:-:S02]  /*2fc0*/  FMNMX.FTZ R0, R105, R0, !PT ;  /* 0x0000000069007209 */ /* 0x000fc40007810000 */
[----:B------:R-:W-:Y:S02]  /*2fd0*/  FSEL R37, R38, -INF , !P1 ;  /* 0xff80000026257808 */ /* 0x000fe40004800000 */
[----:B------:R-:W-:Y:S02]  /*2fe0*/  ISETP.NE.AND P1, PT, R36, RZ, PT ;  /* 0x000000ff2400720c */ /* 0x000fe40003f25270 */
[----:B------:R-:W-:Y:S02]  /*2ff0*/  FMNMX.FTZ R0, R121, R0, !PT ;  /* 0x0000000079007209 */ /* 0x000fe40007810000 */
[----:B------:R-:W-:Y:S02]  /*3000*/  ISETP.GT.AND P1, PT, R8, 0x19, !P1 ;  /* 0x000000190800780c */ /* 0x000fe40004f24270 */
[----:B------:R-:W-:Y:S02]  /*3010*/  FMNMX.FTZ R0, R107, R0, !PT ;  /* 0x000000006b007209 */ /* 0x000fe40007810000 */
[----:B------:R-:W-:-:S02]  /*3020*/  ISETP.LT.OR P1, PT, R4, 0x1a, P1 ;  /* 0x0000001a0400780c */ /* 0x000fc40000f21670 */
[----:B------:R-:W-:Y:S02]  /*3030*/  FMNMX.FTZ R0, R119, R0, !PT ;  /* 0x0000000077007209 */ /* 0x000fe40007810000 */
[----:B------:R-:W-:Y:S02]  /*3040*/  FSEL R39, R39, -INF , !P1 ;  /* 0xff80000027277808 */ /* 0x000fe40004800000 */
[----:B------:R-:W-:Y:S02]  /*3050*/  ISETP.NE.AND P1, PT, R94, RZ, PT ;  /* 0x000000ff5e00720c */ /* 0x000fe40003f25270 */
[----:B------:R-:W-:Y:S02]  /*3060*/  FMNMX.FTZ R0, R109, R0, !PT ;  /* 0x000000006d007209 */ /* 0x000fe40007810000 */
[----:B------:R-:W-:Y:S02]  /*3070*/  ISETP.GT.AND P1, PT, R8, 0x20, !P1 ;  /* 0x000000200800780c */ /* 0x000fe40004f24270 */
[----:B------:R-:W-:-:S02]  /*3080*/  FMNMX.FTZ R0, R117, R0, !PT ;  /* 0x0000000075007209 */ /* 0x000fc40007810000 */
[----:B------:R-:W-:Y:S02]  /*3090*/  ISETP.LT.OR P1, PT, R4, 0x21, P1 ;  /* 0x000000210400780c */ /* 0x000fe40000f21670 */
[----:B------:R-:W-:Y:S02]  /*30a0*/  FMNMX.FTZ R0, R111, R0, !PT ;  /* 0x000000006f007209 */ /* 0x000fe40007810000 */
[----:B------:R-:W-:Y:S02]  /*30b0*/  FSEL R41, R42, -INF , !P1 ;  /* 0xff8000002a297808 */ /* 0x000fe40004800000 */
[----:B------:R-:W-:Y:S02]  /*30c0*/  ISETP.NE.AND P1, PT, R40, RZ, PT ;  /* 0x000000ff2800720c */ /* 0x000fe40003f25270 */
[----:B------:R-:W-:Y:S02]  /*30d0*/  FMNMX.FTZ R0, R115, R0, !PT ;  /* 0x0000000073007209 */ /* 0x000fe40007810000 */
[----:B------:R-:W-:-:S02]  /*30e0*/  ISETP.GT.AND P1, PT, R8, 0x21, !P1 ;  /* 0x000000210800780c */ /* 0x000fc40004f24270 */
[----:B------:R-:W-:Y:S02]  /*30f0*/  FMNMX.FTZ R0, R113, R0, !PT ;  /* 0x0000000071007209 */ /* 0x000fe40007810000 */
[----:B------:R-:W-:Y:S02]  /*3100*/  ISETP.LT.OR P1, PT, R4, 0x22, P1 ;  /* 0x000000220400780c */ /* 0x000fe40000f21670 */
[----:B------:R-:W-:Y:S02]  /*3110*/  FMNMX.FTZ R0, R25, R0, !PT ;  /* 0x0000000019007209 */ /* 0x000fe40007810000 */
[----:B------:R-:W-:Y:S02]  /*3120*/  FSEL R43, R43, -INF , !P1 ;  /* 0xff8000002b2b7808 */ /* 0x000fe40004800000 */
[----:B------:R-:W-:Y:S02]  /*3130*/  ISETP.NE.AND P1, PT, R95, RZ, PT ;  /* 0x000000ff5f00720c */ /* 0x000fe40003f25270 */
[----:B------:R-:W-:-:S02]  /*3140*/  FMNMX.FTZ R0, R57, R0, !PT ;  /* 0x0000000039007209 */ /* 0x000fc40007810000 */
[----:B------:R-:W-:Y:S02]  /*3150*/  ISETP.GT.AND P1, PT, R8, 0x28, !P1 ;  /* 0x000000280800780c */ /* 0x000fe40004f24270 */
[----:B------:R-:W-:Y:S02]  /*3160*/  FMNMX.FTZ R0, R9, R0, !PT ;  /* 0x0000000009007209 */ /* 0x000fe40007810000 */
        /* <DEDUP_REMOVED lines=17> */
[----:B------:R-:W-:Y:S02]  /*3280*/  ISETP.GT.AND P1, PT, R8, 0x31, !P2 ;  /* 0x000000310800780c */ /* 0x000fe40005724270 */
[----:B------:R-:W-:Y:S02]  /*3290*/  ISETP.NE.AND P2, PT, R53, RZ, PT ;  /* 0x000000ff3500720c */ /* 0x000fe40003f45270 */
[----:B------:R-:W-:Y:S02]  /*32a0*/  ISETP.LT.OR P1, PT, R4, 0x32, P1 ;  /* 0x000000320400780c */ /* 0x000fe40000f21670 */
[----:B------:R-:W-:Y:S02]  /*32b0*/  FMNMX.FTZ R0, R13, R0, !PT ;  /* 0x000000000d007209 */ /* 0x000fe40007810000 */
[----:B------:R-:W-:-:S02]  /*32c0*/  FSEL R51, R51, -INF , !P1 ;  /* 0xff80000033337808 */ /* 0x000fc40004800000 */
        /* <DEDUP_REMOVED lines=10> */
[----:B------:R-:W-:Y:S01]  /*3370*/  FMNMX.FTZ R10, R85, R0, !PT ;  /* 0x00000000550a7209 */ /* 0x000fe20007810000 */
[----:B------:R-:W-:Y:S01]  /*3380*/  IMAD.U32 R0, RZ, RZ, UR6 ;  /* 0x00000006ff007e24 */ /* 0x000fe2000f8e00ff */
[----:B------:R-:W-:Y:S01]  /*3390*/  FSEL R55, R55, -INF , !P1 ;  /* 0xff80000037377808 */ /* 0x000fe20004800000 */
[----:B------:R-:W-:Y:S01]  /*33a0*/  @UP1 ULDC UR6, c[0x0][0x44c] ;  /* 0x0001130000061ab9 */ /* 0x000fe20000000800 */
[----:B------:R-:W-:Y:S01]  /*33b0*/  ISETP.NE.AND P1, PT, R52, RZ, PT ;  /* 0x000000ff3400720c */ /* 0x000fe20003f25270 */
[----:B------:R-:W-:Y:S01]  /*33c0*/  UIMAD.WIDE.U32 UR6, UR37, UR6, URZ ;  /* 0x00000006250672a5 */ /* 0x000fe2000f8e003f */
[----:B------:R-:W-:-:S02]  /*33d0*/  ISETP.NE.AND P6, PT, R72, RZ, PT ;  /* 0x000000ff4800720c */ /* 0x000fc40003fc5270 */
[C---:B------:R-:W-:Y:S01]  /*33e0*/  ISETP.GT.AND P1, PT, R8.reuse, 0x40, !P1 ;  /* 0x000000400800780c */ /* 0x040fe20004f24270 */
[----:B------:R-:W-:Y:S01]  /*33f0*/  @UP1 USHF.R.U32.HI UR10, URZ, UR11, UR7 ;  /* 0x0000000b3f0a1299 */ /* 0x000fe20008011607 */
[----:B------:R-:W-:Y:S02]  /*3400*/  ISETP.GT.AND P3, PT, R8, 0x70, !P3 ;  /* 0x000000700800780c */ /* 0x000fe40005f64270 */
[----:B------:R-:W-:Y:S01]  /*3410*/  ISETP.LT.OR P1, PT, R4, 0x41, P1 ;  /* 0x000000410400780c */ /* 0x000fe20000f21670 */
[----:B------:R-:W-:Y:S01]  /*3420*/  UIADD3 UR54, UR54, UR10, URZ ;  /* 0x0000000a36367290 */ /* 0x000fe2000fffe03f */
[----:B------:R-:W-:Y:S02]  /*3430*/  ISETP.GT.AND P4, PT, R8, 0x71, !P4 ;  /* 0x000000710800780c */ /* 0x000fe40006784270 */
[----:B------:R-:W-:Y:S01]  /*3440*/  FSEL R89, R58, -INF , !P1 ;  /* 0xff8000003a597808 */ /* 0x000fe20004800000 */
[----:B------:R-:W-:Y:S01]  /*3450*/  UIADD3 UR14, UR54, UR14, URZ ;  /* 0x0000000e360e7290 */ /* 0x000fe2000fffe03f */
[----:B------:R-:W-:-:S02]  /*3460*/  ISETP.NE.AND P1, PT, R56, RZ, PT ;  /* 0x000000ff3800720c */ /* 0x000fc40003f25270 */
[----:B------:R-:W-:Y:S02]  /*3470*/  ISETP.LT.OR P3, PT, R4, 0x71, P3 ;  /* 0x000000710400780c */ /* 0x000fe40001f61670 */
[C---:B------:R-:W-:Y:S02]  /*3480*/  ISETP.GT.AND P1, PT, R8.reuse, 0x41, !P1 ;  /* 0x000000410800780c */ /* 0x040fe40004f24270 */
[----:B------:R-:W-:Y:S02]  /*3490*/  ISETP.GT.AND P5, PT, R8, 0x78, !P5 ;  /* 0x000000780800780c */ /* 0x000fe40006fa4270 */
[C---:B------:R-:W-:Y:S02]  /*34a0*/  ISETP.LT.OR P1, PT, R4.reuse, 0x42, P1 ;  /* 0x000000420400780c */ /* 0x040fe40000f21670 */
[----:B------:R-:W-:Y:S02]  /*34b0*/  ISETP.LT.OR P4, PT, R4, 0x72, P4 ;  /* 0x000000720400780c */ /* 0x000fe40002781670 */
[----:B------:R-:W-:-:S02]  /*34c0*/  FSEL R59, R59, -INF , !P1 ;  /* 0xff8000003b3b7808 */ /* 0x000fc40004800000 */
[----:B------:R-:W-:Y:S02]  /*34d0*/  ISETP.NE.AND P1, PT, R97, RZ, PT ;  /* 0x000000ff6100720c */ /* 0x000fe40003f25270 */
[----:B------:R-:W-:Y:S02]  /*34e0*/  ISETP.LT.OR P5, PT, R4, 0x79, P5 ;  /* 0x000000790400780c */ /* 0x000fe40002fa1670 */
[----:B------:R-:W-:Y:S02]  /*34f0*/  ISETP.GT.AND P1, PT, R8, 0x48, !P1 ;  /* 0x000000480800780c */ /* 0x000fe40004f24270 */
[----:B------:R-:W-:Y:S02]  /*3500*/  FSEL R83, R83, -INF , !P4 ;  /* 0xff80000053537808 */ /* 0x000fe40006000000 */
[----:B------:R-:W-:-:S04]  /*3510*/  ISETP.LT.OR P1, PT, R4, 0x49, P1 ;  /* 0x000000490400780c */ /* 0x000fc80000f21670 */
[----:B------:R-:W-:Y:S02]  /*3520*/  FSEL R91, R62, -INF , !P1 ;  /* 0xff8000003e5b7808 */ /* 0x000fe40004800000 */
[----:B------:R-:W-:-:S04]  /*3530*/  ISETP.NE.AND P1, PT, R60, RZ, PT ;  /* 0x000000ff3c00720c */ /* 0x000fc80003f25270 */
[----:B------:R-:W-:-:S04]  /*3540*/  ISETP.GT.AND P1, PT, R8, 0x49, !P1 ;  /* 0x000000490800780c */ /* 0x000fc80004f24270 */
        /* <DEDUP_REMOVED lines=10> */
[----:B------:R-:W-:Y:S02]  /*35f0*/  ISETP.NE.AND P1, PT, R99, RZ, PT ;  /* 0x000000ff6300720c */ /* 0x000fe40003f25270 */
[----:B------:R-:W0:Y:S02]  /*3600*/  SHFL.BFLY PT, R99, R10, 0x2, 0x1f ;  /* 0x0c401f000a637f89 */ /* 0x000e2400000e0000 */
[----:B------:R-:W-:-:S04]  /*3610*/  ISETP.GT.AND P1, PT, R8, 0x58, !P1 ;  /* 0x000000580800780c */ /* 0x000fc80004f24270 */
[----:B------:R-:W-:-:S04]  /*3620*/  ISETP.LT.OR P1, PT, R4, 0x59, P1 ;  /* 0x000000590400780c */ /* 0x000fc80000f21670 */
[----:B------:R-:W-:Y:S02]  /*3630*/  FSEL R95, R70, -INF , !P1 ;  /* 0xff800000465f7808 */ /* 0x000fe40004800000 */
[----:B------:R-:W-:-:S04]  /*3640*/  ISETP.NE.AND P1, PT, R68, RZ, PT ;  /* 0x000000ff4400720c */ /* 0x000fc80003f25270 */
[----:B------:R-:W-:-:S04]  /*3650*/  ISETP.GT.AND P1, PT, R8, 0x59, !P1 ;  /* 0x000000590800780c */ /* 0x000fc80004f24270 */
[----:B------:R-:W-:Y:S02]  /*3660*/  ISETP.LT.OR P1, PT, R4, 0x5a, P1 ;  /* 0x0000005a0400780c */ /* 0x000fe40000f21670 */
[----:B0-----:R-:W-:Y:S02]  /*3670*/  FMNMX.FTZ R99, R10, R99, !PT ;  /* 0x000000630a637209 */ /* 0x001fe40007810000 */
[----:B------:R-:W-:Y:S02]  /*3680*/  FSEL R71, R71, -INF , !P1 ;  /* 0xff80000047477808 */ /* 0x000fe40004800000 */
[----:B------:R-:W-:Y:S01]  /*3690*/  ISETP.GT.AND P1, PT, R8, 0x60, !P2 ;  /* 0x000000600800780c */ /* 0x000fe20005724270 */
[----:B------:R-:W0:Y:S01]  /*36a0*/  SHFL.BFLY PT, R2, R99, 0x1, 0x1f ;  /* 0x0c201f0063027f89 */ /* 0x000e2200000e0000 */
[----:B------:R-:W-:Y:S02]  /*36b0*/  ISETP.NE.AND P2, PT, R76, RZ, PT ;  /* 0x000000ff4c00720c */ /* 0x000fe40003f45270 */
[----:B------:R-:W-:-:S02]  /*36c0*/  ISETP.LT.OR P1, PT, R4, 0x61, P1 ;  /* 0x000000610400780c */ /* 0x000fc40000f21670 */
[----:B------:R-:W-:Y:S02]  /*36d0*/  ISETP.GT.AND P2, PT, R8, 0x69, !P2 ;  /* 0x000000690800780c */ /* 0x000fe40005744270 */
[----:B------:R-:W-:Y:S02]  /*36e0*/  FSEL R97, R74, -INF , !P1 ;  /* 0xff8000004a617808 */ /* 0x000fe40004800000 */
[----:B------:R-:W-:Y:S02]  /*36f0*/  ISETP.GT.AND P1, PT, R8, 0x61, !P6 ;  /* 0x000000610800780c */ /* 0x000fe40007724270 */
[----:B------:R-:W-:Y:S02]  /*3700*/  ISETP.NE.AND P6, PT, R28, RZ, PT ;  /* 0x000000ff1c00720c */ /* 0x000fe40003fc5270 */
[C---:B------:R-:W-:Y:S02]  /*3710*/  ISETP.LT.OR P1, PT, R4.reuse, 0x62, P1 ;  /* 0x000000620400780c */ /* 0x040fe40000f21670 */
[----:B------:R-:W-:-:S02]  /*3720*/  ISETP.LT.OR P2, PT, R4, 0x6a, P2 ;  /* 0x0000006a0400780c */ /* 0x000fc40001741670 */
[----:B------:R-:W-:Y:S02]  /*3730*/  FSEL R75, R75, -INF , !P1 ;  /* 0xff8000004b4b7808 */ /* 0x000fe40004800000 */
[----:B------:R-:W-:Y:S02]  /*3740*/  FSEL R79, R79, -INF , !P2 ;  /* 0xff8000004f4f7808 */ /* 0x000fe40005000000 */
[----:B0-----:R-:W-:-:S04]  /*3750*/  FMNMX.FTZ R2, R99, R2, !PT ;  /* 0x0000000263027209 */ /* 0x001fc80007810000 */
[C---:B------:R-:W-:Y:S01]  /*3760*/  FSETP.NEU.FTZ.AND P1, PT, R2.reuse, -INF , PT ;  /* 0xff8000000200780b */ /* 0x040fe20003f3d000 */
[----:B------:R-:W-:-:S05]  /*3770*/  FMUL.FTZ R12, R2, R0 ;  /* 0x00000000020c7220 */ /* 0x000fca0000410000 */
[----:B------:R-:W-:Y:S02]  /*3780*/  FSEL R12, R12, RZ, P1 ;  /* 0x000000ff0c0c7208 */ /* 0x000fe40000800000 */
[----:B------:R-:W-:Y:S02]  /*3790*/  ISETP.GT.AND P1, PT, R8, RZ, !P6 ;  /* 0x000000ff0800720c */ /* 0x000fe40007724270 */
[----:B------:R-:W-:Y:S01]  /*37a0*/  ISETP.NE.AND P6, PT, R24, RZ, PT ;  /* 0x000000ff1800720c */ /* 0x000fe20003fc5270 */
[-CC-:B------:R-:W-:Y:S01]  /*37b0*/  FFMA.FTZ R170, R115, R0.reuse, -R12.reuse ;  /* 0x0000000073aa7223 */ /* 0x180fe2000001080c */
[----:B------:R-:W-:Y:S01]  /*37c0*/  ISETP.LT.OR P1, PT, R4, 0x1, P1 ;  /* 0x000000010400780c */ /* 0x000fe20000f21670 */
[-CC-:B------:R-:W-:Y:S01]  /*37d0*/  FFMA.FTZ R168, R117, R0.reuse, -R12.reuse ;  /* 0x0000000075a87223 */ /* 0x180fe2000001080c */
[----:B------:R-:W-:Y:S01]  /*37e0*/  FSEL R117, R82, -INF , !P3 ;  /* 0xff80000052757808 */ /* 0x000fe20005800000 */
[-CC-:B------:R-:W-:Y:S01]  /*37f0*/  FFMA.FTZ R164, R25, R0.reuse, -R12.reuse ;  /* 0x0000000019a47223 */ /* 0x180fe2000001080c */
[----:B------:R-:W-:Y:S01]  /*3800*/  FSEL R26, R26, -INF , !P1 ;  /* 0xff8000001a1a7808 */ /* 0x000fe20004800000 */
[-CC-:B------:R-:W-:Y:S01]  /*3810*/  FFMA.FTZ R25, R57, R0.reuse, -R12.reuse ;  /* 0x0000000039197223 */ /* 0x180fe2000001080c */
[----:B------:R-:W-:Y:S01]  /*3820*/  ISETP.NE.AND P1, PT, R100, RZ, PT ;  /* 0x000000ff6400720c */ /* 0x000fe20003f25270 */
[-CC-:B------:R-:W-:Y:S01]  /*3830*/  FFMA.FTZ R166, R9, R0.reuse, -R12.reuse ;  /* 0x0000000009a67223 */ /* 0x180fe2000001080c */
[----:B------:R-:W-:Y:S01]  /*3840*/  FMNMX.FTZ R10, R26, R27, !PT ;  /* 0x0000001b1a0a7209 */ /* 0x000fe20007810000 */
[-CC-:B------:R-:W-:Y:S01]  /*3850*/  FFMA.FTZ R180, R129, R0.reuse, -R12.reuse ;  /* 0x0000000081b47223 */ /* 0x180fe2000001080c */
[----:B------:R-:W-:Y:S01]  /*3860*/  ISETP.GT.AND P1, PT, R8, 0x68, !P1 ;  /* 0x000000680800780c */ /* 0x000fe20004f24270 */
[--C-:B------:R-:W-:Y:S01]  /*3870*/  FFMA.FTZ R99, R131, R0, -R12.reuse ;  /* 0x0000000083637223 */ /* 0x100fe2000001080c */
[----:B------:R-:W-:Y:S01]  /*3880*/  FMNMX.FTZ R10, R29, R10, !PT ;  /* 0x0000000a1d0a7209 */ /* 0x000fe20007810000 */
[--C-:B------:R-:W-:Y:S01]  /*3890*/  FFMA.FTZ R182, R127, R0, -R12.reuse ;  /* 0x000000007fb67223 */ /* 0x100fe2000001080c */
[----:B------:R-:W-:Y:S01]  /*38a0*/  ISETP.LT.OR P1, PT, R4, 0x69, P1 ;  /* 0x000000690400780c */ /* 0x000fe20000f21670 */
[----:B------:R-:W-:Y:S01]  /*38b0*/  MUFU.EX2 R180, R180 ;  /* 0x000000b400b47308 */ /* 0x000fe20000000800 */
[----:B------:R-:W-:Y:S01]  /*38c0*/  FMNMX.FTZ R10, R31, R10, !PT ;  /* 0x0000000a1f0a7209 */ /* 0x000fe20007810000 */
[-CC-:B------:R-:W-:Y:S01]  /*38d0*/  FFMA.FTZ R101, R101, R0.reuse, -R12.reuse ;  /* 0x0000000065657223 */ /* 0x180fe2000001080c */
[----:B------:R-:W-:Y:S01]  /*38e0*/  FSEL R115, R78, -INF , !P1 ;  /* 0xff8000004e737808 */ /* 0x000fe20004800000 */
[--C-:B------:R-:W-:Y:S01]  /*38f0*/  FFMA.FTZ R176, R125, R0, -R12.reuse ;  /* 0x000000007db07223 */ /* 0x100fe2000001080c */
[----:B------:R-:W-:Y:S01]  /*3900*/  FMNMX.FTZ R10, R33, R10, !PT ;  /* 0x0000000a210a7209 */ /* 0x000fe20007810000 */
[--C-:B------:R-:W-:Y:S01]  /*3910*/  FFMA.FTZ R103, R103, R0, -R12.reuse ;  /* 0x0000000067677223 */ /* 0x100fe2000001080c */
[----:B------:R-:W-:Y:S01]  /*3920*/  ISETP.GT.AND P6, PT, R8, 0x79, !P6 ;  /* 0x000000790800780c */ /* 0x000fe200077c4270 */
[----:B------:R-:W0:Y:S01]  /*3930*/  MUFU.EX2 R99, R99 ;  /* 0x0000006300637308 */ /* 0x000e220000000800 */
[----:B------:R-:W-:Y:S01]  /*3940*/  FMNMX.FTZ R10, R35, R10, !PT ;  /* 0x0000000a230a7209 */ /* 0x000fe20007810000 */
[-CC-:B------:R-:W-:Y:S01]  /*3950*/  FFMA.FTZ R7, R7, R0.reuse, -R12.reuse ;  /* 0x0000000007077223 */ /* 0x180fe2000001080c */
[----:B------:R-:W-:Y:S01]  /*3960*/  ISETP.LT.OR P6, PT, R4, 0x7a, P6 ;  /* 0x0000007a0400780c */ /* 0x000fe200037c1670 */
[--C-:B------:R-:W-:Y:S01]  /*3970*/  FFMA.FTZ R178, R123, R0, -R12.reuse ;  /* 0x000000007bb27223 */ /* 0x100fe2000001080c */
[----:B------:R-:W-:Y:S01]  /*3980*/  FMNMX.FTZ R10, R37, R10, !PT ;  /* 0x0000000a250a7209 */ /* 0x000fe20007810000 */
[--C-:B------:R-:W-:Y:S01]  /*3990*/  FFMA.FTZ R105, R105, R0, -R12.reuse ;  /* 0x0000000069697223 */ /* 0x100fe2000001080c */
[----:B------:R-:W-:Y:S01]  /*39a0*/  FSEL R57, R86, -INF , !P5 ;  /* 0xff80000056397808 */ /* 0x000fe20006800000 */
[----:B------:R-:W1:Y:S01]  /*39b0*/  MUFU.EX2 R182, R182 ;  /* 0x000000b600b67308 */ /* 0x000e620000000800 */
[----:B------:R-:W-:Y:S01]  /*39c0*/  FMNMX.FTZ R10, R39, R10, !PT ;  /* 0x0000000a270a7209 */ /* 0x000fe20007810000 */
[-CC-:B------:R-:W-:Y:S01]  /*39d0*/  FFMA.FTZ R172, R121, R0.reuse, -R12.reuse ;  /* 0x0000000079ac7223 */ /* 0x180fe2000001080c */
[----:B------:R-:W-:Y:S01]  /*39e0*/  FSEL R87, R87, -INF , !P6 ;  /* 0xff80000057577808 */ /* 0x000fe20007000000 */
[--C-:B------:R-:W-:Y:S01]  /*39f0*/  FFMA.FTZ R107, R107, R0, -R12.reuse ;  /* 0x000000006b6b7223 */ /* 0x100fe2000001080c */
[----:B------:R-:W-:Y:S01]  /*3a00*/  FMNMX.FTZ R10, R41, R10, !PT ;  /* 0x0000000a290a7209 */ /* 0x000fe20007810000 */
[-CC-:B------:R-:W-:Y:S01]  /*3a10*/  FFMA.FTZ R174, R119, R0.reuse, -R12.reuse ;  /* 0x0000000077ae7223 */ /* 0x180fe2000001080c */
[--C-:B------:R-:W-:Y:S01]  /*3a20*/  FFMA.FTZ R109, R109, R0, -R12.reuse ;  /* 0x000000006d6d7223 */ /* 0x100fe2000001080c */
[----:B------:R-:W2:Y:S01]  /*3a30*/  MUFU.EX2 R101, R101 ;  /* 0x0000006500657308 */ /* 0x000ea20000000800 */
[----:B------:R-:W-:Y:S01]  /*3a40*/  FMNMX.FTZ R10, R43, R10, !PT ;  /* 0x0000000a2b0a7209 */ /* 0x000fe20007810000 */
[-CC-:B------:R-:W-:Y:S01]  /*3a50*/  FFMA.FTZ R111, R111, R0.reuse, -R12.reuse ;  /* 0x000000006f6f7223 */ /* 0x180fe2000001080c */
[-CC-:B------:R-:W-:Y:S01]  /*3a60*/  FFMA.FTZ R113, R113, R0.reuse, -R12.reuse ;  /* 0x0000000071717223 */ /* 0x180fe2000001080c */
[--C-:B------:R-:W-:Y:S01]  /*3a70*/  FFMA.FTZ R61, R61, R0, -R12.reuse ;  /* 0x000000003d3d7223 */ /* 0x100fe2000001080c */
[----:B------:R-:W-:Y:S01]  /*3a80*/  FMNMX.FTZ R10, R45, R10, !PT ;  /* 0x0000000a2d0a7209 */ /* 0x000fe20007810000 */
[-CC-:B------:R-:W-:Y:S01]  /*3a90*/  FFMA.FTZ R3, R3, R0.reuse, -R12.reuse ;  /* 0x0000000003037223 */ /* 0x180fe2000001080c */
[--C-:B------:R-:W-:Y:S01]  /*3aa0*/  FFMA.FTZ R65, R65, R0, -R12.reuse ;  /* 0x0000000041417223 */ /* 0x100fe2000001080c */
[----:B------:R-:W3:Y:S01]  /*3ab0*/  MUFU.EX2 R176, R176 ;  /* 0x000000b000b07308 */ /* 0x000ee20000000800 */
[----:B------:R-:W-:Y:S01]  /*3ac0*/  FMNMX.FTZ R10, R47, R10, !PT ;  /* 0x0000000a2f0a7209 */ /* 0x000fe20007810000 */
[-CC-:B------:R-:W-:Y:S01]  /*3ad0*/  FFMA.FTZ R69, R69, R0.reuse, -R12.reuse ;  /* 0x0000000045457223 */ /* 0x180fe2000001080c */
[-CC-:B------:R-:W-:Y:S01]  /*3ae0*/  FFMA.FTZ R11, R11, R0.reuse, -R12.reuse ;  /* 0x000000000b0b7223 */ /* 0x180fe2000001080c */
[--C-:B------:R-:W-:Y:S01]  /*3af0*/  FFMA.FTZ R73, R73, R0, -R12.reuse ;  /* 0x0000000049497223 */ /* 0x100fe2000001080c */
[----:B------:R-:W-:Y:S01]  /*3b00*/  FMNMX.FTZ R10, R49, R10, !PT ;  /* 0x0000000a310a7209 */ /* 0x000fe20007810000 */
[-CC-:B------:R-:W-:Y:S01]  /*3b10*/  FFMA.FTZ R13, R13, R0.reuse, -R12.reuse ;  /* 0x000000000d0d7223 */ /* 0x180fe2000001080c */
[--C-:B------:R-:W-:Y:S01]  /*3b20*/  FFMA.FTZ R77, R77, R0, -R12.reuse ;  /* 0x000000004d4d7223 */ /* 0x100fe2000001080c */
[----:B------:R4:W-:Y:S01]  /*3b30*/  MUFU.EX2 R162, R7 ;  /* 0x0000000700a27308 */ /* 0x0009e20000000800 */
[----:B------:R-:W-:Y:S01]  /*3b40*/  FMNMX.FTZ R10, R51, R10, !PT ;  /* 0x0000000a330a7209 */ /* 0x000fe20007810000 */
[-CC-:B------:R-:W-:Y:S01]  /*3b50*/  FFMA.FTZ R15, R15, R0.reuse, -R12.reuse ;  /* 0x000000000f0f7223 */ /* 0x180fe2000001080c */
[-CC-:B------:R-:W-:Y:S01]  /*3b60*/  FFMA.FTZ R81, R81, R0.reuse, -R12.reuse ;  /* 0x0000000051517223 */ /* 0x180fe2000001080c */
[--C-:B------:R-:W-:Y:S01]  /*3b70*/  FFMA.FTZ R21, R21, R0, -R12.reuse ;  /* 0x0000000015157223 */ /* 0x100fe2000001080c */
[----:B------:R-:W-:Y:S01]  /*3b80*/  FMNMX.FTZ R10, R53, R10, !PT ;  /* 0x0000000a350a7209 */ /* 0x000fe20007810000 */
[----:B------:R-:W-:-:S02]  /*3b90*/  FFMA.FTZ R12, R85, R0, -R12 ;  /* 0x00000000550c7223 */ /* 0x000fc4000001080c */
[----:B------:R-:W5:Y:S01]  /*3ba0*/  MUFU.EX2 R103, R103 ;  /* 0x0000006700677308 */ /* 0x000f620000000800 */
[----:B------:R-:W-:-:S04]  /*3bb0*/  FMNMX.FTZ R10, R55, R10, !PT ;  /* 0x0000000a370a7209 */ /* 0x000fc80007810000 */
[----:B------:R-:W-:-:S03]  /*3bc0*/  FMNMX.FTZ R10, R89, R10, !PT ;  /* 0x0000000a590a7209 */ /* 0x000fc60007810000 */
        /* <DEDUP_REMOVED lines=15> */
[----:B------:R-:W-:Y:S01]  /*3cc0*/  MUFU.EX2 R109, R109 ;  /* 0x0000006d006d7308 */ /* 0x000fe20000000800 */
[----:B------:R-:W-:-:S04]  /*3cd0*/  FMNMX.FTZ R10, R79, R10, !PT ;  /* 0x0000000a4f0a7209 */ /* 0x000fc80007810000 */
[----:B------:R-:W-:-:S03]  /*3ce0*/  FMNMX.FTZ R10, R117, R10, !PT ;  /* 0x0000000a750a7209 */ /* 0x000fc60007810000 */
[----:B------:R-:W-:Y:S01]  /*3cf0*/  MUFU.EX2 R168, R168 ;  /* 0x000000a800a87308 */ /* 0x000fe20000000800 */
[----:B------:R-:W-:-:S04]  /*3d00*/  FMNMX.FTZ R10, R83, R10, !PT ;  /* 0x0000000a530a7209 */ /* 0x000fc80007810000 */
[----:B------:R-:W-:-:S03]  /*3d10*/  FMNMX.FTZ R10, R57, R10, !PT ;  /* 0x0000000a390a7209 */ /* 0x000fc60007810000 */
[----:B------:R-:W-:Y:S01]  /*3d20*/  MUFU.EX2 R111, R111 ;  /* 0x0000006f006f7308 */ /* 0x000fe20000000800 */
[----:B------:R-:W-:-:S05]  /*3d30*/  FMNMX.FTZ R10, R87, R10, !PT ;  /* 0x0000000a570a7209 */ /* 0x000fca0007810000 */
[----:B------:R-:W0:Y:S02]  /*3d40*/  SHFL.BFLY PT, R9, R10, 0x2, 0x1f ;  /* 0x0c401f000a097f89 */ /* 0x000e2400000e0000 */
[----:B------:R-:W-:Y:S08]  /*3d50*/  MUFU.EX2 R170, R170 ;  /* 0x000000aa00aa7308 */ /* 0x000ff00000000800 */
[----:B------:R-:W-:Y:S08]  /*3d60*/  MUFU.EX2 R113, R113 ;  /* 0x0000007100717308 */ /* 0x000ff00000000800 */
[----:B------:R-:W-:Y:S01]  /*3d70*/  MUFU.EX2 R164, R164 ;  /* 0x000000a400a47308 */ /* 0x000fe20000000800 */
[----:B0-----:R-:W-:-:S07]  /*3d80*/  FMNMX.FTZ R9, R10, R9, !PT ;  /* 0x000000090a097209 */ /* 0x001fce0007810000 */
[----:B------:R-:W-:Y:S01]  /*3d90*/  MUFU.EX2 R25, R25 ;  /* 0x0000001900197308 */ /* 0x000fe20000000800 */
[----:B------:R-:W4:Y:S07]  /*3da0*/  SHFL.BFLY PT, R4, R9, 0x1, 0x1f ;  /* 0x0c201f0009047f89 */ /* 0x000f2e00000e0000 */
[----:B------:R-:W-:Y:S08]  /*3db0*/  MUFU.EX2 R166, R166 ;  /* 0x000000a600a67308 */ /* 0x000ff00000000800 */
[----:B------:R-:W-:Y:S08]  /*3dc0*/  MUFU.EX2 R61, R61 ;  /* 0x0000003d003d7308 */ /* 0x000ff00000000800 */
[----:B------:R-:W-:Y:S01]  /*3dd0*/  MUFU.EX2 R3, R3 ;  /* 0x0000000300037308 */ /* 0x000fe20000000800 */
[----:B----4-:R-:W-:Y:S01]  /*3de0*/  FMNMX.FTZ R7, R9, R4, !PT ;  /* 0x0000000409077209 */ /* 0x010fe20007810000 */
[----:B------:R-:W-:Y:S01]  /*3df0*/  FADD.FTZ R9, R180, R99 ;  /* 0x00000063b4097221 */ /* 0x000fe20000010000 */
[----:B------:R-:W-:-:S02]  /*3e00*/  F2FP.F16.F32.PACK_AB R180, R99, R180 ;  /* 0x000000b463b4723e */ /* 0x000fc400000000ff */
[C---:B------:R-:W-:Y:S01]  /*3e10*/  FSETP.NEU.FTZ.AND P1, PT, R7.reuse, -INF , PT ;  /* 0xff8000000700780b */ /* 0x040fe20003f3d000 */
[----:B------:R-:W-:Y:S01]  /*3e20*/  FMUL.FTZ R4, R7, R0 ;  /* 0x0000000007047220 */ /* 0x000fe20000410000 */
[----:B-1----:R-:W-:Y:S01]  /*3e30*/  FADD.FTZ R30, R182, R9 ;  /* 0x00000009b61e7221 */ /* 0x002fe20000010000 */
[----:B------:R-:W-:Y:S01]  /*3e40*/  MUFU.EX2 R160, R65 ;  /* 0x0000004100a07308 */ /* 0x000fe20000000800 */
[C---:B--2---:R-:W-:Y:S02]  /*3e50*/  F2FP.F16.F32.PACK_AB R182, R101.reuse, R182 ;  /* 0x000000b665b6723e */ /* 0x044fe400000000ff */
[----:B------:R-:W-:Y:S01]  /*3e60*/  FADD.FTZ R9, R101, R30 ;  /* 0x0000001e65097221 */ /* 0x000fe20000010000 */
[----:B------:R-:W-:Y:S02]  /*3e70*/  FSEL R4, R4, RZ, P1 ;  /* 0x000000ff04047208 */ /* 0x000fe40000800000 */
[----:B------:R-:W-:Y:S01]  /*3e80*/  PLOP3.LUT P1, PT, PT, PT, UP0, 0x40, 0x0 ;  /* 0x000000000000781c */ /* 0x000fe20003f2e808 */
[----:B---3--:R-:W-:Y:S01]  /*3e90*/  FADD.FTZ R32, R176, R9 ;  /* 0x00000009b0207221 */ /* 0x008fe20000010000 */
[----:B------:R-:W-:Y:S01]  /*3ea0*/  MUFU.EX2 R69, R69 ;  /* 0x0000004500457308 */ /* 0x000fe20000000800 */
[-CC-:B------:R-:W-:Y:S01]  /*3eb0*/  FFMA.FTZ R26, R26, R0.reuse, -R4.reuse ;  /* 0x000000001a1a7223 */ /* 0x180fe20000010804 */
[-C--:B------:R-:W-:Y:S01]  /*3ec0*/  FFMA.FTZ R27, R27, R0.reuse, -R4 ;  /* 0x000000001b1b7223 */ /* 0x080fe20000010804 */
[----:B-----5:R-:W-:Y:S01]  /*3ed0*/  FADD.FTZ R9, R103, R32 ;  /* 0x0000002067097221 */ /* 0x020fe20000010000 */
[-CC-:B------:R-:W-:Y:S01]  /*3ee0*/  FFMA.FTZ R29, R29, R0.reuse, -R4.reuse ;  /* 0x000000001d1d7223 */ /* 0x180fe20000010804 */
[-CC-:B------:R-:W-:Y:S01]  /*3ef0*/  FFMA.FTZ R31, R31, R0.reuse, -R4.reuse ;  /* 0x000000001f1f7223 */ /* 0x180fe20000010804 */
[-CC-:B------:R-:W-:Y:S01]  /*3f00*/  FFMA.FTZ R33, R33, R0.reuse, -R4.reuse ;  /* 0x0000000021217223 */ /* 0x180fe20000010804 */
[----:B------:R-:W-:Y:S01]  /*3f10*/  FADD.FTZ R32, R178, R9 ;  /* 0x00000009b2207221 */ /* 0x000fe20000010000 */
[----:B------:R-:W-:Y:S01]  /*3f20*/  MUFU.EX2 R26, R26 ;  /* 0x0000001a001a7308 */ /* 0x000fe20000000800 */
[-CC-:B------:R-:W-:Y:S01]  /*3f30*/  FFMA.FTZ R35, R35, R0.reuse, -R4.reuse ;  /* 0x0000000023237223 */ /* 0x180fe20000010804 */
[-C--:B------:R-:W-:Y:S01]  /*3f40*/  FFMA.FTZ R37, R37, R0.reuse, -R4 ;  /* 0x0000000025257223 */ /* 0x080fe20000010804 */
[----:B------:R-:W-:Y:S01]  /*3f50*/  FADD.FTZ R9, R105, R32 ;  /* 0x0000002069097221 */ /* 0x000fe20000010000 */
[-CC-:B------:R-:W-:Y:S01]  /*3f60*/  FFMA.FTZ R39, R39, R0.reuse, -R4.reuse ;  /* 0x0000000027277223 */ /* 0x180fe20000010804 */
[-CC-:B------:R-:W-:Y:S01]  /*3f70*/  FFMA.FTZ R41, R41, R0.reuse, -R4.reuse ;  /* 0x0000000029297223 */ /* 0x180fe20000010804 */
[-CC-:B------:R-:W-:Y:S01]  /*3f80*/  FFMA.FTZ R43, R43, R0.reuse, -R4.reuse ;  /* 0x000000002b2b7223 */ /* 0x180fe20000010804 */
[----:B------:R-:W-:Y:S01]  /*3f90*/  FADD.FTZ R34, R172, R9 ;  /* 0x00000009ac227221 */ /* 0x000fe20000010000 */
[----:B------:R-:W0:Y:S01]  /*3fa0*/  MUFU.EX2 R27, R27 ;  /* 0x0000001b001b7308 */ /* 0x000e220000000800 */
[-CC-:B------:R-:W-:Y:S01]  /*3fb0*/  FFMA.FTZ R45, R45, R0.reuse, -R4.reuse ;  /* 0x000000002d2d7223 */ /* 0x180fe20000010804 */
[-C--:B------:R-:W-:Y:S01]  /*3fc0*/  FFMA.FTZ R47, R47, R0.reuse, -R4 ;  /* 0x000000002f2f7223 */ /* 0x080fe20000010804 */
[----:B------:R-:W-:Y:S01]  /*3fd0*/  FADD.FTZ R9, R107, R34 ;  /* 0x000000226b097221 */ /* 0x000fe20000010000 */
[-CC-:B------:R-:W-:Y:S01]  /*3fe0*/  FFMA.FTZ R49, R49, R0.reuse, -R4.reuse ;  /* 0x0000000031317223 */ /* 0x180fe20000010804 */
[-CC-:B------:R-:W-:Y:S01]  /*3ff0*/  FFMA.FTZ R51, R51, R0.reuse, -R4.reuse ;  /* 0x0000000033337223 */ /* 0x180fe20000010804 */
[-CC-:B------:R-:W-:Y:S01]  /*4000*/  FFMA.FTZ R53, R53, R0.reuse, -R4.reuse ;  /* 0x0000000035357223 */ /* 0x180fe20000010804 */
[----:B------:R-:W-:Y:S01]  /*4010*/  FADD.FTZ R36, R174, R9 ;  /* 0x00000009ae247221 */ /* 0x000fe20000010000 */
        /* <DEDUP_REMOVED lines=8> */
[----:B------:R2:W3:Y:S01]  /*40a0*/  MUFU.EX2 R8, R31 ;  /* 0x0000001f00087308 */ /* 0x0004e20000000800 */
[----:B0-----:R-:W-:Y:S01]  /*40b0*/  FADD.FTZ R34, R26, R27 ;  /* 0x0000001b1a227221 */ /* 0x001fe20000010000 */
[-CC-:B------:R-:W-:Y:S01]  /*40c0*/  FFMA.FTZ R95, R95, R0.reuse, -R4.reuse ;  /* 0x000000005f5f7223 */ /* 0x180fe20000010804 */
[-CC-:B------:R-:W-:Y:S01]  /*40d0*/  FFMA.FTZ R71, R71, R0.reuse, -R4.reuse ;  /* 0x0000000047477223 */ /* 0x180fe20000010804 */
[-CC-:B------:R-:W-:Y:S01]  /*40e0*/  FFMA.FTZ R97, R97, R0.reuse, -R4.reuse ;  /* 0x0000000061617223 */ /* 0x180fe20000010804 */
[-CC-:B------:R-:W-:Y:S01]  /*40f0*/  FFMA.FTZ R75, R75, R0.reuse, -R4.reuse ;  /* 0x000000004b4b7223 */ /* 0x180fe20000010804 */
[-CC-:B------:R-:W-:Y:S01]  /*4100*/  FFMA.FTZ R115, R115, R0.reuse, -R4.reuse ;  /* 0x0000000073737223 */ /* 0x180fe20000010804 */
[-C--:B------:R-:W-:Y:S01]  /*4110*/  FFMA.FTZ R79, R79, R0.reuse, -R4 ;  /* 0x000000004f4f7223 */ /* 0x080fe20000010804 */
[----:B------:R-:W0:Y:S01]  /*4120*/  MUFU.EX2 R33, R33 ;  /* 0x0000002100217308 */ /* 0x000e220000000800 */
[----:B--2---:R-:W-:Y:S01]  /*4130*/  FADD.FTZ R31, R109, R36 ;  /* 0x000000246d1f7221 */ /* 0x004fe20000010000 */
[----:B-1----:R-:W-:Y:S01]  /*4140*/  FADD.FTZ R9, R29, R34 ;  /* 0x000000221d097221 */ /* 0x002fe20000010000 */
[-CC-:B------:R-:W-:Y:S01]  /*4150*/  FFMA.FTZ R117, R117, R0.reuse, -R4.reuse ;  /* 0x0000000075757223 */ /* 0x180fe20000010804 */
[-CC-:B------:R-:W-:Y:S01]  /*4160*/  FFMA.FTZ R83, R83, R0.reuse, -R4.reuse ;  /* 0x0000000053537223 */ /* 0x180fe20000010804 */
[----:B------:R-:W-:Y:S01]  /*4170*/  FADD.FTZ R38, R168, R31 ;  /* 0x0000001fa8267221 */ /* 0x000fe20000010000 */
[-CC-:B------:R-:W-:Y:S01]  /*4180*/  FFMA.FTZ R57, R57, R0.reuse, -R4.reuse ;  /* 0x0000000039397223 */ /* 0x180fe20000010804 */
[----:B------:R-:W-:Y:S01]  /*4190*/  FFMA.FTZ R87, R87, R0, -R4 ;  /* 0x0000000057577223 */ /* 0x000fe20000010804 */
[----:B------:R-:W1:Y:S01]  /*41a0*/  MUFU.EX2 R10, R35 ;  /* 0x00000023000a7308 */ /* 0x000e620000000800 */
[C---:B---3--:R-:W-:Y:S01]  /*41b0*/  FADD.FTZ R36, R8.reuse, R9 ;  /* 0x0000000908247221 */ /* 0x048fe20000010000 */
[----:B------:R-:W-:Y:S01]  /*41c0*/  FADD.FTZ R31, R111, R38 ;  /* 0x000000266f1f7221 */ /* 0x000fe20000010000 */
[----:B------:R-:W-:-:S02]  /*41d0*/  F2FP.F16.F32.PACK_AB R183, R8, R29 ;  /* 0x0000001d08b7723e */ /* 0x000fc400000000ff */
[----:B------:R-:W-:Y:S01]  /*41e0*/  F2FP.F16.F32.PACK_AB R176, R103, R176 ;  /* 0x000000b067b0723e */ /* 0x000fe200000000ff */
[----:B------:R-:W-:Y:S01]  /*41f0*/  FADD.FTZ R38, R170, R31 ;  /* 0x0000001faa267221 */ /* 0x000fe20000010000 */
[----:B------:R-:W-:Y:S01]  /*4200*/  F2FP.F16.F32.PACK_AB R178, R105, R178 ;  /* 0x000000b269b2723e */ /* 0x000fe200000000ff */
[----:B------:R-:W2:Y:S01]  /*4210*/  MUFU.EX2 R37, R37 ;  /* 0x0000002500257308 */ /* 0x000ea20000000800 */
[----:B0-----:R-:W-:Y:S01]  /*4220*/  FADD.FTZ R9, R33, R36 ;  /* 0x0000002421097221 */ /* 0x001fe20000010000 */
[----:B------:R-:W-:Y:S01]  /*4230*/  FADD.FTZ R31, R113, R38 ;  /* 0x00000026711f7221 */ /* 0x000fe20000010000 */
[----:B------:R-:W-:Y:S02]  /*4240*/  F2FP.F16.F32.PACK_AB R172, R107, R172 ;  /* 0x000000ac6bac723e */ /* 0x000fe400000000ff */
[----:B------:R-:W-:Y:S01]  /*4250*/  F2FP.F16.F32.PACK_AB R174, R109, R174 ;  /* 0x000000ae6dae723e */ /* 0x000fe200000000ff */
[----:B------:R-:W-:Y:S01]  /*4260*/  FADD.FTZ R40, R164, R31 ;  /* 0x0000001fa4287221 */ /* 0x000fe20000010000 */
[----:B------:R-:W-:Y:S01]  /*4270*/  F2FP.F16.F32.PACK_AB R168, R111, R168 ;  /* 0x000000a86fa8723e */ /* 0x000fe200000000ff */
[----:B------:R-:W0:Y:S01]  /*4280*/  MUFU.EX2 R14, R39 ;  /* 0x00000027000e7308 */ /* 0x000e220000000800 */
[C---:B-1----:R-:W-:Y:S01]  /*4290*/  FADD.FTZ R36, R10.reuse, R9 ;  /* 0x000000090a247221 */ /* 0x042fe20000010000 */
[----:B------:R-:W-:Y:S01]  /*42a0*/  FADD.FTZ R31, R25, R40 ;  /* 0x00000028191f7221 */ /* 0x000fe20000010000 */
[----:B------:R-:W-:-:S02]  /*42b0*/  F2FP.F16.F32.PACK_AB R177, R10, R33 ;  /* 0x000000210ab1723e */ /* 0x000fc400000000ff */
[----:B------:R-:W-:Y:S01]  /*42c0*/  F2FP.F16.F32.PACK_AB R170, R113, R170 ;  /* 0x000000aa71aa723e */ /* 0x000fe200000000ff */
[----:B------:R-:W-:Y:S01]  /*42d0*/  FADD.FTZ R40, R166, R31 ;  /* 0x0000001fa6287221 */ /* 0x000fe20000010000 */
[----:B------:R-:W-:Y:S01]  /*42e0*/  F2FP.F16.F32.PACK_AB R164, R25, R164 ;  /* 0x000000a419a4723e */ /* 0x000fe200000000ff */
[----:B------:R-:W1:Y:S01]  /*42f0*/  MUFU.EX2 R41, R41 ;  /* 0x0000002900297308 */ /* 0x000e620000000800 */
[----:B--2---:R-:W-:Y:S01]  /*4300*/  FADD.FTZ R9, R37, R36 ;  /* 0x0000002425097221 */ /* 0x004fe20000010000 */
[C---:B------:R-:W-:Y:S01]  /*4310*/  FADD.FTZ R40, R61.reuse, R40 ;  /* 0x000000283d287221 */ /* 0x040fe20000010000 */
[----:B------:R-:W-:Y:S02]  /*4320*/  F2FP.F16.F32.PACK_AB R166, R61, R166 ;  /* 0x000000a63da6723e */ /* 0x000fe400000000ff */
[----:B------:R-:W-:Y:S01]  /*4330*/  F2FP.F16.F32.PACK_AB R181, R27, R26 ;  /* 0x0000001a1bb5723e */ /* 0x000fe200000000ff */
[----:B------:R-:W-:Y:S02]  /*4340*/  FADD.FTZ R31, R3, R40 ;  /* 0x00000028031f7221 */ /* 0x000fe40000010000 */
[----:B------:R-:W2:Y:S01]  /*4350*/  MUFU.EX2 R20, R43 ;  /* 0x0000002b00147308 */ /* 0x000ea20000000800 */
[----:B0-----:R-:W-:Y:S01]  /*4360*/  FADD.FTZ R38, R14, R9 ;  /* 0x000000090e267221 */ /* 0x001fe20000010000 */
[C---:B------:R-:W-:Y:S01]  /*4370*/  FADD.FTZ R31, R160.reuse, R31 ;  /* 0x0000001fa01f7221 */ /* 0x040fe20000010000 */
[----:B------:R-:W-:-:S02]  /*4380*/  F2FP.F16.F32.PACK_AB R160, R160, R3 ;  /* 0x00000003a0a0723e */ /* 0x000fc400000000ff */
[----:B------:R-:W-:-:S03]  /*4390*/  F2FP.F16.F32.PACK_AB R179, R14, R37 ;  /* 0x000000250eb3723e */ /* 0x000fc600000000ff */
        /* <DEDUP_REMOVED lines=9> */
[----:B------:R-:W-:-:S06]  /*4430*/  F2FP.F16.F32.PACK_AB R175, R24, R45 ;  /* 0x0000002d18af723e */ /* 0x000fcc00000000ff */
[----:B------:R-:W1:Y:S01]  /*4440*/  MUFU.EX2 R53, R53 ;  /* 0x0000003500357308 */ /* 0x000e620000000800 */
[----:B--2---:R-:W-:Y:S01]  /*4450*/  FADD.FTZ R9, R49, R40 ;  /* 0x0000002831097221 */ /* 0x004fe20000010000 */
[----:B------:R-:W-:Y:S01]  /*4460*/  FADD.FTZ R40, R162, R31 ;  /* 0x0000001fa2287221 */ /* 0x000fe20000010000 */
[----:B------:R-:W-:-:S03]  /*4470*/  F2FP.F16.F32.PACK_AB R162, R69, R162 ;  /* 0x000000a245a2723e */ /* 0x000fc600000000ff */
[----:B------:R-:W-:Y:S02]  /*4480*/  FADD.FTZ R40, R69, R40 ;  /* 0x0000002845287221 */ /* 0x000fe40000010000 */
[----:B------:R-:W2:Y:S01]  /*4490*/  MUFU.EX2 R11, R11 ;  /* 0x0000000b000b7308 */ /* 0x000ea20000000800 */
[C---:B0-----:R-:W-:Y:S01]  /*44a0*/  FADD.FTZ R4, R28.reuse, R9 ;  /* 0x000000091c047221 */ /* 0x041fe20000010000 */
[----:B------:R-:W-:-:S06]  /*44b0*/  F2FP.F16.F32.PACK_AB R169, R28, R49 ;  /* 0x000000311ca9723e */ /* 0x000fcc00000000ff */
[----:B------:R-:W0:Y:S01]  /*44c0*/  MUFU.EX2 R30, R55 ;  /* 0x00000037001e7308 */ /* 0x000e220000000800 */
[----:B-1----:R-:W-:-:S07]  /*44d0*/  FADD.FTZ R9, R53, R4 ;  /* 0x0000000435097221 */ /* 0x002fce0000010000 */
[----:B------:R-:W1:Y:S01]  /*44e0*/  MUFU.EX2 R156, R73 ;  /* 0x00000049009c7308 */ /* 0x000e620000000800 */
[----:B--2---:R-:W-:-:S07]  /*44f0*/  FADD.FTZ R31, R11, R40 ;  /* 0x000000280b1f7221 */ /* 0x004fce0000010000 */
[----:B------:R-:W2:Y:S01]  /*4500*/  MUFU.EX2 R89, R89 ;  /* 0x0000005900597308 */ /* 0x000ea20000000800 */
[C---:B0-----:R-:W-:Y:S01]  /*4510*/  FADD.FTZ R4, R30.reuse, R9 ;  /* 0x000000091e047221 */ /* 0x041fe20000010000 */
[----:B------:R-:W-:-:S06]  /*4520*/  F2FP.F16.F32.PACK_AB R171, R30, R53 ;  /* 0x000000351eab723e */ /* 0x000fcc00000000ff */
[----:B------:R-:W0:Y:S01]  /*4530*/  MUFU.EX2 R13, R13 ;  /* 0x0000000d000d7308 */ /* 0x000e220000000800 */
[C---:B-1----:R-:W-:Y:S01]  /*4540*/  FADD.FTZ R42, R156.reuse, R31 ;  /* 0x0000001f9c2a7221 */ /* 0x042fe20000010000 */
[----:B------:R-:W-:-:S06]  /*4550*/  F2FP.F16.F32.PACK_AB R156, R156, R11 ;  /* 0x0000000b9c9c723e */ /* 0x000fcc00000000ff */
[----:B------:R-:W1:Y:S01]  /*4560*/  MUFU.EX2 R32, R59 ;  /* 0x0000003b00207308 */ /* 0x000e620000000800 */
[----:B--2---:R-:W-:-:S07]  /*4570*/  FADD.FTZ R9, R89, R4 ;  /* 0x0000000459097221 */ /* 0x004fce0000010000 */
[----:B------:R-:W2:Y:S01]  /*4580*/  MUFU.EX2 R158, R77 ;  /* 0x0000004d009e7308 */ /* 0x000ea20000000800 */
[----:B0-----:R-:W-:-:S07]  /*4590*/  FADD.FTZ R31, R13, R42 ;  /* 0x0000002a0d1f7221 */ /* 0x001fce0000010000 */
[----:B------:R-:W0:Y:S01]  /*45a0*/  MUFU.EX2 R91, R91 ;  /* 0x0000005b005b7308 */ /* 0x000e220000000800 */
[C---:B-1----:R-:W-:Y:S01]  /*45b0*/  FADD.FTZ R4, R32.reuse, R9 ;  /* 0x0000000920047221 */ /* 0x042fe20000010000 */
[----:B------:R-:W-:-:S06]  /*45c0*/  F2FP.F16.F32.PACK_AB R165, R32, R89 ;  /* 0x0000005920a5723e */ /* 0x000fcc00000000ff */
[----:B------:R-:W1:Y:S01]  /*45d0*/  MUFU.EX2 R15, R15 ;  /* 0x0000000f000f7308 */ /* 0x000e620000000800 */
[C---:B--2---:R-:W-:Y:S01]  /*45e0*/  FADD.FTZ R42, R158.reuse, R31 ;  /* 0x0000001f9e2a7221 */ /* 0x044fe20000010000 */
        /* <DEDUP_REMOVED lines=40> */
[----:B------:R-:W-:-:S03]  /*4870*/  F2FP.F16.F32.PACK_AB R153, R8, R117 ;  /* 0x000000750899723e */ /* 0x000fc600000000ff */
[----:B-1----:R-:W-:-:S04]  /*4880*/  FADD.FTZ R3, R57, R12 ;  /* 0x0000000c39037221 */ /* 0x002fc80000010000 */
[C---:B--2---:R-:W-:Y:S01]  /*4890*/  FADD.FTZ R3, R10.reuse, R3 ;  /* 0x000000030a037221 */ /* 0x044fe20000010000 */
[----:B------:R-:W-:Y:S01]  /*48a0*/  F2FP.F16.F32.PACK_AB R155, R10, R57 ;  /* 0x000000390a9b723e */ /* 0x000fe200000000ff */
[----:B------:R-:W-:Y:S01]  /*48b0*/  VIADD R10, R88, 0xfffffffe ;  /* 0xfffffffe580a7836 */ /* 0x000fe20000000000 */
[----:B------:R-:W-:Y:S06]  /*48c0*/  @P1 BRA `(.L_x_1054) ;  /* 0x00000000004c1947 */ /* 0x000fec0003800000 */
[----:B------:R-:W-:Y:S01]  /*48d0*/  ISETP.LT.AND P1, PT, RZ, UR54, PT ;  /* 0x00000036ff007c0c */ /* 0x000fe2000bf21270 */
[----:B------:R-:W-:-:S12]  /*48e0*/  UIADD3 UR15, UR54, -0x1, URZ ;  /* 0xffffffff360f7890 */ /* 0x000fd8000fffe03f */
[----:B------:R-:W-:Y:S05]  /*48f0*/  @P1 BRA `(.L_x_1055) ;  /* 0x0000000000201947 */ /* 0x000fea0003800000 */
[----:B------:R-:W-:Y:S01]  /*4900*/  ULDC UR18, c[0x0][0x9e4] ;  /* 0x0002790000127ab9 */ /* 0x000fe20000000800 */
[----:B------:R-:W-:Y:S02]  /*4910*/  UIADD3 UR15, -UR54, URZ, URZ ;  /* 0x0000003f360f7290 */ /* 0x000fe4000fffe13f */
[----:B------:R-:W-:-:S11]  /*4920*/  UISETP.NE.AND UP0, UPT, UR18, 0x1, UPT ;  /* 0x000000011200788c */ /* 0x000fd6000bf05270 */
[----:B------:R-:W-:Y:S02]  /*4930*/  @UP0 ULDC.64 UR6, c[0x0][0x9e8] ;  /* 0x00027a0000060ab9 */ /* 0x000fe40000000a00 */
[----:B------:R-:W-:-:S04]  /*4940*/  UIMAD.WIDE.U32 UR10, UR15, UR6, URZ ;  /* 0x000000060f0a72a5 */ /* 0x000fc8000f8e003f */
[----:B------:R-:W-:-:S04]  /*4950*/  @UP0 USHF.R.U32.HI UR15, URZ, UR7, UR11 ;  /* 0x000000073f0f0299 */ /* 0x000fc8000801160b */
[----:B------:R-:W-:Y:S01]  /*4960*/  ULOP3.LUT UR15, URZ, UR15, URZ, 0x33, !UPT ;  /* 0x0000000f3f0f7292 */ /* 0x000fe2000f8e333f */
[----:B------:R-:W-:Y:S11]  /*4970*/  BRA `(.L_x_1056) ;  /* 0x0000000000147947 */ /* 0x000ff60003800000 */
.L_x_1055:
[----:B------:R-:W-:Y:S02]  /*4980*/  ULDC UR18, c[0x0][0x9e4] ;  /* 0x0002790000127ab9 */ /* 0x000fe40000000800 */
[----:B------:R-:W-:-:S11]  /*4990*/  UISETP.NE.AND UP0, UPT, UR18, 0x1, UPT ;  /* 0x000000011200788c */ /* 0x000fd6000bf05270 */
[----:B------:R-:W-:Y:S02]  /*49a0*/  @UP0 ULDC.64 UR6, c[0x0][0x9e8] ;  /* 0x00027a0000060ab9 */ /* 0x000fe40000000a00 */
[----:B------:R-:W-:-:S04]  /*49b0*/  UIMAD.WIDE.U32 UR10, UR15, UR6, URZ ;  /* 0x000000060f0a72a5 */ /* 0x000fc8000f8e003f */
[----:B------:R-:W-:-:S12]  /*49c0*/  @UP0 USHF.R.U32.HI UR15, URZ, UR7, UR11 ;  /* 0x000000073f0f0299 */ /* 0x000fd8000801160b */
.L_x_1056:
[----:B------:R-:W-:-:S04]  /*49d0*/  UIMAD UR15, UR15, UR18, UR18 ;  /* 0x000000120f0f72a4 */ /* 0x000fc8000f8e0212 */
[----:B------:R-:W-:-:S04]  /*49e0*/  UISETP.LT.AND UP0, UPT, UR14, UR15, UPT ;  /* 0x0000000f0e00728c */ /* 0x000fc8000bf01270 */
[----:B------:R-:W-:-:S12]  /*49f0*/  USEL UR14, UR14, UR15, UP0 ;  /* 0x0000000f0e0e7287 */ /* 0x000fd80008000000 */
.L_x_1054:
[----:B------:R-:W-:Y:S01]  /*4a00*/  USHF.R.S32.HI UR6, URZ, 0x1f, UR14 ;  /* 0x0000001f3f067899 */ /* 0x000fe2000801140e */
[----:B------:R-:W-:Y:S02]  /*4a10*/  CS2R R150, SRZ ;  /* 0x0000000000967805 */ /* 0x000fe4000001ff00 */
        /* <DEDUP_REMOVED lines=10> */
[----:B------:R-:W-:Y:S01]  /*4ac0*/  UISETP.LT.AND UP0, UPT, UR39, UR6, UPT ;  /* 0x000000062700728c */ /* 0x000fe2000bf01270 */
[----:B------:R-:W-:Y:S02]  /*4ad0*/  CS2R R132, SRZ ;  /* 0x0000000000847805 */ /* 0x000fe4000001ff00 */
[----:B------:R-:W-:Y:S02]  /*4ae0*/  CS2R R130, SRZ ;  /* 0x0000000000827805 */ /* 0x000fe4000001ff00 */
[----:B------:R-:W-:Y:S01]  /*4af0*/  CS2R R128, SRZ ;  /* 0x0000000000807805 */ /* 0x000fe2000001ff00 */
[----:B------:R-:W-:Y:S01]  /*4b00*/  USEL UR57, UR39, UR6, !UP0 ;  /* 0x0000000627397287 */ /* 0x000fe2000c000000 */
[----:B------:R-:W-:-:S02]  /*4b10*/  CS2R R126, SRZ ;  /* 0x00000000007e7805 */ /* 0x000fc4000001ff00 */
[----:B------:R-:W-:Y:S02]  /*4b20*/  CS2R R124, SRZ ;  /* 0x00000000007c7805 */ /* 0x000fe4000001ff00 */
[----:B------:R-:W-:Y:S02]  /*4b30*/  CS2R R122, SRZ ;  /* 0x00000000007a7805 */ /* 0x000fe4000001ff00 */
[----:B------:R-:W-:Y:S02]  /*4b40*/  CS2R R120, SRZ ;  /* 0x0000000000787805 */ /* 0x000fe4000001ff00 */
[----:B------:R-:W-:Y:S02]  /*4b50*/  CS2R R118, SRZ ;  /* 0x0000000000767805 */ /* 0x000fe4000001ff00 */
[----:B------:R-:W-:Y:S02]  /*4b60*/  ISETP.GE.AND P1, PT, R10, UR57, PT ;  /* 0x000000390a007c0c */ /* 0x000fe4000bf26270 */
        /* <DEDUP_REMOVED lines=15> */
[----:B------:R-:W-:Y:S06]  /*4c60*/  @!P1 BRA `(.L_x_1057) ;  /* 0x0000003000689947 */ /* 0x000fec0003800000 */
[----:B------:R-:W-:Y:S01]  /*4c70*/  IMAD.MOV.U32 R9, RZ, RZ, R7 ;  /* 0x000000ffff097224 */ /* 0x000fe200078e0007 */
[----:B------:R-:W-:Y:S01]  /*4c80*/  UMOV UR59, UR46 ;  /* 0x0000002e003b7c82 */ /* 0x000fe20008000000 */
[----:B------:R-:W-:Y:S01]  /*4c90*/  IMAD.MOV.U32 R8, RZ, RZ, R2 ;  /* 0x000000ffff087224 */ /* 0x000fe200078e0002 */
[----:B------:R-:W-:Y:S01]  /*4ca0*/  UMOV UR58, UR45 ;  /* 0x0000002d003a7c82 */ /* 0x000fe20008000000 */
[----:B------:R-:W-:Y:S01]  /*4cb0*/  IMAD.MOV.U32 R151, RZ, RZ, RZ ;  /* 0x000000ffff977224 */ /* 0x000fe200078e00ff */
[----:B------:R-:W-:Y:S01]  /*4cc0*/  ULDC UR54, c[0x0][0x9e4] ;  /* 0x0002790000367ab9 */ /* 0x000fe20000000800 */
[----:B------:R-:W-:Y:S01]  /*4cd0*/  ULDC UR55, c[0x0][0x9dc] ;  /* 0x0002770000377ab9 */ /* 0x000fe20000000800 */
[----:B------:R-:W-:-:S05]  /*4ce0*/  ULDC UR56, c[0x0][0x9e0] ;  /* 0x0002780000387ab9 */ /* 0x000fca0000000800 */
.L_x_1076:
[----:B------:R-:W-:Y:S01]  /*4cf0*/  ISETP.NE.AND P2, PT, RZ, UR42, PT ;  /* 0x0000002aff007c0c */ /* 0x000fe2000bf45270 */
[----:B------:R-:W-:-:S04]  /*4d00*/  UISETP.NE.AND UP0, UPT, UR58, 0x1, UPT ;  /* 0x000000013a00788c */ /* 0x000fc8000bf05270 */
[----:B------:R-:W-:-:S04]  /*4d10*/  USEL UR46, URZ, 0x1, UP0 ;  /* 0x000000013f2e7887 */ /* 0x000fc80008000000 */
[----:B------:R-:W-:-:S04]  /*4d20*/  ULOP3.LUT UR46, UR59, UR46, URZ, 0x3c, !UPT ;  /* 0x0000002e3b2e7292 */ /* 0x000fc8000f8e3c3f */
[----:B------:R-:W-:Y:S08]  /*4d30*/  @P2 BRA `(.L_x_1058) ;  /* 0x0000000000382947 */ /* 0x000ff00003800000 */
[----:B------:R-:W-:Y:S05]  /*4d40*/  @!P0 BRA `(.L_x_1059) ;  /* 0x0000000000048947 */ /* 0x000fea0003800000 */
[----:B------:R-:W-:Y:S01]  /*4d50*/  BPT.TRAP 0x1 ;  /* 0x000000040000795c */ /* 0x000fe20000300000 */
.L_x_1059:
[----:B------:R-:W-:Y:S01]  /*4d60*/  UIADD3 UR6, UR58, 0x1, URZ ;  /* 0x000000013a067890 */ /* 0x000fe2000fffe03f */
[----:B------:R-:W-:-:S03]  /*4d70*/  IMAD.U32 R0, RZ, RZ, UR46 ;  /* 0x0000002eff007e24 */ /* 0x000fc6000f8e00ff */
[----:B------:R-:W-:Y:S02]  /*4d80*/  UISETP.NE.AND UP0, UPT, UR6, 0x2, UPT ;  /* 0x000000020600788c */ /* 0x000fe4000bf05270 */
[----:B------:R-:W-:Y:S02]  /*4d90*/  SHF.L.U32 R0, R0, 0x1f, RZ ;  /* 0x0000001f00007819 */ /* 0x000fe400000006ff */
[----:B------:R-:W-:-:S04]  /*4da0*/  USEL UR6, UR6, URZ, UP0 ;  /* 0x0000003f06067287 */ /* 0x000fc80008000000 */
[----:B------:R-:W-:-:S09]  /*4db0*/  ULEA UR6, UR6, UR41, 0x3 ;  /* 0x0000002906067291 */ /* 0x000fd2000f8e183f */
[----:B------:R0:W1:Y:S01]  /*4dc0*/  SYNCS.PHASECHK.TRANS64.TRYWAIT P1, [UR6+0x28830], R0 ;  /* 0x02883000ff0075a7 */ /* 0x0000620008020146 */
[----:B------:R-:W-:Y:S05]  /*4dd0*/  @!P0 BRA `(.L_x_1060) ;  /* 0x0000000000048947 */ /* 0x000fea0003800000 */
[----:B------:R-:W-:Y:S01]  /*4de0*/  BPT.TRAP 0x1 ;  /* 0x000000040000795c */ /* 0x000fe20000300000 */
.L_x_1060:
[----:B-1----:R-:W-:Y:S05]  /*4df0*/  @P1 BRA `(.L_x_1058) ;  /* 0x0000000000081947 */ /* 0x002fea0003800000 */
[----:B------:R-:W1:Y:S02]  /*4e00*/  SYNCS.PHASECHK.TRANS64.TRYWAIT P1, [UR6+0x28830], R0 ;  /* 0x02883000ff0075a7 */ /* 0x000e640008020146 */
[----:B-1----:R-:W-:Y:S05]  /*4e10*/  @!P1 BRA `(.L_x_1061) ;  /* 0x000000f0005c9947 */ /* 0x002fea0003800000 */
.L_x_1058:
        /* <DEDUP_REMOVED lines=48> */
.L_x_1063:
[----:B------:R-:W-:Y:S01]  /*5120*/  ULEA UR6, UR58, UR41, 0x3 ;  /* 0x000000293a067291 */ /* 0x000fe2000f8e183f */
[----:B------:R-:W-:-:S05]  /*5130*/  IMAD.U32 R0, RZ, RZ, UR59 ;  /* 0x0000003bff007e24 */ /* 0x000fca000f8e00ff */
[----:B------:R-:W-:-:S04]  /*5140*/  SHF.L.U32 R0, R0, 0x1f, RZ ;  /* 0x0000001f00007819 */ /* 0x000fc800000006ff */
[----:B------:R0:W1:Y:S01]  /*5150*/  SYNCS.PHASECHK.TRANS64.TRYWAIT P1, [UR6+0x28850], R0 ;  /* 0x02885000ff0075a7 */ /* 0x0000620008020146 */
[----:B------:R-:W-:Y:S05]  /*5160*/  @!P0 BRA `(.L_x_1064) ;  /* 0x0000000000048947 */ /* 0x000fea0003800000 */
[----:B------:R-:W-:Y:S01]  /*5170*/  BPT.TRAP 0x1 ;  /* 0x000000040000795c */ /* 0x000fe20000300000 */
.L_x_1064:
[----:B-1----:R-:W-:Y:S05]  /*5180*/  @P1 BRA `(.L_x_1062) ;  /* 0x0000000000081947 */ /* 0x002fea0003800000 */
[----:B------:R-:W1:Y:S02]  /*5190*/  SYNCS.PHASECHK.TRANS64.TRYWAIT P1, [UR6+0x28850], R0 ;  /* 0x02885000ff0075a7 */ /* 0x000e640008020146 */
[----:B-1----:R-:W-:Y:S05]  /*51a0*/  @!P1 BRA `(.L_x_1065) ;  /* 0x000000ec00909947 */ /* 0x002fea0003800000 */
.L_x_1062:
        /* <DEDUP_REMOVED lines=49> */
.L_x_1066:
[----:B------:R-:W-:Y:S01]  /*54c0*/  UISETP.NE.AND UP1, UPT, UR50, URZ, UPT ;  /* 0x0000003f3200728c */ /* 0x000fe2000bf25270 */
[----:B0-----:R-:W-:Y:S01]  /*54d0*/  VIADD R0, R17, UR37 ;  /* 0x0000002511007c36 */ /* 0x001fe20008000000 */
[----:B------:R-:W0:Y:S01]  /*54e0*/  LDC R5, c[0x0][0x2f0] ;  /* 0x0000bc00ff057b82 */ /* 0x000e220000000800 */
[----:B------:R-:W-:Y:S01]  /*54f0*/  ULEA UR6, UR45, UR41, 0x3 ;  /* 0x000000292d067291 */ /* 0x000fe2000f8e183f */
[----:B------:R-:W-:Y:S01]  /*5500*/  IMAD.SHL.U32 R20, R10, 0x80, RZ ;  /* 0x000000800a147824 */ /* 0x000fe200078e00ff */
[----:B------:R-:W-:Y:S01]  /*5510*/  UISETP.NE.AND UP0, UPT, UR49, URZ, UPT ;  /* 0x0000003f3100728c */ /* 0x000fe2000bf05270 */
[----:B------:R-:W-:Y:S01]  /*5520*/  PLOP3.LUT P1, PT, PT, PT, UP1, 0x80, 0x0 ;  /* 0x000000000000781c */ /* 0x000fe20003f2f018 */
[----:B------:R-:W-:Y:S01]  /*5530*/  UIADD3 UR6, UR6, 0x28840, URZ ;  /* 0x0002884006067890 */ /* 0x000fe2000fffe03f */
[----:B------:R-:W-:Y:S02]  /*5540*/  PLOP3.LUT P2, PT, PT, PT, UP1, 0x80, 0x0 ;  /* 0x000000000000781c */ /* 0x000fe40003f4f018 */
[----:B------:R-:W1:Y:S01]  /*5550*/  LDC R6, c[0x0][0x288] ;  /* 0x0000a200ff067b82 */ /* 0x000e620000000800 */
[----:B------:R-:W-:Y:S01]  /*5560*/  @UP1 ULDC UR7, c[0x0][0x44c] ;  /* 0x0001130000071ab9 */ /* 0x000fe20000000800 */
[----:B------:R-:W-:Y:S01]  /*5570*/  IADD3 R7, -R20, 0x1, RZ ;  /* 0x0000000114077810 */ /* 0x000fe20007ffe1ff */
[----:B------:R-:W-:-:S06]  /*5580*/  UPRMT UR6, UR40, 0x654, UR6 ;  /* 0x0000065428067896 */ /* 0x000fcc0008000006 */
[----:B------:R-:W-:Y:S01]  /*5590*/  @P1 IMAD.HI.U32 R2, R0, UR7, RZ ;  /* 0x0000000700021c27 */ /* 0x000fe2000f8e00ff */
[----:B------:R-:W-:Y:S01]  /*55a0*/  @UP1 ULDC UR7, c[0x0][0x450] ;  /* 0x0001140000071ab9 */ /* 0x000fe20000000800 */
[----:B------:R-:W-:Y:S01]  /*55b0*/  PLOP3.LUT P1, PT, PT, PT, UP0, 0x40, 0x0 ;  /* 0x000000000000781c */ /* 0x000fe20003f2e808 */
[----:B------:R-:W-:Y:S01]  /*55c0*/  SYNCS.ARRIVE.TRANS64.RED.A1T0 RZ, [UR6], RZ ;  /* 0x000000ffffff79a7 */ /* 0x000fe20008100406 */
[----:B------:R-:W-:Y:S01]  /*55d0*/  ULOP3.LUT UR6, URZ, UR55, URZ, 0x33, !UPT ;  /* 0x000000373f067292 */ /* 0x000fe2000f8e333f */
[----:B------:R-:W-:Y:S01]  /*55e0*/  @P2 SHF.R.U32.HI R0, RZ, UR7, R2 ;  /* 0x00000007ff002c19 */ /* 0x000fe20008011602 */
[----:B------:R-:W-:-:S04]  /*55f0*/  IMAD R2, R16, -0x2, R7 ;  /* 0xfffffffe10027824 */ /* 0x000fc800078e0207 */
[----:B------:R-:W2:Y:S01]  /*5600*/  SHFL.IDX PT, R11, R0, RZ, 0x1c1f ;  /* 0x001c1fff000b7589 */ /* 0x000ea200000e0000 */
[----:B0-----:R-:W-:-:S04]  /*5610*/  IMAD R7, R5, UR43, R2 ;  /* 0x0000002b05077c24 */ /* 0x001fc8000f8e0202 */
[----:B-1----:R-:W-:-:S04]  /*5620*/  IMAD.IADD R7, R7, 0x1, -R6 ;  /* 0x0000000107077824 */ /* 0x002fc800078e0a06 */
[C---:B------:R-:W-:Y:S02]  /*5630*/  VIADD R152, R7.reuse, UR56 ;  /* 0x0000003807987c36 */ /* 0x040fe40008000000 */
[----:B------:R-:W-:Y:S02]  /*5640*/  VIADD R154, R7, UR6 ;  /* 0x00000006079a7c36 */ /* 0x000fe40008000000 */
[--C-:B--2---:R-:W-:Y:S02]  /*5650*/  IMAD.IADD R2, R152, 0x1, R11.reuse ;  /* 0x0000000198027824 */ /* 0x104fe400078e020b */
[----:B------:R-:W-:Y:S01]  /*5660*/  IMAD.IADD R12, R154, 0x1, R11 ;  /* 0x000000019a0c7824 */ /* 0x000fe200078e020b */
[----:B------:R-:W-:Y:S06]  /*5670*/  @P1 BRA `(.L_x_1067) ;  /* 0x00000000005c1947 */ /* 0x000fec0003800000 */
[----:B------:R-:W-:Y:S01]  /*5680*/  IMAD R7, R5, UR43, R11 ;  /* 0x0000002b05077c24 */ /* 0x000fe2000f8e020b */
[----:B------:R-:W-:Y:S03]  /*5690*/  BSSY B0, `(.L_x_1068) ;  /* 0x0000011000007945 */ /* 0x000fe60003800000 */
[----:B------:R-:W-:-:S05]  /*56a0*/  IMAD.IADD R7, R7, 0x1, -R6 ;  /* 0x0000000107077824 */ /* 0x000fca00078e0a06 */
[----:B------:R-:W-:-:S13]  /*56b0*/  ISETP.GT.AND P1, PT, R7, -0x1, PT ;  /* 0xffffffff0700780c */ /* 0x000fda0003f24270 */
[----:B------:R-:W-:Y:S05]  /*56c0*/  @P1 BRA `(.L_x_1069) ;  /* 0x0000000000201947 */ /* 0x000fea0003800000 */
[----:B------:R-:W-:Y:S01]  /*56d0*/  IMAD.U32 R11, RZ, RZ, UR54 ;  /* 0x00000036ff0b7e24 */ /* 0x000fe2000f8e00ff */
[----:B------:R-:W-:-:S04]  /*56e0*/  LOP3.LUT R7, RZ, R7, RZ, 0x33, !PT ;  /* 0x00000007ff077212 */ /* 0x000fc800078e33ff */
[----:B------:R-:W-:-:S13]  /*56f0*/  ISETP.NE.AND P1, PT, R11, 0x1, PT ;  /* 0x000000010b00780c */ /* 0x000fda0003f25270 */
[----:B------:R-:W0:Y:S02]  /*5700*/  @P1 LDC.64 R14, c[0x0][0x9e8] ;  /* 0x00027a00ff0e1b82 */ /* 0x000e240000000a00 */
[----:B0-----:R-:W-:-:S05]  /*5710*/  @P1 IMAD.HI.U32 R14, R7, R14, RZ ;  /* 0x0000000e070e1227 */ /* 0x001fca00078e00ff */
[----:B------:R-:W-:-:S04]  /*5720*/  @P1 SHF.R.U32.HI R7, RZ, R15, R14 ;  /* 0x0000000fff071219 */ /* 0x000fc8000001160e */
[----:B------:R-:W-:Y:S01]  /*5730*/  LOP3.LUT R7, RZ, R7, RZ, 0x33, !PT ;  /* 0x00000007ff077212 */ /* 0x000fe200078e33ff */
[----:B------:R-:W-:Y:S06]  /*5740*/  BRA `(.L_x_1070) ;  /* 0x0000000000147947 */ /* 0x000fec0003800000 */
.L_x_1069:
[----:B------:R-:W-:-:S05]  /*5750*/  IMAD.U32 R11, RZ, RZ, UR54 ;  /* 0x00000036ff0b7e24 */ /* 0x000fca000f8e00ff */
[----:B------:R-:W-:-:S13]  /*5760*/  ISETP.NE.AND P1, PT, R11, 0x1, PT ;  /* 0x000000010b00780c */ /* 0x000fda0003f25270 */
[----:B------:R-:W0:Y:S02]  /*5770*/  @P1 LDC.64 R14, c[0x0][0x9e8] ;  /* 0x00027a00ff0e1b82 */ /* 0x000e240000000a00 */
[----:B0-----:R-:W-:-:S05]  /*5780*/  @P1 IMAD.HI.U32 R14, R7, R14, RZ ;  /* 0x0000000e070e1227 */ /* 0x001fca00078e00ff */
[----:B------:R-:W-:-:S07]  /*5790*/  @P1 SHF.R.U32.HI R7, RZ, R15, R14 ;  /* 0x0000000fff071219 */ /* 0x000fce000001160e */
.L_x_1070:
[----:B------:R-:W-:Y:S05]  /*57a0*/  BSYNC B0 ;  /* 0x0000000000007941 */ /* 0x000fea0003800000 */
.L_x_1068:
[----:B------:R-:W-:-:S04]  /*57b0*/  IMAD R7, R7, R11, -R20 ;  /* 0x0000000b07077224 */ /* 0x000fc800078e0a14 */
[----:B------:R-:W-:-:S05]  /*57c0*/  IMAD R7, R16, -0x2, R7 ;  /* 0xfffffffe10077824 */ /* 0x000fca00078e0207 */
[----:B------:R-:W-:Y:S02]  /*57d0*/  VIADDMNMX R2, R7, R11, R2, PT ;  /* 0x0000000b07027246 */ /* 0x000fe40003800102 */
[----:B------:R-:W-:-:S07]  /*57e0*/  VIMNMX R12, R12, R7, !PT ;  /* 0x000000070c0c7248 */ /* 0x000fce0007fe0100 */
.L_x_1067:
[----:B------:R-:W-:Y:S01]  /*57f0*/  ISETP.GT.AND P1, PT, R10, -0x1, PT ;  /* 0xffffffff0a00780c */ /* 0x000fe20003f24270 */
[----:B------:R-:W0:Y:S01]  /*5800*/  SHFL.IDX PT, R161, R0, 0x1, 0x1c1f ;  /* 0x003c1f0000a17f89 */ /* 0x000e2200000e0000 */
[----:B------:R-:W-:Y:S02]  /*5810*/  UISETP.NE.AND UP0, UPT, UR49, URZ, UPT ;  /* 0x0000003f3100728c */ /* 0x000fe4000bf05270 */
[C---:B------:R-:W-:Y:S02]  /*5820*/  ISETP.GT.AND P3, PT, R12.reuse, 0x8, P1 ;  /* 0x000000080c00780c */ /* 0x040fe40000f64270 */
[----:B------:R-:W-:Y:S02]  /*5830*/  ISETP.GT.AND P6, PT, R12, RZ, P1 ;  /* 0x000000ff0c00720c */ /* 0x000fe40000fc4270 */
[----:B------:R-:W-:Y:S02]  /*5840*/  ISETP.LT.OR P3, PT, R2, 0x9, P3 ;  /* 0x000000090200780c */ /* 0x000fe40001f61670 */
[----:B------:R-:W-:-:S02]  /*5850*/  ISETP.GT.AND P2, PT, R12, 0x1, P1 ;  /* 0x000000010c00780c */ /* 0x000fc40000f44270 */
[----:B------:R-:W-:Y:S02]  /*5860*/  FSEL R175, R28, -INF , !P3 ;  /* 0xff8000001caf7808 */ /* 0x000fe40005800000 */
[----:B------:R-:W-:Y:S02]  /*5870*/  ISETP.GT.AND P3, PT, R12, 0x19, P1 ;  /* 0x000000190c00780c */ /* 0x000fe40000f64270 */
[C---:B------:R-:W-:Y:S02]  /*5880*/  ISETP.LT.OR P6, PT, R2.reuse, 0x1, P6 ;  /* 0x000000010200780c */ /* 0x040fe400037c1670 */
[C---:B------:R-:W-:Y:S02]  /*5890*/  ISETP.LT.OR P2, PT, R2.reuse, 0x2, P2 ;  /* 0x000000020200780c */ /* 0x040fe40001741670 */
[----:B------:R-:W-:Y:S02]  /*58a0*/  ISETP.LT.OR P3, PT, R2, 0x1a, P3 ;  /* 0x0000001a0200780c */ /* 0x000fe40001f61670 */
[----:B------:R-:W-:-:S02]  /*58b0*/  ISETP.GT.AND P5, PT, R12, 0x9, P1 ;  /* 0x000000090c00780c */ /* 0x000fc40000fa4270 */
[----:B------:R-:W-:Y:S01]  /*58c0*/  FSEL R11, R24, -INF , !P6 ;  /* 0xff800000180b7808 */ /* 0x000fe20007000000 */
[----:B0-----:R-:W-:Y:S01]  /*58d0*/  IMAD.IADD R14, R154, 0x1, R161 ;  /* 0x000000019a0e7824 */ /* 0x001fe200078e02a1 */
[----:B------:R-:W-:Y:S02]  /*58e0*/  FSEL R173, R25, -INF , !P2 ;  /* 0xff80000019ad7808 */ /* 0x000fe40005000000 */
[C---:B------:R-:W-:Y:S02]  /*58f0*/  ISETP.GT.AND P4, PT, R12.reuse, 0x10, P1 ;  /* 0x000000100c00780c */ /* 0x040fe40000f84270 */
[C---:B------:R-:W-:Y:S02]  /*5900*/  ISETP.GT.AND P6, PT, R12.reuse, 0x11, P1 ;  /* 0x000000110c00780c */ /* 0x040fe40000fc4270 */
[----:B------:R-:W-:Y:S02]  /*5910*/  ISETP.GT.AND P2, PT, R12, 0x18, P1 ;  /* 0x000000180c00780c */ /* 0x000fe40000f44270 */
[----:B------:R-:W-:-:S02]  /*5920*/  FSEL R21, R37, -INF , !P3 ;  /* 0xff80000025157808 */ /* 0x000fc40005800000 */
[----:B------:R-:W-:Y:S02]  /*5930*/  ISETP.GT.AND P3, PT, R12, 0x30, P1 ;  /* 0x000000300c00780c */ /* 0x000fe40000f64270 */
[C---:B------:R-:W-:Y:S02]  /*5940*/  ISETP.LT.OR P5, PT, R2.reuse, 0xa, P5 ;  /* 0x0000000a0200780c */ /* 0x040fe40002fa1670 */
[C---:B------:R-:W-:Y:S02]  /*5950*/  ISETP.LT.OR P4, PT, R2.reuse, 0x11, P4 ;  /* 0x000000110200780c */ /* 0x040fe40002781670 */
[C---:B------:R-:W-:Y:S02]  /*5960*/  ISETP.LT.OR P6, PT, R2.reuse, 0x12, P6 ;  /* 0x000000120200780c */ /* 0x040fe400037c1670 */
[C---:B------:R-:W-:Y:S02]  /*5970*/  ISETP.LT.OR P2, PT, R2.reuse, 0x19, P2 ;  /* 0x000000190200780c */ /* 0x040fe40001741670 */
[----:B------:R-:W-:-:S02]  /*5980*/  ISETP.LT.OR P3, PT, R2, 0x31, P3 ;  /* 0x000000310200780c */ /* 0x000fc40001f61670 */
[----:B------:R-:W-:Y:S02]  /*5990*/  FSEL R13, R29, -INF , !P5 ;  /* 0xff8000001d0d7808 */ /* 0x000fe40006800000 */
[----:B------:R-:W-:Y:S02]  /*59a0*/  ISETP.GT.AND P5, PT, R12, 0x20, P1 ;  /* 0x000000200c00780c */ /* 0x000fe40000fa4270 */
[----:B------:R-:W-:Y:S02]  /*59b0*/  FSEL R177, R32, -INF , !P4 ;  /* 0xff80000020b17808 */ /* 0x000fe40006000000 */
[----:B------:R-:W-:Y:S02]  /*59c0*/  FSEL R15, R33, -INF , !P6 ;  /* 0xff800000210f7808 */ /* 0x000fe40007000000 */
[----:B------:R-:W-:Y:S02]  /*59d0*/  FSEL R179, R36, -INF , !P2 ;  /* 0xff80000024b37808 */ /* 0x000fe40005000000 */
[----:B------:R-:W-:-:S02]  /*59e0*/  ISETP.GT.AND P4, PT, R12, 0x21, P1 ;  /* 0x000000210c00780c */ /* 0x000fc40000f84270 */
[C---:B------:R-:W-:Y:S02]  /*59f0*/  ISETP.GT.AND P6, PT, R12.reuse, 0x28, P1 ;  /* 0x000000280c00780c */ /* 0x040fe40000fc4270 */
[----:B------:R-:W-:Y:S02]  /*5a00*/  ISETP.GT.AND P2, PT, R12, 0x29, P1 ;  /* 0x000000290c00780c */ /* 0x000fe40000f44270 */
[----:B------:R-:W-:Y:S02]  /*5a10*/  FSEL R157, R48, -INF , !P3 ;  /* 0xff800000309d7808 */ /* 0x000fe40005800000 */
[----:B------:R-:W-:Y:S02]  /*5a20*/  ISETP.GT.AND P3, PT, R12, 0x41, P1 ;  /* 0x000000410c00780c */ /* 0x000fe40000f64270 */
[C---:B------:R-:W-:Y:S02]  /*5a30*/  ISETP.LT.OR P5, PT, R2.reuse, 0x21, P5 ;  /* 0x000000210200780c */ /* 0x040fe40002fa1670 */
[----:B------:R-:W-:-:S02]  /*5a40*/  ISETP.LT.OR P4, PT, R2, 0x22, P4 ;  /* 0x000000220200780c */ /* 0x000fc40002781670 */
[C---:B------:R-:W-:Y:S02]  /*5a50*/  ISETP.LT.OR P6, PT, R2.reuse, 0x29, P6 ;  /* 0x000000290200780c */ /* 0x040fe400037c1670 */
[C---:B------:R-:W-:Y:S02]  /*5a60*/  ISETP.LT.OR P2, PT, R2.reuse, 0x2a, P2 ;  /* 0x0000002a0200780c */ /* 0x040fe40001741670 */
[----:B------:R-:W-:Y:S02]  /*5a70*/  ISETP.LT.OR P3, PT, R2, 0x42, P3 ;  /* 0x000000420200780c */ /* 0x000fe40001f61670 */
[----:B------:R-:W-:Y:S02]  /*5a80*/  FSEL R171, R40, -INF , !P5 ;  /* 0xff80000028ab7808 */ /* 0x000fe40006800000 */
[----:B------:R-:W-:Y:S02]  /*5a90*/  ISETP.GT.AND P5, PT, R12, 0x31, P1 ;  /* 0x000000310c00780c */ /* 0x000fe40000fa4270 */
[----:B------:R-:W-:-:S02]  /*5aa0*/  FSEL R167, R41, -INF , !P4 ;  /* 0xff80000029a77808 */ /* 0x000fc40006000000 */
[----:B------:R-:W-:Y:S02]  /*5ab0*/  FSEL R165, R44, -INF , !P6 ;  /* 0xff8000002ca57808 */ /* 0x000fe40007000000 */
        /* <DEDUP_REMOVED lines=12> */
[----:B------:R-:W-:Y:S02]  /*5b80*/  FSEL R153, R52, -INF , !P4 ;  /* 0xff80000034997808 */ /* 0x000fe40006000000 */
[----:B------:R-:W-:Y:S02]  /*5b90*/  FSEL R53, R53, -INF , !P6 ;  /* 0xff80000035357808 */ /* 0x000fe40007000000 */
[----:B------:R-:W-:Y:S02]  /*5ba0*/  FSEL R49, R56, -INF , !P2 ;  /* 0xff80000038317808 */ /* 0x000fe40005000000 */
[C---:B------:R-:W-:Y:S02]  /*5bb0*/  ISETP.GT.AND P5, PT, R12.reuse, 0x48, P1 ;  /* 0x000000480c00780c */ /* 0x040fe40000fa4270 */
        /* <DEDUP_REMOVED lines=11> */
[----:B------:R-:W-:Y:S02]  /*5c70*/  FSEL R61, R61, -INF , !P4 ;  /* 0xff8000003d3d7808 */ /* 0x000fe40006000000 */
[----:B------:R-:W-:-:S02]  /*5c80*/  FSEL R25, R64, -INF , !P6 ;  /* 0xff80000040197808 */ /* 0x000fc40007000000 */
[----:B------:R-:W-:Y:S02]  /*5c90*/  FSEL R65, R65, -INF , !P2 ;  /* 0xff80000041417808 */ /* 0x000fe40005000000 */
[C---:B------:R-:W-:Y:S02]  /*5ca0*/  ISETP.GT.AND P5, PT, R12.reuse, 0x59, P1 ;  /* 0x000000590c00780c */ /* 0x040fe40000fa4270 */
[C---:B------:R-:W-:Y:S02]  /*5cb0*/  ISETP.GT.AND P4, PT, R12.reuse, 0x60, P1 ;  /* 0x000000600c00780c */ /* 0x040fe40000f84270 */
[C---:B------:R-:W-:Y:S02]  /*5cc0*/  ISETP.GT.AND P6, PT, R12.reuse, 0x61, P1 ;  /* 0x000000610c00780c */ /* 0x040fe40000fc4270 */
[----:B------:R-:W-:Y:S02]  /*5cd0*/  ISETP.GT.AND P2, PT, R12, 0x68, P1 ;  /* 0x000000680c00780c */ /* 0x000fe40000f44270 */
[----:B------:R-:W-:-:S02]  /*5ce0*/  FSEL R77, R77, -INF , !P3 ;  /* 0xff8000004d4d7808 */ /* 0x000fc40005800000 */
[----:B------:R-:W-:Y:S02]  /*5cf0*/  PLOP3.LUT P3, PT, PT, PT, UP0, 0x40, 0x0 ;  /* 0x000000000000781c */ /* 0x000fe40003f6e808 */
[C---:B------:R-:W-:Y:S02]  /*5d00*/  ISETP.LT.OR P5, PT, R2.reuse, 0x5a, P5 ;  /* 0x0000005a0200780c */ /* 0x040fe40002fa1670 */
[C---:B------:R-:W-:Y:S02]  /*5d10*/  ISETP.LT.OR P4, PT, R2.reuse, 0x61, P4 ;  /* 0x000000610200780c */ /* 0x040fe40002781670 */
[C---:B------:R-:W-:Y:S02]  /*5d20*/  ISETP.LT.OR P6, PT, R2.reuse, 0x62, P6 ;  /* 0x000000620200780c */ /* 0x040fe400037c1670 */
[----:B------:R-:W-:Y:S02]  /*5d30*/  ISETP.LT.OR P2, PT, R2, 0x69, P2 ;  /* 0x000000690200780c */ /* 0x000fe40001741670 */
[----:B------:R-:W-:-:S02]  /*5d40*/  FSEL R69, R69, -INF , !P5 ;  /* 0xff80000045457808 */ /* 0x000fc40006800000 */
[----:B------:R-:W-:Y:S02]  /*5d50*/  FSEL R33, R72, -INF , !P4 ;  /* 0xff80000048217808 */ /* 0x000fe40006000000 */
[----:B------:R-:W-:Y:S02]  /*5d60*/  FSEL R73, R73, -INF , !P6 ;  /* 0xff80000049497808 */ /* 0x000fe40007000000 */
[----:B------:R-:W-:Y:S02]  /*5d70*/  FSEL R7, R76, -INF , !P2 ;  /* 0xff8000004c077808 */ /* 0x000fe40005000000 */
[C---:B------:R-:W-:Y:S02]  /*5d80*/  ISETP.GT.AND P5, PT, R12.reuse, 0x70, P1 ;  /* 0x000000700c00780c */ /* 0x040fe40000fa4270 */
[C---:B------:R-:W-:Y:S02]  /*5d90*/  ISETP.GT.AND P4, PT, R12.reuse, 0x71, P1 ;  /* 0x000000710c00780c */ /* 0x040fe40000f84270 */
[----:B------:R-:W-:-:S02]  /*5da0*/  ISETP.GT.AND P6, PT, R12, 0x78, P1 ;  /* 0x000000780c00780c */ /* 0x000fc40000fc4270 */
[----:B------:R-:W-:Y:S01]  /*5db0*/  ISETP.GT.AND P2, PT, R12, 0x79, P1 ;  /* 0x000000790c00780c */ /* 0x000fe20000f44270 */
[----:B------:R-:W-:Y:S01]  /*5dc0*/  IMAD.IADD R12, R152, 0x1, R161 ;  /* 0x00000001980c7824 */ /* 0x000fe200078e02a1 */
[C---:B------:R-:W-:Y:S02]  /*5dd0*/  ISETP.LT.OR P5, PT, R2.reuse, 0x71, P5 ;  /* 0x000000710200780c */ /* 0x040fe40002fa1670 */
[C---:B------:R-:W-:Y:S02]  /*5de0*/  ISETP.LT.OR P4, PT, R2.reuse, 0x72, P4 ;  /* 0x000000720200780c */ /* 0x040fe40002781670 */
[C---:B------:R-:W-:Y:S02]  /*5df0*/  ISETP.LT.OR P6, PT, R2.reuse, 0x79, P6 ;  /* 0x000000790200780c */ /* 0x040fe400037c1670 */
[----:B------:R-:W-:Y:S02]  /*5e00*/  ISETP.LT.OR P2, PT, R2, 0x7a, P2 ;  /* 0x0000007a0200780c */ /* 0x000fe40001741670 */
[----:B------:R-:W-:-:S02]  /*5e10*/  FSEL R45, R80, -INF , !P5 ;  /* 0xff800000502d7808 */ /* 0x000fc40006800000 */
[----:B------:R-:W-:Y:S02]  /*5e20*/  FSEL R81, R81, -INF , !P4 ;  /* 0xff80000051517808 */ /* 0x000fe40006000000 */
[----:B------:R-:W-:Y:S02]  /*5e30*/  FSEL R41, R84, -INF , !P6 ;  /* 0xff80000054297808 */ /* 0x000fe40007000000 */
[----:B------:R-:W-:Y:S01]  /*5e40*/  FSEL R85, R85, -INF , !P2 ;  /* 0xff80000055557808 */ /* 0x000fe20005000000 */
        /* <DEDUP_REMOVED lines=14> */
.L_x_1073:
[----:B------:R-:W-:-:S05]  /*5f30*/  IMAD.U32 R2, RZ, RZ, UR54 ;  /* 0x00000036ff027e24 */ /* 0x000fca000f8e00ff */
[----:B------:R-:W-:-:S13]  /*5f40*/  ISETP.NE.AND P2, PT, R2, 0x1, PT ;  /* 0x000000010200780c */ /* 0x000fda0003f45270 */
[----:B------:R-:W0:Y:S02]  /*5f50*/  @P2 LDC.64 R162, c[0x0][0x9e8] ;  /* 0x00027a00ffa22b82 */ /* 0x000e240000000a00 */
[----:B0-----:R-:W-:-:S05]  /*5f60*/  @P2 IMAD.HI.U32 R0, R161, R162, RZ ;  /* 0x000000a2a1002227 */ /* 0x001fca00078e00ff */
[----:B------:R-:W-:-:S07]  /*5f70*/  @P2 SHF.R.U32.HI R161, RZ, R163, R0 ;  /* 0x000000a3ffa12219 */ /* 0x000fce0000011600 */
.L_x_1074:
[----:B------:R-:W-:Y:S05]  /*5f80*/  BSYNC B0 ;  /* 0x0000000000007941 */ /* 0x000fea0003800000 */
.L_x_1072:
[----:B------:R-:W-:-:S04]  /*5f90*/  IMAD R161, R161, R2, -R20 ;  /* 0x00000002a1a17224 */ /* 0x000fc800078e0a14 */
[----:B------:R-:W-:-:S05]  /*5fa0*/  IMAD R161, R16, -0x2, R161 ;  /* 0xfffffffe10a17824 */ /* 0x000fca00078e02a1 */
[----:B------:R-:W-:Y:S02]  /*5fb0*/  VIADDMNMX R12, R161, R2, R12, PT ;  /* 0x00000002a10c7246 */ /* 0x000fe4000380010c */
[----:B------:R-:W-:-:S07]  /*5fc0*/  VIMNMX R14, R14, R161, !PT ;  /* 0x000000a10e0e7248 */ /* 0x000fce0007fe0100 */
.L_x_1071:
[----:B------:R-:W-:Y:S02]  /*5fd0*/  FMNMX.FTZ R0, R11, R8, !PT ;  /* 0x000000080b007209 */ /* 0x000fe40007810000 */
[C---:B------:R-:W-:Y:S02]  /*5fe0*/  ISETP.GT.AND P6, PT, R14.reuse, 0x1, P1 ;  /* 0x000000010e00780c */ /* 0x040fe40000fc4270 */
[----:B------:R-:W-:Y:S02]  /*5ff0*/  FMNMX.FTZ R0, R173, R0, !PT ;  /* 0x00000000ad007209 */ /* 0x000fe40007810000 */
[----:B------:R-:W-:Y:S02]  /*6000*/  ISETP.GT.AND P5, PT, R14, 0x10, P1 ;  /* 0x000000100e00780c */ /* 0x000fe40000fa4270 */
[----:B------:R-:W-:Y:S02]  /*6010*/  FMNMX.FTZ R0, R175, R0, !PT ;  /* 0x00000000af007209 */ /* 0x000fe40007810000 */
[----:B------:R-:W-:-:S02]  /*6020*/  ISETP.LT.OR P6, PT, R12, 0x2, P6 ;  /* 0x000000020c00780c */ /* 0x000fc400037c1670 */
[----:B------:R-:W-:Y:S02]  /*6030*/  FMNMX.FTZ R0, R13, R0, !PT ;  /* 0x000000000d007209 */ /* 0x000fe40007810000 */
[----:B------:R-:W-:Y:S02]  /*6040*/  ISETP.LT.OR P5, PT, R12, 0x11, P5 ;  /* 0x000000110c00780c */ /* 0x000fe40002fa1670 */
[----:B------:R-:W-:Y:S02]  /*6050*/  FMNMX.FTZ R0, R177, R0, !PT ;  /* 0x00000000b1007209 */ /* 0x000fe40007810000 */
[----:B------:R-:W-:Y:S02]  /*6060*/  FSEL R27, R27, -INF , !P6 ;  /* 0xff8000001b1b7808 */ /* 0x000fe40007000000 */
[----:B------:R-:W-:Y:S02]  /*6070*/  FMNMX.FTZ R0, R15, R0, !PT ;  /* 0x000000000f007209 */ /* 0x000fe40007810000 */
[----:B------:R-:W-:-:S02]  /*6080*/  FSEL R163, R34, -INF , !P5 ;  /* 0xff80000022a37808 */ /* 0x000fc40006800000 */
[----:B------:R-:W-:Y:S02]  /*6090*/  FMNMX.FTZ R0, R179, R0, !PT ;  /* 0x00000000b3007209 */ /* 0x000fe40007810000 */
[----:B------:R-:W-:Y:S02]  /*60a0*/  ISETP.GT.AND P5, PT, R14, 0x20, P1 ;  /* 0x000000200e00780c */ /* 0x000fe40000fa4270 */
[----:B------:R-:W-:Y:S02]  /*60b0*/  FMNMX.FTZ R0, R21, R0, !PT ;  /* 0x0000000015007209 */ /* 0x000fe40007810000 */
[----:B------:R-:W-:Y:S02]  /*60c0*/  ISETP.LT.OR P5, PT, R12, 0x21, P5 ;  /* 0x000000210c00780c */ /* 0x000fe40002fa1670 */
[----:B------:R-:W-:Y:S02]  /*60d0*/  FMNMX.FTZ R0, R171, R0, !PT ;  /* 0x00000000ab007209 */ /* 0x000fe40007810000 */
[----:B------:R-:W-:-:S02]  /*60e0*/  ISETP.GT.AND P3, PT, R14, 0x8, P1 ;  /* 0x000000080e00780c */ /* 0x000fc40000f64270 */
[----:B------:R-:W-:Y:S02]  /*60f0*/  FMNMX.FTZ R0, R167, R0, !PT ;  /* 0x00000000a7007209 */ /* 0x000fe40007810000 */
[----:B------:R-:W-:Y:S02]  /*6100*/  ISETP.GT.AND P4, PT, R14, 0x9, P1 ;  /* 0x000000090e00780c */ /* 0x000fe40000f84270 */
[----:B------:R-:W-:Y:S02]  /*6110*/  FMNMX.FTZ R0, R165, R0, !PT ;  /* 0x00000000a5007209 */ /* 0x000fe40007810000 */
[C---:B------:R-:W-:Y:S02]  /*6120*/  ISETP.LT.OR P3, PT, R12.reuse, 0x9, P3 ;  /* 0x000000090c00780c */ /* 0x040fe40001f61670 */
[----:B------:R-:W-:Y:S02]  /*6130*/  FMNMX.FTZ R0, R159, R0, !PT ;  /* 0x000000009f007209 */ /* 0x000fe40007810000 */
[----:B------:R-:W-:-:S02]  /*6140*/  ISETP.LT.OR P4, PT, R12, 0xa, P4 ;  /* 0x0000000a0c00780c */ /* 0x000fc40002781670 */
[----:B------:R-:W-:Y:S02]  /*6150*/  FMNMX.FTZ R0, R157, R0, !PT ;  /* 0x000000009d007209 */ /* 0x000fe40007810000 */
[----:B------:R-:W-:Y:S02]  /*6160*/  ISETP.GT.AND P2, PT, R14, 0x11, P1 ;  /* 0x000000110e00780c */ /* 0x000fe40000f44270 */
[----:B------:R-:W-:Y:S02]  /*6170*/  FMNMX.FTZ R0, R155, R0, !PT ;  /* 0x000000009b007209 */ /* 0x000fe40007810000 */
[----:B------:R-:W-:Y:S02]  /*6180*/  FSEL R31, R31, -INF , !P4 ;  /* 0xff8000001f1f7808 */ /* 0x000fe40006000000 */
        /* <DEDUP_REMOVED lines=15> */
[C---:B------:R-:W-:Y:S02]  /*6280*/  ISETP.GT.AND P4, PT, R14.reuse, 0x29, P1 ;  /* 0x000000290e00780c */ /* 0x040fe40000f84270 */
[----:B------:R-:W-:Y:S02]  /*6290*/  FMNMX.FTZ R0, R29, R0, !PT ;  /* 0x000000001d007209 */ /* 0x000fe40007810000 */
[----:B------:R-:W-:Y:S02]  /*62a0*/  FSEL R43, R43, -INF , !P2 ;  /* 0xff8000002b2b7808 */ /* 0x000fe40005000000 */
[----:B------:R-:W-:Y:S02]  /*62b0*/  FMNMX.FTZ R0, R69, R0, !PT ;  /* 0x0000000045007209 */ /* 0x000fe40007810000 */
[----:B------:R-:W-:-:S02]  /*62c0*/  ISETP.GT.AND P2, PT, R14, 0x30, P1 ;  /* 0x000000300e00780c */ /* 0x000fc40000f44270 */
[----:B------:R-:W-:Y:S02]  /*62d0*/  FMNMX.FTZ R0, R33, R0, !PT ;  /* 0x0000000021007209 */ /* 0x000fe40007810000 */
[C---:B------:R-:W-:Y:S02]  /*62e0*/  ISETP.LT.OR P4, PT, R12.reuse, 0x2a, P4 ;  /* 0x0000002a0c00780c */ /* 0x040fe40002781670 */
[----:B------:R-:W-:Y:S02]  /*62f0*/  FMNMX.FTZ R0, R73, R0, !PT ;  /* 0x0000000049007209 */ /* 0x000fe40007810000 */
[----:B------:R-:W-:Y:S02]  /*6300*/  ISETP.LT.OR P2, PT, R12, 0x31, P2 ;  /* 0x000000310c00780c */ /* 0x000fe40001741670 */
[----:B------:R-:W-:Y:S02]  /*6310*/  FMNMX.FTZ R0, R7, R0, !PT ;  /* 0x0000000007007209 */ /* 0x000fe40007810000 */
[----:B------:R-:W-:-:S02]  /*6320*/  FSEL R181, R50, -INF , !P2 ;  /* 0xff80000032b57808 */ /* 0x000fc40005000000 */
[----:B------:R-:W-:Y:S02]  /*6330*/  FMNMX.FTZ R0, R77, R0, !PT ;  /* 0x000000004d007209 */ /* 0x000fe40007810000 */
[----:B------:R-:W-:Y:S02]  /*6340*/  ISETP.GT.AND P2, PT, R14, 0x40, P1 ;  /* 0x000000400e00780c */ /* 0x000fe40000f44270 */
[----:B------:R-:W-:Y:S02]  /*6350*/  FMNMX.FTZ R0, R45, R0, !PT ;  /* 0x000000002d007209 */ /* 0x000fe40007810000 */
[----:B------:R-:W-:Y:S02]  /*6360*/  ISETP.LT.OR P2, PT, R12, 0x41, P2 ;  /* 0x000000410c00780c */ /* 0x000fe40001741670 */
[----:B------:R-:W-:Y:S02]  /*6370*/  FMNMX.FTZ R0, R81, R0, !PT ;  /* 0x0000000051007209 */ /* 0x000fe40007810000 */
[----:B------:R-:W-:-:S02]  /*6380*/  FSEL R193, R58, -INF , !P2 ;  /* 0xff8000003ac17808 */ /* 0x000fc40005000000 */
[----:B------:R-:W-:Y:S02]  /*6390*/  FMNMX.FTZ R0, R41, R0, !PT ;  /* 0x0000000029007209 */ /* 0x000fe40007810000 */
[----:B------:R-:W-:Y:S02]  /*63a0*/  ISETP.GT.AND P2, PT, R14, 0x50, P1 ;  /* 0x000000500e00780c */ /* 0x000fe40000f44270 */
[----:B------:R-:W-:Y:S02]  /*63b0*/  FMNMX.FTZ R20, R85, R0, !PT ;  /* 0x0000000055147209 */ /* 0x000fe40007810000 */
[----:B------:R-:W0:Y:S01]  /*63c0*/  LDC R0, c[0x0][0x988] ;  /* 0x00026200ff007b82 */ /* 0x000e220000000800 */
[----:B------:R-:W-:Y:S02]  /*63d0*/  ISETP.LT.OR P2, PT, R12, 0x51, P2 ;  /* 0x000000510c00780c */ /* 0x000fe40001741670 */
[----:B------:R-:W1:Y:S02]  /*63e0*/  SHFL.BFLY PT, R161, R20, 0x2, 0x1f ;  /* 0x0c401f0014a17f89 */ /* 0x000e6400000e0000 */
[----:B-1----:R-:W-:-:S05]  /*63f0*/  FMNMX.FTZ R161, R20, R161, !PT ;  /* 0x000000a114a17209 */ /* 0x002fca0007810000 */
[----:B------:R-:W1:Y:S02]  /*6400*/  SHFL.BFLY PT, R2, R161, 0x1, 0x1f ;  /* 0x0c201f00a1027f89 */ /* 0x000e6400000e0000 */
[----:B-1----:R-:W-:Y:S02]  /*6410*/  FMNMX.FTZ R2, R161, R2, !PT ;  /* 0x00000002a1027209 */ /* 0x002fe40007810000 */
[----:B------:R-:W-:Y:S02]  /*6420*/  FSEL R161, R30, -INF , !P3 ;  /* 0xff8000001ea17808 */ /* 0x000fe40005800000 */
[C---:B------:R-:W-:Y:S01]  /*6430*/  FSETP.NEU.FTZ.AND P6, PT, R2.reuse, -INF , PT ;  /* 0xff8000000200780b */ /* 0x040fe20003fdd000 */
[----:B0-----:R-:W-:Y:S01]  /*6440*/  FMUL.FTZ R20, R2, R0 ;  /* 0x0000000002147220 */ /* 0x001fe20000410000 */
[----:B------:R-:W-:-:S04]  /*6450*/  ISETP.GT.AND P3, PT, R14, 0x18, P1 ;  /* 0x000000180e00780c */ /* 0x000fc80000f64270 */
[----:B------:R-:W-:Y:S02]  /*6460*/  FSEL R20, R20, RZ, P6 ;  /* 0x000000ff14147208 */ /* 0x000fe40003000000 */
[----:B------:R-:W-:-:S03]  /*6470*/  ISETP.LT.OR P3, PT, R12, 0x19, P3 ;  /* 0x000000190c00780c */ /* 0x000fc60001f61670 */
[-CC-:B------:R-:W-:Y:S01]  /*6480*/  FFMA.FTZ R180, R173, R0.reuse, -R20.reuse ;  /* 0x00000000adb47223 */ /* 0x180fe20000010814 */
[----:B------:R-:W-:Y:S01]  /*6490*/  FSEL R173, R42, -INF , !P5 ;  /* 0xff8000002aad7808 */ /* 0x000fe20006800000 */
[-CC-:B------:R-:W-:Y:S01]  /*64a0*/  FFMA.FTZ R182, R175, R0.reuse, -R20.reuse ;  /* 0x00000000afb67223 */ /* 0x180fe20000010814 */
[----:B------:R-:W-:Y:S01]  /*64b0*/  ISETP.GT.AND P5, PT, R14, RZ, P1 ;  /* 0x000000ff0e00720c */ /* 0x000fe20000fa4270 */
[-CC-:B------:R-:W-:Y:S01]  /*64c0*/  FFMA.FTZ R176, R177, R0.reuse, -R20.reuse ;  /* 0x00000000b1b07223 */ /* 0x180fe20000010814 */
[----:B------:R-:W-:Y:S01]  /*64d0*/  FSEL R169, R38, -INF , !P3 ;  /* 0xff80000026a97808 */ /* 0x000fe20005800000 */
[-CC-:B------:R-:W-:Y:S01]  /*64e0*/  FFMA.FTZ R178, R179, R0.reuse, -R20.reuse ;  /* 0x00000000b3b27223 */ /* 0x180fe20000010814 */
[----:B------:R-:W-:Y:S01]  /*64f0*/  ISETP.LT.OR P5, PT, R12, 0x1, P5 ;  /* 0x000000010c00780c */ /* 0x000fe20002fa1670 */
[-CC-:B------:R-:W-:Y:S01]  /*6500*/  FFMA.FTZ R172, R171, R0.reuse, -R20.reuse ;  /* 0x00000000abac7223 */ /* 0x180fe20000010814 */
[----:B------:R-:W-:Y:S01]  /*6510*/  ISETP.GT.AND P3, PT, R14, 0x28, P1 ;  /* 0x000000280e00780c */ /* 0x000fe20000f64270 */
[-CC-:B------:R-:W-:Y:S01]  /*6520*/  FFMA.FTZ R174, R165, R0.reuse, -R20.reuse ;  /* 0x00000000a5ae7223 */ /* 0x180fe20000010814 */
[----:B------:R-:W-:Y:S01]  /*6530*/  FSEL R26, R26, -INF , !P5 ;  /* 0xff8000001a1a7808 */ /* 0x000fe20006800000 */
[-CC-:B------:R-:W-:Y:S01]  /*6540*/  FFMA.FTZ R168, R157, R0.reuse, -R20.reuse ;  /* 0x000000009da87223 */ /* 0x180fe20000010814 */
[----:B------:R-:W-:Y:S01]  /*6550*/  ISETP.LT.OR P3, PT, R12, 0x29, P3 ;  /* 0x000000290c00780c */ /* 0x000fe20001f61670 */
[-CC-:B------:R-:W-:Y:S01]  /*6560*/  FFMA.FTZ R170, R153, R0.reuse, -R20.reuse ;  /* 0x0000000099aa7223 */ /* 0x180fe20000010814 */
[----:B------:R-:W-:Y:S01]  /*6570*/  FMNMX.FTZ R24, R26, R9, !PT ;  /* 0x000000091a187209 */ /* 0x000fe20007810000 */
[-CC-:B------:R-:W-:Y:S01]  /*6580*/  FFMA.FTZ R164, R49, R0.reuse, -R20.reuse ;  /* 0x0000000031a47223 */ /* 0x180fe20000010814 */
[----:B------:R-:W-:Y:S01]  /*6590*/  FSEL R175, R46, -INF , !P3 ;  /* 0xff8000002eaf7808 */ /* 0x000fe20005800000 */
[--C-:B------:R-:W-:Y:S01]  /*65a0*/  FFMA.FTZ R49, R57, R0, -R20.reuse ;  /* 0x0000000039317223 */ /* 0x100fe20000010814 */
[----:B------:R-:W-:Y:S01]  /*65b0*/  FMNMX.FTZ R24, R27, R24, !PT ;  /* 0x000000181b187209 */ /* 0x000fe20007810000 */
[-CC-:B------:R-:W-:Y:S01]  /*65c0*/  FFMA.FTZ R166, R37, R0.reuse, -R20.reuse ;  /* 0x0000000025a67223 */ /* 0x180fe20000010814 */
[C---:B------:R-:W-:Y:S01]  /*65d0*/  ISETP.GT.AND P3, PT, R14.reuse, 0x31, P1 ;  /* 0x000000310e00780c */ /* 0x040fe20000f64270 */
[--C-:B------:R-:W-:Y:S01]  /*65e0*/  FFMA.FTZ R37, R61, R0, -R20.reuse ;  /* 0x000000003d257223 */ /* 0x100fe20000010814 */
[----:B------:R-:W-:Y:S01]  /*65f0*/  FMNMX.FTZ R24, R161, R24, !PT ;  /* 0x00000018a1187209 */ /* 0x000fe20007810000 */
[-CC-:B------:R-:W-:Y:S01]  /*6600*/  FFMA.FTZ R158, R7, R0.reuse, -R20.reuse ;  /* 0x00000000079e7223 */ /* 0x180fe20000010814 */
[----:B------:R-:W-:Y:S01]  /*6610*/  FSEL R177, R47, -INF , !P4 ;  /* 0xff8000002fb17808 */ /* 0x000fe20006000000 */
[--C-:B------:R-:W-:Y:S01]  /*6620*/  FFMA.FTZ R47, R167, R0, -R20.reuse ;  /* 0x00000000a72f7223 */ /* 0x100fe20000010814 */
[----:B------:R-:W-:Y:S01]  /*6630*/  FMNMX.FTZ R24, R31, R24, !PT ;  /* 0x000000181f187209 */ /* 0x000fe20007810000 */
[-CC-:B------:R-:W-:Y:S01]  /*6640*/  FFMA.FTZ R160, R25, R0.reuse, -R20.reuse ;  /* 0x0000000019a07223 */ /* 0x180fe20000010814 */
[----:B------:R-:W-:Y:S01]  /*6650*/  ISETP.GT.AND P5, PT, R14, 0x38, P1 ;  /* 0x000000380e00780c */ /* 0x000fe20000fa4270 */
[--C-:B------:R-:W-:Y:S01]  /*6660*/  FFMA.FTZ R25, R65, R0, -R20.reuse ;  /* 0x0000000041197223 */ /* 0x100fe20000010814 */
[----:B------:R-:W-:Y:S01]  /*6670*/  FMNMX.FTZ R24, R163, R24, !PT ;  /* 0x00000018a3187209 */ /* 0x000fe20007810000 */
[-CC-:B------:R-:W-:Y:S01]  /*6680*/  FFMA.FTZ R11, R11, R0.reuse, -R20.reuse ;  /* 0x000000000b0b7223 */ /* 0x180fe20000010814 */
[----:B------:R-:W-:Y:S01]  /*6690*/  ISETP.LT.OR P3, PT, R12, 0x32, P3 ;  /* 0x000000320c00780c */ /* 0x000fe20001f61670 */
[--C-:B------:R-:W-:Y:S01]  /*66a0*/  FFMA.FTZ R162, R29, R0, -R20.reuse ;  /* 0x000000001da27223 */ /* 0x100fe20000010814 */
[----:B------:R-:W-:Y:S01]  /*66b0*/  FMNMX.FTZ R24, R35, R24, !PT ;  /* 0x0000001823187209 */ /* 0x000fe20007810000 */
[--C-:B------:R-:W-:Y:S01]  /*66c0*/  FFMA.FTZ R156, R33, R0, -R20.reuse ;  /* 0x00000000219c7223 */ /* 0x100fe20000010814 */
[----:B------:R-:W-:Y:S01]  /*66d0*/  ISETP.GT.AND P4, PT, R14, 0x39, P1 ;  /* 0x000000390e00780c */ /* 0x000fe20000f84270 */
[----:B------:R-:W-:Y:S01]  /*66e0*/  MUFU.EX2 R11, R11 ;  /* 0x0000000b000b7308 */ /* 0x000fe20000000800 */
[----:B------:R-:W-:Y:S01]  /*66f0*/  FMNMX.FTZ R24, R169, R24, !PT ;  /* 0x00000018a9187209 */ /* 0x000fe20007810000 */
[-CC-:B------:R-:W-:Y:S01]  /*6700*/  FFMA.FTZ R152, R45, R0.reuse, -R20.reuse ;  /* 0x000000002d987223 */ /* 0x180fe20000010814 */
[----:B------:R-:W-:Y:S01]  /*6710*/  ISETP.LT.OR P5, PT, R12, 0x39, P5 ;  /* 0x000000390c00780c */ /* 0x000fe20002fa1670 */
[--C-:B------:R-:W-:Y:S01]  /*6720*/  FFMA.FTZ R154, R41, R0, -R20.reuse ;  /* 0x00000000299a7223 */ /* 0x100fe20000010814 */
[----:B------:R-:W-:Y:S01]  /*6730*/  FMNMX.FTZ R24, R39, R24, !PT ;  /* 0x0000001827187209 */ /* 0x000fe20007810000 */
[-CC-:B------:R-:W-:Y:S01]  /*6740*/  FFMA.FTZ R13, R13, R0.reuse, -R20.reuse ;  /* 0x000000000d0d7223 */ /* 0x180fe20000010814 */
[----:B------:R-:W-:Y:S01]  /*6750*/  FSEL R51, R51, -INF , !P3 ;  /* 0xff80000033337808 */ /* 0x000fe20005800000 */
[--C-:B------:R-:W-:Y:S01]  /*6760*/  FFMA.FTZ R15, R15, R0, -R20.reuse ;  /* 0x000000000f0f7223 */ /* 0x100fe20000010814 */
[----:B------:R-:W-:Y:S01]  /*6770*/  FMNMX.FTZ R24, R173, R24, !PT ;  /* 0x00000018ad187209 */ /* 0x000fe20007810000 */
[-CC-:B------:R-:W-:Y:S01]  /*6780*/  FFMA.FTZ R21, R21, R0.reuse, -R20.reuse ;  /* 0x0000000015157223 */ /* 0x180fe20000010814 */
[----:B------:R-:W-:Y:S01]  /*6790*/  FSEL R179, R54, -INF , !P5 ;  /* 0xff80000036b37808 */ /* 0x000fe20006800000 */
[--C-:B------:R-:W-:Y:S01]  /*67a0*/  FFMA.FTZ R53, R53, R0, -R20.reuse ;  /* 0x0000000035357223 */ /* 0x100fe20000010814 */
[----:B------:R-:W-:Y:S01]  /*67b0*/  FMNMX.FTZ R24, R43, R24, !PT ;  /* 0x000000182b187209 */ /* 0x000fe20007810000 */
[-CC-:B------:R-:W-:Y:S01]  /*67c0*/  FFMA.FTZ R29, R69, R0.reuse, -R20.reuse ;  /* 0x00000000451d7223 */ /* 0x180fe20000010814 */
[----:B------:R-:W-:Y:S01]  /*67d0*/  ISETP.LT.OR P4, PT, R12, 0x3a, P4 ;  /* 0x0000003a0c00780c */ /* 0x000fe20002781670 */
[--C-:B------:R-:W-:Y:S01]  /*67e0*/  FFMA.FTZ R33, R73, R0, -R20.reuse ;  /* 0x0000000049217223 */ /* 0x100fe20000010814 */
[----:B------:R-:W-:Y:S01]  /*67f0*/  FMNMX.FTZ R24, R175, R24, !PT ;  /* 0x00000018af187209 */ /* 0x000fe20007810000 */
[-CC-:B------:R-:W-:Y:S01]  /*6800*/  FFMA.FTZ R45, R81, R0.reuse, -R20.reuse ;  /* 0x00000000512d7223 */ /* 0x180fe20000010814 */
[----:B------:R-:W-:Y:S01]  /*6810*/  ISETP.GT.AND P3, PT, R14, 0x41, P1 ;  /* 0x000000410e00780c */ /* 0x000fe20000f64270 */
[--C-:B------:R-:W-:Y:S01]  /*6820*/  FFMA.FTZ R41, R85, R0, -R20.reuse ;  /* 0x0000000055297223 */ /* 0x100fe20000010814 */
[----:B------:R-:W-:Y:S01]  /*6830*/  FMNMX.FTZ R24, R177, R24, !PT ;  /* 0x00000018b1187209 */ /* 0x000fe20007810000 */
[----:B------:R-:W-:Y:S01]  /*6840*/  MUFU.EX2 R180, R180 ;  /* 0x000000b400b47308 */ /* 0x000fe20000000800 */
[----:B------:R-:W-:Y:S01]  /*6850*/  FSEL R183, R55, -INF , !P4 ;  /* 0xff80000037b77808 */ /* 0x000fe20006000000 */
[----:B------:R-:W-:Y:S01]  /*6860*/  FFMA.FTZ R55, R159, R0, -R20 ;  /* 0x000000009f377223 */ /* 0x000fe20000010814 */
[----:B------:R-:W-:-:S02]  /*6870*/  FMNMX.FTZ R24, R181, R24, !PT ;  /* 0x00000018b5187209 */ /* 0x000fc40007810000 */
[----:B------:R-:W-:Y:S02]  /*6880*/  ISETP.GT.AND P5, PT, R14, 0x48, P1 ;  /* 0x000000480e00780c */ /* 0x000fe40000fa4270 */
[----:B------:R-:W-:Y:S01]  /*6890*/  FMNMX.FTZ R24, R51, R24, !PT ;  /* 0x0000001833187209 */ /* 0x000fe20007810000 */
[----:B------:R-:W-:Y:S01]  /*68a0*/  MUFU.EX2 R182, R182 ;  /* 0x000000b600b67308 */ /* 0x000fe20000000800 */
[----:B------:R-:W-:Y:S02]  /*68b0*/  ISETP.LT.OR P3, PT, R12, 0x42, P3 ;  /* 0x000000420c00780c */ /* 0x000fe40001f61670 */
[----:B------:R-:W-:Y:S02]  /*68c0*/  FMNMX.FTZ R24, R179, R24, !PT ;  /* 0x00000018b3187209 */ /* 0x000fe40007810000 */
[----:B------:R-:W-:Y:S02]  /*68d0*/  ISETP.GT.AND P4, PT, R14, 0x49, P1 ;  /* 0x000000490e00780c */ /* 0x000fe40000f84270 */
[----:B------:R-:W-:Y:S01]  /*68e0*/  FMNMX.FTZ R24, R183, R24, !PT ;  /* 0x00000018b7187209 */ /* 0x000fe20007810000 */
[----:B------:R-:W-:Y:S01]  /*68f0*/  MUFU.EX2 R13, R13 ;  /* 0x0000000d000d7308 */ /* 0x000fe20000000800 */
[----:B------:R-:W-:-:S02]  /*6900*/  ISETP.LT.OR P5, PT, R12, 0x49, P5 ;  /* 0x000000490c00780c */ /* 0x000fc40002fa1670 */
[----:B------:R-:W-:Y:S01]  /*6910*/  FSEL R171, R59, -INF , !P3 ;  /* 0xff8000003bab7808 */ /* 0x000fe20005800000 */
[----:B------:R-:W-:Y:S01]  /*6920*/  FFMA.FTZ R59, R155, R0, -R20 ;  /* 0x000000009b3b7223 */ /* 0x000fe20000010814 */
[----:B------:R-:W-:Y:S02]  /*6930*/  FMNMX.FTZ R24, R193, R24, !PT ;  /* 0x00000018c1187209 */ /* 0x000fe40007810000 */
[----:B------:R-:W-:Y:S01]  /*6940*/  FSEL R167, R62, -INF , !P5 ;  /* 0xff8000003ea77808 */ /* 0x000fe20006800000 */
[----:B------:R-:W-:Y:S01]  /*6950*/  MUFU.EX2 R176, R176 ;  /* 0x000000b000b07308 */ /* 0x000fe20000000800 */
[----:B------:R-:W-:Y:S02]  /*6960*/  ISETP.LT.OR P4, PT, R12, 0x4a, P4 ;  /* 0x0000004a0c00780c */ /* 0x000fe40002781670 */
[----:B------:R-:W-:Y:S02]  /*6970*/  FMNMX.FTZ R24, R171, R24, !PT ;  /* 0x00000018ab187209 */ /* 0x000fe40007810000 */
[----:B------:R-:W-:-:S02]  /*6980*/  ISETP.GT.AND P3, PT, R14, 0x51, P1 ;  /* 0x000000510e00780c */ /* 0x000fc40000f64270 */
[----:B------:R-:W-:Y:S01]  /*6990*/  FSEL R63, R63, -INF , !P4 ;  /* 0xff8000003f3f7808 */ /* 0x000fe20006000000 */
[----:B------:R-:W-:Y:S01]  /*69a0*/  MUFU.EX2 R15, R15 ;  /* 0x0000000f000f7308 */ /* 0x000fe20000000800 */
[----:B------:R-:W-:Y:S02]  /*69b0*/  FMNMX.FTZ R24, R167, R24, !PT ;  /* 0x00000018a7187209 */ /* 0x000fe40007810000 */
[----:B------:R-:W-:Y:S02]  /*69c0*/  ISETP.GT.AND P5, PT, R14, 0x58, P1 ;  /* 0x000000580e00780c */ /* 0x000fe40000fa4270 */
[----:B------:R-:W-:Y:S02]  /*69d0*/  FSEL R165, R66, -INF , !P2 ;  /* 0xff80000042a57808 */ /* 0x000fe40005000000 */
[----:B------:R-:W-:Y:S01]  /*69e0*/  ISETP.LT.OR P3, PT, R12, 0x52, P3 ;  /* 0x000000520c00780c */ /* 0x000fe20001f61670 */
[----:B------:R-:W-:Y:S01]  /*69f0*/  MUFU.EX2 R178, R178 ;  /* 0x000000b200b27308 */ /* 0x000fe20000000800 */
[----:B------:R-:W-:-:S02]  /*6a00*/  FMNMX.FTZ R24, R63, R24, !PT ;  /* 0x000000183f187209 */ /* 0x000fc40007810000 */
[----:B------:R-:W-:Y:S02]  /*6a10*/  ISETP.GT.AND P4, PT, R14, 0x59, P1 ;  /* 0x000000590e00780c */ /* 0x000fe40000f84270 */
[----:B------:R-:W-:Y:S02]  /*6a20*/  ISETP.LT.OR P5, PT, R12, 0x59, P5 ;  /* 0x000000590c00780c */ /* 0x000fe40002fa1670 */
[----:B------:R-:W-:Y:S01]  /*6a30*/  FSEL R67, R67, -INF , !P3 ;  /* 0xff80000043437808 */ /* 0x000fe20005800000 */
[----:B------:R-:W-:Y:S01]  /*6a40*/  MUFU.EX2 R21, R21 ;  /* 0x0000001500157308 */ /* 0x000fe20000000800 */
[----:B------:R-:W-:Y:S02]  /*6a50*/  FMNMX.FTZ R24, R165, R24, !PT ;  /* 0x00000018a5187209 */ /* 0x000fe40007810000 */
[----:B------:R-:W-:Y:S02]  /*6a60*/  ISETP.GT.AND P2, PT, R14, 0x60, P1 ;  /* 0x000000600e00780c */ /* 0x000fe40000f44270 */
[----:B------:R-:W-:-:S02]  /*6a70*/  FSEL R157, R70, -INF , !P5 ;  /* 0xff800000469d7808 */ /* 0x000fc40006800000 */
[----:B------:R-:W-:Y:S01]  /*6a80*/  ISETP.LT.OR P4, PT, R12, 0x5a, P4 ;  /* 0x0000005a0c00780c */ /* 0x000fe20002781670 */
[----:B------:R-:W-:Y:S01]  /*6a90*/  MUFU.EX2 R172, R172 ;  /* 0x000000ac00ac7308 */ /* 0x000fe20000000800 */
[----:B------:R-:W-:Y:S02]  /*6aa0*/  FMNMX.FTZ R24, R67, R24, !PT ;  /* 0x0000001843187209 */ /* 0x000fe40007810000 */
[----:B------:R-:W-:Y:S02]  /*6ab0*/  ISETP.GT.AND P3, PT, R14, 0x61, P1 ;  /* 0x000000610e00780c */ /* 0x000fe40000f64270 */
[----:B------:R-:W-:Y:S02]  /*6ac0*/  ISETP.LT.OR P2, PT, R12, 0x61, P2 ;  /* 0x000000610c00780c */ /* 0x000fe40001741670 */
[----:B------:R-:W-:Y:S01]  /*6ad0*/  FSEL R71, R71, -INF , !P4 ;  /* 0xff80000047477808 */ /* 0x000fe20006000000 */
[----:B------:R-:W-:Y:S01]  /*6ae0*/  MUFU.EX2 R47, R47 ;  /* 0x0000002f002f7308 */ /* 0x000fe20000000800 */
[----:B------:R-:W-:-:S02]  /*6af0*/  FMNMX.FTZ R24, R157, R24, !PT ;  /* 0x000000189d187209 */ /* 0x000fc40007810000 */
[----:B------:R-:W-:Y:S02]  /*6b00*/  ISETP.GT.AND P5, PT, R14, 0x68, P1 ;  /* 0x000000680e00780c */ /* 0x000fe40000fa4270 */
[----:B------:R-:W-:Y:S02]  /*6b10*/  FSEL R155, R74, -INF , !P2 ;  /* 0xff8000004a9b7808 */ /* 0x000fe40005000000 */
[----:B------:R-:W-:Y:S01]  /*6b20*/  ISETP.LT.OR P3, PT, R12, 0x62, P3 ;  /* 0x000000620c00780c */ /* 0x000fe20001f61670 */
[----:B------:R-:W-:Y:S01]  /*6b30*/  MUFU.EX2 R174, R174 ;  /* 0x000000ae00ae7308 */ /* 0x000fe20000000800 */
[----:B------:R-:W-:Y:S02]  /*6b40*/  FMNMX.FTZ R24, R71, R24, !PT ;  /* 0x0000001847187209 */ /* 0x000fe40007810000 */
[----:B------:R-:W-:Y:S02]  /*6b50*/  ISETP.GT.AND P4, PT, R14, 0x69, P1 ;  /* 0x000000690e00780c */ /* 0x000fe40000f84270 */
[----:B------:R-:W-:-:S02]  /*6b60*/  ISETP.LT.OR P5, PT, R12, 0x69, P5 ;  /* 0x000000690c00780c */ /* 0x000fc40002fa1670 */
        /* <DEDUP_REMOVED lines=19> */
[----:B------:R-:W-:Y:S02]  /*6ca0*/  ISETP.LT.OR P5, PT, R12, 0x79, P5 ;  /* 0x000000790c00780c */ /* 0x000fe40002fa1670 */
[----:B------:R-:W-:Y:S01]  /*6cb0*/  FSEL R83, R83, -INF , !P3 ;  /* 0xff80000053537808 */ /* 0x000fe20005800000 */
[----:B------:R-:W-:Y:S01]  /*6cc0*/  MUFU.EX2 R53, R53 ;  /* 0x0000003500357308 */ /* 0x000fe20000000800 */
[----:B------:R-:W-:-:S02]  /*6cd0*/  FMNMX.FTZ R24, R159, R24, !PT ;  /* 0x000000189f187209 */ /* 0x000fc40007810000 */
[----:B------:R-:W-:Y:S02]  /*6ce0*/  ISETP.LT.OR P1, PT, R12, 0x7a, P1 ;  /* 0x0000007a0c00780c */ /* 0x000fe40000f21670 */
[----:B------:R-:W-:Y:S02]  /*6cf0*/  FSEL R195, R86, -INF , !P5 ;  /* 0xff80000056c37808 */ /* 0x000fe40006800000 */
[----:B------:R-:W-:Y:S01]  /*6d00*/  FMNMX.FTZ R24, R83, R24, !PT ;  /* 0x0000001853187209 */ /* 0x000fe20007810000 */
[----:B------:R-:W-:Y:S01]  /*6d10*/  MUFU.EX2 R164, R164 ;  /* 0x000000a400a47308 */ /* 0x000fe20000000800 */
[----:B------:R-:W-:Y:S02]  /*6d20*/  FSEL R87, R87, -INF , !P1 ;  /* 0xff80000057577808 */ /* 0x000fe40004800000 */
[----:B------:R-:W-:Y:S02]  /*6d30*/  FMNMX.FTZ R24, R195, R24, !PT ;  /* 0x00000018c3187209 */ /* 0x000fe40007810000 */
[----:B------:R-:W-:-:S02]  /*6d40*/  FSEL R65, R2, RZ, P6 ;  /* 0x000000ff02417208 */ /* 0x000fc40003000000 */
[----:B------:R-:W-:Y:S01]  /*6d50*/  FMNMX.FTZ R24, R87, R24, !PT ;  /* 0x0000001857187209 */ /* 0x000fe20007810000 */
[----:B------:R-:W-:Y:S02]  /*6d60*/  MUFU.EX2 R49, R49 ;  /* 0x0000003100317308 */ /* 0x000fe40000000800 */
[----:B------:R-:W-:Y:S02]  /*6d70*/  FADD.FTZ R65, -R65, R8 ;  /* 0x0000000841417221 */ /* 0x000fe40000010100 */
[----:B------:R-:W0:Y:S02]  /*6d80*/  SHFL.BFLY PT, R57, R24, 0x2, 0x1f ;  /* 0x0c401f0018397f89 */ /* 0x000e2400000e0000 */
[-C--:B------:R-:W-:Y:S02]  /*6d90*/  FMUL.FTZ R8, R65, R0.reuse ;  /* 0x0000000041087220 */ /* 0x080fe40000410000 */
[----:B------:R-:W-:Y:S08]  /*6da0*/  MUFU.EX2 R166, R166 ;  /* 0x000000a600a67308 */ /* 0x000ff00000000800 */
[----:B------:R-:W1:Y:S08]  /*6db0*/  MUFU.EX2 R8, R8 ;  /* 0x0000000800087308 */ /* 0x000e700000000800 */
[----:B------:R-:W-:Y:S01]  /*6dc0*/  MUFU.EX2 R37, R37 ;  /* 0x0000002500257308 */ /* 0x000fe20000000800 */
[----:B0-----:R-:W-:Y:S01]  /*6dd0*/  FMNMX.FTZ R12, R24, R57, !PT ;  /* 0x00000039180c7209 */ /* 0x001fe20007810000 */
[----:B------:R-:W-:-:S06]  /*6de0*/  FFMA.FTZ R57, R77, R0, -R20 ;  /* 0x000000004d397223 */ /* 0x000fcc0000010814 */
[----:B------:R-:W-:Y:S01]  /*6df0*/  MUFU.EX2 R160, R160 ;  /* 0x000000a000a07308 */ /* 0x000fe20000000800 */
[----:B------:R-:W0:Y:S07]  /*6e00*/  SHFL.BFLY PT, R61, R12, 0x1, 0x1f ;  /* 0x0c201f000c3d7f89 */ /* 0x000e2e00000e0000 */
[----:B------:R-:W-:Y:S08]  /*6e10*/  MUFU.EX2 R25, R25 ;  /* 0x0000001900197308 */ /* 0x000ff00000000800 */
[----:B------:R-:W-:Y:S08]  /*6e20*/  MUFU.EX2 R162, R162 ;  /* 0x000000a200a27308 */ /* 0x000ff00000000800 */
[----:B------:R-:W-:Y:S01]  /*6e30*/  MUFU.EX2 R29, R29 ;  /* 0x0000001d001d7308 */ /* 0x000fe20000000800 */
[----:B0-----:R-:W-:Y:S01]  /*6e40*/  FMNMX.FTZ R7, R12, R61, !PT ;  /* 0x0000003d0c077209 */ /* 0x001fe20007810000 */
[----:B-1----:R-:W-:-:S03]  /*6e50*/  FFMA.FTZ R61, R8, R4, R11 ;  /* 0x00000004083d7223 */ /* 0x002fc6000001000b */
[C---:B------:R-:W-:Y:S01]  /*6e60*/  FSETP.NEU.FTZ.AND P1, PT, R7.reuse, -INF , PT ;  /* 0xff8000000700780b */ /* 0x040fe20003f3d000 */
[C---:B------:R-:W-:Y:S01]  /*6e70*/  FMUL.FTZ R12, R7.reuse, R0 ;  /* 0x00000000070c7220 */ /* 0x040fe20000410000 */
[----:B------:R-:W-:Y:S01]  /*6e80*/  FADD.FTZ R61, R180, R61 ;  /* 0x0000003db43d7221 */ /* 0x000fe20000010000 */
[----:B------:R-:W-:Y:S01]  /*6e90*/  MUFU.EX2 R156, R156 ;  /* 0x0000009c009c7308 */ /* 0x000fe20000000800 */
[----:B------:R-:W-:Y:S02]  /*6ea0*/  FSEL R34, R7, RZ, P1 ;  /* 0x000000ff07227208 */ /* 0x000fe40000800000 */
[----:B------:R-:W-:-:S03]  /*6eb0*/  FSEL R12, R12, RZ, P1 ;  /* 0x000000ff0c0c7208 */ /* 0x000fc60000800000 */
[----:B------:R-:W-:Y:S02]  /*6ec0*/  FADD.FTZ R9, -R34, R9 ;  /* 0x0000000922097221 */ /* 0x000fe40000010100 */
[-CC-:B------:R-:W-:Y:S01]  /*6ed0*/  FFMA.FTZ R14, R26, R0.reuse, -R12.reuse ;  /* 0x000000001a0e7223 */ /* 0x180fe2000001080c */
[-CC-:B------:R-:W-:Y:S01]  /*6ee0*/  FFMA.FTZ R27, R27, R0.reuse, -R12.reuse ;  /* 0x000000001b1b7223 */ /* 0x180fe2000001080c */
[-C--:B------:R-:W-:Y:S01]  /*6ef0*/  FMUL.FTZ R9, R9, R0.reuse ;  /* 0x0000000009097220 */ /* 0x080fe20000410000 */
        /* <DEDUP_REMOVED lines=26> */
[-C--:B------:R-:W-:Y:S01]  /*70a0*/  FFMA.FTZ R79, R79, R0.reuse, -R12 ;  /* 0x000000004f4f7223 */ /* 0x080fe2000001080c */
[----:B------:R-:W2:Y:S01]  /*70b0*/  MUFU.EX2 R20, R20 ;  /* 0x0000001400147308 */ /* 0x000ea20000000800 */
[----:B0-----:R-:W-:Y:S01]  /*70c0*/  FFMA.FTZ R4, R9, R3, R14 ;  /* 0x0000000309047223 */ /* 0x001fe2000001000e */
[-CC-:B------:R-:W-:Y:S01]  /*70d0*/  FFMA.FTZ R159, R159, R0.reuse, -R12.reuse ;  /* 0x000000009f9f7223 */ /* 0x180fe2000001080c */
[-CC-:B------:R-:W-:Y:S01]  /*70e0*/  FFMA.FTZ R83, R83, R0.reuse, -R12.reuse ;  /* 0x0000000053537223 */ /* 0x180fe2000001080c */
[----:B------:R-:W-:-:S04]  /*70f0*/  FFMA.FTZ R195, R195, R0, -R12 ;  /* 0x00000000c3c37223 */ /* 0x000fc8000001080c */
[----:B------:R-:W0:Y:S01]  /*7100*/  MUFU.EX2 R31, R31 ;  /* 0x0000001f001f7308 */ /* 0x000e220000000800 */
[----:B-1----:R-:W-:Y:S01]  /*7110*/  FADD.FTZ R3, R27, R4 ;  /* 0x000000041b037221 */ /* 0x002fe20000010000 */
[----:B------:R-:W-:-:S06]  /*7120*/  FADD.FTZ R4, R182, R61 ;  /* 0x0000003db6047221 */ /* 0x000fcc0000010000 */
[----:B------:R-:W1:Y:S01]  /*7130*/  MUFU.EX2 R24, R24 ;  /* 0x0000001800187308 */ /* 0x000e620000000800 */
[----:B--2---:R-:W-:Y:S01]  /*7140*/  FADD.FTZ R40, R20, R3 ;  /* 0x0000000314287221 */ /* 0x004fe20000010000 */
[----:B------:R-:W-:-:S04]  /*7150*/  FADD.FTZ R3, R13, R4 ;  /* 0x000000040d037221 */ /* 0x000fc80000010000 */
[----:B------:R-:W-:Y:S02]  /*7160*/  FADD.FTZ R4, R176, R3 ;  /* 0x00000003b0047221 */ /* 0x000fe40000010000 */
[----:B------:R-:W2:Y:S01]  /*7170*/  MUFU.EX2 R35, R35 ;  /* 0x0000002300237308 */ /* 0x000ea20000000800 */
[----:B0-----:R-:W-:Y:S01]  /*7180*/  FADD.FTZ R61, R31, R40 ;  /* 0x000000281f3d7221 */ /* 0x001fe20000010000 */
[----:B------:R-:W-:-:S04]  /*7190*/  FADD.FTZ R3, R15, R4 ;  /* 0x000000040f037221 */ /* 0x000fc80000010000 */
[----:B------:R-:W-:Y:S02]  /*71a0*/  FADD.FTZ R4, R178, R3 ;  /* 0x00000003b2047221 */ /* 0x000fe40000010000 */
[----:B------:R-:W0:Y:S01]  /*71b0*/  MUFU.EX2 R26, R26 ;  /* 0x0000001a001a7308 */ /* 0x000e220000000800 */
[----:B-1----:R-:W-:Y:S01]  /*71c0*/  FADD.FTZ R40, R24, R61 ;  /* 0x0000003d18287221 */ /* 0x002fe20000010000 */
[----:B------:R-:W-:-:S04]  /*71d0*/  FADD.FTZ R3, R21, R4 ;  /* 0x0000000415037221 */ /* 0x000fc80000010000 */
[----:B------:R-:W-:Y:S02]  /*71e0*/  FADD.FTZ R4, R172, R3 ;  /* 0x00000003ac047221 */ /* 0x000fe40000010000 */
[----:B------:R-:W1:Y:S01]  /*71f0*/  MUFU.EX2 R39, R39 ;  /* 0x0000002700277308 */ /* 0x000e620000000800 */
[----:B--2---:R-:W-:Y:S01]  /*7200*/  FADD.FTZ R61, R35, R40 ;  /* 0x00000028233d7221 */ /* 0x004fe20000010000 */
[----:B------:R-:W-:-:S06]  /*7210*/  FFMA.FTZ R40, R67, R0, -R12 ;  /* 0x0000000043287223 */ /* 0x000fcc000001080c */
        /* <DEDUP_REMOVED lines=10> */
[----:B------:R-:W-:Y:S01]  /*72c0*/  FADD.FTZ R61, R59, R44 ;  /* 0x0000002c3b3d7221 */ /* 0x000fe20000010000 */
[-CC-:B------:R-:W-:Y:S01]  /*72d0*/  FFMA.FTZ R42, R71, R0.reuse, -R12.reuse ;  /* 0x00000000472a7223 */ /* 0x180fe2000001080c */
[----:B------:R-:W-:-:S04]  /*72e0*/  FFMA.FTZ R12, R87, R0, -R12 ;  /* 0x00000000570c7223 */ /* 0x000fc8000001080c */
        /* <DEDUP_REMOVED lines=8> */
[----:B------:R-:W-:-:S06]  /*7370*/  FADD.FTZ R4, R170, R61 ;  /* 0x0000003daa047221 */ /* 0x000fcc0000010000 */
[----:B------:R-:W0:Y:S01]  /*7380*/  MUFU.EX2 R43, R43 ;  /* 0x0000002b002b7308 */ /* 0x000e220000000800 */
[----:B-1----:R-:W-:-:S07]  /*7390*/  FADD.FTZ R3, R32, R3 ;  /* 0x0000000320037221 */ /* 0x002fce0000010000 */
        /* <DEDUP_REMOVED lines=10> */
[----:B------:R-:W-:-:S06]  /*7440*/  FADD.FTZ R61, R37, R4 ;  /* 0x00000004253d7221 */ /* 0x000fcc0000010000 */
[----:B------:R-:W1:Y:S01]  /*7450*/  MUFU.EX2 R38, R38 ;  /* 0x0000002600267308 */ /* 0x000e620000000800 */
[----:B--2---:R-:W-:-:S07]  /*7460*/  FADD.FTZ R44, R51, R44 ;  /* 0x0000002c332c7221 */ /* 0x004fce0000010000 */
        /* <DEDUP_REMOVED lines=10> */
[----:B------:R-:W-:-:S06]  /*7510*/  FADD.FTZ R44, R156, R61 ;  /* 0x0000003d9c2c7221 */ /* 0x000fcc0000010000 */
        /* <DEDUP_REMOVED lines=32> */
[----:B-1----:R-:W-:-:S03]  /*7720*/  FADD.FTZ R4, R41, R44 ;  /* 0x0000002c29047221 */ /* 0x002fc60000010000 */
[----:B--2---:R-:W-:Y:S01]  /*7730*/  FADD.FTZ R3, R12, R3 ;  /* 0x000000030c037221 */ /* 0x004fe20000010000 */
[----:B------:R-:W-:Y:S06]  /*7740*/  @!P0 BRA `(.L_x_1075) ;  /* 0x0000000000048947 */ /* 0x000fec0003800000 */
[----:B------:R-:W-:Y:S01]  /*7750*/  BPT.TRAP 0x1 ;  /* 0x000000040000795c */ /* 0x000fe20000300000 */
.L_x_1075:
[----:B------:R-:W-:Y:S01]  /*7760*/  ULEA UR6, UR58, UR41, 0x3 ;  /* 0x000000293a067291 */ /* 0x000fe2000f8e183f */
[----:B------:R-:W-:Y:S01]  /*7770*/  ISETP.GT.AND P1, PT, R10, UR57, PT ;  /* 0x000000390a007c0c */ /* 0x000fe2000bf24270 */
[----:B------:R-:W-:Y:S01]  /*7780*/  UMOV UR59, UR46 ;  /* 0x0000002e003b7c82 */ /* 0x000fe20008000000 */
[----:B------:R-:W-:Y:S01]  /*7790*/  UMOV UR58, UR45 ;  /* 0x0000002d003a7c82 */ /* 0x000fe20008000000 */
[----:B------:R-:W-:Y:S01]  /*77a0*/  UIADD3 UR6, UR6, 0x28860, URZ ;  /* 0x0002886006067890 */ /* 0x000fe2000fffe03f */
[----:B------:R-:W-:Y:S01]  /*77b0*/  F2FP.F16.F32.PACK_AB R159, R79, R153 ;  /* 0x000000994f9f723e */ /* 0x000fe200000000ff */
[-C--:B------:R-:W-:Y:S01]  /*77c0*/  FMUL.FTZ R88, R88, R8.reuse ;  /* 0x0000000858587220 */ /* 0x080fe20000410000 */
[-C--:B------:R-:W-:Y:S01]  /*77d0*/  FMUL.FTZ R89, R89, R8.reuse ;  /* 0x0000000859597220 */ /* 0x080fe20000410000 */
[----:B------:R-:W-:Y:S01]  /*77e0*/  UPRMT UR6, UR40, 0x654, UR6 ;  /* 0x0000065428067896 */ /* 0x000fe20008000006 */
        /* <DEDUP_REMOVED lines=96> */
[----:B------:R-:W-:Y:S01]  /*7df0*/  F2FP.F16.F32.PACK_AB R155, R12, R155 ;  /* 0x0000009b0c9b723e */ /* 0x000fe200000000ff */
[----:B------:R-:W-:Y:S06]  /*7e00*/  @P1 BRA `(.L_x_1076) ;  /* 0xffffffcc00b81947 */ /* 0x000fec000383ffff */
.L_x_1057:
[----:B------:R-:W-:Y:S01]  /*7e10*/  UISETP.NE.AND UP1, UPT, UR50, URZ, UPT ;  /* 0x0000003f3200728c */ /* 0x000fe2000bf25270 */
[----:B------:R-:W-:Y:S01]  /*7e20*/  IADD3 R6, -R6, 0x1, RZ ;  /* 0x0000000106067810 */ /* 0x000fe20007ffe1ff */
[----:B------:R-:W-:Y:S02]  /*7e30*/  UISETP.NE.AND UP0, UPT, UR49, URZ, UPT ;  /* 0x0000003f3100728c */ /* 0x000fe4000bf05270 */
[----:B------:R-:W-:Y:S02]  /*7e40*/  UIADD3 UR10, UR37, 0x7f, URZ ;  /* 0x0000007f250a7890 */ /* 0x000fe4000fffe03f */
[----:B------:R-:W-:Y:S02]  /*7e50*/  IMAD R5, R5, UR43, R6 ;  /* 0x0000002b05057c24 */ /* 0x000fe4000f8e0206 */
[----:B------:R-:W-:-:S03]  /*7e60*/  PLOP3.LUT P1, PT, PT, PT, UP0, 0x40, 0x0 ;  /* 0x000000000000781c */ /* 0x000fc60003f2e808 */
[----:B------:R-:W-:Y:S01]  /*7e70*/  @UP1 ULDC UR6, c[0x0][0x44c] ;  /* 0x0001130000061ab9 */ /* 0x000fe20000000800 */
[----:B------:R-:W-:Y:S01]  /*7e80*/  @UP1 ULDC UR11, c[0x0][0x450] ;  /* 0x00011400000b1ab9 */ /* 0x000fe20000000800 */
[----:B------:R-:W-:-:S04]  /*7e90*/  UIMAD.WIDE.U32 UR6, UR10, UR6, URZ ;  /* 0x000000060a0672a5 */ /* 0x000fc8000f8e003f */
[----:B------:R-:W-:-:S06]  /*7ea0*/  @UP1 USHF.R.U32.HI UR10, URZ, UR11, UR7 ;  /* 0x0000000b3f0a1299 */ /* 0x000fcc0008011607 */
[----:B------:R-:W-:-:S04]  /*7eb0*/  VIADD R5, R5, UR10 ;  /* 0x0000000a05057c36 */ /* 0x000fc80008000000 */
[----:B------:R-:W-:Y:S01]  /*7ec0*/  VIADD R6, R5, -UR55 ;  /* 0x8000003705067c36 */ /* 0x000fe20008000000 */
[----:B------:R-:W-:Y:S06]  /*7ed0*/  @P1 BRA `(.L_x_1077) ;  /* 0x0000000000441947 */ /* 0x000fec0003800000 */
[----:B------:R-:W-:-:S13]  /*7ee0*/  ISETP.GT.AND P1, PT, R5, -0x1, PT ;  /* 0xffffffff0500780c */ /* 0x000fda0003f24270 */
[----:B------:R-:W-:Y:S05]  /*7ef0*/  @P1 BRA `(.L_x_1078) ;  /* 0x0000000000201947 */ /* 0x000fea0003800000 */
[----:B------:R-:W0:Y:S01]  /*7f00*/  LDC R12, c[0x0][0x9e4] ;  /* 0x00027900ff0c7b82 */ /* 0x000e220000000800 */
[----:B------:R-:W-:Y:S02]  /*7f10*/  LOP3.LUT R5, RZ, R5, RZ, 0x33, !PT ;  /* 0x00000005ff057212 */ /* 0x000fe400078e33ff */
[----:B0-----:R-:W-:-:S13]  /*7f20*/  ISETP.NE.AND P1, PT, R12, 0x1, PT ;  /* 0x000000010c00780c */ /* 0x001fda0003f25270 */
[----:B------:R-:W0:Y:S02]  /*7f30*/  @P1 LDC.64 R8, c[0x0][0x9e8] ;  /* 0x00027a00ff081b82 */ /* 0x000e240000000a00 */
[----:B0-----:R-:W-:-:S05]  /*7f40*/  @P1 IMAD.HI.U32 R8, R5, R8, RZ ;  /* 0x0000000805081227 */ /* 0x001fca00078e00ff */
[----:B------:R-:W-:-:S04]  /*7f50*/  @P1 SHF.R.U32.HI R5, RZ, R9, R8 ;  /* 0x00000009ff051219 */ /* 0x000fc80000011608 */
[----:B------:R-:W-:Y:S01]  /*7f60*/  LOP3.LUT R5, RZ, R5, RZ, 0x33, !PT ;  /* 0x00000005ff057212 */ /* 0x000fe200078e33ff */
[----:B------:R-:W-:Y:S06]  /*7f70*/  BRA `(.L_x_1079) ;  /* 0x0000000000147947 */ /* 0x000fec0003800000 */
.L_x_1078:
[----:B------:R-:W0:Y:S02]  /*7f80*/  LDC R12, c[0x0][0x9e4] ;  /* 0x00027900ff0c7b82 */ /* 0x000e240000000800 */
[----:B0-----:R-:W-:-:S13]  /*7f90*/  ISETP.NE.AND P1, PT, R12, 0x1, PT ;  /* 0x000000010c00780c */ /* 0x001fda0003f25270 */
[----:B------:R-:W0:Y:S02]  /*7fa0*/  @P1 LDC.64 R8, c[0x0][0x9e8] ;  /* 0x00027a00ff081b82 */ /* 0x000e240000000a00 */
[----:B0-----:R-:W-:-:S05]  /*7fb0*/  @P1 IMAD.HI.U32 R8, R5, R8, RZ ;  /* 0x0000000805081227 */ /* 0x001fca00078e00ff */
[----:B------:R-:W-:-:S07]  /*7fc0*/  @P1 SHF.R.U32.HI R5, RZ, R9, R8 ;  /* 0x00000009ff051219 */ /* 0x000fce0000011608 */
.L_x_1079:
[----:B------:R-:W-:-:S05]  /*7fd0*/  IMAD R5, R5, R12, RZ ;  /* 0x0000000c05057224 */ /* 0x000fca00078e02ff */
[----:B------:R-:W-:-:S07]  /*7fe0*/  VIMNMX R6, R6, R5, !PT ;  /* 0x0000000506067248 */ /* 0x000fce0007fe0100 */
.L_x_1077:
[----:B------:R-:W-:-:S05]  /*7ff0*/  VIADD R6, R6, 0x7f ;  /* 0x0000007f06067836 */ /* 0x000fca0000000000 */
[----:B------:R-:W-:-:S04]  /*8000*/  SHF.R.S32.HI R5, RZ, 0x1f, R6 ;  /* 0x0000001fff057819 */ /* 0x000fc80000011406 */
[----:B------:R-:W-:-:S04]  /*8010*/  LEA.HI R5, R5, R6, RZ, 0x7 ;  /* 0x0000000605057211 */ /* 0x000fc800078f38ff */
[----:B------:R-:W-:-:S04]  /*8020*/  SHF.R.S32.HI R5, RZ, 0x7, R5 ;  /* 0x00000007ff057819 */ /* 0x000fc80000011405 */
[----:B------:R-:W-:-:S04]  /*8030*/  VIMNMX R5, R5, UR39, !PT ;  /* 0x0000002705057c48 */ /* 0x000fc8000ffe0100 */
[----:B------:R-:W-:-:S13]  /*8040*/  ISETP.GE.AND P1, PT, R10, R5, PT ;  /* 0x000000050a00720c */ /* 0x000fda0003f26270 */
[----:B------:R-:W-:Y:S05]  /*8050*/  @!P1 BRA `(.L_x_1080) ;  /* 0x0000002000149947 */ /* 0x000fea0003800000 */
[----:B------:R-:W-:Y:S01]  /*8060*/  IMAD.MOV.U32 R8, RZ, RZ, R7 ;  /* 0x000000ffff087224 */ /* 0x000fe200078e0007 */
[----:B------:R-:W-:Y:S01]  /*8070*/  UMOV UR55, UR46 ;  /* 0x0000002e00377c82 */ /* 0x000fe20008000000 */
[----:B------:R-:W-:Y:S01]  /*8080*/  IMAD.MOV.U32 R9, RZ, RZ, R2 ;  /* 0x000000ffff097224 */ /* 0x000fe200078e0002 */
[----:B------:R-:W-:Y:S01]  /*8090*/  UMOV UR54, UR45 ;  /* 0x0000002d00367c82 */ /* 0x000fe20008000000 */
[----:B------:R-:W-:-:S07]  /*80a0*/  IMAD.MOV.U32 R6, RZ, RZ, R10 ;  /* 0x000000ffff067224 */ /* 0x000fce00078e000a */
.L_x_1091:
[----:B------:R-:W-:Y:S01]  /*80b0*/  ISETP.NE.AND P2, PT, RZ, UR42, PT ;  /* 0x0000002aff007c0c */ /* 0x000fe2000bf45270 */
[----:B------:R-:W-:-:S04]  /*80c0*/  UISETP.NE.AND UP0, UPT, UR54, 0x1, UPT ;  /* 0x000000013600788c */ /* 0x000fc8000bf05270 */
[----:B------:R-:W-:-:S04]  /*80d0*/  USEL UR46, URZ, 0x1, UP0 ;  /* 0x000000013f2e7887 */ /* 0x000fc80008000000 */
[----:B------:R-:W-:-:S04]  /*80e0*/  ULOP3.LUT UR46, UR55, UR46, URZ, 0x3c, !UPT ;  /* 0x0000002e372e7292 */ /* 0x000fc8000f8e3c3f */
[----:B------:R-:W-:Y:S08]  /*80f0*/  @P2 BRA `(.L_x_1081) ;  /* 0x0000000000382947 */ /* 0x000ff00003800000 */
[----:B------:R-:W-:Y:S05]  /*8100*/  @!P0 BRA `(.L_x_1082) ;  /* 0x0000000000048947 */ /* 0x000fea0003800000 */
[----:B------:R-:W-:Y:S01]  /*8110*/  BPT.TRAP 0x1 ;  /* 0x000000040000795c */ /* 0x000fe20000300000 */
.L_x_1082:
        /* <DEDUP_REMOVED lines=9> */
.L_x_1083:
[----:B-1----:R-:W-:Y:S05]  /*81b0*/  @P1 BRA `(.L_x_1081) ;  /* 0x0000000000081947 */ /* 0x002fea0003800000 */
[----:B------:R-:W1:Y:S02]  /*81c0*/  SYNCS.PHASECHK.TRANS64.TRYWAIT P1, [UR6+0x28830], R0 ;  /* 0x02883000ff0075a7 */ /* 0x000e640008020146 */
[----:B-1----:R-:W-:Y:S05]  /*81d0*/  @!P1 BRA `(.L_x_1084) ;  /* 0x000000bc009c9947 */ /* 0x002fea0003800000 */
.L_x_1081:
        /* <DEDUP_REMOVED lines=48> */
.L_x_1086:
[----:B------:R-:W-:Y:S01]  /*84e0*/  ULEA UR6, UR54, UR41, 0x3 ;  /* 0x0000002936067291 */ /* 0x000fe2000f8e183f */
[----:B------:R-:W-:-:S05]  /*84f0*/  IMAD.U32 R0, RZ, RZ, UR55 ;  /* 0x00000037ff007e24 */ /* 0x000fca000f8e00ff */
[----:B------:R-:W-:-:S04]  /*8500*/  SHF.L.U32 R0, R0, 0x1f, RZ ;  /* 0x0000001f00007819 */ /* 0x000fc800000006ff */
[----:B------:R0:W1:Y:S01]  /*8510*/  SYNCS.PHASECHK.TRANS64.TRYWAIT P1, [UR6+0x28850], R0 ;  /* 0x02885000ff0075a7 */ /* 0x0000620008020146 */
[----:B------:R-:W-:Y:S05]  /*8520*/  @!P0 BRA `(.L_x_1087) ;  /* 0x0000000000048947 */ /* 0x000fea0003800000 */
[----:B------:R-:W-:Y:S01]  /*8530*/  BPT.TRAP 0x1 ;  /* 0x000000040000795c */ /* 0x000fe20000300000 */
.L_x_1087:
[----:B-1----:R-:W-:Y:S05]  /*8540*/  @P1 BRA `(.L_x_1085) ;  /* 0x0000000000081947 */ /* 0x002fea0003800000 */
[----:B------:R-:W1:Y:S02]  /*8550*/  SYNCS.PHASECHK.TRANS64.TRYWAIT P1, [UR6+0x28850], R0 ;  /* 0x02885000ff0075a7 */ /* 0x000e640008020146 */
[----:B-1----:R-:W-:Y:S05]  /*8560*/  @!P1 BRA `(.L_x_1088) ;  /* 0x000000b800d09947 */ /* 0x002fea0003800000 */
.L_x_1085:
        /* <DEDUP_REMOVED lines=49> */
.L_x_1089:
        /* <DEDUP_REMOVED lines=77> */
[C---:B-1----:R-:W-:Y:S01]  /*8d50*/  FMUL.FTZ R153, R2.reuse, R0 ;  /* 0x0000000002997220 */ /* 0x042fe20000410000 */
[----:B------:R-:W-:-:S03]  /*8d60*/  FADD.FTZ R9, -R2, R9 ;  /* 0x0000000902097221 */ /* 0x000fc60000010100 */
[-CC-:B------:R-:W-:Y:S01]  /*8d70*/  FFMA.FTZ R11, R25, R0.reuse, -R153.reuse ;  /* 0x00000000190b7223 */ /* 0x180fe20000010899 */
[-CC-:B------:R-:W-:Y:S01]  /*8d80*/  FFMA.FTZ R25, R41, R0.reuse, -R153.reuse ;  /* 0x0000000029197223 */ /* 0x180fe20000010899 */
[-CC-:B------:R-:W-:Y:S01]  /*8d90*/  FFMA.FTZ R41, R57, R0.reuse, -R153.reuse ;  /* 0x0000000039297223 */ /* 0x180fe20000010899 */
[-CC-:B------:R-:W-:Y:S01]  /*8da0*/  FFMA.FTZ R57, R73, R0.reuse, -R153.reuse ;  /* 0x0000000049397223 */ /* 0x180fe20000010899 */
[C---:B------:R-:W-:Y:S01]  /*8db0*/  FADD.FTZ R15, -R7.reuse, R8 ;  /* 0x00000008070f7221 */ /* 0x040fe20000010100 */
[-C--:B------:R-:W-:Y:S01]  /*8dc0*/  FMUL.FTZ R73, R7, R0.reuse ;  /* 0x0000000007497220 */ /* 0x080fe20000410000 */
[-C--:B------:R-:W-:Y:S01]  /*8dd0*/  FMUL.FTZ R9, R9, R0.reuse ;  /* 0x0000000009097220 */ /* 0x080fe20000410000 */
[-C--:B------:R-:W-:Y:S01]  /*8de0*/  FFMA.FTZ R180, R24, R0.reuse, -R153 ;  /* 0x0000000018b47223 */ /* 0x080fe20000010899 */
[-C--:B------:R-:W-:Y:S01]  /*8df0*/  FMUL.FTZ R8, R15, R0.reuse ;  /* 0x000000000f087220 */ /* 0x080fe20000410000 */
[-CC-:B------:R-:W-:Y:S01]  /*8e00*/  FFMA.FTZ R181, R26, R0.reuse, -R73.reuse ;  /* 0x000000001ab57223 */ /* 0x180fe20000010849 */
[-C--:B------:R-:W-:Y:S01]  /*8e10*/  FFMA.FTZ R10, R27, R0.reuse, -R73 ;  /* 0x000000001b0a7223 */ /* 0x080fe20000010849 */
[-C--:B------:R-:W-:Y:S01]  /*8e20*/  FFMA.FTZ R182, R28, R0.reuse, -R153 ;  /* 0x000000001cb67223 */ /* 0x080fe20000010899 */
[----:B------:R-:W-:Y:S01]  /*8e30*/  MUFU.EX2 R9, R9 ;  /* 0x0000000900097308 */ /* 0x000fe20000000800 */
[-C--:B------:R-:W-:Y:S01]  /*8e40*/  FFMA.FTZ R183, R30, R0.reuse, -R73 ;  /* 0x000000001eb77223 */ /* 0x080fe20000010849 */
[-C--:B------:R-:W-:Y:S01]  /*8e50*/  FFMA.FTZ R13, R29, R0.reuse, -R153 ;  /* 0x000000001d0d7223 */ /* 0x080fe20000010899 */
[-C--:B------:R-:W-:Y:S01]  /*8e60*/  FFMA.FTZ R12, R31, R0.reuse, -R73 ;  /* 0x000000001f0c7223 */ /* 0x080fe20000010849 */
[-C--:B------:R-:W-:Y:S01]  /*8e70*/  FFMA.FTZ R176, R32, R0.reuse, -R153 ;  /* 0x0000000020b07223 */ /* 0x080fe20000010899 */
[-C--:B------:R-:W-:Y:S01]  /*8e80*/  FFMA.FTZ R177, R34, R0.reuse, -R73 ;  /* 0x0000000022b17223 */ /* 0x080fe20000010849 */
[-C--:B------:R-:W-:Y:S01]  /*8e90*/  FFMA.FTZ R15, R33, R0.reuse, -R153 ;  /* 0x00000000210f7223 */ /* 0x080fe20000010899 */
[-C--:B------:R-:W-:Y:S01]  /*8ea0*/  FFMA.FTZ R14, R35, R0.reuse, -R73 ;  /* 0x00000000230e7223 */ /* 0x080fe20000010849 */
[----:B------:R-:W0:Y:S01]  /*8eb0*/  MUFU.EX2 R180, R180 ;  /* 0x000000b400b47308 */ /* 0x000e220000000800 */
[-C--:B------:R-:W-:Y:S01]  /*8ec0*/  FFMA.FTZ R178, R36, R0.reuse, -R153 ;  /* 0x0000000024b27223 */ /* 0x080fe20000010899 */
[-C--:B------:R-:W-:Y:S01]  /*8ed0*/  FFMA.FTZ R179, R38, R0.reuse, -R73 ;  /* 0x0000000026b37223 */ /* 0x080fe20000010849 */
[-C--:B------:R-:W-:Y:S01]  /*8ee0*/  FFMA.FTZ R21, R37, R0.reuse, -R153 ;  /* 0x0000000025157223 */ /* 0x080fe20000010899 */
[-C--:B------:R-:W-:Y:S01]  /*8ef0*/  FFMA.FTZ R20, R39, R0.reuse, -R73 ;  /* 0x0000000027147223 */ /* 0x080fe20000010849 */
[-C--:B------:R-:W-:Y:S01]  /*8f00*/  FFMA.FTZ R172, R40, R0.reuse, -R153 ;  /* 0x0000000028ac7223 */ /* 0x080fe20000010899 */
[-CC-:B------:R-:W-:Y:S01]  /*8f10*/  FFMA.FTZ R173, R42, R0.reuse, -R73.reuse ;  /* 0x000000002aad7223 */ /* 0x180fe20000010849 */
        /* <DEDUP_REMOVED lines=8> */
[----:B------:R-:W-:Y:S01]  /*8fa0*/  FFMA.FTZ R33, R49, R0, -R153 ;  /* 0x0000000031217223 */ /* 0x000fe20000010899 */
[----:B------:R-:W1:Y:S01]  /*8fb0*/  MUFU.EX2 R181, R181 ;  /* 0x000000b500b57308 */ /* 0x000e620000000800 */
[----:B0-----:R-:W-:Y:S01]  /*8fc0*/  FFMA.FTZ R4, R9, R4, R180 ;  /* 0x0000000409047223 */ /* 0x001fe200000100b4 */
[-C--:B------:R-:W-:Y:S01]  /*8fd0*/  FFMA.FTZ R28, R51, R0.reuse, -R73 ;  /* 0x00000000331c7223 */ /* 0x080fe20000010849 */
[-C--:B------:R-:W-:Y:S01]  /*8fe0*/  FFMA.FTZ R170, R52, R0.reuse, -R153 ;  /* 0x0000000034aa7223 */ /* 0x080fe20000010899 */
[-C--:B------:R-:W-:Y:S01]  /*8ff0*/  FFMA.FTZ R171, R54, R0.reuse, -R73 ;  /* 0x0000000036ab7223 */ /* 0x080fe20000010849 */
[-C--:B------:R-:W-:Y:S01]  /*9000*/  FFMA.FTZ R37, R53, R0.reuse, -R153 ;  /* 0x0000000035257223 */ /* 0x080fe20000010899 */
[-C--:B------:R-:W-:Y:S01]  /*9010*/  FFMA.FTZ R30, R55, R0.reuse, -R73 ;  /* 0x00000000371e7223 */ /* 0x080fe20000010849 */
[-C--:B------:R-:W-:Y:S01]  /*9020*/  FFMA.FTZ R164, R56, R0.reuse, -R153 ;  /* 0x0000000038a47223 */ /* 0x080fe20000010899 */
[----:B------:R-:W0:Y:S01]  /*9030*/  MUFU.EX2 R11, R11 ;  /* 0x0000000b000b7308 */ /* 0x000e220000000800 */
[-CC-:B------:R-:W-:Y:S01]  /*9040*/  FFMA.FTZ R165, R58, R0.reuse, -R73.reuse ;  /* 0x000000003aa57223 */ /* 0x180fe20000010849 */
[-C--:B------:R-:W-:Y:S01]  /*9050*/  FFMA.FTZ R32, R59, R0.reuse, -R73 ;  /* 0x000000003b207223 */ /* 0x080fe20000010849 */
[-C--:B------:R-:W-:Y:S01]  /*9060*/  FFMA.FTZ R166, R60, R0.reuse, -R153 ;  /* 0x000000003ca67223 */ /* 0x080fe20000010899 */
[-C--:B------:R-:W-:Y:S01]  /*9070*/  FFMA.FTZ R167, R62, R0.reuse, -R73 ;  /* 0x000000003ea77223 */ /* 0x080fe20000010849 */
[-C--:B------:R-:W-:Y:S01]  /*9080*/  FFMA.FTZ R45, R61, R0.reuse, -R153 ;  /* 0x000000003d2d7223 */ /* 0x080fe20000010899 */
[-C--:B------:R-:W-:Y:S01]  /*9090*/  FFMA.FTZ R34, R63, R0.reuse, -R73 ;  /* 0x000000003f227223 */ /* 0x080fe20000010849 */
[-C--:B------:R-:W-:Y:S01]  /*90a0*/  FFMA.FTZ R160, R64, R0.reuse, -R153 ;  /* 0x0000000040a07223 */ /* 0x080fe20000010899 */
[----:B------:R-:W2:Y:S01]  /*90b0*/  MUFU.EX2 R10, R10 ;  /* 0x0000000a000a7308 */ /* 0x000ea20000000800 */
[----:B-1----:R-:W-:Y:S01]  /*90c0*/  FFMA.FTZ R3, R8, R3, R181 ;  /* 0x0000000308037223 */ /* 0x002fe200000100b5 */
[-C--:B------:R-:W-:Y:S01]  /*90d0*/  FFMA.FTZ R161, R66, R0.reuse, -R73 ;  /* 0x0000000042a17223 */ /* 0x080fe20000010849 */
[-CC-:B------:R-:W-:Y:S01]  /*90e0*/  FFMA.FTZ R49, R65, R0.reuse, -R153.reuse ;  /* 0x0000000041317223 */ /* 0x180fe20000010899 */
[-C--:B------:R-:W-:Y:S01]  /*90f0*/  FFMA.FTZ R162, R68, R0.reuse, -R153 ;  /* 0x0000000044a27223 */ /* 0x080fe20000010899 */
[-C--:B------:R-:W-:Y:S01]  /*9100*/  FFMA.FTZ R163, R70, R0.reuse, -R73 ;  /* 0x0000000046a37223 */ /* 0x080fe20000010849 */
[-CC-:B------:R-:W-:Y:S01]  /*9110*/  FFMA.FTZ R53, R69, R0.reuse, -R153.reuse ;  /* 0x0000000045357223 */ /* 0x180fe20000010899 */
[-C--:B------:R-:W-:Y:S01]  /*9120*/  FFMA.FTZ R156, R72, R0.reuse, -R153 ;  /* 0x00000000489c7223 */ /* 0x080fe20000010899 */
[----:B------:R-:W1:Y:S01]  /*9130*/  MUFU.EX2 R182, R182 ;  /* 0x000000b600b67308 */ /* 0x000e620000000800 */
[----:B0-----:R-:W-:Y:S01]  /*9140*/  FADD.FTZ R27, R11, R4 ;  /* 0x000000040b1b7221 */ /* 0x001fe20000010000 */
[-CC-:B------:R-:W-:Y:S01]  /*9150*/  FFMA.FTZ R157, R74, R0.reuse, -R73.reuse ;  /* 0x000000004a9d7223 */ /* 0x180fe20000010849 */
[-C--:B------:R-:W-:Y:S01]  /*9160*/  FFMA.FTZ R75, R75, R0.reuse, -R73 ;  /* 0x000000004b4b7223 */ /* 0x080fe20000010849 */
[-C--:B------:R-:W-:Y:S01]  /*9170*/  FFMA.FTZ R158, R76, R0.reuse, -R153 ;  /* 0x000000004c9e7223 */ /* 0x080fe20000010899 */
[-C--:B------:R-:W-:Y:S01]  /*9180*/  FFMA.FTZ R78, R78, R0.reuse, -R73 ;  /* 0x000000004e4e7223 */ /* 0x080fe20000010849 */
[-C--:B------:R-:W-:Y:S01]  /*9190*/  FFMA.FTZ R61, R77, R0.reuse, -R153 ;  /* 0x000000004d3d7223 */ /* 0x080fe20000010899 */
[-C--:B------:R-:W-:Y:S01]  /*91a0*/  FFMA.FTZ R79, R79, R0.reuse, -R73 ;  /* 0x000000004f4f7223 */ /* 0x080fe20000010849 */
[----:B------:R-:W0:Y:S01]  /*91b0*/  MUFU.EX2 R183, R183 ;  /* 0x000000b700b77308 */ /* 0x000e220000000800 */
[----:B--2---:R-:W-:Y:S01]  /*91c0*/  FADD.FTZ R4, R10, R3 ;  /* 0x000000030a047221 */ /* 0x004fe20000010000 */
[-C--:B------:R-:W-:Y:S01]  /*91d0*/  FFMA.FTZ R152, R80, R0.reuse, -R153 ;  /* 0x0000000050987223 */ /* 0x080fe20000010899 */
[-C--:B------:R-:W-:Y:S01]  /*91e0*/  FFMA.FTZ R82, R82, R0.reuse, -R73 ;  /* 0x0000000052527223 */ /* 0x080fe20000010849 */
[-C--:B------:R-:W-:Y:S01]  /*91f0*/  FFMA.FTZ R65, R81, R0.reuse, -R153 ;  /* 0x0000000051417223 */ /* 0x080fe20000010899 */
[-C--:B------:R-:W-:Y:S01]  /*9200*/  FFMA.FTZ R83, R83, R0.reuse, -R73 ;  /* 0x0000000053537223 */ /* 0x080fe20000010849 */
[-CC-:B------:R-:W-:Y:S01]  /*9210*/  FFMA.FTZ R154, R84, R0.reuse, -R153.reuse ;  /* 0x00000000549a7223 */ /* 0x180fe20000010899 */
[-C--:B------:R-:W-:Y:S01]  /*9220*/  FFMA.FTZ R69, R85, R0.reuse, -R153 ;  /* 0x0000000055457223 */ /* 0x080fe20000010899 */
        /* <DEDUP_REMOVED lines=124> */
.L_x_1090:
[----:B------:R-:W-:Y:S01]  /*99f0*/  ULEA UR6, UR54, UR41, 0x3 ;  /* 0x0000002936067291 */ /* 0x000fe2000f8e183f */
[----:B------:R-:W-:Y:S01]  /*9a00*/  ISETP.GT.AND P1, PT, R6, R5, PT ;  /* 0x000000050600720c */ /* 0x000fe20003f24270 */
[----:B------:R-:W-:Y:S01]  /*9a10*/  UMOV UR55, UR46 ;  /* 0x0000002e00377c82 */ /* 0x000fe20008000000 */
[----:B------:R-:W-:Y:S01]  /*9a20*/  UMOV UR54, UR45 ;  /* 0x0000002d00367c82 */ /* 0x000fe20008000000 */
[----:B------:R-:W-:Y:S01]  /*9a30*/  UIADD3 UR6, UR6, 0x28860, URZ ;  /* 0x0002886006067890 */ /* 0x000fe2000fffe03f */
[-C--:B------:R-:W-:Y:S01]  /*9a40*/  FMUL.FTZ R88, R88, R9.reuse ;  /* 0x0000000958587220 */ /* 0x080fe20000410000 */
        /* <DEDUP_REMOVED lines=99> */
[----:B------:R-:W-:Y:S01]  /*a080*/  F2FP.F16.F32.PACK_AB R155, R42, R155 ;  /* 0x0000009b2a9b723e */ /* 0x000fe200000000ff */
[----:B------:R-:W-:Y:S06]  /*a090*/  @P1 BRA `(.L_x_1091) ;  /* 0xffffffe000041947 */ /* 0x000fec000383ffff */
[----:B------:R-:W-:-:S07]  /*a0a0*/  IMAD.MOV.U32 R10, RZ, RZ, R6 ;  /* 0x000000ffff0a7224 */ /* 0x000fce00078e0006 */
.L_x_1080:
[----:B------:R-:W-:-:S13]  /*a0b0*/  ISETP.GE.AND P1, PT, R10, UR39, PT ;  /* 0x000000270a007c0c */ /* 0x000fda000bf26270 */
[----:B------:R-:W-:Y:S05]  /*a0c0*/  @!P1 BRA `(.L_x_1092) ;  /* 0x0000003000549947 */ /* 0x000fea0003800000 */
[----:B------:R-:W-:Y:S01]  /*a0d0*/  IMAD.MOV.U32 R6, RZ, RZ, R7 ;  /* 0x000000ffff067224 */ /* 0x000fe200078e0007 */
[----:B------:R-:W-:Y:S01]  /*a0e0*/  UMOV UR59, UR46 ;  /* 0x0000002e003b7c82 */ /* 0x000fe20008000000 */
[----:B------:R-:W-:Y:S01]  /*a0f0*/  IMAD.MOV.U32 R5, RZ, RZ, R2 ;  /* 0x000000ffff057224 */ /* 0x000fe200078e0002 */
[----:B------:R-:W-:Y:S01]  /*a100*/  UMOV UR58, UR45 ;  /* 0x0000002d003a7c82 */ /* 0x000fe20008000000 */
[----:B------:R-:W-:Y:S01]  /*a110*/  ULDC UR54, c[0x0][0x9e4] ;  /* 0x0002790000367ab9 */ /* 0x000fe20000000800 */
[----:B------:R-:W-:Y:S01]  /*a120*/  ULDC UR57, c[0x0][0x9dc] ;  /* 0x0002770000397ab9 */ /* 0x000fe20000000800 */
[----:B------:R-:W-:Y:S01]  /*a130*/  ULDC UR56, c[0x0][0x288] ;  /* 0x0000a20000387ab9 */ /* 0x000fe20000000800 */
[----:B------:R-:W-:-:S05]  /*a140*/  ULDC UR55, c[0x0][0x9e0] ;  /* 0x0002780000377ab9 */ /* 0x000fca0000000800 */
.L_x_1111:
[----:B------:R-:W-:Y:S01]  /*a150*/  UIADD3 UR45, UR58, 0x1, URZ ;  /* 0x000000013a2d7890 */ /* 0x000fe2000fffe03f */
[----:B------:R-:W-:-:S03]  /*a160*/  ISETP.NE.AND P2, PT, RZ, UR42, PT ;  /* 0x0000002aff007c0c */ /* 0x000fc6000bf45270 */
[----:B------:R-:W-:-:S04]  /*a170*/  UISETP.NE.AND UP0, UPT, UR45, 0x2, UPT ;  /* 0x000000022d00788c */ /* 0x000fc8000bf05270 */
[----:B------:R-:W-:Y:S02]  /*a180*/  USEL UR46, URZ, 0x1, UP0 ;  /* 0x000000013f2e7887 */ /* 0x000fe40008000000 */
[----:B------:R-:W-:Y:S02]  /*a190*/  USEL UR45, UR45, URZ, UP0 ;  /* 0x0000003f2d2d7287 */ /* 0x000fe40008000000 */
[----:B------:R-:W-:Y:S02]  /*a1a0*/  ULOP3.LUT UR46, UR59, UR46, URZ, 0x3c, !UPT ;  /* 0x0000002e3b2e7292 */ /* 0x000fe4000f8e3c3f */
[----:B------:R-:W-:Y:S10]  /*a1b0*/  @P2 BRA `(.L_x_1093) ;  /* 0x00000000002c2947 */ /* 0x000ff40003800000 */
[----:B------:R-:W-:Y:S05]  /*a1c0*/  @!P0 BRA `(.L_x_1094) ;  /* 0x0000000000048947 */ /* 0x000fea0003800000 */
[----:B------:R-:W-:Y:S01]  /*a1d0*/  BPT.TRAP 0x1 ;  /* 0x000000040000795c */ /* 0x000fe20000300000 */
.L_x_1094:
[----:B------:R-:W-:Y:S01]  /*a1e0*/  ULEA UR6, UR45, UR41, 0x3 ;  /* 0x000000292d067291 */ /* 0x000fe2000f8e183f */
[----:B------:R-:W-:-:S05]  /*a1f0*/  IMAD.U32 R0, RZ, RZ, UR46 ;  /* 0x0000002eff007e24 */ /* 0x000fca000f8e00ff */
[----:B------:R-:W-:-:S04]  /*a200*/  SHF.L.U32 R0, R0, 0x1f, RZ ;  /* 0x0000001f00007819 */ /* 0x000fc800000006ff */
[----:B------:R0:W1:Y:S01]  /*a210*/  SYNCS.PHASECHK.TRANS64.TRYWAIT P1, [UR6+0x28830], R0 ;  /* 0x02883000ff0075a7 */ /* 0x0000620008020146 */
[----:B------:R-:W-:Y:S05]  /*a220*/  @!P0 BRA `(.L_x_1095) ;  /* 0x0000000000048947 */ /* 0x000fea0003800000 */
[----:B------:R-:W-:Y:S01]  /*a230*/  BPT.TRAP 0x1 ;  /* 0x000000040000795c */ /* 0x000fe20000300000 */
.L_x_1095:
[----:B-1----:R-:W-:Y:S05]  /*a240*/  @P1 BRA `(.L_x_1093) ;  /* 0x0000000000081947 */ /* 0x002fea0003800000 */
[----:B------:R-:W1:Y:S02]  /*a250*/  SYNCS.PHASECHK.TRANS64.TRYWAIT P1, [UR6+0x28830], R0 ;  /* 0x02883000ff0075a7 */ /* 0x000e640008020146 */
[----:B-1----:R-:W-:Y:S05]  /*a260*/  @!P1 BRA `(.L_x_1096) ;  /* 0x0000009c00a89947 */ /* 0x002fea0003800000 */
.L_x_1093:
[----:B01----:R-:W-:Y:S01]  /*a270*/  VIADD R0, R23, 0x8 ;  /* 0x0000000817007836 */ /* 0x003fe20000000000 */
[----:B------:R-:W-:Y:S01]  /*a280*/  ULEA UR34, UR45, UR51, 0xb ;  /* 0x000000332d227291 */ /* 0x000fe2000f8e583f */
[----:B------:R-:W-:Y:S01]  /*a290*/  UMOV UR35, 0x40000040 ;  /* 0x4000004000237882 */ /* 0x000fe20000000000 */
[----:B------:R-:W-:Y:S02]  /*a2a0*/  UMOV UR7, 0x40000040 ;  /* 0x4000004000077882 */ /* 0x000fe40000000000 */
[----:B------:R0:W-:Y:S01]  /*a2b0*/  BAR.SYNC.DEFER_BLOCKING R0, 0x100 ;  /* 0x000400000000751d */ /* 0x0001e20000010000 */
[----:B------:R-:W-:Y:S02]  /*a2c0*/  UIADD3 UR6, UR34, 0x2, URZ ;  /* 0x0000000222067890 */ /* 0x000fe4000fffe03f */
[----:B------:R-:W-:Y:S02]  /*a2d0*/  UIADD3 UR10, UR34, 0x4, URZ ;  /* 0x00000004220a7890 */ /* 0x000fe4000fffe03f */
[----:B------:R-:W-:Y:S01]  /*a2e0*/  UIADD3 UR14, UR34, 0x6, URZ ;  /* 0x00000006220e7890 */ /* 0x000fe2000fffe03f */
[----:B------:R-:W-:Y:S01]  /*a2f0*/  UMOV UR11, 0x40000040 ;  /* 0x40000040000b7882 */ /* 0x000fe20000000000 */
[----:B------:R-:W-:Y:S01]  /*a300*/  UMOV UR15, 0x40000040 ;  /* 0x40000040000f7882 */ /* 0x000fe20000000000 */
[----:B------:R-:W-:Y:S01]  /*a310*/  UIADD3 UR18, UR34, 0x400, URZ ;  /* 0x0000040022127890 */ /* 0x000fe2000fffe03f */
[----:B------:R-:W-:Y:S01]  /*a320*/  UMOV UR19, 0x40000040 ;  /* 0x4000004000137882 */ /* 0x000fe20000000000 */
[----:B------:R-:W-:Y:S01]  /*a330*/  UIADD3 UR22, UR34, 0x402, URZ ;  /* 0x0000040222167890 */ /* 0x000fe2000fffe03f */
[----:B------:R-:W-:Y:S01]  /*a340*/  UMOV UR23, 0x40000040 ;  /* 0x4000004000177882 */ /* 0x000fe20000000000 */
[----:B------:R-:W-:Y:S01]  /*a350*/  UIADD3 UR26, UR34, 0x404, URZ ;  /* 0x00000404221a7890 */ /* 0x000fe2000fffe03f */
[----:B------:R-:W-:Y:S01]  /*a360*/  UMOV UR27, 0x40000040 ;  /* 0x40000040001b7882 */ /* 0x000fe20000000000 */
[----:B------:R-:W-:Y:S01]  /*a370*/  UIADD3 UR30, UR34, 0x406, URZ ;  /* 0x00000406221e7890 */ /* 0x000fe2000fffe03f */
[----:B------:R-:W-:Y:S01]  /*a380*/  UMOV UR31, 0x40000040 ;  /* 0x40000040001f7882 */ /* 0x000fe20000000000 */
        /* <DEDUP_REMOVED lines=27> */
.L_x_1098:
[----:B------:R-:W-:Y:S01]  /*a540*/  ULEA UR6, UR58, UR41, 0x3 ;  /* 0x000000293a067291 */ /* 0x000fe2000f8e183f */
[----:B------:R-:W-:-:S05]  /*a550*/  IMAD.U32 R0, RZ, RZ, UR59 ;  /* 0x0000003bff007e24 */ /* 0x000fca000f8e00ff */
[----:B------:R-:W-:-:S04]  /*a560*/  SHF.L.U32 R0, R0, 0x1f, RZ ;  /* 0x0000001f00007819 */ /* 0x000fc800000006ff */
[----:B------:R0:W1:Y:S01]  /*a570*/  SYNCS.PHASECHK.TRANS64.TRYWAIT P1, [UR6+0x28850], R0 ;  /* 0x02885000ff0075a7 */ /* 0x0000620008020146 */
[----:B------:R-:W-:Y:S05]  /*a580*/  @!P0 BRA `(.L_x_1099) ;  /* 0x0000000000048947 */ /* 0x000fea0003800000 */
[----:B------:R-:W-:Y:S01]  /*a590*/  BPT.TRAP 0x1 ;  /* 0x000000040000795c */ /* 0x000fe20000300000 */
.L_x_1099:
[----:B-1----:R-:W-:Y:S05]  /*a5a0*/  @P1 BRA `(.L_x_1097) ;  /* 0x0000000000081947 */ /* 0x002fea0003800000 */
[----:B------:R-:W1:Y:S02]  /*a5b0*/  SYNCS.PHASECHK.TRANS64.TRYWAIT P1, [UR6+0x28850], R0 ;  /* 0x02885000ff0075a7 */ /* 0x000e640008020146 */
[----:B-1----:R-:W-:Y:S05]  /*a5c0*/  @!P1 BRA `(.L_x_1100) ;  /* 0x0000009800e89947 */ /* 0x002fea0003800000 */
.L_x_1097:
        /* <DEDUP_REMOVED lines=49> */
.L_x_1101:
        /* <DEDUP_REMOVED lines=9> */
[----:B------:R-:W-:Y:S01]  /*a970*/  IADD3 R7, -R14, 0x1, RZ ;  /* 0x000000010e077810 */ /* 0x000fe20007ffe1ff */
[----:B------:R-:W-:Y:S01]  /*a980*/  @UP1 ULDC UR7, c[0x0][0x44c] ;  /* 0x0001130000071ab9 */ /* 0x000fe20000000800 */
[----:B------:R-:W-:-:S03]  /*a990*/  UPRMT UR6, UR40, 0x654, UR6 ;  /* 0x0000065428067896 */ /* 0x000fc60008000006 */
[----:B------:R-:W-:-:S04]  /*a9a0*/  IMAD R7, R16, -0x2, R7 ;  /* 0xfffffffe10077824 */ /* 0x000fc800078e0207 */
[----:B------:R-:W-:Y:S01]  /*a9b0*/  @P1 IMAD.HI.U32 R2, R0, UR7, RZ ;  /* 0x0000000700021c27 */ /* 0x000fe2000f8e00ff */
[----:B------:R-:W-:Y:S01]  /*a9c0*/  @UP1 ULDC UR7, c[0x0][0x450] ;  /* 0x0001140000071ab9 */ /* 0x000fe20000000800 */
[----:B------:R-:W-:Y:S01]  /*a9d0*/  PLOP3.LUT P1, PT, PT, PT, UP0, 0x40, 0x0 ;  /* 0x000000000000781c */ /* 0x000fe20003f2e808 */
[----:B------:R-:W-:Y:S01]  /*a9e0*/  SYNCS.ARRIVE.TRANS64.RED.A1T0 RZ, [UR6], RZ ;  /* 0x000000ffffff79a7 */ /* 0x000fe20008100406 */
[----:B------:R-:W-:Y:S01]  /*a9f0*/  ULOP3.LUT UR6, URZ, UR57, URZ, 0x33, !UPT ;  /* 0x000000393f067292 */ /* 0x000fe2000f8e333f */
[----:B------:R-:W-:Y:S01]  /*aa00*/  @P2 SHF.R.U32.HI R0, RZ, UR7, R2 ;  /* 0x00000007ff002c19 */ /* 0x000fe20008011602 */
[----:B0-----:R-:W-:-:S04]  /*aa10*/  IMAD R7, R154, UR43, R7 ;  /* 0x0000002b9a077c24 */ /* 0x001fc8000f8e0207 */
[----:B------:R-:W0:Y:S01]  /*aa20*/  SHFL.IDX PT, R9, R0, RZ, 0x1c1f ;  /* 0x001c1fff00097589 */ /* 0x000e2200000e0000 */
[----:B------:R-:W-:-:S04]  /*aa30*/  VIADD R7, R7, -UR56 ;  /* 0x8000003807077c36 */ /* 0x000fc80008000000 */
[C---:B------:R-:W-:Y:S02]  /*aa40*/  VIADD R20, R7.reuse, UR55 ;  /* 0x0000003707147c36 */ /* 0x040fe40008000000 */
[----:B------:R-:W-:Y:S02]  /*aa50*/  VIADD R152, R7, UR6 ;  /* 0x0000000607987c36 */ /* 0x000fe40008000000 */
[--C-:B0-----:R-:W-:Y:S02]  /*aa60*/  IMAD.IADD R2, R20, 0x1, R9.reuse ;  /* 0x0000000114027824 */ /* 0x101fe400078e0209 */
[----:B------:R-:W-:Y:S01]  /*aa70*/  IMAD.IADD R8, R152, 0x1, R9 ;  /* 0x0000000198087824 */ /* 0x000fe200078e0209 */
[----:B------:R-:W-:Y:S06]  /*aa80*/  @P1 BRA `(.L_x_1102) ;  /* 0x00000000005c1947 */ /* 0x000fec0003800000 */
[----:B------:R-:W-:Y:S01]  /*aa90*/  IMAD R7, R154, UR43, R9 ;  /* 0x0000002b9a077c24 */ /* 0x000fe2000f8e0209 */
[----:B------:R-:W-:Y:S03]  /*aaa0*/  BSSY B0, `(.L_x_1103) ;  /* 0x0000011000007945 */ /* 0x000fe60003800000 */
[----:B------:R-:W-:-:S05]  /*aab0*/  VIADD R7, R7, -UR56 ;  /* 0x8000003807077c36 */ /* 0x000fca0008000000 */
        /* <DEDUP_REMOVED lines=10> */
.L_x_1104:
[----:B------:R-:W-:-:S05]  /*ab60*/  IMAD.U32 R9, RZ, RZ, UR54 ;  /* 0x00000036ff097e24 */ /* 0x000fca000f8e00ff */
[----:B------:R-:W-:-:S13]  /*ab70*/  ISETP.NE.AND P1, PT, R9, 0x1, PT ;  /* 0x000000010900780c */ /* 0x000fda0003f25270 */
[----:B------:R-:W0:Y:S02]  /*ab80*/  @P1 LDC.64 R12, c[0x0][0x9e8] ;  /* 0x00027a00ff0c1b82 */ /* 0x000e240000000a00 */
[----:B0-----:R-:W-:-:S05]  /*ab90*/  @P1 IMAD.HI.U32 R12, R7, R12, RZ ;  /* 0x0000000c070c1227 */ /* 0x001fca00078e00ff */
[----:B------:R-:W-:-:S07]  /*aba0*/  @P1 SHF.R.U32.HI R7, RZ, R13, R12 ;  /* 0x0000000dff071219 */ /* 0x000fce000001160c */
.L_x_1105:
[----:B------:R-:W-:Y:S05]  /*abb0*/  BSYNC B0 ;  /* 0x0000000000007941 */ /* 0x000fea0003800000 */
.L_x_1103:
[----:B------:R-:W-:-:S04]  /*abc0*/  IMAD R7, R7, R9, -R14 ;  /* 0x0000000907077224 */ /* 0x000fc800078e0a0e */
[----:B------:R-:W-:-:S05]  /*abd0*/  IMAD R7, R16, -0x2, R7 ;  /* 0xfffffffe10077824 */ /* 0x000fca00078e0207 */
[----:B------:R-:W-:Y:S02]  /*abe0*/  VIADDMNMX R2, R7, R9, R2, PT ;  /* 0x0000000907027246 */ /* 0x000fe40003800102 */
[----:B------:R-:W-:-:S07]  /*abf0*/  VIMNMX R8, R8, R7, !PT ;  /* 0x0000000708087248 */ /* 0x000fce0007fe0100 */
.L_x_1102:
        /* <DEDUP_REMOVED lines=12> */
[----:B------:R-:W-:-:S02]  /*acc0*/  FSEL R9, R24, -INF , !P6 ;  /* 0xff80000018097808 */ /* 0x000fc40007000000 */
[----:B------:R-:W-:Y:S01]  /*acd0*/  FSEL R171, R25, -INF , !P2 ;  /* 0xff80000019ab7808 */ /* 0x000fe20005000000 */
[----:B0-----:R-:W-:Y:S01]  /*ace0*/  IMAD.IADD R12, R152, 0x1, R161 ;  /* 0x00000001980c7824 */ /* 0x001fe200078e02a1 */
[C---:B------:R-:W-:Y:S02]  /*acf0*/  ISETP.GT.AND P5, PT, R8.reuse, 0x9, P1 ;  /* 0x000000090800780c */ /* 0x040fe40000fa4270 */
        /* <DEDUP_REMOVED lines=100> */
.L_x_1108:
[----:B------:R-:W-:-:S05]  /*b340*/  IMAD.U32 R2, RZ, RZ, UR54 ;  /* 0x00000036ff027e24 */ /* 0x000fca000f8e00ff */
[----:B------:R-:W-:-:S13]  /*b350*/  ISETP.NE.AND P2, PT, R2, 0x1, PT ;  /* 0x000000010200780c */ /* 0x000fda0003f45270 */
[----:B------:R-:W0:Y:S02]  /*b360*/  @P2 LDC.64 R162, c[0x0][0x9e8] ;  /* 0x00027a00ffa22b82 */ /* 0x000e240000000a00 */
[----:B0-----:R-:W-:-:S05]  /*b370*/  @P2 IMAD.HI.U32 R0, R161, R162, RZ ;  /* 0x000000a2a1002227 */ /* 0x001fca00078e00ff */
[----:B------:R-:W-:-:S07]  /*b380*/  @P2 SHF.R.U32.HI R161, RZ, R163, R0 ;  /* 0x000000a3ffa12219 */ /* 0x000fce0000011600 */
.L_x_1109:
[----:B------:R-:W-:Y:S05]  /*b390*/  BSYNC B0 ;  /* 0x0000000000007941 */ /* 0x000fea0003800000 */
.L_x_1107:
[----:B------:R-:W-:-:S04]  /*b3a0*/  IMAD R161, R161, R2, -R14 ;  /* 0x00000002a1a17224 */ /* 0x000fc800078e0a0e */
[----:B------:R-:W-:-:S05]  /*b3b0*/  IMAD R161, R16, -0x2, R161 ;  /* 0xfffffffe10a17824 */ /* 0x000fca00078e02a1 */
[----:B------:R-:W-:Y:S02]  /*b3c0*/  VIADDMNMX R8, R161, R2, R8, PT ;  /* 0x00000002a1087246 */ /* 0x000fe40003800108 */
[----:B------:R-:W-:-:S07]  /*b3d0*/  VIMNMX R12, R12, R161, !PT ;  /* 0x000000a10c0c7248 */ /* 0x000fce0007fe0100 */
.L_x_1106:
        /* <DEDUP_REMOVED lines=11> */
[----:B------:R-:W-:-:S02]  /*b490*/  ISETP.GT.AND P5, PT, R12, 0x20, P1 ;  /* 0x000000200c00780c */ /* 0x000fc40000fa4270 */
[----:B------:R-:W-:Y:S02]  /*b4a0*/  FMNMX.FTZ R0, R179, R0, !PT ;  /* 0x00000000b3007209 */ /* 0x000fe40007810000 */
[----:B------:R-:W-:Y:S02]  /*b4b0*/  ISETP.LT.OR P5, PT, R8, 0x21, P5 ;  /* 0x000000210800780c */ /* 0x000fe40002fa1670 */
[----:B------:R-:W-:Y:S02]  /*b4c0*/  FMNMX.FTZ R0, R175, R0, !PT ;  /* 0x00000000af007209 */ /* 0x000fe40007810000 */
[C---:B------:R-:W-:Y:S02]  /*b4d0*/  ISETP.GT.AND P3, PT, R12.reuse, 0x8, P1 ;  /* 0x000000080c00780c */ /* 0x040fe40000f64270 */
        /* <DEDUP_REMOVED lines=9> */
[C---:B------:R-:W-:Y:S02]  /*b570*/  ISETP.GT.AND P2, PT, R12.reuse, 0x11, P1 ;  /* 0x000000110c00780c */ /* 0x040fe40000f44270 */
[----:B------:R-:W-:Y:S02]  /*b580*/  FMNMX.FTZ R0, R49, R0, !PT ;  /* 0x0000000031007209 */ /* 0x000fe40007810000 */
[----:B------:R-:W-:Y:S02]  /*b590*/  FSEL R31, R31, -INF , !P4 ;  /* 0xff8000001f1f7808 */ /* 0x000fe40006000000 */
[----:B------:R-:W-:Y:S02]  /*b5a0*/  FMNMX.FTZ R0, R45, R0, !PT ;  /* 0x000000002d007209 */ /* 0x000fe40007810000 */
[----:B------:R-:W-:-:S02]  /*b5b0*/  ISETP.GT.AND P3, PT, R12, 0x18, P1 ;  /* 0x000000180c00780c */ /* 0x000fc40000f64270 */
[----:B------:R-:W-:Y:S02]  /*b5c0*/  FMNMX.FTZ R0, R53, R0, !PT ;  /* 0x0000000035007209 */ /* 0x000fe40007810000 */
[----:B------:R-:W-:Y:S02]  /*b5d0*/  ISETP.LT.OR P2, PT, R8, 0x12, P2 ;  /* 0x000000120800780c */ /* 0x000fe40001741670 */
[----:B------:R-:W-:Y:S02]  /*b5e0*/  FMNMX.FTZ R0, R41, R0, !PT ;  /* 0x0000000029007209 */ /* 0x000fe40007810000 */
[----:B------:R-:W-:Y:S02]  /*b5f0*/  ISETP.GT.AND P4, PT, R12, 0x19, P1 ;  /* 0x000000190c00780c */ /* 0x000fe40000f84270 */
[----:B------:R-:W-:Y:S02]  /*b600*/  FMNMX.FTZ R0, R57, R0, !PT ;  /* 0x0000000039007209 */ /* 0x000fe40007810000 */
[----:B------:R-:W-:-:S02]  /*b610*/  ISETP.LT.OR P3, PT, R8, 0x19, P3 ;  /* 0x000000190800780c */ /* 0x000fc40001f61670 */
[----:B------:R-:W-:Y:S02]  /*b620*/  FMNMX.FTZ R0, R29, R0, !PT ;  /* 0x000000001d007209 */ /* 0x000fe40007810000 */
[----:B------:R-:W-:Y:S02]  /*b630*/  FSEL R35, R35, -INF , !P2 ;  /* 0xff80000023237808 */ /* 0x000fe40005000000 */
        /* <DEDUP_REMOVED lines=19> */
[----:B------:R-:W-:Y:S02]  /*b770*/  ISETP.GT.AND P2, PT, R12, 0x30, P1 ;  /* 0x000000300c00780c */ /* 0x000fe40000f44270 */
[----:B------:R-:W-:Y:S02]  /*b780*/  FMNMX.FTZ R0, R81, R0, !PT ;  /* 0x0000000051007209 */ /* 0x000fe40007810000 */
[----:B------:R-:W-:-:S02]  /*b790*/  ISETP.LT.OR P4, PT, R8, 0x2a, P4 ;  /* 0x0000002a0800780c */ /* 0x000fc40002781670 */
[----:B------:R-:W-:Y:S02]  /*b7a0*/  FMNMX.FTZ R0, R33, R0, !PT ;  /* 0x0000000021007209 */ /* 0x000fe40007810000 */
[----:B------:R-:W-:Y:S02]  /*b7b0*/  ISETP.LT.OR P2, PT, R8, 0x31, P2 ;  /* 0x000000310800780c */ /* 0x000fe40001741670 */
[----:B------:R-:W-:Y:S02]  /*b7c0*/  FMNMX.FTZ R14, R85, R0, !PT ;  /* 0x00000000550e7209 */ /* 0x000fe40007810000 */
[----:B------:R-:W0:Y:S01]  /*b7d0*/  LDC R0, c[0x0][0x988] ;  /* 0x00026200ff007b82 */ /* 0x000e220000000800 */
[----:B------:R-:W-:Y:S02]  /*b7e0*/  FSEL R181, R50, -INF , !P2 ;  /* 0xff80000032b57808 */ /* 0x000fe40005000000 */
[----:B------:R-:W1:Y:S01]  /*b7f0*/  SHFL.BFLY PT, R161, R14, 0x2, 0x1f ;  /* 0x0c401f000ea17f89 */ /* 0x000e6200000e0000 */
[----:B------:R-:W-:-:S04]  /*b800*/  ISETP.GT.AND P2, PT, R12, 0x40, P1 ;  /* 0x000000400c00780c */ /* 0x000fc80000f44270 */
[----:B------:R-:W-:-:S04]  /*b810*/  ISETP.LT.OR P2, PT, R8, 0x41, P2 ;  /* 0x000000410800780c */ /* 0x000fc80001741670 */
[----:B------:R-:W-:Y:S02]  /*b820*/  FSEL R193, R58, -INF , !P2 ;  /* 0xff8000003ac17808 */ /* 0x000fe40005000000 */
[----:B------:R-:W-:-:S04]  /*b830*/  ISETP.GT.AND P2, PT, R12, 0x50, P1 ;  /* 0x000000500c00780c */ /* 0x000fc80000f44270 */
[----:B------:R-:W-:Y:S02]  /*b840*/  ISETP.LT.OR P2, PT, R8, 0x51, P2 ;  /* 0x000000510800780c */ /* 0x000fe40001741670 */
[----:B-1----:R-:W-:-:S05]  /*b850*/  FMNMX.FTZ R161, R14, R161, !PT ;  /* 0x000000a10ea17209 */ /* 0x002fca0007810000 */
[----:B------:R-:W1:Y:S02]  /*b860*/  SHFL.BFLY PT, R2, R161, 0x1, 0x1f ;  /* 0x0c201f00a1027f89 */ /* 0x000e6400000e0000 */
[----:B-1----:R-:W-:Y:S02]  /*b870*/  FMNMX.FTZ R2, R161, R2, !PT ;  /* 0x00000002a1027209 */ /* 0x002fe40007810000 */
[----:B------:R-:W-:Y:S02]  /*b880*/  FSEL R161, R27, -INF , !P6 ;  /* 0xff8000001ba17808 */ /* 0x000fe40007000000 */
[C---:B------:R-:W-:Y:S01]  /*b890*/  FSETP.NEU.FTZ.AND P6, PT, R2.reuse, -INF , PT ;  /* 0xff8000000200780b */ /* 0x040fe20003fdd000 */
[----:B0-----:R-:W-:-:S05]  /*b8a0*/  FMUL.FTZ R14, R2, R0 ;  /* 0x00000000020e7220 */ /* 0x001fca0000410000 */
[----:B------:R-:W-:-:S05]  /*b8b0*/  FSEL R14, R14, RZ, P6 ;  /* 0x000000ff0e0e7208 */ /* 0x000fca0003000000 */
        /* <DEDUP_REMOVED lines=58> */
[----:B------:R-:W-:Y:S01]  /*bc60*/  FFMA.FTZ R37, R81, R0, -R14 ;  /* 0x0000000051257223 */ /* 0x000fe2000001080e */
[----:B------:R-:W-:Y:S01]  /*bc70*/  FMNMX.FTZ R20, R177, R20, !PT ;  /* 0x00000014b1147209 */ /* 0x000fe20007810000 */
[----:B------:R-:W-:Y:S01]  /*bc80*/  MUFU.EX2 R9, R9 ;  /* 0x0000000900097308 */ /* 0x000fe20000000800 */
[----:B------:R-:W-:-:S02]  /*bc90*/  ISETP.GT.AND P4, PT, R12, 0x49, P1 ;  /* 0x000000490c00780c */ /* 0x000fc40000f84270 */
[----:B------:R-:W-:Y:S02]  /*bca0*/  FMNMX.FTZ R20, R181, R20, !PT ;  /* 0x00000014b5147209 */ /* 0x000fe40007810000 */
[----:B------:R-:W-:Y:S02]  /*bcb0*/  ISETP.LT.OR P5, PT, R8, 0x49, P5 ;  /* 0x000000490800780c */ /* 0x000fe40002fa1670 */
[----:B------:R-:W-:Y:S01]  /*bcc0*/  FMNMX.FTZ R20, R51, R20, !PT ;  /* 0x0000001433147209 */ /* 0x000fe20007810000 */
[----:B------:R-:W-:Y:S01]  /*bcd0*/  MUFU.EX2 R180, R180 ;  /* 0x000000b400b47308 */ /* 0x000fe20000000800 */
[----:B------:R-:W-:Y:S02]  /*bce0*/  FSEL R59, R59, -INF , !P3 ;  /* 0xff8000003b3b7808 */ /* 0x000fe40005800000 */
[----:B------:R-:W-:Y:S02]  /*bcf0*/  FMNMX.FTZ R20, R179, R20, !PT ;  /* 0x00000014b3147209 */ /* 0x000fe40007810000 */
[----:B------:R-:W-:-:S02]  /*bd00*/  FSEL R159, R62, -INF , !P5 ;  /* 0xff8000003e9f7808 */ /* 0x000fc40006800000 */
[----:B------:R-:W-:Y:S01]  /*bd10*/  FMNMX.FTZ R20, R175, R20, !PT ;  /* 0x00000014af147209 */ /* 0x000fe20007810000 */
[----:B------:R-:W-:Y:S01]  /*bd20*/  MUFU.EX2 R182, R182 ;  /* 0x000000b600b67308 */ /* 0x000fe20000000800 */
[----:B------:R-:W-:Y:S02]  /*bd30*/  ISETP.LT.OR P4, PT, R8, 0x4a, P4 ;  /* 0x0000004a0800780c */ /* 0x000fe40002781670 */
[----:B------:R-:W-:Y:S02]  /*bd40*/  FMNMX.FTZ R20, R193, R20, !PT ;  /* 0x00000014c1147209 */ /* 0x000fe40007810000 */
[----:B------:R-:W-:Y:S02]  /*bd50*/  ISETP.GT.AND P3, PT, R12, 0x51, P1 ;  /* 0x000000510c00780c */ /* 0x000fe40000f64270 */
[----:B------:R-:W-:Y:S01]  /*bd60*/  FMNMX.FTZ R20, R59, R20, !PT ;  /* 0x000000143b147209 */ /* 0x000fe20007810000 */
[----:B------:R-:W-:Y:S01]  /*bd70*/  MUFU.EX2 R11, R11 ;  /* 0x0000000b000b7308 */ /* 0x000fe20000000800 */
[----:B------:R-:W-:-:S02]  /*bd80*/  FSEL R63, R63, -INF , !P4 ;  /* 0xff8000003f3f7808 */ /* 0x000fc40006000000 */
[----:B------:R-:W-:Y:S02]  /*bd90*/  FMNMX.FTZ R20, R159, R20, !PT ;  /* 0x000000149f147209 */ /* 0x000fe40007810000 */
[----:B------:R-:W-:Y:S02]  /*bda0*/  ISETP.GT.AND P5, PT, R12, 0x58, P1 ;  /* 0x000000580c00780c */ /* 0x000fe40000fa4270 */
[----:B------:R-:W-:Y:S01]  /*bdb0*/  FSEL R157, R66, -INF , !P2 ;  /* 0xff800000429d7808 */ /* 0x000fe20005000000 */
[----:B------:R-:W-:Y:S01]  /*bdc0*/  MUFU.EX2 R176, R176 ;  /* 0x000000b000b07308 */ /* 0x000fe20000000800 */
[----:B------:R-:W-:Y:S02]  /*bdd0*/  ISETP.LT.OR P3, PT, R8, 0x52, P3 ;  /* 0x000000520800780c */ /* 0x000fe40001f61670 */
[----:B------:R-:W-:Y:S02]  /*bde0*/  FMNMX.FTZ R20, R63, R20, !PT ;  /* 0x000000143f147209 */ /* 0x000fe40007810000 */
[----:B------:R-:W-:-:S02]  /*bdf0*/  ISETP.GT.AND P4, PT, R12, 0x59, P1 ;  /* 0x000000590c00780c */ /* 0x000fc40000f84270 */
[----:B------:R-:W-:Y:S01]  /*be00*/  ISETP.LT.OR P5, PT, R8, 0x59, P5 ;  /* 0x000000590800780c */ /* 0x000fe20002fa1670 */
[----:B------:R-:W-:Y:S01]  /*be10*/  MUFU.EX2 R13, R13 ;  /* 0x0000000d000d7308 */ /* 0x000fe20000000800 */
[----:B------:R-:W-:Y:S02]  /*be20*/  FSEL R67, R67, -INF , !P3 ;  /* 0xff80000043437808 */ /* 0x000fe40005800000 */
[----:B------:R-:W-:Y:S02]  /*be30*/  FMNMX.FTZ R20, R157, R20, !PT ;  /* 0x000000149d147209 */ /* 0x000fe40007810000 */
[----:B------:R-:W-:Y:S02]  /*be40*/  ISETP.GT.AND P2, PT, R12, 0x60, P1 ;  /* 0x000000600c00780c */ /* 0x000fe40000f44270 */
[----:B------:R-:W-:Y:S01]  /*be50*/  FSEL R153, R70, -INF , !P5 ;  /* 0xff80000046997808 */ /* 0x000fe20006800000 */
[----:B------:R-:W-:Y:S01]  /*be60*/  MUFU.EX2 R178, R178 ;  /* 0x000000b200b27308 */ /* 0x000fe20000000800 */
[----:B------:R-:W-:-:S02]  /*be70*/  ISETP.LT.OR P4, PT, R8, 0x5a, P4 ;  /* 0x0000005a0800780c */ /* 0x000fc40002781670 */
[----:B------:R-:W-:Y:S02]  /*be80*/  FMNMX.FTZ R20, R67, R20, !PT ;  /* 0x0000001443147209 */ /* 0x000fe40007810000 */
[----:B------:R-:W-:Y:S02]  /*be90*/  ISETP.GT.AND P3, PT, R12, 0x61, P1 ;  /* 0x000000610c00780c */ /* 0x000fe40000f64270 */
[----:B------:R-:W-:Y:S01]  /*bea0*/  ISETP.LT.OR P2, PT, R8, 0x61, P2 ;  /* 0x000000610800780c */ /* 0x000fe20001741670 */
[----:B------:R-:W-:Y:S01]  /*beb0*/  MUFU.EX2 R27, R27 ;  /* 0x0000001b001b7308 */ /* 0x000fe20000000800 */
[----:B------:R-:W-:Y:S02]  /*bec0*/  FSEL R71, R71, -INF , !P4 ;  /* 0xff80000047477808 */ /* 0x000fe40006000000 */
[----:B------:R-:W-:Y:S02]  /*bed0*/  FMNMX.FTZ R20, R153, R20, !PT ;  /* 0x0000001499147209 */ /* 0x000fe40007810000 */
[----:B------:R-:W-:-:S02]  /*bee0*/  ISETP.GT.AND P5, PT, R12, 0x68, P1 ;  /* 0x000000680c00780c */ /* 0x000fc40000fa4270 */
[----:B------:R-:W-:Y:S01]  /*bef0*/  FSEL R155, R74, -INF , !P2 ;  /* 0xff8000004a9b7808 */ /* 0x000fe20005000000 */
[----:B------:R-:W-:Y:S01]  /*bf00*/  MUFU.EX2 R172, R172 ;  /* 0x000000ac00ac7308 */ /* 0x000fe20000000800 */
[----:B------:R-:W-:Y:S02]  /*bf10*/  ISETP.LT.OR P3, PT, R8, 0x62, P3 ;  /* 0x000000620800780c */ /* 0x000fe40001f61670 */
[----:B------:R-:W-:Y:S02]  /*bf20*/  FMNMX.FTZ R20, R71, R20, !PT ;  /* 0x0000001447147209 */ /* 0x000fe40007810000 */
[----:B------:R-:W-:Y:S02]  /*bf30*/  ISETP.GT.AND P4, PT, R12, 0x69, P1 ;  /* 0x000000690c00780c */ /* 0x000fe40000f84270 */
[----:B------:R-:W-:Y:S01]  /*bf40*/  ISETP.LT.OR P5, PT, R8, 0x69, P5 ;  /* 0x000000690800780c */ /* 0x000fe20002fa1670 */
        /* <DEDUP_REMOVED lines=14> */
[----:B------:R-:W-:Y:S01]  /*c030*/  ISETP.LT.OR P3, PT, R8, 0x72, P3 ;  /* 0x000000720800780c */ /* 0x000fe20001f61670 */
[----:B------:R-:W-:Y:S01]  /*c040*/  MUFU.EX2 R168, R168 ;  /* 0x000000a800a87308 */ /* 0x000fe20000000800 */
[----:B------:R-:W-:-:S02]  /*c050*/  FSEL R167, R82, -INF , !P2 ;  /* 0xff80000052a77808 */ /* 0x000fc40005000000 */
[----:B------:R-:W-:Y:S02]  /*c060*/  FMNMX.FTZ R20, R79, R20, !PT ;  /* 0x000000144f147209 */ /* 0x000fe40007810000 */
[----:B------:R-:W-:Y:S02]  /*c070*/  ISETP.GT.AND P1, PT, R12, 0x79, P1 ;  /* 0x000000790c00780c */ /* 0x000fe40000f24270 */
[C---:B------:R-:W-:Y:S01]  /*c080*/  ISETP.LT.OR P5, PT, R8.reuse, 0x79, P5 ;  /* 0x000000790800780c */ /* 0x040fe20002fa1670 */
[----:B------:R-:W-:Y:S01]  /*c090*/  MUFU.EX2 R49, R49 ;  /* 0x0000003100317308 */ /* 0x000fe20000000800 */
[----:B------:R-:W-:Y:S02]  /*c0a0*/  FSEL R83, R83, -INF , !P3 ;  /* 0xff80000053537808 */ /* 0x000fe40005800000 */
[----:B------:R-:W-:Y:S02]  /*c0b0*/  FMNMX.FTZ R20, R167, R20, !PT ;  /* 0x00000014a7147209 */ /* 0x000fe40007810000 */
[----:B------:R-:W-:-:S02]  /*c0c0*/  ISETP.LT.OR P1, PT, R8, 0x7a, P1 ;  /* 0x0000007a0800780c */ /* 0x000fc40000f21670 */
[----:B------:R-:W-:Y:S01]  /*c0d0*/  FSEL R195, R86, -INF , !P5 ;  /* 0xff80000056c37808 */ /* 0x000fe20006800000 */
[----:B------:R-:W-:Y:S01]  /*c0e0*/  MUFU.EX2 R170, R170 ;  /* 0x000000aa00aa7308 */ /* 0x000fe20000000800 */
[----:B------:R-:W-:Y:S02]  /*c0f0*/  FMNMX.FTZ R20, R83, R20, !PT ;  /* 0x0000001453147209 */ /* 0x000fe40007810000 */
[----:B------:R-:W-:Y:S02]  /*c100*/  FSEL R87, R87, -INF , !P1 ;  /* 0xff80000057577808 */ /* 0x000fe40004800000 */
[----:B------:R-:W-:Y:S02]  /*c110*/  FMNMX.FTZ R20, R195, R20, !PT ;  /* 0x00000014c3147209 */ /* 0x000fe40007810000 */
[----:B------:R-:W-:Y:S01]  /*c120*/  FSEL R12, R2, RZ, P6 ;  /* 0x000000ff020c7208 */ /* 0x000fe20003000000 */
[----:B------:R-:W-:Y:S01]  /*c130*/  MUFU.EX2 R45, R45 ;  /* 0x0000002d002d7308 */ /* 0x000fe20000000800 */
[----:B------:R-:W-:-:S03]  /*c140*/  FMNMX.FTZ R20, R87, R20, !PT ;  /* 0x0000001457147209 */ /* 0x000fc60007810000 */
[----:B------:R-:W-:Y:S01]  /*c150*/  FADD.FTZ R33, -R12, R5 ;  /* 0x000000050c217221 */ /* 0x000fe20000010100 */
[-CC-:B------:R-:W-:Y:S01]  /*c160*/  FFMA.FTZ R5, R85, R0.reuse, -R14.reuse ;  /* 0x0000000055057223 */ /* 0x180fe2000001080e */
[----:B------:R-:W0:Y:S02]  /*c170*/  SHFL.BFLY PT, R57, R20, 0x2, 0x1f ;  /* 0x0c401f0014397f89 */ /* 0x000e2400000e0000 */
[----:B------:R-:W-:Y:S08]  /*c180*/  MUFU.EX2 R164, R164 ;  /* 0x000000a400a47308 */ /* 0x000ff00000000800 */
[----:B------:R-:W-:Y:S08]  /*c190*/  MUFU.EX2 R41, R41 ;  /* 0x0000002900297308 */ /* 0x000ff00000000800 */
        /* <DEDUP_REMOVED lines=9> */
[----:B------:R-:W-:-:S03]  /*c230*/  FMUL.FTZ R8, R33, R0 ;  /* 0x0000000021087220 */ /* 0x000fc60000410000 */
[C---:B------:R-:W-:Y:S01]  /*c240*/  FSETP.NEU.FTZ.AND P1, PT, R7.reuse, -INF , PT ;  /* 0xff8000000700780b */ /* 0x040fe20003f3d000 */
[----:B------:R-:W-:Y:S02]  /*c250*/  FMUL.FTZ R12, R7, R0 ;  /* 0x00000000070c7220 */ /* 0x000fe40000410000 */
[----:B------:R-:W-:Y:S03]  /*c260*/  MUFU.EX2 R21, R21 ;  /* 0x0000001500157308 */ /* 0x000fe60000000800 */
[----:B------:R-:W-:-:S05]  /*c270*/  FSEL R12, R12, RZ, P1 ;  /* 0x000000ff0c0c7208 */ /* 0x000fca0000800000 */
[----:B------:R-:W0:Y:S01]  /*c280*/  MUFU.EX2 R8, R8 ;  /* 0x0000000800087308 */ /* 0x000e220000000800 */
[-CC-:B------:R-:W-:Y:S01]  /*c290*/  FFMA.FTZ R20, R31, R0.reuse, -R12.reuse ;  /* 0x000000001f147223 */ /* 0x180fe2000001080c */
[----:B------:R-:W-:Y:S01]  /*c2a0*/  FSEL R31, R7, RZ, P1 ;  /* 0x000000ff071f7208 */ /* 0x000fe20000800000 */
[-CC-:B------:R-:W-:Y:S01]  /*c2b0*/  FFMA.FTZ R14, R183, R0.reuse, -R12.reuse ;  /* 0x00000000b70e7223 */ /* 0x180fe2000001080c */
[-CC-:B------:R-:W-:Y:S01]  /*c2c0*/  FFMA.FTZ R33, R161, R0.reuse, -R12.reuse ;  /* 0x00000000a1217223 */ /* 0x180fe2000001080c */
[-CC-:B------:R-:W-:Y:S01]  /*c2d0*/  FFMA.FTZ R183, R163, R0.reuse, -R12.reuse ;  /* 0x00000000a3b77223 */ /* 0x180fe2000001080c */
[-C--:B------:R-:W-:Y:S01]  /*c2e0*/  FFMA.FTZ R24, R165, R0.reuse, -R12 ;  /* 0x00000000a5187223 */ /* 0x080fe2000001080c */
[----:B------:R-:W-:Y:S01]  /*c2f0*/  FADD.FTZ R31, -R31, R6 ;  /* 0x000000061f1f7221 */ /* 0x000fe20000010100 */
[----:B------:R-:W-:Y:S01]  /*c300*/  MUFU.EX2 R20, R20 ;  /* 0x0000001400147308 */ /* 0x000fe20000000800 */
[-CC-:B------:R-:W-:Y:S01]  /*c310*/  FFMA.FTZ R35, R35, R0.reuse, -R12.reuse ;  /* 0x0000000023237223 */ /* 0x180fe2000001080c */
[-CC-:B------:R-:W-:Y:S01]  /*c320*/  FFMA.FTZ R32, R51, R0.reuse, -R12.reuse ;  /* 0x0000000033207223 */ /* 0x180fe2000001080c */
[-C--:B------:R-:W-:Y:S01]  /*c330*/  FMUL.FTZ R31, R31, R0.reuse ;  /* 0x000000001f1f7220 */ /* 0x080fe20000410000 */
[-CC-:B------:R-:W-:Y:S01]  /*c340*/  FFMA.FTZ R26, R169, R0.reuse, -R12.reuse ;  /* 0x00000000a91a7223 */ /* 0x180fe2000001080c */
[-CC-:B------:R-:W-:Y:S01]  /*c350*/  FFMA.FTZ R39, R39, R0.reuse, -R12.reuse ;  /* 0x0000000027277223 */ /* 0x180fe2000001080c */
[-CC-:B------:R-:W-:Y:S01]  /*c360*/  FFMA.FTZ R28, R171, R0.reuse, -R12.reuse ;  /* 0x00000000ab1c7223 */ /* 0x180fe2000001080c */
[--C-:B------:R-:W-:Y:S01]  /*c370*/  FFMA.FTZ R34, R59, R0, -R12.reuse ;  /* 0x000000003b227223 */ /* 0x100fe2000001080c */
[----:B------:R-:W-:Y:S01]  /*c380*/  MUFU.EX2 R14, R14 ;  /* 0x0000000e000e7308 */ /* 0x000fe20000000800 */
        /* <DEDUP_REMOVED lines=19> */
[----:B------:R-:W-:-:S04]  /*c4c0*/  FFMA.FTZ R195, R195, R0, -R12 ;  /* 0x00000000c3c37223 */ /* 0x000fc8000001080c */
[----:B------:R-:W2:Y:S01]  /*c4d0*/  MUFU.EX2 R183, R183 ;  /* 0x000000b700b77308 */ /* 0x000ea20000000800 */
[----:B0-----:R-:W-:Y:S01]  /*c4e0*/  FFMA.FTZ R4, R31, R3, R14 ;  /* 0x000000031f047223 */ /* 0x001fe2000001000e */
[----:B------:R-:W-:Y:S01]  /*c4f0*/  FADD.FTZ R3, R180, R51 ;  /* 0x00000033b4037221 */ /* 0x000fe20000010000 */
[----:B------:R-:W-:-:S03]  /*c500*/  FFMA.FTZ R51, R63, R0, -R12 ;  /* 0x000000003f337223 */ /* 0x000fc6000001080c */
[----:B------:R-:W-:Y:S02]  /*c510*/  FADD.FTZ R38, R182, R3 ;  /* 0x00000003b6267221 */ /* 0x000fe40000010000 */
[----:B------:R-:W0:Y:S01]  /*c520*/  MUFU.EX2 R24, R24 ;  /* 0x0000001800187308 */ /* 0x000e220000000800 */
[----:B-1----:R-:W-:Y:S01]  /*c530*/  FADD.FTZ R4, R33, R4 ;  /* 0x0000000421047221 */ /* 0x002fe20000010000 */
[----:B------:R-:W-:-:S06]  /*c540*/  FADD.FTZ R59, R11, R38 ;  /* 0x000000260b3b7221 */ /* 0x000fcc0000010000 */
[----:B------:R-:W1:Y:S01]  /*c550*/  MUFU.EX2 R35, R35 ;  /* 0x0000002300237308 */ /* 0x000e620000000800 */
[----:B--2---:R-:W-:Y:S01]  /*c560*/  FADD.FTZ R3, R183, R4 ;  /* 0x00000004b7037221 */ /* 0x004fe20000010000 */
[----:B------:R-:W-:-:S03]  /*c570*/  FADD.FTZ R4, R176, R59 ;  /* 0x0000003bb0047221 */ /* 0x000fc60000010000 */
[----:B------:R-:W-:-:S03]  /*c580*/  FADD.FTZ R3, R20, R3 ;  /* 0x0000000314037221 */ /* 0x000fc60000010000 */
[----:B------:R-:W2:Y:S01]  /*c590*/  MUFU.EX2 R26, R26 ;  /* 0x0000001a001a7308 */ /* 0x000ea20000000800 */
[----:B0-----:R-:W-:Y:S01]  /*c5a0*/  FADD.FTZ R38, R24, R3 ;  /* 0x0000000318267221 */ /* 0x001fe20000010000 */
[----:B------:R-:W-:-:S04]  /*c5b0*/  FADD.FTZ R3, R13, R4 ;  /* 0x000000040d037221 */ /* 0x000fc80000010000 */
[----:B------:R-:W-:Y:S02]  /*c5c0*/  FADD.FTZ R4, R178, R3 ;  /* 0x00000003b2047221 */ /* 0x000fe40000010000 */
[----:B------:R-:W0:Y:S01]  /*c5d0*/  MUFU.EX2 R39, R39 ;  /* 0x0000002700277308 */ /* 0x000e220000000800 */
[----:B-1----:R-:W-:Y:S01]  /*c5e0*/  FADD.FTZ R59, R35, R38 ;  /* 0x00000026233b7221 */ /* 0x002fe20000010000 */
[----:B------:R-:W-:Y:S01]  /*c5f0*/  FADD.FTZ R3, R27, R4 ;  /* 0x000000041b037221 */ /* 0x000fe20000010000 */
[----:B------:R-:W-:-:S03]  /*c600*/  FFMA.FTZ R38, R67, R0, -R12 ;  /* 0x0000000043267223 */ /* 0x000fc6000001080c */
[----:B------:R-:W-:Y:S02]  /*c610*/  FADD.FTZ R4, R172, R3 ;  /* 0x00000003ac047221 */ /* 0x000fe40000010000 */
        /* <DEDUP_REMOVED lines=9> */
[----:B-1----:R-:W-:-:S07]  /*c6b0*/  FADD.FTZ R40, R28, R59 ;  /* 0x0000003b1c287221 */ /* 0x002fce0000010000 */
[----:B------:R-:W1:Y:S01]  /*c6c0*/  MUFU.EX2 R61, R61 ;  /* 0x0000003d003d7308 */ /* 0x000e620000000800 */
[----:B--2---:R-:W-:Y:S01]  /*c6d0*/  FADD.FTZ R59, R43, R40 ;  /* 0x000000282b3b7221 */ /* 0x004fe20000010000 */
[-CC-:B------:R-:W-:Y:S01]  /*c6e0*/  FFMA.FTZ R40, R71, R0.reuse, -R12.reuse ;  /* 0x0000000047287223 */ /* 0x180fe2000001080c */
[----:B------:R-:W-:-:S05]  /*c6f0*/  FFMA.FTZ R12, R87, R0, -R12 ;  /* 0x00000000570c7223 */ /* 0x000fca000001080c */
        /* <DEDUP_REMOVED lines=27> */
[----:B0-----:R-:W-:-:S07]  /*c8b0*/  FADD.FTZ R42, R51, R42 ;  /* 0x0000002a332a7221 */ /* 0x001fce0000010000 */
[----:B------:R-:W0:Y:S01]  /*c8c0*/  MUFU.EX2 R163, R163 ;  /* 0x000000a300a37308 */ /* 0x000e220000000800 */
[----:B-1----:R-:W-:-:S07]  /*c8d0*/  FADD.FTZ R3, R161, R42 ;  /* 0x0000002aa1037221 */ /* 0x002fce0000010000 */
[----:B------:R-:W1:Y:S08]  /*c8e0*/  MUFU.EX2 R40, R40 ;  /* 0x0000002800287308 */ /* 0x000e700000000800 */
[----:B------:R-:W3:Y:S08]  /*c8f0*/  MUFU.EX2 R156, R156 ;  /* 0x0000009c009c7308 */ /* 0x000ef00000000800 */
[----:B------:R-:W4:Y:S08]  /*c900*/  MUFU.EX2 R44, R155 ;  /* 0x0000009b002c7308 */ /* 0x000f300000000800 */
[----:B------:R5:W-:Y:S08]  /*c910*/  MUFU.EX2 R46, R53 ;  /* 0x00000035002e7308 */ /* 0x000bf00000000800 */
[----:B------:R-:W4:Y:S01]  /*c920*/  MUFU.EX2 R25, R25 ;  /* 0x0000001900197308 */ /* 0x000f220000000800 */
[----:B-----5:R-:W-:Y:S01]  /*c930*/  FADD.FTZ R53, R15, R4 ;  /* 0x000000040f357221 */ /* 0x020fe20000010000 */
[----:B--2---:R-:W-:-:S03]  /*c940*/  FADD.FTZ R4, R38, R3 ;  /* 0x0000000326047221 */ /* 0x004fc60000010000 */
[----:B------:R-:W-:Y:S01]  /*c950*/  FADD.FTZ R42, R162, R53 ;  /* 0x00000035a22a7221 */ /* 0x000fe20000010000 */
[----:B0-----:R-:W-:Y:S02]  /*c960*/  FADD.FTZ R3, R163, R4 ;  /* 0x00000004a3037221 */ /* 0x001fe40000010000 */
[----:B------:R-:W0:Y:S01]  /*c970*/  MUFU.EX2 R75, R75 ;  /* 0x0000004b004b7308 */ /* 0x000e220000000800 */
[----:B------:R-:W-:Y:S01]  /*c980*/  FADD.FTZ R53, R21, R42 ;  /* 0x0000002a15357221 */ /* 0x000fe20000010000 */
[----:B-1----:R-:W-:-:S03]  /*c990*/  FADD.FTZ R3, R40, R3 ;  /* 0x0000000328037221 */ /* 0x002fc60000010000 */
[----:B---3--:R-:W-:Y:S01]  /*c9a0*/  FADD.FTZ R4, R156, R53 ;  /* 0x000000359c047221 */ /* 0x008fe20000010000 */
[----:B----4-:R-:W-:Y:S02]  /*c9b0*/  FADD.FTZ R3, R44, R3 ;  /* 0x000000032c037221 */ /* 0x010fe40000010000 */
[----:B------:R-:W1:Y:S01]  /*c9c0*/  MUFU.EX2 R158, R158 ;  /* 0x0000009e009e7308 */ /* 0x000e620000000800 */
[----:B------:R-:W-:-:S07]  /*c9d0*/  FADD.FTZ R53, R25, R4 ;  /* 0x0000000419357221 */ /* 0x000fce0000010000 */
[----:B------:R-:W2:Y:S01]  /*c9e0*/  MUFU.EX2 R57, R57 ;  /* 0x0000003900397308 */ /* 0x000ea20000000800 */
[----:B0-----:R-:W-:-:S04]  /*c9f0*/  FADD.FTZ R3, R75, R3 ;  /* 0x000000034b037221 */ /* 0x001fc80000010000 */
[----:B------:R-:W-:-:S03]  /*ca00*/  FADD.FTZ R3, R46, R3 ;  /* 0x000000032e037221 */ /* 0x000fc60000010000 */
        /* <DEDUP_REMOVED lines=22> */
.L_x_1110:
[----:B------:R-:W-:Y:S01]  /*cb70*/  ULEA UR6, UR58, UR41, 0x3 ;  /* 0x000000293a067291 */ /* 0x000fe2000f8e183f */
[----:B------:R-:W-:Y:S01]  /*cb80*/  ISETP.GT.AND P1, PT, R10, UR39, PT ;  /* 0x000000270a007c0c */ /* 0x000fe2000bf24270 */
[----:B------:R-:W-:Y:S01]  /*cb90*/  UMOV UR59, UR46 ;  /* 0x0000002e003b7c82 */ /* 0x000fe20008000000 */
[----:B------:R-:W-:Y:S01]  /*cba0*/  UMOV UR58, UR45 ;  /* 0x0000002d003a7c82 */ /* 0x000fe20008000000 */
[----:B------:R-:W-:Y:S01]  /*cbb0*/  UIADD3 UR6, UR6, 0x28860, URZ ;  /* 0x0002886006067890 */ /* 0x000fe2000fffe03f */
[----:B------:R-:W-:Y:S01]  /*cbc0*/  F2FP.F16.F32.PACK_AB R171, R6, R171 ;  /* 0x000000ab06ab723e */ /* 0x000fe200000000ff */
[----:B------:R-:W-:Y:S01]  /*cbd0*/  FMUL.FTZ R88, R88, R8 ;  /* 0x0000000858587220 */ /* 0x000fe20000410000 */
[----:B------:R-:W-:Y:S01]  /*cbe0*/  F2FP.F16.F32.PACK_AB R154, R5, R154 ;  /* 0x0000009a059a723e */ /* 0x000fe200000000ff */
[----:B------:R-:W-:Y:S01]  /*cbf0*/  UPRMT UR6, UR40, 0x654, UR6 ;  /* 0x0000065428067896 */ /* 0x000fe20008000006 */
[----:B------:R-:W-:Y:S01]  /*cc00*/  F2FP.F16.F32.PACK_AB R180, R180, R9 ;  /* 0x00000009b4b4723e */ /* 0x000fe200000000ff */
[----:B------:R-:W-:Y:S01]  /*cc10*/  FMUL.FTZ R89, R89, R8 ;  /* 0x0000000859597220 */ /* 0x000fe20000410000 */
[----:B------:R-:W-:Y:S01]  /*cc20*/  F2FP.F16.F32.PACK_AB R181, R33, R14 ;  /* 0x0000000e21b5723e */ /* 0x000fe200000000ff */
[----:B------:R-:W-:Y:S01]  /*cc30*/  FMUL.FTZ R92, R92, R8 ;  /* 0x000000085c5c7220 */ /* 0x000fe20000410000 */
[----:B------:R-:W-:Y:S01]  /*cc40*/  F2FP.F16.F32.PACK_AB R182, R11, R182 ;  /* 0x000000b60bb6723e */ /* 0x000fe200000000ff */
[-C--:B------:R-:W-:Y:S01]  /*cc50*/  FMUL.FTZ R93, R93, R8.reuse ;  /* 0x000000085d5d7220 */ /* 0x080fe20000410000 */
[----:B------:R-:W-:Y:S01]  /*cc60*/  F2FP.F16.F32.PACK_AB R183, R20, R183 ;  /* 0x000000b714b7723e */ /* 0x000fe200000000ff */
[----:B------:R-:W-:Y:S01]  /*cc70*/  FMUL.FTZ R96, R96, R8 ;  /* 0x0000000860607220 */ /* 0x000fe20000410000 */
[----:B------:R-:W-:Y:S01]  /*cc80*/  SYNCS.ARRIVE.TRANS64.RED.A1T0 RZ, [UR6], RZ ;  /* 0x000000ffffff79a7 */ /* 0x000fe20008100406 */
        /* <DEDUP_REMOVED lines=53> */
[----:B------:R-:W-:-:S02]  /*cfe0*/  VIADD R10, R10, 0xffffffff ;  /* 0xffffffff0a0a7836 */ /* 0x000fc40000000000 */
        /* <DEDUP_REMOVED lines=32> */
[----:B------:R-:W-:-:S02]  /*d1f0*/  IMAD.MOV.U32 R6, RZ, RZ, R7 ;  /* 0x000000ffff067224 */ /* 0x000fc400078e0007 */
[----:B------:R-:W-:Y:S01]  /*d200*/  IMAD.MOV.U32 R5, RZ, RZ, R2 ;  /* 0x000000ffff057224 */ /* 0x000fe200078e0002 */
[----:B------:R-:W-:Y:S06]  /*d210*/  @P1 BRA `(.L_x_1111) ;  /* 0xffffffcc00cc1947 */ /* 0x000fec000383ffff */
.L_x_1092:
[----:B------:R-:W-:Y:S06]  /*d220*/  BAR.ARV 0x8, 0x180 ;  /* 0x0206000000007b1d */ /* 0x000fec0000002000 */
[----:B------:R-:W-:Y:S05]  /*d230*/  @!P0 BRA `(.L_x_1112) ;  /* 0x0000000000048947 */ /* 0x000fea0003800000 */
[----:B------:R-:W-:Y:S01]  /*d240*/  BPT.TRAP 0x1 ;  /* 0x000000040000795c */ /* 0x000fe20000300000 */
.L_x_1112:
[----:B------:R-:W-:Y:S01]  /*d250*/  ULEA UR5, UR45, UR41, 0x3 ;  /* 0x000000292d057291 */ /* 0x000fe2000f8e183f */
[----:B------:R-:W-:-:S05]  /*d260*/  IMAD.U32 R5, RZ, RZ, UR46 ;  /* 0x0000002eff057e24 */ /* 0x000fca000f8e00ff */
[----:B------:R-:W-:-:S04]  /*d270*/  SHF.L.U32 R5, R5, 0x1f, RZ ;  /* 0x0000001f05057819 */ /* 0x000fc800000006ff */
[----:B------:R0:W1:Y:S01]  /*d280*/  SYNCS.PHASECHK.TRANS64.TRYWAIT P1, [UR5+0x28850], R5 ;  /* 0x02885005ff0075a7 */ /* 0x0000620008020145 */
[----:B------:R-:W-:Y:S05]  /*d290*/  @!P0 BRA `(.L_x_1113) ;  /* 0x0000000000048947 */ /* 0x000fea0003800000 */
[----:B------:R-:W-:Y:S01]  /*d2a0*/  BPT.TRAP 0x1 ;  /* 0x000000040000795c */ /* 0x000fe20000300000 */
.L_x_1113:
[----:B-1----:R-:W-:Y:S05]  /*d2b0*/  @P1 BRA `(.L_x_1114) ;  /* 0x0000000000081947 */ /* 0x002fea0003800000 */
[----:B------:R-:W1:Y:S02]  /*d2c0*/  SYNCS.PHASECHK.TRANS64.TRYWAIT P1, [UR5+0x28850], R5 ;  /* 0x02885005ff0075a7 */ /* 0x000e640008020145 */
[----:B-1----:R-:W-:Y:S05]  /*d2d0*/  @!P1 BRA `(.L_x_1115) ;  /* 0x0000006c00bc9947 */ /* 0x002fea0003800000 */
.L_x_1114:
[----:B------:R-:W-:Y:S01]  /*d2e0*/  UIADD3 UR41, UR41, 0x400, URZ ;  /* 0x0000040029297890 */ /* 0x000fe2000fffe03f */
[----:B------:R-:W-:Y:S01]  /*d2f0*/  WARPGROUP.ARRIVE ;  /* 0x00000000000079c5 */ /* 0x000fe20000000000 */
[----:B------:R-:W-:Y:S01]  /*d300*/  UMOV UR7, 0x40000040 ;  /* 0x4000004000077882 */ /* 0x000fe20000000000 */
[----:B01----:R-:W0:Y:S01]  /*d310*/  SHFL.BFLY PT, R5, R4, 0x2, 0x1f ;  /* 0x0c401f0004057f89 */ /* 0x003e2200000e0000 */
[----:B------:R-:W-:Y:S01]  /*d320*/  USHF.R.U32.HI UR41, URZ, 0x4, UR41 ;  /* 0x000000043f297899 */ /* 0x000fe20008011629 */
[----:B------:R-:W-:Y:S02]  /*d330*/  IMAD.MOV.U32 R37, RZ, RZ, -0x800000 ;  /* 0xff800000ff257424 */ /* 0x000fe400078e00ff */
        /* <DEDUP_REMOVED lines=10> */
[----:B-1----:R-:W-:Y:S01]  /*d3e0*/  FADD.FTZ R8, R6, R3 ;  /* 0x0000000306087221 */ /* 0x002fe20000010000 */
[----:B------:R-:W-:Y:S02]  /*d3f0*/  IMAD.MOV.U32 R3, RZ, RZ, RZ ;  /* 0x000000ffff037224 */ /* 0x000fe400078e00ff */
[----:B------:R-:W0:Y:S04]  /*d400*/  SHFL.BFLY PT, R6, R5, 0x1, 0x1f ;  /* 0x0c201f0005067f89 */ /* 0x000e2800000e0000 */
[----:B------:R-:W1:Y:S01]  /*d410*/  SHFL.BFLY PT, R9, R8, 0x1, 0x1f ;  /* 0x0c201f0008097f89 */ /* 0x000e6200000e0000 */
[----:B0-----:R-:W-:Y:S01]  /*d420*/  FADD.FTZ R10, R5, R6 ;  /* 0x00000006050a7221 */ /* 0x001fe20000010000 */
[----:B-1----:R-:W-:-:S04]  /*d430*/  FADD.FTZ R11, R8, R9 ;  /* 0x00000009080b7221 */ /* 0x002fc80000010000 */
[----:B------:R-:W-:Y:S01]  /*d440*/  FSETP.NE.FTZ.AND P1, PT, R10, RZ, PT ;  /* 0x000000ff0a00720b */ /* 0x000fe20003f35000 */
[----:B------:R-:W-:Y:S01]  /*d450*/  IMAD.MOV.U32 R9, RZ, RZ, RZ ;  /* 0x000000ffff097224 */ /* 0x000fe200078e00ff */
        /* <DEDUP_REMOVED lines=48> */
.L_x_1116:
        /* <DEDUP_REMOVED lines=74> */
.L_x_1038:
[----:B------:R-:W0:Y:S01]  /*dc00*/  S2R R3, SR_CgaCtaId ;  /* 0x0000000000037919 */ /* 0x000e220000008800 */
[----:B------:R-:W-:Y:S01]  /*dc10*/  MOV R0, 0x400 ;  /* 0x0000040000007802 */ /* 0x000fe20000000f00 */
[----:B------:R-:W-:Y:S01]  /*dc20*/  BSSY B0, `(.L_x_1117) ;  /* 0x00001c5000007945 */ /* 0x000fe20003800000 */
[----:B------:R-:W-:Y:S02]  /*dc30*/  BAR.SYNC.DEFER_BLOCKING 0x5, 0x180 ;  /* 0x0146000000007b1d */ /* 0x000fe40000010000 */
[----:B0-----:R-:W-:-:S05]  /*dc40*/  LEA R0, R3, R0, 0x18 ;  /* 0x0000000003007211 */ /* 0x001fca00078ec0ff */
[----:B------:R-:W0:Y:S02]  /*dc50*/  LDS R2, [R0+0x288d0] ;  /* 0x0288d00000027984 */ /* 0x000e240000000800 */
[----:B0-----:R-:W-:Y:S01]  /*dc60*/  R2UR UR4, R2 ;  /* 0x00000000020472ca */ /* 0x001fe200000e0000 */
[----:B------:R-:W-:Y:S06]  /*dc70*/  BAR.ARV 0x4, 0x180 ;  /* 0x0106000000007b1d */ /* 0x000fec0000002000 */
[----:B------:R-:W-:Y:S08]  /*dc80*/  @P0 BRA `(.L_x_1118) ;  /* 0x0000001000a40947 */ /* 0x000ff00003800000 */
[----:B------:R-:W0:Y:S01]  /*dc90*/  S2R R3, SR_SWINHI ;  /* 0x0000000000037919 */ /* 0x000e220000002f00 */
[----:B------:R-:W1:Y:S01]  /*dca0*/  LDC R44, c[0x0][0xbe8] ;  /* 0x0002fa00ff2c7b82 */ /* 0x000e620000000800 */
[----:B------:R-:W-:Y:S01]  /*dcb0*/  F2FP.F16.F32.PACK_AB R6, R93, R6 ;  /* 0x000000065d06723e */ /* 0x000fe200000000ff */
[----:B------:R-:W-:Y:S01]  /*dcc0*/  USHF.R.S32.HI UR12, URZ, 0x1f, UR38 ;  /* 0x0000001f3f0c7899 */ /* 0x000fe20008011426 */
[----:B------:R-:W-:Y:S01]  /*dcd0*/  F2FP.F16.F32.PACK_AB R136, R137, R136 ;  /* 0x000000888988723e */ /* 0x000fe200000000ff */
[----:B------:R-:W-:Y:S01]  /*dce0*/  ULDC.64 UR8, c[0x0][0xb90] ;  /* 0x0002e40000087ab9 */ /* 0x000fe20000000a00 */
[----:B------:R-:W-:Y:S01]  /*dcf0*/  USHF.R.S32.HI UR13, URZ, 0x1f, UR44 ;  /* 0x0000001f3f0d7899 */ /* 0x000fe2000801142c */
[----:B------:R-:W-:Y:S01]  /*dd00*/  F2FP.F16.F32.PACK_AB R137, R139, R138 ;  /* 0x0000008a8b89723e */ /* 0x000fe200000000ff */
[----:B------:R-:W-:Y:S01]  /*dd10*/  UIMAD UR5, UR12, UR8, URZ ;  /* 0x000000080c0572a4 */ /* 0x000fe2000f8e023f */
[----:B------:R-:W-:Y:S01]  /*dd20*/  F2FP.F16.F32.PACK_AB R144, R145, R144 ;  /* 0x000000909190723e */ /* 0x000fe200000000ff */
[----:B------:R-:W-:Y:S01]  /*dd30*/  UIMAD.WIDE.U32 UR6, UR38, UR8, URZ ;  /* 0x00000008260672a5 */ /* 0x000fe2000f8e003f */
[----:B------:R-:W-:Y:S01]  /*dd40*/  F2FP.F16.F32.PACK_AB R138, R141, R140 ;  /* 0x0000008c8d8a723e */ /* 0x000fe200000000ff */
[----:B------:R-:W-:Y:S01]  /*dd50*/  UIMAD UR5, UR38, UR9, UR5 ;  /* 0x00000009260572a4 */ /* 0x000fe2000f8e0205 */
[----:B------:R-:W-:Y:S01]  /*dd60*/  F2FP.F16.F32.PACK_AB R139, R143, R142 ;  /* 0x0000008e8f8b723e */ /* 0x000fe200000000ff */
[----:B------:R-:W-:Y:S01]  /*dd70*/  ULDC.64 UR10, c[0x0][0xb98] ;  /* 0x0002e600000a7ab9 */ /* 0x000fe20000000a00 */
[----:B------:R-:W-:Y:S01]  /*dd80*/  F2FP.F16.F32.PACK_AB R145, R147, R146 ;  /* 0x000000929391723e */ /* 0x000fe200000000ff */
[----:B------:R-:W-:Y:S01]  /*dd90*/  UIMAD UR8, UR13, UR10, URZ ;  /* 0x0000000a0d0872a4 */ /* 0x000fe2000f8e023f */
[----:B------:R-:W-:Y:S01]  /*dda0*/  F2FP.F16.F32.PACK_AB R146, R149, R148 ;  /* 0x000000949592723e */ /* 0x000fe200000000ff */
[----:B------:R-:W-:Y:S01]  /*ddb0*/  UIADD3 UR7, UR7, UR5, URZ ;  /* 0x0000000507077290 */ /* 0x000fe2000fffe03f */
[----:B------:R-:W-:Y:S01]  /*ddc0*/  F2FP.F16.F32.PACK_AB R147, R151, R150 ;  /* 0x000000969793723e */ /* 0x000fe200000000ff */
[----:B------:R-:W-:-:S02]  /*ddd0*/  UIMAD UR8, UR44, UR11, UR8 ;  /* 0x0000000b2c0872a4 */ /* 0x000fc4000f8e0208 */
[----:B------:R-:W-:Y:S01]  /*dde0*/  UIMAD.WIDE.U32 UR6, UR44, UR10, UR6 ;  /* 0x0000000a2c0672a5 */ /* 0x000fe2000f8e0006 */
[----:B------:R-:W-:Y:S02]  /*ddf0*/  ULDC UR5, c[0x0][0xa88] ;  /* 0x0002a20000057ab9 */ /* 0x000fe40000000800 */
[----:B------:R-:W-:Y:S01]  /*de00*/  ULDC.64 UR10, c[0x0][0xaf0] ;  /* 0x0002bc00000a7ab9 */ /* 0x000fe20000000a00 */
[----:B------:R-:W-:Y:S02]  /*de10*/  MOV R34, R0 ;  /* 0x0000000000227202 */ /* 0x000fe40000000f00 */
[----:B0-----:R-:W-:Y:S01]  /*de20*/  MOV R35, R3 ;  /* 0x0000000300237202 */ /* 0x001fe20000000f00 */
[----:B------:R-:W-:Y:S02]  /*de30*/  IMAD R3, R184, 0x40, R18 ;  /* 0x00000040b8037824 */ /* 0x000fe400078e0212 */
[----:B------:R-:W-:-:S04]  /*de40*/  IMAD.WIDE R4, R188, 0x2, R34 ;  /* 0x00000002bc047825 */ /* 0x000fc800078e0222 */
[----:B------:R-:W-:Y:S01]  /*de50*/  IMAD.WIDE R34, R3, 0x2, R34 ;  /* 0x0000000203227825 */ /* 0x000fe200078e0222 */
[C---:B------:R-:W-:Y:S02]  /*de60*/  LOP3.LUT R3, R4.reuse, 0x380, RZ, 0xc0, !PT ;  /* 0x0000038004037812 */ /* 0x040fe400078ec0ff */
[C---:B------:R-:W-:Y:S02]  /*de70*/  IADD3 R29, P1, R4.reuse, 0x4040, RZ ;  /* 0x00004040041d7810 */ /* 0x040fe40007f3e0ff */
[C---:B------:R-:W-:Y:S02]  /*de80*/  IADD3 R21, P6, R4.reuse, 0x20, RZ ;  /* 0x0000002004157810 */ /* 0x040fe40007fde0ff */
[----:B------:R-:W-:Y:S01]  /*de90*/  SHF.R.U64 R3, R3, 0x3, RZ ;  /* 0x0000000303037819 */ /* 0x000fe200000012ff */
[--C-:B------:R-:W-:Y:S01]  /*dea0*/  IMAD.X R41, RZ, RZ, R5.reuse, P1 ;  /* 0x000000ffff297224 */ /* 0x100fe200008e0605 */
[C---:B------:R-:W-:Y:S01]  /*deb0*/  IADD3 R27, P2, R4.reuse, 0x4020, RZ ;  /* 0x00004020041b7810 */ /* 0x040fe20007f5e0ff */
[----:B------:R-:W-:Y:S01]  /*dec0*/  IMAD.X R13, RZ, RZ, R5, P6 ;  /* 0x000000ffff0d7224 */ /* 0x000fe200030e0605 */
[----:B------:R-:W-:-:S02]  /*ded0*/  IADD3 R10, P3, R4, 0x4000, RZ ;  /* 0x00004000040a7810 */ /* 0x000fc40007f7e0ff */
[C---:B------:R-:W-:Y:S01]  /*dee0*/  IADD3 R43, P0, R4.reuse, 0x4060, RZ ;  /* 0x00004060042b7810 */ /* 0x040fe20007f1e0ff */
[--C-:B------:R-:W-:Y:S01]  /*def0*/  IMAD.X R39, RZ, RZ, R5.reuse, P2 ;  /* 0x000000ffff277224 */ /* 0x100fe200010e0605 */
[C---:B------:R-:W-:Y:S01]  /*df00*/  IADD3 R8, P4, R4.reuse, 0x60, RZ ;  /* 0x0000006004087810 */ /* 0x040fe20007f9e0ff */
[--C-:B------:R-:W-:Y:S01]  /*df10*/  IMAD.X R15, RZ, RZ, R5.reuse, P3 ;  /* 0x000000ffff0f7224 */ /* 0x100fe200018e0605 */
[----:B------:R-:W-:Y:S02]  /*df20*/  IADD3 R25, P5, R4, 0x40, RZ ;  /* 0x0000004004197810 */ /* 0x000fe40007fbe0ff */
[----:B------:R-:W-:Y:S01]  /*df30*/  LOP3.LUT R4, R3, R4, RZ, 0x3c, !PT ;  /* 0x0000000403047212 */ /* 0x000fe200078e3cff */
[--C-:B------:R-:W-:Y:S01]  /*df40*/  IMAD.X R11, RZ, RZ, R5.reuse, P4 ;  /* 0x000000ffff0b7224 */ /* 0x100fe200020e0605 */
[----:B------:R-:W-:Y:S01]  /*df50*/  LOP3.LUT R14, R29, 0x380, RZ, 0xc0, !PT ;  /* 0x000003801d0e7812 */ /* 0x000fe200078ec0ff */
[----:B------:R-:W-:Y:S01]  /*df60*/  IMAD.X R9, RZ, RZ, R5, P5 ;  /* 0x000000ffff097224 */ /* 0x000fe200028e0605 */
[----:B------:R-:W-:-:S02]  /*df70*/  LOP3.LUT R12, R27, 0x380, RZ, 0xc0, !PT ;  /* 0x000003801b0c7812 */ /* 0x000fc400078ec0ff */
[----:B------:R-:W-:Y:S02]  /*df80*/  LOP3.LUT R3, R10, 0x380, RZ, 0xc0, !PT ;  /* 0x000003800a037812 */ /* 0x000fe400078ec0ff */
[----:B------:R-:W-:Y:S02]  /*df90*/  LOP3.LUT R2, R21, 0x380, RZ, 0xc0, !PT ;  /* 0x0000038015027812 */ /* 0x000fe400078ec0ff */
[----:B------:R-:W-:Y:S02]  /*dfa0*/  IADD3 R33, P6, R34, 0x1000, RZ ;  /* 0x0000100022217810 */ /* 0x000fe40007fde0ff */
[----:B------:R-:W-:Y:S02]  /*dfb0*/  SHF.R.U64 R14, R14, 0x3, RZ ;  /* 0x000000030e0e7819 */ /* 0x000fe400000012ff */
[----:B------:R-:W-:Y:S02]  /*dfc0*/  SHF.R.U64 R12, R12, 0x3, RZ ;  /* 0x000000030c0c7819 */ /* 0x000fe400000012ff */
[----:B------:R-:W-:-:S02]  /*dfd0*/  SHF.R.U64 R3, R3, 0x3, RZ ;  /* 0x0000000303037819 */ /* 0x000fc400000012ff */
[----:B------:R-:W-:Y:S02]  /*dfe0*/  SHF.R.U64 R2, R2, 0x3, RZ ;  /* 0x0000000302027819 */ /* 0x000fe400000012ff */
[----:B------:R-:W-:Y:S02]  /*dff0*/  LOP3.LUT R32, R33, 0x380, RZ, 0xc0, !PT ;  /* 0x0000038021207812 */ /* 0x000fe400078ec0ff */
[----:B------:R-:W-:Y:S02]  /*e000*/  LOP3.LUT R40, R14, R29, RZ, 0x3c, !PT ;  /* 0x0000001d0e287212 */ /* 0x000fe400078e3cff */
[----:B------:R-:W-:Y:S02]  /*e010*/  LOP3.LUT R38, R12, R27, RZ, 0x3c, !PT ;  /* 0x0000001b0c267212 */ /* 0x000fe400078e3cff */
[----:B------:R-:W-:Y:S02]  /*e020*/  LOP3.LUT R14, R3, R10, RZ, 0x3c, !PT ;  /* 0x0000000a030e7212 */ /* 0x000fe400078e3cff */
[----:B------:R-:W-:-:S02]  /*e030*/  LOP3.LUT R12, R2, R21, RZ, 0x3c, !PT ;  /* 0x00000015020c7212 */ /* 0x000fc400078e3cff */
[----:B------:R-:W-:Y:S02]  /*e040*/  LOP3.LUT R3, R8, 0x380, RZ, 0xc0, !PT ;  /* 0x0000038008037812 */ /* 0x000fe400078ec0ff */
[----:B------:R-:W-:Y:S02]  /*e050*/  SHF.R.U64 R32, R32, 0x3, RZ ;  /* 0x0000000320207819 */ /* 0x000fe400000012ff */
[----:B------:R-:W-:Y:S02]  /*e060*/  LOP3.LUT R2, R25, 0x380, RZ, 0xc0, !PT ;  /* 0x0000038019027812 */ /* 0x000fe400078ec0ff */
[----:B-1----:R-:W-:Y:S02]  /*e070*/  ISETP.NE.AND P1, PT, R44, 0x1, PT ;  /* 0x000000012c00780c */ /* 0x002fe40003f25270 */
[----:B------:R-:W-:Y:S02]  /*e080*/  SHF.R.U64 R3, R3, 0x3, RZ ;  /* 0x0000000303037819 */ /* 0x000fe400000012ff */
[----:B------:R-:W-:Y:S01]  /*e090*/  LOP3.LUT R32, R32, R33, RZ, 0x3c, !PT ;  /* 0x0000002120207212 */ /* 0x000fe200078e3cff */
[----:B------:R-:W-:Y:S01]  /*e0a0*/  IMAD.X R33, RZ, RZ, R35, P6 ;  /* 0x000000ffff217224 */ /* 0x000fe200030e0623 */
[----:B------:R-:W-:-:S02]  /*e0b0*/  SHF.R.U64 R2, R2, 0x3, RZ ;  /* 0x0000000302027819 */ /* 0x000fc400000012ff */
[----:B------:R-:W-:Y:S02]  /*e0c0*/  IADD3 R45, P6, R34, 0x7000, RZ ;  /* 0x00007000222d7810 */ /* 0x000fe40007fde0ff */
[----:B------:R-:W-:Y:S02]  /*e0d0*/  LOP3.LUT R10, R3, R8, RZ, 0x3c, !PT ;  /* 0x00000008030a7212 */ /* 0x000fe400078e3cff */
[----:B------:R-:W-:Y:S01]  /*e0e0*/  LOP3.LUT R8, R2, R25, RZ, 0x3c, !PT ;  /* 0x0000001902087212 */ /* 0x000fe200078e3cff */
[----:B------:R-:W0:Y:S01]  /*e0f0*/  @P1 LDC R47, c[0x0][0xbec] ;  /* 0x0002fb00ff2f1b82 */ /* 0x000e220000000800 */
[----:B------:R-:W-:Y:S02]  /*e100*/  LOP3.LUT R2, R45, 0x380, RZ, 0xc0, !PT ;  /* 0x000003802d027812 */ /* 0x000fe400078ec0ff */
[----:B------:R-:W-:Y:S02]  /*e110*/  LOP3.LUT R42, R43, 0x380, RZ, 0xc0, !PT ;  /* 0x000003802b2a7812 */ /* 0x000fe400078ec0ff */
[----:B------:R-:W-:-:S02]  /*e120*/  SHF.R.U64 R2, R2, 0x3, RZ ;  /* 0x0000000302027819 */ /* 0x000fc400000012ff */
[----:B------:R-:W-:Y:S02]  /*e130*/  SHF.R.U64 R42, R42, 0x3, RZ ;  /* 0x000000032a2a7819 */ /* 0x000fe400000012ff */
[----:B------:R-:W-:Y:S02]  /*e140*/  LOP3.LUT R2, R2, R45, RZ, 0x3c, !PT ;  /* 0x0000002d02027212 */ /* 0x000fe400078e3cff */
[----:B------:R-:W-:Y:S02]  /*e150*/  MOV R45, R4 ;  /* 0x00000004002d7202 */ /* 0x000fe40000000f00 */
[----:B------:R-:W-:Y:S02]  /*e160*/  F2FP.F16.F32.PACK_AB R4, R46, R7 ;  /* 0x000000072e04723e */ /* 0x000fe400000000ff */
[----:B------:R-:W1:Y:S01]  /*e170*/  @P1 LDC R46, c[0x0][0xbf0] ;  /* 0x0002fc00ff2e1b82 */ /* 0x000e620000000800 */
[----:B------:R-:W-:Y:S01]  /*e180*/  LOP3.LUT R42, R42, R43, RZ, 0x3c, !PT ;  /* 0x0000002b2a2a7212 */ /* 0x000fe200078e3cff */
[----:B------:R-:W-:Y:S01]  /*e190*/  IMAD.X R43, RZ, RZ, R5, P0 ;  /* 0x000000ffff2b7224 */ /* 0x000fe200000e0605 */
[----:B------:R-:W-:-:S02]  /*e1a0*/  F2FP.F16.F32.PACK_AB R5, R91, R90 ;  /* 0x0000005a5b05723e */ /* 0x000fc400000000ff */
[----:B------:R-:W-:-:S03]  /*e1b0*/  F2FP.F16.F32.PACK_AB R7, R95, R94 ;  /* 0x0000005e5f07723e */ /* 0x000fc600000000ff */
[----:B------:R-:W-:Y:S01]  /*e1c0*/  BAR.SYNC.DEFER_BLOCKING 0x1, 0x100 ;  /* 0x0044000000007b1d */ /* 0x000fe20000010000 */
[----:B------:R-:W-:Y:S01]  /*e1d0*/  MOV R65, R40 ;  /* 0x0000002800417202 */ /* 0x000fe20000000f00 */
[----:B------:R-:W-:Y:S01]  /*e1e0*/  VIADD R40, R17, UR37 ;  /* 0x0000002511287c36 */ /* 0x000fe20008000000 */
[----:B------:R-:W-:Y:S02]  /*e1f0*/  IADD3 R21, P0, R34, 0x6000, RZ ;  /* 0x0000600022157810 */ /* 0x000fe40007f1e0ff */
[----:B------:R-:W-:Y:S02]  /*e200*/  MOV R58, R10 ;  /* 0x0000000a003a7202 */ /* 0x000fe40000000f00 */
[----:B------:R-:W-:Y:S02]  /*e210*/  LOP3.LUT R20, R21, 0x380, RZ, 0xc0, !PT ;  /* 0x0000038015147812 */ /* 0x000fe400078ec0ff */
[----:B------:R-:W-:Y:S02]  /*e220*/  MOV R57, R14 ;  /* 0x0000000e00397202 */ /* 0x000fe40000000f00 */
[----:B------:R-:W-:-:S02]  /*e230*/  SHF.R.U64 R20, R20, 0x3, RZ ;  /* 0x0000000314147819 */ /* 0x000fc400000012ff */
[----:B------:R-:W-:Y:S02]  /*e240*/  MOV R15, R12 ;  /* 0x0000000c000f7202 */ /* 0x000fe40000000f00 */
[----:B------:R-:W-:Y:S01]  /*e250*/  LOP3.LUT R20, R20, R21, RZ, 0x3c, !PT ;  /* 0x0000001514147212 */ /* 0x000fe200078e3cff */
[----:B------:R-:W-:Y:S01]  /*e260*/  IMAD.X R21, RZ, RZ, R35, P0 ;  /* 0x000000ffff157224 */ /* 0x000fe200000e0623 */
[C---:B------:R-:W-:Y:S02]  /*e270*/  IADD3 R27, P3, R34.reuse, 0x4000, RZ ;  /* 0x00004000221b7810 */ /* 0x040fe40007f7e0ff */
[----:B------:R-:W-:Y:S02]  /*e280*/  IADD3 R25, P2, R34, 0x5000, RZ ;  /* 0x0000500022197810 */ /* 0x000fe40007f5e0ff */
[----:B------:R-:W-:Y:S02]  /*e290*/  LOP3.LUT R26, R27, 0x380, RZ, 0xc0, !PT ;  /* 0x000003801b1a7812 */ /* 0x000fe400078ec0ff */
[----:B------:R-:W-:Y:S01]  /*e2a0*/  LOP3.LUT R24, R25, 0x380, RZ, 0xc0, !PT ;  /* 0x0000038019187812 */ /* 0x000fe200078ec0ff */
[----:B------:R0:W-:Y:S01]  /*e2b0*/  STSM.16.M88.4 [R45], R4 ;  /* 0x000000042d007844 */ /* 0x0001e20000000200 */
[----:B------:R-:W-:-:S02]  /*e2c0*/  SHF.R.U64 R26, R26, 0x3, RZ ;  /* 0x000000031a1a7819 */ /* 0x000fc400000012ff */
[----:B------:R-:W-:Y:S01]  /*e2d0*/  MOV R56, R38 ;  /* 0x0000002600387202 */ /* 0x000fe20000000f00 */
[----:B------:R-:W-:Y:S01]  /*e2e0*/  VIADD R38, R187, UR37 ;  /* 0x00000025bb267c36 */ /* 0x000fe20008000000 */
[----:B------:R-:W-:Y:S02]  /*e2f0*/  SHF.R.U64 R24, R24, 0x3, RZ ;  /* 0x0000000318187819 */ /* 0x000fe400000012ff */
[----:B------:R-:W-:Y:S01]  /*e300*/  LOP3.LUT R26, R26, R27, RZ, 0x3c, !PT ;  /* 0x0000001b1a1a7212 */ /* 0x000fe200078e3cff */
[----:B------:R-:W-:Y:S01]  /*e310*/  IMAD.X R27, RZ, RZ, R35, P3 ;  /* 0x000000ffff1b7224 */ /* 0x000fe200018e0623 */
[----:B------:R-:W-:Y:S02]  /*e320*/  MOV R14, R8 ;  /* 0x00000008000e7202 */ /* 0x000fe40000000f00 */
[----:B------:R-:W-:Y:S02]  /*e330*/  F2FP.F16.F32.PACK_AB R8, R105, R104 ;  /* 0x000000686908723e */ /* 0x000fe400000000ff */
[----:B------:R-:W-:-:S02]  /*e340*/  F2FP.F16.F32.PACK_AB R9, R107, R106 ;  /* 0x0000006a6b09723e */ /* 0x000fc400000000ff */
[----:B------:R-:W-:Y:S01]  /*e350*/  LOP3.LUT R24, R24, R25, RZ, 0x3c, !PT ;  /* 0x0000001918187212 */ /* 0x000fe200078e3cff */
[----:B0-----:R-:W-:Y:S01]  /*e360*/  @P1 IMAD.HI.U32 R5, R40, R47, RZ ;  /* 0x0000002f28051227 */ /* 0x001fe200078e00ff */
[----:B------:R-:W-:Y:S02]  /*e370*/  MOV R64, R42 ;  /* 0x0000002a00407202 */ /* 0x000fe40000000f00 */
[----:B------:R-:W-:Y:S01]  /*e380*/  IADD3 R29, P4, R34, 0x3000, RZ ;  /* 0x00003000221d7810 */ /* 0x000fe20007f9e0ff */
[----:B------:R-:W-:Y:S01]  /*e390*/  IMAD.MOV.U32 R4, RZ, RZ, R40 ;  /* 0x000000ffff047224 */ /* 0x000fe200078e0028 */
[----:B-1----:R-:W-:Y:S01]  /*e3a0*/  @P1 SHF.R.U32.HI R4, RZ, R46, R5 ;  /* 0x0000002eff041219 */ /* 0x002fe20000011605 */
[----:B------:R-:W-:Y:S01]  /*e3b0*/  IMAD.U32 R6, RZ, RZ, UR8 ;  /* 0x00000008ff067e24 */ /* 0x000fe2000f8e00ff */
[----:B------:R-:W-:Y:S01]  /*e3c0*/  LOP3.LUT R28, R29, 0x380, RZ, 0xc0, !PT ;  /* 0x000003801d1c7812 */ /* 0x000fe200078ec0ff */
[----:B------:R-:W-:Y:S01]  /*e3d0*/  IMAD R45, R44, UR5, RZ ;  /* 0x000000052c2d7c24 */ /* 0x000fe2000f8e02ff */
[--C-:B------:R-:W-:Y:S01]  /*e3e0*/  SHF.R.S32.HI R5, RZ, 0x1f, R4.reuse ;  /* 0x0000001fff057819 */ /* 0x100fe20000011404 */
[----:B------:R-:W-:Y:S01]  /*e3f0*/  IMAD.MOV R7, RZ, RZ, -R4 ;  /* 0x000000ffff077224 */ /* 0x000fe200078e0a04 */
[----:B------:R-:W-:Y:S01]  /*e400*/  IADD3 R12, P0, R4, UR6, RZ ;  /* 0x00000006040c7c10 */ /* 0x000fe2000ff1e0ff */
[----:B------:R-:W-:Y:S01]  /*e410*/  IMAD.X R25, RZ, RZ, R35, P2 ;  /* 0x000000ffff197224 */ /* 0x000fe200010e0623 */
[----:B------:R-:W-:Y:S01]  /*e420*/  F2FP.F16.F32.PACK_AB R4, R97, R96 ;  /* 0x000000606104723e */ /* 0x000fe200000000ff */
[----:B------:R-:W-:Y:S01]  /*e430*/  IMAD R11, R44, R7, R40 ;  /* 0x000000072c0b7224 */ /* 0x000fe200078e0228 */
[----:B------:R-:W-:Y:S01]  /*e440*/  IADD3.X R13, R5, UR7, R6, P0, !PT ;  /* 0x00000007050d7c10 */ /* 0x000fe200087fe406 */
[----:B------:R-:W-:Y:S01]  /*e450*/  ULDC.64 UR6, c[0x0][0xb88] ;  /* 0x0002e20000067ab9 */ /* 0x000fe20000000a00 */
[----:B------:R-:W-:Y:S01]  /*e460*/  F2FP.F16.F32.PACK_AB R5, R99, R98 ;  /* 0x000000626305723e */ /* 0x000fe200000000ff */
[----:B------:R-:W-:Y:S01]  /*e470*/  ULDC.64 UR8, c[0x0][0xae8] ;  /* 0x0002ba0000087ab9 */ /* 0x000fe20000000a00 */
[----:B------:R-:W-:Y:S01]  /*e480*/  SHF.R.S32.HI R10, RZ, 0x1f, R11 ;  /* 0x0000001fff0a7819 */ /* 0x000fe2000001140b */
[----:B------:R-:W-:Y:S01]  /*e490*/  IMAD.WIDE.U32 R12, R11, UR6, R12 ;  /* 0x000000060b0c7c25 */ /* 0x000fe2000f8e000c */
[----:B------:R-:W-:-:S02]  /*e4a0*/  F2FP.F16.F32.PACK_AB R6, R101, R100 ;  /* 0x000000646506723e */ /* 0x000fc400000000ff */
[----:B------:R-:W-:Y:S01]  /*e4b0*/  F2FP.F16.F32.PACK_AB R7, R103, R102 ;  /* 0x000000666707723e */ /* 0x000fe200000000ff */
[----:B------:R-:W-:Y:S01]  /*e4c0*/  IMAD R10, R10, UR6, RZ ;  /* 0x000000060a0a7c24 */ /* 0x000fe2000f8e02ff */
[----:B------:R-:W-:Y:S02]  /*e4d0*/  LOP3.LUT P0, RZ, R185, 0x3, RZ, 0xc0, !PT ;  /* 0x00000003b9ff7812 */ /* 0x000fe4000780c0ff */
[----:B------:R-:W-:Y:S01]  /*e4e0*/  SHF.R.U64 R28, R28, 0x3, RZ ;  /* 0x000000031c1c7819 */ /* 0x000fe200000012ff */
[----:B------:R-:W-:Y:S01]  /*e4f0*/  IMAD R39, R11, UR7, R10 ;  /* 0x000000070b277c24 */ /* 0x000fe2000f8e020a */
[----:B------:R0:W-:Y:S01]  /*e500*/  STSM.16.M88.4 [R15], R4 ;  /* 0x000000040f007844 */ /* 0x0001e20000000200 */
[----:B------:R-:W-:Y:S01]  /*e510*/  ULDC.64 UR6, c[0x0][0xb50] ;  /* 0x0002d40000067ab9 */ /* 0x000fe20000000a00 */
[----:B------:R-:W-:Y:S02]  /*e520*/  F2FP.F16.F32.PACK_AB R10, R109, R108 ;  /* 0x0000006c6d0a723e */ /* 0x000fe400000000ff */
[----:B------:R-:W-:-:S02]  /*e530*/  F2FP.F16.F32.PACK_AB R11, R111, R110 ;  /* 0x0000006e6f0b723e */ /* 0x000fc400000000ff */
[----:B------:R-:W-:Y:S02]  /*e540*/  LEA R40, P3, R12, UR6, 0x2 ;  /* 0x000000060c287c11 */ /* 0x000fe4000f8610ff */
[----:B------:R-:W-:Y:S01]  /*e550*/  ISETP.GE.OR P2, PT, R38, R45, P0 ;  /* 0x0000002d2600720c */ /* 0x000fe20000746670 */
[----:B------:R1:W-:Y:S01]  /*e560*/  STSM.16.M88.4 [R14], R8 ;  /* 0x000000080e007844 */ /* 0x0003e20000000200 */
[----:B------:R-:W-:Y:S01]  /*e570*/  LOP3.LUT R28, R28, R29, RZ, 0x3c, !PT ;  /* 0x0000001d1c1c7212 */ /* 0x000fe200078e3cff */
[----:B------:R-:W-:Y:S01]  /*e580*/  IMAD.X R29, RZ, RZ, R35, P4 ;  /* 0x000000ffff1d7224 */ /* 0x000fe200020e0623 */
[C---:B------:R-:W-:Y:S01]  /*e590*/  LOP3.LUT R3, R34.reuse, 0x380, RZ, 0xc0, !PT ;  /* 0x0000038022037812 */ /* 0x040fe200078ec0ff */
[----:B------:R-:W-:Y:S01]  /*e5a0*/  SHFL.IDX PT, R46, R40, 0x1, 0x1c1f ;  /* 0x003c1f00282e7f89 */ /* 0x000fe200000e0000 */
[----:B------:R-:W-:Y:S01]  /*e5b0*/  IADD3 R31, P5, R34, 0x2000, RZ ;  /* 0x00002000221f7810 */ /* 0x000fe20007fbe0ff */
[----:B0-----:R-:W-:Y:S01]  /*e5c0*/  VIADD R4, R38, 0x8 ;  /* 0x0000000826047836 */ /* 0x001fe20000000000 */
[----:B------:R-:W-:Y:S01]  /*e5d0*/  F2FP.F16.F32.PACK_AB R6, R117, R116 ;  /* 0x000000747506723e */ /* 0x000fe200000000ff */
[----:B------:R-:W-:Y:S01]  /*e5e0*/  IMAD.IADD R5, R13, 0x1, R39 ;  /* 0x000000010d057824 */ /* 0x000fe200078e0227 */
[----:B------:R-:W-:Y:S01]  /*e5f0*/  F2FP.F16.F32.PACK_AB R7, R119, R118 ;  /* 0x000000767707723e */ /* 0x000fe200000000ff */
[----:B------:R-:W-:Y:S01]  /*e600*/  SHFL.IDX PT, R38, R40, RZ, 0x1c1f ;  /* 0x001c1fff28267589 */ /* 0x000fe200000e0000 */
[----:B------:R-:W-:-:S02]  /*e610*/  ISETP.GE.OR P0, PT, R4, R45, P0 ;  /* 0x0000002d0400720c */ /* 0x000fc40000706670 */
[----:B------:R-:W-:Y:S02]  /*e620*/  LEA.HI.X R41, R12, UR7, R5, 0x2, P3 ;  /* 0x000000070c297c11 */ /* 0x000fe400098f1405 */
[----:B------:R-:W-:Y:S02]  /*e630*/  F2FP.F16.F32.PACK_AB R4, R113, R112 ;  /* 0x000000707104723e */ /* 0x000fe400000000ff */
[----:B------:R-:W-:Y:S01]  /*e640*/  F2FP.F16.F32.PACK_AB R5, R115, R114 ;  /* 0x000000727305723e */ /* 0x000fe200000000ff */
[----:B------:R-:W0:Y:S01]  /*e650*/  SHFL.IDX PT, R39, R41, RZ, 0x1c1f ;  /* 0x001c1fff29277589 */ /* 0x000e2200000e0000 */
[----:B------:R-:W-:Y:S02]  /*e660*/  F2FP.F16.F32.PACK_AB R12, R121, R120 ;  /* 0x00000078790c723e */ /* 0x000fe400000000ff */
[----:B------:R-:W-:Y:S01]  /*e670*/  F2FP.F16.F32.PACK_AB R13, R123, R122 ;  /* 0x0000007a7b0d723e */ /* 0x000fe200000000ff */
[----:B------:R-:W-:Y:S01]  /*e680*/  STSM.16.M88.4 [R58], R4 ;  /* 0x000000043a007844 */ /* 0x000fe20000000200 */
[----:B-1----:R-:W-:-:S02]  /*e690*/  F2FP.F16.F32.PACK_AB R14, R125, R124 ;  /* 0x0000007c7d0e723e */ /* 0x002fc400000000ff */
[----:B------:R-:W-:Y:S01]  /*e6a0*/  F2FP.F16.F32.PACK_AB R15, R127, R126 ;  /* 0x0000007e7f0f723e */ /* 0x000fe200000000ff */
[----:B------:R-:W1:Y:S01]  /*e6b0*/  SHFL.IDX PT, R47, R41, 0x1, 0x1c1f ;  /* 0x003c1f00292f7f89 */ /* 0x000e6200000e0000 */
[----:B------:R-:W-:Y:S02]  /*e6c0*/  F2FP.F16.F32.PACK_AB R8, R129, R128 ;  /* 0x000000808108723e */ /* 0x000fe400000000ff */
[----:B------:R-:W-:Y:S01]  /*e6d0*/  F2FP.F16.F32.PACK_AB R9, R131, R130 ;  /* 0x000000828309723e */ /* 0x000fe200000000ff */
[----:B------:R-:W-:Y:S01]  /*e6e0*/  STSM.16.M88.4 [R57], R12 ;  /* 0x0000000c39007844 */ /* 0x000fe20000000200 */
[----:B------:R-:W-:Y:S02]  /*e6f0*/  F2FP.F16.F32.PACK_AB R10, R133, R132 ;  /* 0x00000084850a723e */ /* 0x000fe400000000ff */
[----:B------:R-:W-:Y:S02]  /*e700*/  F2FP.F16.F32.PACK_AB R11, R135, R134 ;  /* 0x00000086870b723e */ /* 0x000fe400000000ff */
[----:B------:R-:W-:Y:S01]  /*e710*/  SHF.R.U64 R3, R3, 0x3, RZ ;  /* 0x0000000303037819 */ /* 0x000fe200000012ff */
[----:B------:R-:W-:Y:S01]  /*e720*/  UIMAD UR5, UR12, UR8, URZ ;  /* 0x000000080c0572a4 */ /* 0x000fe2000f8e023f */
[----:B------:R-:W-:Y:S01]  /*e730*/  LOP3.LUT R30, R31, 0x380, RZ, 0xc0, !PT ;  /* 0x000003801f1e7812 */ /* 0x000fe200078ec0ff */
[----:B------:R-:W-:Y:S01]  /*e740*/  STSM.16.M88.4 [R56], R8 ;  /* 0x0000000838007844 */ /* 0x000fe20000000200 */
[----:B------:R-:W-:Y:S01]  /*e750*/  LOP3.LUT R34, R3, R34, RZ, 0x3c, !PT ;  /* 0x0000002203227212 */ /* 0x000fe200078e3cff */
[----:B------:R-:W-:Y:S01]  /*e760*/  IMAD.X R3, RZ, RZ, R35, P6 ;  /* 0x000000ffff037224 */ /* 0x000fe200030e0623 */
[----:B------:R-:W-:Y:S01]  /*e770*/  UIMAD.WIDE.U32 UR6, UR38, UR8, URZ ;  /* 0x00000008260672a5 */ /* 0x000fe2000f8e003f */
[----:B------:R2:W-:Y:S01]  /*e780*/  STSM.16.M88.4 [R65], R136 ;  /* 0x0000008841007844 */ /* 0x0005e20000000200 */
[----:B------:R-:W-:Y:S01]  /*e790*/  UIMAD UR5, UR38, UR9, UR5 ;  /* 0x00000009260572a4 */ /* 0x000fe2000f8e0205 */
[----:B------:R-:W-:-:S02]  /*e7a0*/  SHF.R.U64 R30, R30, 0x3, RZ ;  /* 0x000000031e1e7819 */ /* 0x000fc400000012ff */
[----:B------:R-:W-:Y:S01]  /*e7b0*/  STSM.16.M88.4 [R64], R144 ;  /* 0x0000009040007844 */ /* 0x000fe20000000200 */
[----:B--2---:R-:W2:Y:S08]  /*e7c0*/  @P1 LDC R65, c[0x0][0xbec] ;  /* 0x0002fb00ff411b82 */ /* 0x004eb00000000800 */
[----:B------:R-:W-:Y:S01]  /*e7d0*/  BAR.SYNC.DEFER_BLOCKING 0x1, 0x100 ;  /* 0x0044000000007b1d */ /* 0x000fe20000010000 */
[----:B------:R-:W-:Y:S01]  /*e7e0*/  UIMAD UR8, UR13, UR10, URZ ;  /* 0x0000000a0d0872a4 */ /* 0x000fe2000f8e023f */
[----:B------:R-:W-:Y:S01]  /*e7f0*/  LOP3.LUT R30, R30, R31, RZ, 0x3c, !PT ;  /* 0x0000001f1e1e7212 */ /* 0x000fe200078e3cff */
[----:B------:R-:W-:Y:S01]  /*e800*/  UIADD3 UR7, UR7, UR5, URZ ;  /* 0x0000000507077290 */ /* 0x000fe2000fffe03f */
[----:B------:R-:W-:-:S02]  /*e810*/  IMAD.X R31, RZ, RZ, R35, P5 ;  /* 0x000000ffff1f7224 */ /* 0x000fc400028e0623 */
[----:B0-----:R0:W-:Y:S04]  /*e820*/  @!P2 ST.E desc[UR52][R38.64], R37 ;  /* 0x000000252600a985 */ /* 0x0011e8000c101934 */
[----:B-1----:R1:W-:Y:S04]  /*e830*/  @!P0 ST.E desc[UR52][R46.64], R36 ;  /* 0x000000242e008985 */ /* 0x0023e8000c101934 */
[----:B------:R3:W5:Y:S01]  /*e840*/  LD.E.128 R4, desc[UR52][R28.64] ;  /* 0x000000341c047980 */ /* 0x000762000c101d00 */
[----:B0-----:R-:W0:Y:S03]  /*e850*/  @P1 LDC R37, c[0x0][0xbf0] ;  /* 0x0002fc00ff251b82 */ /* 0x001e260000000800 */
[----:B------:R2:W5:Y:S01]  /*e860*/  LD.E.128 R8, desc[UR52][R2.64] ;  /* 0x0000003402087980 */ /* 0x000562000c101d00 */
[----:B------:R-:W-:-:S03]  /*e870*/  UIMAD UR5, UR44, UR11, UR8 ;  /* 0x0000000b2c0572a4 */ /* 0x000fc6000f8e0208 */
[----:B------:R4:W5:Y:S01]  /*e880*/  LD.E.128 R12, desc[UR52][R20.64] ;  /* 0x00000034140c7980 */ /* 0x000962000c101d00 */
[----:B---3--:R-:W-:Y:S01]  /*e890*/  IMAD R28, R22, 0x20, R184 ;  /* 0x00000020161c7824 */ /* 0x008fe200078e02b8 */
[----:B------:R-:W-:Y:S02]  /*e8a0*/  UIMAD.WIDE.U32 UR6, UR44, UR10, UR6 ;  /* 0x0000000a2c0672a5 */ /* 0x000fe4000f8e0006 */
[----:B------:R3:W5:Y:S01]  /*e8b0*/  LD.E.128 R56, desc[UR52][R24.64] ;  /* 0x0000003418387980 */ /* 0x000762000c101d00 */
[----:B------:R-:W-:Y:S01]  /*e8c0*/  VIADD R28, R28, UR37 ;  /* 0x000000251c1c7c36 */ /* 0x000fe20008000000 */
[----:B------:R-:W-:Y:S02]  /*e8d0*/  ULDC.64 UR8, c[0x0][0xae0] ;  /* 0x0002b80000087ab9 */ /* 0x000fe40000000a00 */
[----:B------:R-:W5:Y:S01]  /*e8e0*/  LD.E.128 R52, desc[UR52][R34.64] ;  /* 0x0000003422347980 */ /* 0x000f62000c101d00 */
[----:B--2---:R-:W-:-:S03]  /*e8f0*/  @P1 IMAD.HI.U32 R2, R28, R65, RZ ;  /* 0x000000411c021227 */ /* 0x004fc600078e00ff */
[----:B------:R-:W5:Y:S01]  /*e900*/  LD.E.128 R48, desc[UR52][R32.64] ;  /* 0x0000003420307980 */ /* 0x000f62000c101d00 */
[----:B----4-:R-:W-:Y:S01]  /*e910*/  IMAD.MOV.U32 R21, RZ, RZ, R28 ;  /* 0x000000ffff157224 */ /* 0x010fe200078e001c */
[----:B------:R-:W-:Y:S02]  /*e920*/  UIADD3 UR5, UR7, UR5, URZ ;  /* 0x0000000507057290 */ /* 0x000fe4000fffe03f */
[----:B------:R-:W5:Y:S01]  /*e930*/  LD.E.128 R40, desc[UR52][R30.64] ;  /* 0x000000341e287980 */ /* 0x000f62000c101d00 */
[----:B0-----:R-:W-:-:S03]  /*e940*/  @P1 SHF.R.U32.HI R21, RZ, R37, R2 ;  /* 0x00000025ff151219 */ /* 0x001fc60000011602 */
[----:B------:R0:W5:Y:S01]  /*e950*/  LD.E.128 R60, desc[UR52][R26.64] ;  /* 0x000000341a3c7980 */ /* 0x000162000c101d00 */
[--C-:B------:R-:W-:Y:S01]  /*e960*/  SHF.R.S32.HI R20, RZ, 0x1f, R21.reuse ;  /* 0x0000001fff147819 */ /* 0x100fe20000011415 */
[----:B---3--:R-:W-:Y:S01]  /*e970*/  IMAD.MOV R25, RZ, RZ, -R21 ;  /* 0x000000ffff197224 */ /* 0x008fe200078e0a15 */
[----:B------:R-:W-:Y:S01]  /*e980*/  @!PT LDS RZ, [RZ] ;  /* 0x00000000fffff984 */ /* 0x000fe20000000800 */
[----:B------:R-:W-:Y:S01]  /*e990*/  @!PT LDS RZ, [RZ] ;  /* 0x00000000fffff984 */ /* 0x000fe20000000800 */
[----:B------:R-:W-:Y:S01]  /*e9a0*/  @!PT LDS RZ, [RZ] ;  /* 0x00000000fffff984 */ /* 0x000fe20000000800 */
[----:B------:R-:W-:Y:S01]  /*e9b0*/  @!PT LDS RZ, [RZ] ;  /* 0x00000000fffff984 */ /* 0x000fe20000000800 */
[----:B------:R2:W-:Y:S06]  /*e9c0*/  MEMBAR.ALL.CTA ;  /* 0x0000000000007992 */ /* 0x0005ec0000008000 */
[----:B--2---:R-:W2:Y:S01]  /*e9d0*/  FENCE.VIEW.ASYNC.S ;  /* 0x00000000000073c6 */ /* 0x004ea20000000000 */
[----:B------:R-:W-:-:S02]  /*e9e0*/  IMAD.U32 R3, RZ, RZ, UR7 ;  /* 0x00000007ff037e24 */ /* 0x000fc4000f8e00ff */
[----:B------:R-:W-:Y:S02]  /*e9f0*/  IMAD R20, R20, UR8, RZ ;  /* 0x0000000814147c24 */ /* 0x000fe4000f8e02ff */
[----:B------:R-:W-:Y:S02]  /*ea00*/  IMAD R25, R44, R25, R28 ;  /* 0x000000192c197224 */ /* 0x000fe400078e021c */
[----:B------:R-:W-:Y:S01]  /*ea10*/  IMAD.U32 R2, RZ, RZ, UR6 ;  /* 0x00000006ff027e24 */ /* 0x000fe2000f8e00ff */
[----:B------:R-:W-:Y:S01]  /*ea20*/  ULDC.64 UR6, c[0x0][0xad8] ;  /* 0x0002b60000067ab9 */ /* 0x000fe20000000a00 */
[----:B------:R-:W-:Y:S02]  /*ea30*/  IMAD.U32 R3, RZ, RZ, UR5 ;  /* 0x00000005ff037e24 */ /* 0x000fe4000f8e00ff */
[C---:B0-----:R-:W-:Y:S01]  /*ea40*/  IMAD R27, R21.reuse, UR9, R20 ;  /* 0x00000009151b7c24 */ /* 0x041fe2000f8e0214 */
[----:B------:R-:W-:Y:S01]  /*ea50*/  SHF.R.S32.HI R20, RZ, 0x1f, R25 ;  /* 0x0000001fff147819 */ /* 0x000fe20000011419 */
[----:B------:R-:W-:-:S04]  /*ea60*/  IMAD.WIDE.U32 R2, R21, UR8, R2 ;  /* 0x0000000815027c25 */ /* 0x000fc8000f8e0002 */
[----:B------:R-:W-:Y:S02]  /*ea70*/  IMAD.IADD R3, R3, 0x1, R27 ;  /* 0x0000000103037824 */ /* 0x000fe400078e021b */
[----:B------:R-:W-:Y:S02]  /*ea80*/  IMAD R24, R20, UR6, RZ ;  /* 0x0000000614187c24 */ /* 0x000fe4000f8e02ff */
[----:B------:R-:W-:Y:S02]  /*ea90*/  VIADD R26, R184, UR37 ;  /* 0x00000025b81a7c36 */ /* 0x000fe40008000000 */
[C---:B------:R-:W-:Y:S02]  /*eaa0*/  IMAD R21, R25.reuse, UR7, R24 ;  /* 0x0000000719157c24 */ /* 0x040fe4000f8e0218 */
[----:B------:R-:W-:Y:S01]  /*eab0*/  IMAD.WIDE.U32 R2, R25, UR6, R2 ;  /* 0x0000000619027c25 */ /* 0x000fe2000f8e0002 */
[----:B------:R-:W-:Y:S01]  /*eac0*/  ISETP.GE.AND P2, PT, R26, R45, PT ;  /* 0x0000002d1a00720c */ /* 0x000fe20003f46270 */
[----:B------:R-:W-:-:S02]  /*ead0*/  ULDC.64 UR6, c[0x0][0xa80] ;  /* 0x0002a00000067ab9 */ /* 0x000fc40000000a00 */
[----:B------:R-:W-:Y:S02]  /*eae0*/  VIADD R20, R26, 0x20 ;  /* 0x000000201a147836 */ /* 0x000fe40000000000 */
[----:B------:R-:W-:Y:S01]  /*eaf0*/  VIADD R0, R0, 0x28820 ;  /* 0x0002882000007836 */ /* 0x000fe20000000000 */
[----:B------:R-:W-:Y:S01]  /*eb00*/  LEA R24, P3, R2, UR6, 0x1 ;  /* 0x0000000602187c11 */ /* 0x000fe2000f8608ff */
[----:B------:R-:W-:Y:S01]  /*eb10*/  IMAD.IADD R3, R3, 0x1, R21 ;  /* 0x0000000103037824 */ /* 0x000fe200078e0215 */
[-C--:B------:R-:W-:Y:S01]  /*eb20*/  ISETP.GE.AND P0, PT, R20, R45.reuse, PT ;  /* 0x0000002d1400720c */ /* 0x080fe20003f06270 */
[----:B------:R-:W-:Y:S01]  /*eb30*/  VIADD R20, R26, 0x40 ;  /* 0x000000401a147836 */ /* 0x000fe20000000000 */
[----:B------:R-:W-:Y:S02]  /*eb40*/  PRMT R0, RZ, 0x654, R0 ;  /* 0x00000654ff007816 */ /* 0x000fe40000000000 */
[----:B------:R-:W-:Y:S01]  /*eb50*/  LEA.HI.X R25, R2, UR7, R3, 0x1, P3 ;  /* 0x0000000702197c11 */ /* 0x000fe200098f0c03 */
[----:B------:R-:W-:Y:S01]  /*eb60*/  BSSY B1, `(.L_x_1119) ;  /* 0x000000f000017945 */ /* 0x000fe20003800000 */
[----:B------:R-:W-:Y:S01]  /*eb70*/  ISETP.GE.AND P1, PT, R20, R45, PT ;  /* 0x0000002d1400720c */ /* 0x000fe20003f26270 */
[----:B--2---:R0:W-:Y:S01]  /*eb80*/  SYNCS.ARRIVE.TRANS64.RED.A1T0 RZ, [R0+URZ], RZ ;  /* 0x000000ff00ff79a7 */ /* 0x0041e2000810043f */
[----:B------:R1:W2:Y:S04]  /*eb90*/  SHFL.IDX PT, R20, R24, RZ, 0x181f ;  /* 0x00181fff18147589 */ /* 0x0002a800000e0000 */
[----:B0-----:R1:W0:Y:S01]  /*eba0*/  SHFL.IDX PT, R0, R25, RZ, 0x181f ;  /* 0x00181fff19007589 */ /* 0x00122200000e0000 */
[----:B------:R-:W-:Y:S06]  /*ebb0*/  @P2 BRA `(.L_x_1120) ;  /* 0x0000000000242947 */ /* 0x000fec0003800000 */
[----:B------:R-:W-:Y:S02]  /*ebc0*/  ULDC UR5, c[0x0][0xac8] ;  /* 0x0002b20000057ab9 */ /* 0x000fe40000000800 */
[----:B------:R-:W-:Y:S02]  /*ebd0*/  ISETP.GE.AND P2, PT, R18, UR5, PT ;  /* 0x0000000512007c0c */ /* 0x000fe4000bf46270 */
[----:B------:R-:W-:-:S11]  /*ebe0*/  ISETP.GE.AND P3, PT, R19, UR5, PT ;  /* 0x0000000513007c0c */ /* 0x000fd6000bf66270 */
[CC--:B--2---:R-:W-:Y:S02]  /*ebf0*/  @!P2 LEA R2, P4, R18.reuse, R20.reuse, 0x1 ;  /* 0x000000141202a211 */ /* 0x0c4fe400078808ff */
[C---:B------:R-:W-:Y:S02]  /*ec00*/  @!P3 LEA R20, P5, R19.reuse, R20, 0x1 ;  /* 0x000000141314b211 */ /* 0x040fe400078a08ff */
[-C--:B0-----:R-:W-:Y:S02]  /*ec10*/  @!P2 LEA.HI.X R3, R18, R0.reuse, R190, 0x1, P4 ;  /* 0x000000001203a211 */ /* 0x081fe400020f0cbe */
[----:B------:R-:W-:-:S03]  /*ec20*/  @!P3 LEA.HI.X R21, R19, R0, R189, 0x1, P5 ;  /* 0x000000001315b211 */ /* 0x000fc600028f0cbd */
[----:B-----5:R3:W-:Y:S04]  /*ec30*/  @!P2 ST.E.128 desc[UR52][R2.64], R52 ;  /* 0x000000340200a985 */ /* 0x0207e8000c101d34 */
[----:B------:R3:W-:Y:S02]  /*ec40*/  @!P3 ST.E.128 desc[UR52][R20.64], R60 ;  /* 0x0000003c1400b985 */ /* 0x0007e4000c101d34 */
.L_x_1120:
[----:B------:R-:W-:Y:S05]  /*ec50*/  BSYNC B1 ;  /* 0x0000000000017941 */ /* 0x000fea0003800000 */
.L_x_1119:
[----:B0-----:R0:W4:Y:S01]  /*ec60*/  SHFL.IDX PT, R0, R25, 0x1, 0x181f ;  /* 0x00381f0019007f89 */ /* 0x00112200000e0000 */
[----:B------:R-:W-:Y:S03]  /*ec70*/  BSSY B1, `(.L_x_1121) ;  /* 0x000000c000017945 */ /* 0x000fe60003800000 */
[----:B--23--:R0:W2:Y:S01]  /*ec80*/  SHFL.IDX PT, R20, R24, 0x1, 0x181f ;  /* 0x00381f0018147f89 */ /* 0x00c0a200000e0000 */
[----:B------:R-:W-:Y:S05]  /*ec90*/  @P0 BRA `(.L_x_1122) ;  /* 0x0000000000240947 */ /* 0x000fea0003800000 */
[----:B------:R-:W-:Y:S02]  /*eca0*/  ULDC UR5, c[0x0][0xac8] ;  /* 0x0002b20000057ab9 */ /* 0x000fe40000000800 */
[----:B------:R-:W-:Y:S02]  /*ecb0*/  ISETP.GE.AND P3, PT, R18, UR5, PT ;  /* 0x0000000512007c0c */ /* 0x000fe4000bf66270 */
[----:B------:R-:W-:-:S11]  /*ecc0*/  ISETP.GE.AND P4, PT, R19, UR5, PT ;  /* 0x0000000513007c0c */ /* 0x000fd6000bf86270 */
[CC--:B--2---:R-:W-:Y:S02]  /*ecd0*/  @!P3 LEA R2, P0, R18.reuse, R20.reuse, 0x1 ;  /* 0x000000141202b211 */ /* 0x0c4fe400078008ff */
[C---:B------:R-:W-:Y:S02]  /*ece0*/  @!P4 LEA R20, P2, R19.reuse, R20, 0x1 ;  /* 0x000000141314c211 */ /* 0x040fe400078408ff */
[-C--:B----4-:R-:W-:Y:S02]  /*ecf0*/  @!P3 LEA.HI.X R3, R18, R0.reuse, R190, 0x1, P0 ;  /* 0x000000001203b211 */ /* 0x090fe400000f0cbe */
[----:B------:R-:W-:-:S03]  /*ed00*/  @!P4 LEA.HI.X R21, R19, R0, R189, 0x1, P2 ;  /* 0x000000001315c211 */ /* 0x000fc600010f0cbd */
[----:B-----5:R3:W-:Y:S04]  /*ed10*/  @!P3 ST.E.128 desc[UR52][R2.64], R48 ;  /* 0x000000300200b985 */ /* 0x0207e8000c101d34 */
[----:B------:R3:W-:Y:S02]  /*ed20*/  @!P4 ST.E.128 desc[UR52][R20.64], R56 ;  /* 0x000000381400c985 */ /* 0x0007e4000c101d34 */
.L_x_1122:
[----:B------:R-:W-:Y:S05]  /*ed30*/  BSYNC B1 ;  /* 0x0000000000017941 */ /* 0x000fea0003800000 */
.L_x_1121:
[----:B----4-:R4:W0:Y:S01]  /*ed40*/  SHFL.IDX PT, R0, R25, 0x2, 0x181f ;  /* 0x00581f0019007f89 */ /* 0x01082200000e0000 */
        /* <DEDUP_REMOVED lines=12> */
.L_x_1124:
[----:B------:R-:W-:Y:S05]  /*ee10*/  BSYNC B1 ;  /* 0x0000000000017941 */ /* 0x000fea0003800000 */
.L_x_1123:
[----:B0-----:R-:W-:Y:S01]  /*ee20*/  VIADD R0, R26, 0x60 ;  /* 0x000000601a007836 */ /* 0x001fe20000000000 */
[----:B-1--4-:R-:W0:Y:S04]  /*ee30*/  SHFL.IDX PT, R25, R25, 0x3, 0x181f ;  /* 0x00781f0019197f89 */ /* 0x012e2800000e0000 */
[----:B------:R-:W-:Y:S01]  /*ee40*/  ISETP.GE.AND P0, PT, R0, R45, PT ;  /* 0x0000002d0000720c */ /* 0x000fe20003f06270 */
[----:B------:R-:W1:-:S12]  /*ee50*/  SHFL.IDX PT, R24, R24, 0x3, 0x181f ;  /* 0x00781f0018187f89 */ /* 0x000e5800000e0000 */
[----:B------:R-:W-:Y:S05]  /*ee60*/  @P0 BRA `(.L_x_1125) ;  /* 0x0000000800800947 */ /* 0x000fea0003800000 */
[----:B------:R-:W-:Y:S02]  /*ee70*/  ULDC UR5, c[0x0][0xac8] ;  /* 0x0002b20000057ab9 */ /* 0x000fe40000000800 */
[----:B------:R-:W-:-:S13]  /*ee80*/  ISETP.GE.AND P1, PT, R18, UR5, PT ;  /* 0x0000000512007c0c */ /* 0x000fda000bf26270 */
[----:B-1-3--:R-:W-:-:S04]  /*ee90*/  @!P1 LEA R2, P0, R18, R24, 0x1 ;  /* 0x0000001812029211 */ /* 0x00afc800078008ff */
[----:B0-----:R-:W-:Y:S02]  /*eea0*/  @!P1 LEA.HI.X R3, R18, R25, R190, 0x1, P0 ;  /* 0x0000001912039211 */ /* 0x001fe400000f0cbe */
[----:B------:R-:W-:-:S03]  /*eeb0*/  ISETP.GE.AND P0, PT, R19, UR5, PT ;  /* 0x0000000513007c0c */ /* 0x000fc6000bf06270 */
[----:B-----5:R4:W-:Y:S10]  /*eec0*/  @!P1 ST.E.128 desc[UR52][R2.64], R4 ;  /* 0x0000000402009985 */ /* 0x0209f4000c101d34 */
[----:B------:R-:W-:Y:S05]  /*eed0*/  @P0 BRA `(.L_x_1125) ;  /* 0x0000000800640947 */ /* 0x000fea0003800000 */
[----:B----4-:R-:W-:-:S04]  /*eee0*/  LEA R2, P0, R19, R24, 0x1 ;  /* 0x0000001813027211 */ /* 0x010fc800078008ff */
[----:B------:R-:W-:-:S05]  /*eef0*/  LEA.HI.X R3, R19, R25, R189, 0x1, P0 ;  /* 0x0000001913037211 */ /* 0x000fca00000f0cbd */
[----:B------:R0:W-:Y:S01]  /*ef00*/  ST.E.128 desc[UR52][R2.64], R8 ;  /* 0x0000000802007985 */ /* 0x0001e2000c101d34 */
[----:B------:R-:W-:Y:S05]  /*ef10*/  BRA `(.L_x_1125) ;  /* 0x0000000800547947 */ /* 0x000fea0003800000 */
.L_x_1118:
[----:B------:R-:W0:Y:S01]  /*ef20*/  LDC R8, c[0x0][0xbe8] ;  /* 0x0002fa00ff087b82 */ /* 0x000e220000000800 */
[----:B------:R-:W-:Y:S01]  /*ef30*/  ISETP.GE.AND P0, PT, R191, 0x80, PT ;  /* 0x00000080bf00780c */ /* 0x000fe20003f06270 */
[----:B------:R-:W-:Y:S01]  /*ef40*/  USHF.R.S32.HI UR8, URZ, 0x1f, UR38 ;  /* 0x0000001f3f087899 */ /* 0x000fe20008011426 */
[----:B------:R-:W-:Y:S01]  /*ef50*/  BSSY B1, `(.L_x_1126) ;  /* 0x000002f000017945 */ /* 0x000fe20003800000 */
[----:B------:R-:W-:Y:S01]  /*ef60*/  USHF.R.S32.HI UR9, URZ, 0x1f, UR44 ;  /* 0x0000001f3f097899 */ /* 0x000fe2000801142c */
[----:B------:R-:W-:Y:S01]  /*ef70*/  IMAD R6, R22, 0x20, R184 ;  /* 0x0000002016067824 */ /* 0x000fe200078e02b8 */
[----:B0-----:R-:W-:-:S13]  /*ef80*/  ISETP.NE.AND P1, PT, R8, 0x1, PT ;  /* 0x000000010800780c */ /* 0x001fda0003f25270 */
[----:B------:R-:W0:Y:S08]  /*ef90*/  @P1 LDC R9, c[0x0][0xbec] ;  /* 0x0002fb00ff091b82 */ /* 0x000e300000000800 */
[----:B------:R-:W1:Y:S01]  /*efa0*/  @P1 LDC R11, c[0x0][0xbf0] ;  /* 0x0002fc00ff0b1b82 */ /* 0x000e620000000800 */
[----:B------:R-:W-:Y:S05]  /*efb0*/  @P0 BRA `(.L_x_1127) ;  /* 0x0000000000a00947 */ /* 0x000fea0003800000 */
[----:B------:R-:W2:Y:S01]  /*efc0*/  S2R R0, SR_TID.X ;  /* 0x0000000000007919 */ /* 0x000ea20000002100 */
[----:B------:R-:W3:Y:S01]  /*efd0*/  LDC R3, c[0x0][0xbe8] ;  /* 0x0002fa00ff037b82 */ /* 0x000ee20000000800 */
[----:B------:R-:W-:Y:S01]  /*efe0*/  IMAD.U32 R4, RZ, RZ, UR37 ;  /* 0x00000025ff047e24 */ /* 0x000fe2000f8e00ff */
[----:B------:R-:W-:Y:S02]  /*eff0*/  ULDC UR5, c[0x0][0xa88] ;  /* 0x0002a20000057ab9 */ /* 0x000fe40000000800 */
[----:B---3--:R-:W-:Y:S02]  /*f000*/  IMAD R5, R3, UR5, RZ ;  /* 0x0000000503057c24 */ /* 0x008fe4000f8e02ff */
[----:B--2---:R-:W-:-:S04]  /*f010*/  IADD3 R4, R4, -0x80, R0 ;  /* 0xffffff8004047810 */ /* 0x004fc80007ffe000 */
[----:B------:R-:W-:-:S13]  /*f020*/  ISETP.GE.AND P0, PT, R4, R5, PT ;  /* 0x000000050400720c */ /* 0x000fda0003f06270 */
[----:B------:R-:W-:Y:S05]  /*f030*/  @P0 BRA `(.L_x_1127) ;  /* 0x0000000000800947 */ /* 0x000fea0003800000 */
[----:B------:R-:W-:Y:S01]  /*f040*/  ISETP.NE.AND P0, PT, R3, 0x1, PT ;  /* 0x000000010300780c */ /* 0x000fe20003f05270 */
[----:B------:R-:W-:Y:S01]  /*f050*/  ULDC.64 UR10, c[0x0][0xb90] ;  /* 0x0002e400000a7ab9 */ /* 0x000fe20000000a00 */
[----:B------:R-:W-:Y:S01]  /*f060*/  IMAD.MOV.U32 R2, RZ, RZ, R4 ;  /* 0x000000ffff027224 */ /* 0x000fe200078e0004 */
[----:B------:R-:W-:Y:S02]  /*f070*/  UIMAD UR5, UR8, UR10, URZ ;  /* 0x0000000a080572a4 */ /* 0x000fe4000f8e023f */
[----:B------:R-:W-:Y:S02]  /*f080*/  UIMAD.WIDE.U32 UR6, UR38, UR10, URZ ;  /* 0x0000000a260672a5 */ /* 0x000fe4000f8e003f */
[----:B------:R-:W-:-:S03]  /*f090*/  UIMAD UR5, UR38, UR11, UR5 ;  /* 0x0000000b260572a4 */ /* 0x000fc6000f8e0205 */
[----:B------:R-:W-:Y:S01]  /*f0a0*/  ULDC.64 UR10, c[0x0][0xb98] ;  /* 0x0002e600000a7ab9 */ /* 0x000fe20000000a00 */
[----:B------:R-:W-:Y:S02]  /*f0b0*/  UIADD3 UR7, UR7, UR5, URZ ;  /* 0x0000000507077290 */ /* 0x000fe4000fffe03f */
[----:B------:R-:W2:Y:S01]  /*f0c0*/  @P0 LDC R5, c[0x0][0xbec] ;  /* 0x0002fb00ff050b82 */ /* 0x000ea20000000800 */
[----:B------:R-:W-:Y:S02]  /*f0d0*/  UIMAD UR5, UR9, UR10, URZ ;  /* 0x0000000a090572a4 */ /* 0x000fe4000f8e023f */
[----:B------:R-:W-:Y:S02]  /*f0e0*/  UIMAD.WIDE.U32 UR6, UR44, UR10, UR6 ;  /* 0x0000000a2c0672a5 */ /* 0x000fe4000f8e0006 */
[----:B------:R-:W-:-:S03]  /*f0f0*/  UIMAD UR5, UR44, UR11, UR5 ;  /* 0x0000000b2c0572a4 */ /* 0x000fc6000f8e0205 */
[----:B------:R-:W3:Y:S01]  /*f100*/  @P0 LDC R7, c[0x0][0xbf0] ;  /* 0x0002fc00ff070b82 */ /* 0x000ee20000000800 */
[----:B------:R-:W-:Y:S01]  /*f110*/  ULDC.64 UR10, c[0x0][0xb88] ;  /* 0x0002e200000a7ab9 */ /* 0x000fe20000000a00 */
[----:B--2---:R-:W-:-:S05]  /*f120*/  @P0 IMAD.HI.U32 R0, R4, R5, RZ ;  /* 0x0000000504000227 */ /* 0x004fca00078e00ff */
[----:B---3--:R-:W-:-:S05]  /*f130*/  @P0 SHF.R.U32.HI R2, RZ, R7, R0 ;  /* 0x00000007ff020219 */ /* 0x008fca0000011600 */
[----:B------:R-:W-:-:S04]  /*f140*/  IMAD.MOV R5, RZ, RZ, -R2 ;  /* 0x000000ffff057224 */ /* 0x000fc800078e0a02 */
[----:B------:R-:W-:Y:S01]  /*f150*/  IMAD R5, R3, R5, R4 ;  /* 0x0000000503057224 */ /* 0x000fe200078e0204 */
[----:B------:R-:W-:Y:S01]  /*f160*/  SHF.R.S32.HI R3, RZ, 0x1f, R2 ;  /* 0x0000001fff037819 */ /* 0x000fe20000011402 */
[----:B------:R-:W-:Y:S01]  /*f170*/  IMAD.U32 R4, RZ, RZ, UR5 ;  /* 0x00000005ff047e24 */ /* 0x000fe2000f8e00ff */
        /* <DEDUP_REMOVED lines=12> */
.L_x_1127:
[----:B------:R-:W-:Y:S05]  /*f240*/  BSYNC B1 ;  /* 0x0000000000017941 */ /* 0x000fea0003800000 */
.L_x_1126:
[----:B------:R-:W-:Y:S01]  /*f250*/  ULDC.64 UR10, c[0x0][0xae8] ;  /* 0x0002ba00000a7ab9 */ /* 0x000fe20000000a00 */
[----:B------:R-:W-:Y:S01]  /*f260*/  VIADD R6, R6, UR37 ;  /* 0x0000002506067c36 */ /* 0x000fe20008000000 */
[----:B------:R-:W-:Y:S01]  /*f270*/  UIMAD UR5, UR8, UR10, URZ ;  /* 0x0000000a080572a4 */ /* 0x000fe2000f8e023f */
[----:B------:R-:W-:Y:S01]  /*f280*/  BSSY B1, `(.L_x_1128) ;  /* 0x0000034000017945 */ /* 0x000fe20003800000 */
[----:B------:R-:W-:Y:S01]  /*f290*/  UIMAD.WIDE.U32 UR6, UR38, UR10, URZ ;  /* 0x0000000a260672a5 */ /* 0x000fe2000f8e003f */
[----:B0-----:R-:W-:Y:S01]  /*f2a0*/  @P1 IMAD.HI.U32 R0, R6, R9, RZ ;  /* 0x0000000906001227 */ /* 0x001fe200078e00ff */
[----:B------:R-:W-:-:S03]  /*f2b0*/  UIMAD UR5, UR38, UR11, UR5 ;  /* 0x0000000b260572a4 */ /* 0x000fc6000f8e0205 */
[----:B------:R-:W-:Y:S01]  /*f2c0*/  ULDC.64 UR10, c[0x0][0xaf0] ;  /* 0x0002bc00000a7ab9 */ /* 0x000fe20000000a00 */
[----:B------:R-:W-:Y:S01]  /*f2d0*/  UIADD3 UR7, UR7, UR5, URZ ;  /* 0x0000000507077290 */ /* 0x000fe2000fffe03f */
[----:B--2---:R-:W-:Y:S01]  /*f2e0*/  IMAD.MOV.U32 R5, RZ, RZ, R6 ;  /* 0x000000ffff057224 */ /* 0x004fe200078e0006 */
[----:B------:R-:W-:Y:S01]  /*f2f0*/  UIMAD UR5, UR9, UR10, URZ ;  /* 0x0000000a090572a4 */ /* 0x000fe2000f8e023f */
[----:B-1----:R-:W-:Y:S01]  /*f300*/  @P1 SHF.R.U32.HI R5, RZ, R11, R0 ;  /* 0x0000000bff051219 */ /* 0x002fe20000011600 */
[----:B------:R-:W-:Y:S02]  /*f310*/  UIMAD.WIDE.U32 UR6, UR44, UR10, UR6 ;  /* 0x0000000a2c0672a5 */ /* 0x000fe4000f8e0006 */
[----:B------:R-:W-:Y:S01]  /*f320*/  UIMAD UR5, UR44, UR11, UR5 ;  /* 0x0000000b2c0572a4 */ /* 0x000fe2000f8e0205 */
[--C-:B------:R-:W-:Y:S01]  /*f330*/  SHF.R.S32.HI R0, RZ, 0x1f, R5.reuse ;  /* 0x0000001fff007819 */ /* 0x100fe20000011405 */
[----:B------:R-:W-:Y:S01]  /*f340*/  IMAD.MOV R7, RZ, RZ, -R5 ;  /* 0x000000ffff077224 */ /* 0x000fe200078e0a05 */
[----:B------:R-:W-:Y:S01]  /*f350*/  ULDC.64 UR8, c[0x0][0xae0] ;  /* 0x0002b80000087ab9 */ /* 0x000fe20000000a00 */
[----:B------:R-:W-:-:S02]  /*f360*/  UIADD3 UR5, UR7, UR5, URZ ;  /* 0x0000000507057290 */ /* 0x000fc4000fffe03f */
[----:B------:R-:W-:Y:S02]  /*f370*/  IMAD.U32 R3, RZ, RZ, UR7 ;  /* 0x00000007ff037e24 */ /* 0x000fe4000f8e00ff */
[----:B------:R-:W-:Y:S02]  /*f380*/  IMAD R0, R0, UR8, RZ ;  /* 0x0000000800007c24 */ /* 0x000fe4000f8e02ff */
[----:B------:R-:W-:Y:S02]  /*f390*/  IMAD R7, R8, R7, R6 ;  /* 0x0000000708077224 */ /* 0x000fe400078e0206 */
[----:B------:R-:W-:Y:S01]  /*f3a0*/  IMAD.U32 R2, RZ, RZ, UR6 ;  /* 0x00000006ff027e24 */ /* 0x000fe2000f8e00ff */
[----:B------:R-:W-:Y:S01]  /*f3b0*/  ULDC.64 UR6, c[0x0][0xad8] ;  /* 0x0002b60000067ab9 */ /* 0x000fe20000000a00 */
[----:B------:R-:W-:Y:S01]  /*f3c0*/  IMAD.U32 R3, RZ, RZ, UR5 ;  /* 0x00000005ff037e24 */ /* 0x000fe2000f8e00ff */
[----:B------:R-:W-:Y:S01]  /*f3d0*/  ULDC UR5, c[0x0][0xa88] ;  /* 0x0002a20000057ab9 */ /* 0x000fe20000000800 */
[C---:B------:R-:W-:Y:S01]  /*f3e0*/  IMAD R9, R5.reuse, UR9, R0 ;  /* 0x0000000905097c24 */ /* 0x040fe2000f8e0200 */
[----:B------:R-:W-:Y:S01]  /*f3f0*/  SHF.R.S32.HI R0, RZ, 0x1f, R7 ;  /* 0x0000001fff007819 */ /* 0x000fe20000011407 */
[----:B------:R-:W-:-:S04]  /*f400*/  IMAD.WIDE.U32 R2, R5, UR8, R2 ;  /* 0x0000000805027c25 */ /* 0x000fc8000f8e0002 */
[----:B------:R-:W-:Y:S02]  /*f410*/  IMAD.IADD R3, R3, 0x1, R9 ;  /* 0x0000000103037824 */ /* 0x000fe400078e0209 */
[----:B------:R-:W-:Y:S02]  /*f420*/  IMAD R4, R0, UR6, RZ ;  /* 0x0000000600047c24 */ /* 0x000fe4000f8e02ff */
[----:B------:R-:W-:Y:S02]  /*f430*/  VIADD R6, R184, UR37 ;  /* 0x00000025b8067c36 */ /* 0x000fe40008000000 */
[----:B------:R-:W-:Y:S02]  /*f440*/  IMAD R9, R8, UR5, RZ ;  /* 0x0000000508097c24 */ /* 0x000fe4000f8e02ff */
[C---:B------:R-:W-:Y:S02]  /*f450*/  IMAD R5, R7.reuse, UR7, R4 ;  /* 0x0000000707057c24 */ /* 0x040fe4000f8e0204 */
[----:B------:R-:W-:Y:S01]  /*f460*/  IMAD.WIDE.U32 R2, R7, UR6, R2 ;  /* 0x0000000607027c25 */ /* 0x000fe2000f8e0002 */
[----:B------:R-:W-:Y:S01]  /*f470*/  ISETP.GE.AND P2, PT, R6, R9, PT ;  /* 0x000000090600720c */ /* 0x000fe20003f46270 */
[----:B------:R-:W-:-:S02]  /*f480*/  ULDC.64 UR6, c[0x0][0xa80] ;  /* 0x0002a00000067ab9 */ /* 0x000fc40000000a00 */
[----:B------:R-:W-:Y:S01]  /*f490*/  VIADD R0, R6, 0x20 ;  /* 0x0000002006007836 */ /* 0x000fe20000000000 */
[----:B------:R-:W-:Y:S01]  /*f4a0*/  LEA R4, P3, R2, UR6, 0x1 ;  /* 0x0000000602047c11 */ /* 0x000fe2000f8608ff */
[----:B------:R-:W-:-:S03]  /*f4b0*/  IMAD.IADD R3, R3, 0x1, R5 ;  /* 0x0000000103037824 */ /* 0x000fc600078e0205 */
[-C--:B------:R-:W-:Y:S01]  /*f4c0*/  ISETP.GE.AND P1, PT, R0, R9.reuse, PT ;  /* 0x000000090000720c */ /* 0x080fe20003f26270 */
[----:B------:R-:W-:Y:S01]  /*f4d0*/  VIADD R0, R6, 0x40 ;  /* 0x0000004006007836 */ /* 0x000fe20000000000 */
[----:B------:R-:W-:Y:S02]  /*f4e0*/  LEA.HI.X R5, R2, UR7, R3, 0x1, P3 ;  /* 0x0000000702057c11 */ /* 0x000fe400098f0c03 */
[----:B------:R0:W1:Y:S02]  /*f4f0*/  SHFL.IDX PT, R2, R4, RZ, 0x181f ;  /* 0x00181fff04027589 */ /* 0x00006400000e0000 */
[----:B------:R-:W-:Y:S02]  /*f500*/  ISETP.GE.AND P0, PT, R0, R9, PT ;  /* 0x000000090000720c */ /* 0x000fe40003f06270 */
[----:B------:R0:W2:Y:S01]  /*f510*/  SHFL.IDX PT, R0, R5, RZ, 0x181f ;  /* 0x00181fff05007589 */ /* 0x0000a200000e0000 */
[----:B------:R-:W-:Y:S10]  /*f520*/  @P2 BRA `(.L_x_1129) ;  /* 0x0000000000242947 */ /* 0x000ff40003800000 */
[----:B------:R-:W-:Y:S02]  /*f530*/  ULDC UR5, c[0x0][0xac8] ;  /* 0x0002b20000057ab9 */ /* 0x000fe40000000800 */
[----:B------:R-:W-:Y:S02]  /*f540*/  ISETP.GE.AND P4, PT, R18, UR5, PT ;  /* 0x0000000512007c0c */ /* 0x000fe4000bf86270 */
[----:B------:R-:W-:-:S11]  /*f550*/  ISETP.GE.AND P5, PT, R19, UR5, PT ;  /* 0x0000000513007c0c */ /* 0x000fd6000bfa6270 */
[CC--:B-1----:R-:W-:Y:S02]  /*f560*/  @!P4 LEA R10, P2, R18.reuse, R2.reuse, 0x1 ;  /* 0x00000002120ac211 */ /* 0x0c2fe400078408ff */
[C---:B------:R-:W-:Y:S02]  /*f570*/  @!P5 LEA R2, P3, R19.reuse, R2, 0x1 ;  /* 0x000000021302d211 */ /* 0x040fe400078608ff */
[-C--:B--2---:R-:W-:Y:S02]  /*f580*/  @!P4 LEA.HI.X R11, R18, R0.reuse, R190, 0x1, P2 ;  /* 0x00000000120bc211 */ /* 0x084fe400010f0cbe */
[----:B------:R-:W-:-:S03]  /*f590*/  @!P5 LEA.HI.X R3, R19, R0, R189, 0x1, P3 ;  /* 0x000000001303d211 */ /* 0x000fc600018f0cbd */
[----:B------:R3:W-:Y:S04]  /*f5a0*/  @!P4 ST.E.128 desc[UR52][R10.64], RZ ;  /* 0x000000ff0a00c985 */ /* 0x0007e8000c101d34 */
[----:B------:R3:W-:Y:S02]  /*f5b0*/  @!P5 ST.E.128 desc[UR52][R2.64], RZ ;  /* 0x000000ff0200d985 */ /* 0x0007e4000c101d34 */
.L_x_1129:
[----:B------:R-:W-:Y:S05]  /*f5c0*/  BSYNC B1 ;  /* 0x0000000000017941 */ /* 0x000fea0003800000 */
.L_x_1128:
[----:B--2---:R2:W4:Y:S01]  /*f5d0*/  SHFL.IDX PT, R0, R5, 0x1, 0x181f ;  /* 0x00381f0005007f89 */ /* 0x00452200000e0000 */
[----:B------:R-:W-:Y:S03]  /*f5e0*/  BSSY B1, `(.L_x_1130) ;  /* 0x000000c000017945 */ /* 0x000fe60003800000 */
[----:B-1-3--:R2:W1:Y:S01]  /*f5f0*/  SHFL.IDX PT, R2, R4, 0x1, 0x181f ;  /* 0x00381f0004027f89 */ /* 0x00a46200000e0000 */
[----:B------:R-:W-:Y:S05]  /*f600*/  @P1 BRA `(.L_x_1131) ;  /* 0x0000000000241947 */ /* 0x000fea0003800000 */
[----:B------:R-:W-:Y:S02]  /*f610*/  ULDC UR5, c[0x0][0xac8] ;  /* 0x0002b20000057ab9 */ /* 0x000fe40000000800 */
[----:B------:R-:W-:Y:S02]  /*f620*/  ISETP.GE.AND P3, PT, R18, UR5, PT ;  /* 0x0000000512007c0c */ /* 0x000fe4000bf66270 */
[----:B------:R-:W-:-:S11]  /*f630*/  ISETP.GE.AND P4, PT, R19, UR5, PT ;  /* 0x0000000513007c0c */ /* 0x000fd6000bf86270 */
[CC--:B-1----:R-:W-:Y:S02]  /*f640*/  @!P3 LEA R10, P1, R18.reuse, R2.reuse, 0x1 ;  /* 0x00000002120ab211 */ /* 0x0c2fe400078208ff */
[C---:B------:R-:W-:Y:S02]  /*f650*/  @!P4 LEA R2, P2, R19.reuse, R2, 0x1 ;  /* 0x000000021302c211 */ /* 0x040fe400078408ff */
[-C--:B----4-:R-:W-:Y:S02]  /*f660*/  @!P3 LEA.HI.X R11, R18, R0.reuse, R190, 0x1, P1 ;  /* 0x00000000120bb211 */ /* 0x090fe400008f0cbe */
[----:B------:R-:W-:-:S03]  /*f670*/  @!P4 LEA.HI.X R3, R19, R0, R189, 0x1, P2 ;  /* 0x000000001303c211 */ /* 0x000fc600010f0cbd */
[----:B------:R3:W-:Y:S04]  /*f680*/  @!P3 ST.E.128 desc[UR52][R10.64], RZ ;  /* 0x000000ff0a00b985 */ /* 0x0007e8000c101d34 */
[----:B------:R3:W-:Y:S02]  /*f690*/  @!P4 ST.E.128 desc[UR52][R2.64], RZ ;  /* 0x000000ff0200c985 */ /* 0x0007e4000c101d34 */
.L_x_1131:
[----:B------:R-:W-:Y:S05]  /*f6a0*/  BSYNC B1 ;  /* 0x0000000000017941 */ /* 0x000fea0003800000 */
.L_x_1130:
[----:B----4-:R4:W0:Y:S01]  /*f6b0*/  SHFL.IDX PT, R0, R5, 0x2, 0x181f ;  /* 0x00581f0005007f89 */ /* 0x01082200000e0000 */
        /* <DEDUP_REMOVED lines=8> */
[-C--:B0-----:R-:W-:Y:S02]  /*f740*/  @!P2 LEA.HI.X R11, R18, R0.reuse, R190, 0x1, P0 ;  /* 0x00000000120ba211 */ /* 0x081fe400000f0cbe */
[----:B------:R-:W-:-:S03]  /*f750*/  @!P3 LEA.HI.X R3, R19, R0, R189, 0x1, P1 ;  /* 0x000000001303b211 */ /* 0x000fc600008f0cbd */
[----:B------:R3:W-:Y:S04]  /*f760*/  @!P2 ST.E.128 desc[UR52][R10.64], RZ ;  /* 0x000000ff0a00a985 */ /* 0x0007e8000c101d34 */
[----:B------:R3:W-:Y:S02]  /*f770*/  @!P3 ST.E.128 desc[UR52][R2.64], RZ ;  /* 0x000000ff0200b985 */ /* 0x0007e4000c101d34 */
.L_x_1133:
[----:B------:R-:W-:Y:S05]  /*f780*/  BSYNC B1 ;  /* 0x0000000000017941 */ /* 0x000fea0003800000 */
.L_x_1132:
[----:B---3--:R-:W-:Y:S01]  /*f790*/  VIADD R3, R6, 0x60 ;  /* 0x0000006006037836 */ /* 0x008fe20000000000 */
[----:B0-----:R0:W3:Y:S04]  /*f7a0*/  SHFL.IDX PT, R0, R5, 0x3, 0x181f ;  /* 0x00781f0005007f89 */ /* 0x0010e800000e0000 */
[----:B------:R-:W-:Y:S01]  /*f7b0*/  ISETP.GE.AND P0, PT, R3, R9, PT ;  /* 0x000000090300720c */ /* 0x000fe20003f06270 */
[----:B-1----:R0:W1:-:S12]  /*f7c0*/  SHFL.IDX PT, R2, R4, 0x3, 0x181f ;  /* 0x00781f0004027f89 */ /* 0x00205800000e0000 */
[----:B0-----:R-:W-:Y:S05]  /*f7d0*/  @P0 BRA `(.L_x_1125) ;  /* 0x0000000000240947 */ /* 0x001fea0003800000 */
[----:B------:R-:W-:Y:S02]  /*f7e0*/  ULDC UR5, c[0x0][0xac8] ;  /* 0x0002b20000057ab9 */ /* 0x000fe40000000800 */
[----:B------:R-:W-:Y:S02]  /*f7f0*/  ISETP.GE.AND P2, PT, R18, UR5, PT ;  /* 0x0000000512007c0c */ /* 0x000fe4000bf46270 */
[----:B------:R-:W-:-:S11]  /*f800*/  ISETP.GE.AND P3, PT, R19, UR5, PT ;  /* 0x0000000513007c0c */ /* 0x000fd6000bf66270 */
[CC--:B-12-4-:R-:W-:Y:S02]  /*f810*/  @!P2 LEA R4, P0, R18.reuse, R2.reuse, 0x1 ;  /* 0x000000021204a211 */ /* 0x0d6fe400078008ff */
[C---:B------:R-:W-:Y:S02]  /*f820*/  @!P3 LEA R2, P1, R19.reuse, R2, 0x1 ;  /* 0x000000021302b211 */ /* 0x040fe400078208ff */
[-C--:B---3--:R-:W-:Y:S02]  /*f830*/  @!P2 LEA.HI.X R5, R18, R0.reuse, R190, 0x1, P0 ;  /* 0x000000001205a211 */ /* 0x088fe400000f0cbe */
[----:B------:R-:W-:-:S03]  /*f840*/  @!P3 LEA.HI.X R3, R19, R0, R189, 0x1, P1 ;  /* 0x000000001303b211 */ /* 0x000fc600008f0cbd */
[----:B------:R0:W-:Y:S04]  /*f850*/  @!P2 ST.E.128 desc[UR52][R4.64], RZ ;  /* 0x000000ff0400a985 */ /* 0x0001e8000c101d34 */
[----:B------:R0:W-:Y:S02]  /*f860*/  @!P3 ST.E.128 desc[UR52][R2.64], RZ ;  /* 0x000000ff0200b985 */ /* 0x0001e4000c101d34 */
.L_x_1125:
[----:B------:R-:W-:Y:S05]  /*f870*/  BSYNC B0 ;  /* 0x0000000000007941 */ /* 0x000fea0003800000 */
.L_x_1117:
[----:B------:R-:W-:Y:S02]  /*f880*/  ULDC UR5, c[0x0][0xc38] ;  /* 0x00030e0000057ab9 */ /* 0x000fe40000000800 */
[----:B------:R-:W-:-:S06]  /*f890*/  UISETP.GE.AND UP0, UPT, UR4, UR5, UPT ;  /* 0x000000050400728c */ /* 0x000fcc000bf06270 */
[----:B------:R-:W-:-:S13]  /*f8a0*/  PLOP3.LUT P0, PT, PT, PT, UP0, 0x80, 0x0 ;  /* 0x000000000000781c */ /* 0x000fda0003f0f008 */
[----:B------:R-:W-:Y:S05]  /*f8b0*/  @!P0 BRA `(.L_x_1134) ;  /* 0xffffff1400008947 */ /* 0x000fea000383ffff */
[----:B------:R-:W-:Y:S05]  /*f8c0*/  EXIT ;  /* 0x000000000000794d */ /* 0x000fea0003800000 */
.L_x_1028:
[----:B------:R-:W-:-:S08]  /*f8d0*/  NOP ;  /* 0x0000000000007918 */ /* 0x000fd00000000000 */
[----:B------:R-:W0:-:S00]  /*f8e0*/  USETMAXREG.DEALLOC.CTAPOOL 0x28 ;  /* 0x00000028000079c8 */ /* 0x000e0000080e0500 */
[----:B0-----:R-:W-:-:S06]  /*f8f0*/  LOP3.LUT R0, R0, 0x3, RZ, 0xc0, !PT ;  /* 0x0000000300007812 */ /* 0x001fcc00078ec0ff */
[----:B------:R-:W0:Y:S01]  /*f900*/  S2UR UR10, SR_CTAID.X ;  /* 0x00000000000a79c3 */ /* 0x000e220000002500 */
[----:B------:R-:W-:Y:S01]  /*f910*/  LOP3.LUT R19, R19, 0xfffffeff, RZ, 0xc0, !PT ;  /* 0xfffffeff13137812 */ /* 0x000fe200078ec0ff */
[----:B------:R-:W-:Y:S01]  /*f920*/  IMAD.MOV.U32 R23, RZ, RZ, RZ ;  /* 0x000000ffff177224 */ /* 0x000fe200078e00ff */
[----:B------:R1:W2:Y:S01]  /*f930*/  SHFL.IDX PT, R2, R0, RZ, 0x1f ;  /* 0x00001fff00027589 */ /* 0x0002a200000e0000 */
[----:B------:R-:W-:Y:S02]  /*f940*/  IMAD.MOV.U32 R26, RZ, RZ, 0x1 ;  /* 0x00000001ff1a7424 */ /* 0x000fe400078e00ff */
[----:B------:R-:W-:Y:S02]  /*f950*/  IMAD.MOV.U32 R36, RZ, RZ, RZ ;  /* 0x000000ffff247224 */ /* 0x000fe400078e00ff */
[----:B-1----:R-:W0:Y:S01]  /*f960*/  LDC R0, c[0x0][0xc38] ;  /* 0x00030e00ff007b82 */ /* 0x002e220000000800 */
[----:B--2---:R-:W-:-:S13]  /*f970*/  ISETP.NE.AND P0, PT, R2, RZ, PT ;  /* 0x000000ff0200720c */ /* 0x004fda0003f05270 */
[----:B------:R-:W-:Y:S01]  /*f980*/  @P0 LOP3.LUT R19, R19, 0x100, RZ, 0xfc, !PT ;  /* 0x0000010013130812 */ /* 0x000fe200078efcff */
[----:B------:R-:W-:Y:S06]  /*f990*/  @P0 BAR.ARV 0x4, 0x180 ;  /* 0x0106000000000b1d */ /* 0x000fec0000002000 */
[----:B0-----:R-:W-:-:S13]  /*f9a0*/  ISETP.LE.AND P0, PT, R0, UR10, PT ;  /* 0x0000000a00007c0c */ /* 0x001fda000bf03270 */
[----:B------:R-:W-:Y:S05]  /*f9b0*/  @P0 BRA `(.L_x_1135) ;  /* 0x0000004000640947 */ /* 0x000fea0003800000 */
[----:B------:R-:W0:Y:S01]  /*f9c0*/  S2R R5, SR_TID.X ;  /* 0x0000000000057919 */ /* 0x000e220000002100 */
[----:B------:R-:W-:Y:S01]  /*f9d0*/  ULDC.64 UR6, c[0x0][0x2f0] ;  /* 0x0000bc0000067ab9 */ /* 0x000fe20000000a00 */
[----:B------:R-:W-:Y:S01]  /*f9e0*/  ULDC UR9, c[0x0][0x2b8] ;  /* 0x0000ae0000097ab9 */ /* 0x000fe20000000800 */
[----:B------:R-:W-:Y:S01]  /*f9f0*/  LOP3.LUT R19, R19, 0xfffffffe, RZ, 0xc0, !PT ;  /* 0xfffffffe13137812 */ /* 0x000fe200078ec0ff */
[----:B------:R-:W1:Y:S01]  /*fa00*/  S2UR UR8, SR_CgaCtaId ;  /* 0x00000000000879c3 */ /* 0x000e620000008800 */
[----:B------:R-:W-:Y:S01]  /*fa10*/  ULDC.64 UR4, c[0x0][0x418] ;  /* 0x0001060000047ab9 */ /* 0x000fe20000000a00 */
[----:B------:R-:W-:Y:S01]  /*fa20*/  ULDC UR39, c[0x0][0x288] ;  /* 0x0000a20000277ab9 */ /* 0x000fe20000000800 */
[----:B------:R-:W-:Y:S01]  /*fa30*/  UISETP.NE.U32.AND UP0, UPT, UR4, URZ, UPT ;  /* 0x0000003f0400728c */ /* 0x000fe2000bf05070 */
[----:B------:R-:W-:Y:S01]  /*fa40*/  IMAD.U32 R34, RZ, RZ, UR10 ;  /* 0x0000000aff227e24 */ /* 0x000fe2000f8e00ff */
[----:B------:R-:W-:Y:S01]  /*fa50*/  ULDC UR38, c[0x0][0x448] ;  /* 0x0001120000267ab9 */ /* 0x000fe20000000800 */
[----:B------:R-:W-:Y:S01]  /*fa60*/  ULDC UR4, c[0x0][0x424] ;  /* 0x0001090000047ab9 */ /* 0x000fe20000000800 */
[----:B------:R-:W-:Y:S01]  /*fa70*/  UISETP.NE.AND.EX UP0, UPT, UR5, URZ, UPT, UP0 ;  /* 0x0000003f0500728c */ /* 0x000fe2000bf05300 */
[----:B------:R-:W-:Y:S01]  /*fa80*/  IMAD.MOV.U32 R26, RZ, RZ, 0x1 ;  /* 0x00000001ff1a7424 */ /* 0x000fe200078e00ff */
[----:B------:R-:W-:Y:S01]  /*fa90*/  UIMAD UR38, UR38, UR39, URZ ;  /* 0x00000027262672a4 */ /* 0x000fe2000f8e023f */
[----:B------:R-:W-:Y:S01]  /*faa0*/  IMAD.MOV.U32 R36, RZ, RZ, RZ ;  /* 0x000000ffff247224 */ /* 0x000fe200078e00ff */
[----:B------:R-:W-:Y:S01]  /*fab0*/  USEL UR4, UR4, 0x1, UP0 ;  /* 0x0000000104047887 */ /* 0x000fe20008000000 */
[----:B------:R-:W-:Y:S01]  /*fac0*/  IMAD.MOV.U32 R23, RZ, RZ, RZ ;  /* 0x000000ffff177224 */ /* 0x000fe200078e00ff */
[----:B------:R-:W-:Y:S01]  /*fad0*/  UMOV UR5, 0x400 ;  /* 0x0000040000057882 */ /* 0x000fe20000000000 */
[----:B------:R-:W-:-:S02]  /*fae0*/  ULOP3.LUT UR46, UR36, 0x2, URZ, 0xfc, !UPT ;  /* 0x00000002242e7892 */ /* 0x000fc4000f8efc3f */
[----:B------:R-:W-:Y:S01]  /*faf0*/  UIMAD UR37, UR4, UR6, URZ ;  /* 0x00000006042572a4 */ /* 0x000fe2000f8e023f */
[----:B------:R-:W-:-:S03]  /*fb00*/  ULDC UR48, c[0x0][0xc] ;  /* 0x0000030000307ab9 */ /* 0x000fc60000000800 */
[----:B------:R-:W-:Y:S02]  /*fb10*/  UIADD3 UR4, UR37, 0x7f, URZ ;  /* 0x0000007f25047890 */ /* 0x000fe4000fffe03f */
[----:B------:R-:W-:Y:S02]  /*fb20*/  UIADD3 UR47, UR37, 0x1, -UR39 ;  /* 0x00000001252f7890 */ /* 0x000fe4000fffe827 */
[----:B-1----:R-:W-:Y:S02]  /*fb30*/  ULEA UR8, UR8, UR5, 0x18 ;  /* 0x0000000508087291 */ /* 0x002fe4000f8ec03f */
[----:B------:R-:W-:Y:S01]  /*fb40*/  USHF.R.S32.HI UR5, URZ, 0x1f, UR4 ;  /* 0x0000001f3f057899 */ /* 0x000fe20008011404 */
[C---:B0-----:R-:W-:Y:S01]  /*fb50*/  IMAD.SHL.U32 R30, R5.reuse, 0x8, RZ ;  /* 0x00000008051e7824 */ /* 0x041fe200078e00ff */
[----:B------:R-:W-:Y:S02]  /*fb60*/  LOP3.LUT R4, R5, 0x7f, RZ, 0xc0, !PT ;  /* 0x0000007f05047812 */ /* 0x000fe400078ec0ff */
[----:B------:R-:W-:Y:S01]  /*fb70*/  IMAD.U32 R16, RZ, RZ, UR8 ;  /* 0x00000008ff107e24 */ /* 0x000fe2000f8e00ff */
[----:B------:R-:W-:Y:S01]  /*fb80*/  ULEA.HI UR5, UR5, UR4, URZ, 0x7 ;  /* 0x0000000405057291 */ /* 0x000fe2000f8f383f */
[C---:B------:R-:W-:Y:S01]  /*fb90*/  LOP3.LUT R0, R30.reuse, 0x1f8, RZ, 0xc0, !PT ;  /* 0x000001f81e007812 */ /* 0x040fe200078ec0ff */
[----:B------:R-:W-:Y:S01]  /*fba0*/  UIADD3 UR39, UR37, -UR39, URZ ;  /* 0x8000002725277290 */ /* 0x000fe2000fffe03f */
[----:B------:R-:W-:Y:S01]  /*fbb0*/  LOP3.LUT R35, R30, 0x38, RZ, 0xc0, !PT ;  /* 0x000000381e237812 */ /* 0x000fe200078ec0ff */
[----:B------:R-:W-:Y:S01]  /*fbc0*/  USHF.R.S32.HI UR40, URZ, 0x7, UR5 ;  /* 0x000000073f287899 */ /* 0x000fe20008011405 */
[----:B------:R-:W-:-:S02]  /*fbd0*/  LOP3.LUT R3, R0, 0x38, R5, 0x78, !PT ;  /* 0x0000003800037812 */ /* 0x000fc400078e7805 */
[----:B------:R-:W-:Y:S02]  /*fbe0*/  LOP3.LUT R0, R35, 0x40, RZ, 0xfc, !PT ;  /* 0x0000004023007812 */ /* 0x000fe400078efcff */
[----:B------:R-:W-:Y:S02]  /*fbf0*/  LOP3.LUT R30, R3, 0x200, R30, 0xf8, !PT ;  /* 0x00000200031e7812 */ /* 0x000fe400078ef81e */
[C---:B------:R-:W-:Y:S02]  /*fc00*/  ISETP.GE.AND P2, PT, R0.reuse, UR7, PT ;  /* 0x0000000700007c0c */ /* 0x040fe4000bf46270 */
[----:B------:R-:W-:Y:S01]  /*fc10*/  ISETP.GE.AND P1, PT, R0, UR9, PT ;  /* 0x0000000900007c0c */ /* 0x000fe2000bf26270 */
[----:B------:R-:W-:Y:S01]  /*fc20*/  IMAD R33, R30, 0x2, R16 ;  /* 0x000000021e217824 */ /* 0x000fe200078e0210 */
[----:B------:R-:W-:Y:S01]  /*fc30*/  ISETP.GE.AND P0, PT, R0, UR7, PT ;  /* 0x0000000700007c0c */ /* 0x000fe2000bf06270 */
[----:B------:R-:W-:Y:S01]  /*fc40*/  IMAD.SHL.U32 R0, R5, 0x10, RZ ;  /* 0x0000001005007824 */ /* 0x000fe200078e00ff */
[----:B------:R-:W-:-:S04]  /*fc50*/  SHF.R.U32.HI R37, RZ, 0x3, R4 ;  /* 0x00000003ff257819 */ /* 0x000fc80000011604 */
[----:B------:R-:W-:-:S03]  /*fc60*/  LOP3.LUT R2, R0, 0x70, RZ, 0xc0, !PT ;  /* 0x0000007000027812 */ /* 0x000fc600078ec0ff */
[----:B------:R-:W-:Y:S02]  /*fc70*/  @P2 LOP3.LUT R19, R19, 0x1, RZ, 0xfc, !PT ;  /* 0x0000000113132812 */ /* 0x000fe400078efcff */
[----:B------:R-:W-:Y:S02]  /*fc80*/  LOP3.LUT R0, R37, R2, RZ, 0xfc, !PT ;  /* 0x0000000225007212 */ /* 0x000fe400078efcff */
[----:B------:R-:W-:-:S04]  /*fc90*/  LOP3.LUT R19, R19, 0xffffffbf, RZ, 0xc0, !PT ;  /* 0xffffffbf13137812 */ /* 0x000fc800078ec0ff */
[----:B------:R-:W-:Y:S02]  /*fca0*/  @P1 LOP3.LUT R19, R19, 0x40, RZ, 0xfc, !PT ;  /* 0x0000004013131812 */ /* 0x000fe400078efcff */
[----:B------:R-:W-:Y:S02]  /*fcb0*/  ISETP.GE.AND P1, PT, R35, UR7, PT ;  /* 0x0000000723007c0c */ /* 0x000fe4000bf26270 */
[----:B------:R-:W-:-:S04]  /*fcc0*/  LOP3.LUT R19, R19, 0xfffffffb, RZ, 0xc0, !PT ;  /* 0xfffffffb13137812 */ /* 0x000fc800078ec0ff */
[----:B------:R-:W-:Y:S02]  /*fcd0*/  @P0 LOP3.LUT R19, R19, 0x4, RZ, 0xfc, !PT ;  /* 0x0000000413130812 */ /* 0x000fe400078efcff */
[----:B------:R-:W-:Y:S02]  /*fce0*/  ISETP.GE.AND P0, PT, R35, UR7, PT ;  /* 0x0000000723007c0c */ /* 0x000fe4000bf06270 */
[----:B------:R-:W-:-:S04]  /*fcf0*/  LOP3.LUT R19, R19, 0xfffffffd, RZ, 0xc0, !PT ;  /* 0xfffffffd13137812 */ /* 0x000fc800078ec0ff */
[----:B------:R-:W-:-:S04]  /*fd00*/  @P1 LOP3.LUT R19, R19, 0x2, RZ, 0xfc, !PT ;  /* 0x0000000213131812 */ /* 0x000fc800078efcff */
[----:B------:R-:W-:-:S04]  /*fd10*/  LOP3.LUT R19, R19, 0xfffffff7, RZ, 0xc0, !PT ;  /* 0xfffffff713137812 */ /* 0x000fc800078ec0ff */
[----:B------:R-:W-:Y:S02]  /*fd20*/  @P0 LOP3.LUT R19, R19, 0x8, RZ, 0xfc, !PT ;  /* 0x0000000813130812 */ /* 0x000fe400078efcff */
[----:B------:R-:W-:Y:S02]  /*fd30*/  ISETP.GE.AND P0, PT, R35, UR9, PT ;  /* 0x0000000923007c0c */ /* 0x000fe4000bf06270 */
[----:B------:R-:W-:-:S11]  /*fd40*/  LOP3.LUT R19, R19, 0xffffff7f, RZ, 0xc0, !PT ;  /* 0xffffff7f13137812 */ /* 0x000fd600078ec0ff */
[----:B------:R-:W-:-:S07]  /*fd50*/  @P0 LOP3.LUT R19, R19, 0x80, RZ, 0xfc, !PT ;  /* 0x0000008013130812 */ /* 0x000fce00078efcff */
.L_x_1190:
[----:B------:R-:W-:Y:S01]  /*fd60*/  ULDC UR7, c[0x0][0xc60] ;  /* 0x0003180000077ab9 */ /* 0x000fe20000000800 */
[C---:B------:R-:W-:Y:S01]  /*fd70*/  R2UR UR41, R34.reuse ;  /* 0x00000000222972ca */ /* 0x040fe200000e0000 */
[----:B------:R-:W-:Y:S01]  /*fd80*/  UISETP.NE.AND UP0, UPT, UR7, 0x1, UPT ;  /* 0x000000010700788c */ /* 0x000fe2000bf05270 */
[----:B------:R-:W-:-:S10]  /*fd90*/  R2UR UR6, R34 ;  /* 0x00000000220672ca */ /* 0x000fd400000e0000 */
        /* <DEDUP_REMOVED lines=9> */
[----:B0----5:R-:W-:Y:S05]  /*fe30*/  @P0 BRA `(.L_x_1136) ;  /* 0x0000000000200947 */ /* 0x021fea0003800000 */
        /* <DEDUP_REMOVED lines=8> */
.L_x_1136:
[----:B------:R-:W-:Y:S01]  /*fec0*/  ULDC UR8, c[0x0][0xc54] ;  /* 0x0003150000087ab9 */ /* 0x000fe20000000800 */
[----:B------:R-:W-:Y:S01]  /*fed0*/  UMOV UR6, UR7 ;  /* 0x0000000700067c82 */ /* 0x000fe20008000000 */
[----:B------:R-:W-:-:S11]  /*fee0*/  UISETP.NE.AND UP0, UPT, UR8, 0x1, UPT ;  /* 0x000000010800788c */ /* 0x000fd6000bf05270 */
[----:B------:R-:W-:Y:S02]  /*fef0*/  @UP0 ULDC.64 UR10, c[0x0][0xc58] ;  /* 0x00031600000a0ab9 */ /* 0x000fe40000000a00 */
[----:B------:R-:W-:-:S04]  /*ff00*/  UIMAD.WIDE.U32 UR4, UR7, UR10, URZ ;  /* 0x0000000a070472a5 */ /* 0x000fc8000f8e003f */
[----:B------:R-:W-:-:S04]  /*ff10*/  @UP0 USHF.R.U32.HI UR6, URZ, UR11, UR5 ;  /* 0x0000000b3f060299 */ /* 0x000fc80008011605 */
[----:B------:R-:W-:-:S12]  /*ff20*/  UIMAD UR4, UR6, UR8, URZ ;  /* 0x00000008060472a4 */ /* 0x000fd8000f8e023f */
.L_x_1137:
[----:B------:R-:W-:Y:S01]  /*ff30*/  ULDC UR5, c[0x0][0xc48] ;  /* 0x0003120000057ab9 */ /* 0x000fe20000000800 */
[----:B------:R-:W-:Y:S01]  /*ff40*/  ULDC.64 UR8, c[0x0][0xa28] ;  /* 0x00028a0000087ab9 */ /* 0x000fe20000000a00 */
[----:B------:R-:W-:Y:S01]  /*ff50*/  UISETP.NE.AND UP1, UPT, UR5, 0x1, UPT ;  /* 0x000000010500788c */ /* 0x000fe2000bf25270 */
[----:B------:R-:W-:Y:S01]  /*ff60*/  IMAD.MOV.U32 R32, RZ, RZ, RZ ;  /* 0x000000ffff207224 */ /* 0x000fe200078e00ff */
[----:B------:R-:W-:Y:S02]  /*ff70*/  UIADD3 UR4, UR7, -UR4, URZ ;  /* 0x8000000407047290 */ /* 0x000fe4000fffe03f */
[----:B------:R-:W-:Y:S01]  /*ff80*/  UISETP.NE.U32.AND UP0, UPT, UR8, URZ, UPT ;  /* 0x0000003f0800728c */ /* 0x000fe2000bf05070 */
[----:B------:R-:W-:Y:S02]  /*ff90*/  ULDC UR5, c[0x0][0xc54] ;  /* 0x0003150000057ab9 */ /* 0x000fe40000000800 */
[----:B------:R-:W-:Y:S02]  /*ffa0*/  UIMAD UR41, UR41, UR5, UR4 ;  /* 0x00000005292972a4 */ /* 0x000fe4000f8e0204 */
[----:B------:R-:W-:-:S02]  /*ffb0*/  UISETP.NE.AND.EX UP0, UPT, UR9, URZ, UPT, UP0 ;  /* 0x0000003f0900728c */ /* 0x000fc4000bf05300 */
[----:B------:R-:W-:Y:S01]  /*ffc0*/  @UP1 ULDC UR4, c[0x0][0xc4c] ;  /* 0x0003130000041ab9 */ /* 0x000fe20000000800 */
[----:B------:R-:W-:Y:S01]  /*ffd0*/  @UP1 ULDC UR7, c[0x0][0xc50] ;  /* 0x0003140000071ab9 */ /* 0x000fe20000000800 */
[----:B------:R-:W-:Y:S02]  /*ffe0*/  UIMAD.WIDE.U32 UR4, UR41, UR4, URZ ;  /* 0x00000004290472a5 */ /* 0x000fe4000f8e003f */
[----:B------:R-:W-:Y:S01]  /*fff0*/  UMOV UR42, UR41 ;  /* 0x00000029002a7c82 */ /* 0x000fe20008000000 */
[----:B------:R-:W-:Y:S01]  /*10000*/  ULOP3.LUT UR6, UR6, 0x1ffffff, URZ, 0x3c, !UPT ;  /* 0x01ffffff06067892 */ /* 0x000fe2000f8e3c3f */
[----:B------:R-:W-:Y:S01]  /*10010*/  PLOP3.LUT P0, PT, PT, PT, UP0, 0x80, 0x0 ;  /* 0x000000000000781c */ /* 0x000fe20003f0f008 */
[----:B------:R-:W-:-:S03]  /*10020*/  @UP1 USHF.R.U32.HI UR42, URZ, UR7, UR5 ;  /* 0x000000073f2a1299 */ /* 0x000fc60008011605 */
[----:B------:R-:W-:Y:S02]  /*10030*/  @UP0 ULDC.64 UR4, c[0x0][0xa28] ;  /* 0x00028a0000040ab9 */ /* 0x000fe40000000a00 */
[----:B------:R-:W-:-:S06]  /*10040*/  @UP0 UIMAD.WIDE UR4, UR42, 0x4, UR4 ;  /* 0x000000042a0408a5 */ /* 0x000fcc000f8e0204 */
[----:B------:R-:W-:Y:S01]  /*10050*/  IMAD.U32 R3, RZ, RZ, UR5 ;  /* 0x00000005ff037e24 */ /* 0x000fe2000f8e00ff */
[----:B------:R-:W-:Y:S01]  /*10060*/  ULDC UR5, c[0x0][0x448] ;  /* 0x0001120000057ab9 */ /* 0x000fe20000000800 */
[----:B------:R-:W-:Y:S01]  /*10070*/  IMAD.U32 R2, RZ, RZ, UR4 ;  /* 0x00000004ff027e24 */ /* 0x000fe2000f8e00ff */
[----:B------:R-:W-:Y:S01]  /*10080*/  ULDC UR4, c[0x0][0xc3c] ;  /* 0x00030f0000047ab9 */ /* 0x000fe20000000800 */
[----:B------:R-:W-:Y:S02]  /*10090*/  UISETP.NE.AND UP2, UPT, UR5, 0x1, UPT ;  /* 0x000000010500788c */ /* 0x000fe4000bf45270 */
[----:B------:R-:W-:Y:S01]  /*100a0*/  UIADD3 UR6, UR6, UR4, URZ ;  /* 0x0000000406067290 */ /* 0x000fe2000fffe03f */
[----:B------:R0:W5:Y:S01]  /*100b0*/  @P0 LDG.E R32, desc[UR52][R2.64] ;  /* 0x0000003402200981 */ /* 0x000162000c1e1900 */
[----:B------:R-:W-:Y:S02]  /*100c0*/  UP2UR UR49, UPR, URZ, 0x4 ;  /* 0x000000043f317883 */ /* 0x000fe40008000000 */
[----:B------:R-:W-:-:S04]  /*100d0*/  USHF.L.U32 UR43, UR6, 0x7, URZ ;  /* 0x00000007062b7899 */ /* 0x000fc8000800063f */
[----:B------:R-:W-:Y:S01]  /*100e0*/  UIADD3 UR6, UR43, 0x7f, URZ ;  /* 0x0000007f2b067890 */ /* 0x000fe2000fffe03f */
[----:B------:R-:W-:Y:S01]  /*100f0*/  @UP2 ULDC UR4, c[0x0][0x44c] ;  /* 0x0001130000042ab9 */ /* 0x000fe20000000800 */
[----:B------:R-:W-:Y:S02]  /*10100*/  @UP2 ULDC UR7, c[0x0][0x450] ;  /* 0x0001140000072ab9 */ /* 0x000fe40000000800 */
[----:B------:R-:W-:-:S04]  /*10110*/  UIMAD.WIDE.U32 UR4, UR6, UR4, URZ ;  /* 0x00000004060472a5 */ /* 0x000fc8000f8e003f */
[----:B------:R-:W-:-:S03]  /*10120*/  @UP2 USHF.R.U32.HI UR6, URZ, UR7, UR5 ;  /* 0x000000073f062299 */ /* 0x000fc60008011605 */
[----:B------:R-:W-:Y:S01]  /*10130*/  ULDC.64 UR4, c[0x0][0x9e0] ;  /* 0x0002780000047ab9 */ /* 0x000fe20000000a00 */
[----:B------:R-:W-:Y:S02]  /*10140*/  UIADD3 UR6, UR47, UR6, URZ ;  /* 0x000000062f067290 */ /* 0x000fe4000fffe03f */
[----:B------:R-:W-:Y:S02]  /*10150*/  UISETP.GE.AND UP0, UPT, UR5, 0x1, UPT ;  /* 0x000000010500788c */ /* 0x000fe4000bf06270 */
[----:B------:R-:W-:-:S04]  /*10160*/  UIADD3 UR4, UR6, UR4, URZ ;  /* 0x0000000406047290 */ /* 0x000fc8000fffe03f */
[----:B------:R-:W-:-:S13]  /*10170*/  PLOP3.LUT P0, PT, PT, PT, UP0, 0x40, 0x0 ;  /* 0x000000000000781c */ /* 0x000fda0003f0e808 */
[----:B0-----:R-:W-:Y:S05]  /*10180*/  @P0 BRA `(.L_x_1138) ;  /* 0x0000000000440947 */ /* 0x001fea0003800000 */
        /* <DEDUP_REMOVED lines=10> */
.L_x_1139:
[----:B------:R-:W-:-:S11]  /*10230*/  UISETP.NE.AND UP1, UPT, UR5, 0x1, UPT ;  /* 0x000000010500788c */ /* 0x000fd6000bf25270 */
[----:B------:R-:W-:Y:S02]  /*10240*/  @UP1 ULDC.64 UR10, c[0x0][0x9e8] ;  /* 0x00027a00000a1ab9 */ /* 0x000fe40000000a00 */
[----:B------:R-:W-:-:S04]  /*10250*/  UIMAD.WIDE.U32 UR6, UR8, UR10, URZ ;  /* 0x0000000a080672a5 */ /* 0x000fc8000f8e003f */
[----:B------:R-:W-:-:S12]  /*10260*/  @UP1 USHF.R.U32.HI UR8, URZ, UR11, UR7 ;  /* 0x0000000b3f081299 */ /* 0x000fd80008011607 */
.L_x_1140:
[----:B------:R-:W-:-:S04]  /*10270*/  UIMAD UR8, UR8, UR5, UR5 ;  /* 0x00000005080872a4 */ /* 0x000fc8000f8e0205 */
[----:B------:R-:W-:-:S04]  /*10280*/  UISETP.LT.AND UP1, UPT, UR4, UR8, UPT ;  /* 0x000000080400728c */ /* 0x000fc8000bf21270 */
[----:B------:R-:W-:-:S12]  /*10290*/  USEL UR4, UR4, UR8, UP1 ;  /* 0x0000000804047287 */ /* 0x000fd80008800000 */
.L_x_1138:
[----:B------:R-:W-:Y:S01]  /*102a0*/  UISETP.NE.AND UP1, UPT, UR49, URZ, UPT ;  /* 0x0000003f3100728c */ /* 0x000fe2000bf25270 */
[----:B------:R-:W-:Y:S01]  /*102b0*/  PLOP3.LUT P0, PT, PT, PT, UP0, 0x40, 0x0 ;  /* 0x000000000000781c */ /* 0x000fe20003f0e808 */
[----:B------:R-:W-:-:S04]  /*102c0*/  UIADD3 UR4, UR4, 0x7f, URZ ;  /* 0x0000007f04047890 */ /* 0x000fc8000fffe03f */
[----:B------:R-:W-:-:S04]  /*102d0*/  USHF.R.S32.HI UR8, URZ, 0x1f, UR4 ;  /* 0x0000001f3f087899 */ /* 0x000fc80008011404 */
[----:B------:R-:W-:Y:S01]  /*102e0*/  ULEA.HI UR8, UR8, UR4, URZ, 0x7 ;  /* 0x0000000408087291 */ /* 0x000fe2000f8f383f */
[----:B------:R-:W-:Y:S01]  /*102f0*/  @UP1 ULDC UR6, c[0x0][0x44c] ;  /* 0x0001130000061ab9 */ /* 0x000fe20000000800 */
[----:B------:R-:W-:Y:S01]  /*10300*/  @UP1 ULDC UR9, c[0x0][0x450] ;  /* 0x0001140000091ab9 */ /* 0x000fe20000000800 */
[----:B------:R-:W-:Y:S02]  /*10310*/  UIMAD.WIDE.U32 UR6, UR43, UR6, URZ ;  /* 0x000000062b0672a5 */ /* 0x000fe4000f8e003f */
[----:B------:R-:W-:Y:S01]  /*10320*/  UMOV UR4, UR43 ;  /* 0x0000002b00047c82 */ /* 0x000fe20008000000 */
[----:B------:R-:W-:Y:S02]  /*10330*/  USHF.R.S32.HI UR8, URZ, 0x7, UR8 ;  /* 0x000000073f087899 */ /* 0x000fe40008011408 */
[----:B------:R-:W-:Y:S02]  /*10340*/  @UP1 USHF.R.U32.HI UR4, URZ, UR9, UR7 ;  /* 0x000000093f041299 */ /* 0x000fe40008011607 */
[----:B------:R-:W-:-:S02]  /*10350*/  UISETP.LT.AND UP1, UPT, UR40, UR8, UPT ;  /* 0x000000082800728c */ /* 0x000fc4000bf21270 */
[----:B------:R-:W-:Y:S01]  /*10360*/  UIADD3 UR4, UR39, UR4, URZ ;  /* 0x0000000427047290 */ /* 0x000fe2000fffe03f */
[----:B------:R-:W-:Y:S01]  /*10370*/  ULDC UR6, c[0x0][0x9dc] ;  /* 0x0002770000067ab9 */ /* 0x000fe20000000800 */
[----:B------:R-:W-:Y:S02]  /*10380*/  USEL UR44, UR40, UR8, UP1 ;  /* 0x00000008282c7287 */ /* 0x000fe40008800000 */
[----:B------:R-:W-:Y:S01]  /*10390*/  UIADD3 UR8, UR4, -UR6, URZ ;  /* 0x8000000604087290 */ /* 0x000fe2000fffe03f */
[----:B------:R-:W-:Y:S11]  /*103a0*/  @P0 BRA `(.L_x_1141) ;  /* 0x0000000000440947 */ /* 0x000ff60003800000 */
        /* <DEDUP_REMOVED lines=10> */
.L_x_1142:
[----:B------:R-:W-:-:S11]  /*10450*/  UISETP.NE.AND UP0, UPT, UR5, 0x1, UPT ;  /* 0x000000010500788c */ /* 0x000fd6000bf05270 */
[----:B------:R-:W-:Y:S02]  /*10460*/  @UP0 ULDC.64 UR10, c[0x0][0x9e8] ;  /* 0x00027a00000a0ab9 */ /* 0x000fe40000000a00 */
[----:B------:R-:W-:-:S04]  /*10470*/  UIMAD.WIDE.U32 UR6, UR4, UR10, URZ ;  /* 0x0000000a040672a5 */ /* 0x000fc8000f8e003f */
[----:B------:R-:W-:-:S12]  /*10480*/  @UP0 USHF.R.U32.HI UR4, URZ, UR11, UR7 ;  /* 0x0000000b3f040299 */ /* 0x000fd80008011607 */
.L_x_1143:
[----:B------:R-:W-:-:S04]  /*10490*/  UIMAD UR4, UR4, UR5, URZ ;  /* 0x00000005040472a4 */ /* 0x000fc8000f8e023f */
[----:B------:R-:W-:-:S04]  /*104a0*/  UISETP.LT.AND UP0, UPT, UR8, UR4, UPT ;  /* 0x000000040800728c */ /* 0x000fc8000bf01270 */
[----:B------:R-:W-:-:S12]  /*104b0*/  USEL UR8, UR8, UR4, !UP0 ;  /* 0x0000000408087287 */ /* 0x000fd8000c000000 */
.L_x_1141:
[----:B------:R-:W-:Y:S01]  /*104c0*/  USHF.R.S32.HI UR4, URZ, 0x1f, UR8 ;  /* 0x0000001f3f047899 */ /* 0x000fe20008011408 */
[----:B------:R-:W-:Y:S03]  /*104d0*/  BSSY B7, `(.L_x_1144) ;  /* 0x000034e000077945 */ /* 0x000fe60003800000 */
[----:B------:R-:W-:-:S04]  /*104e0*/  ULEA.HI UR4, UR4, UR8, URZ, 0x7 ;  /* 0x0000000804047291 */ /* 0x000fc8000f8f383f */
[----:B------:R-:W-:-:S04]  /*104f0*/  USHF.R.S32.HI UR4, URZ, 0x7, UR4 ;  /* 0x000000073f047899 */ /* 0x000fc80008011404 */
[----:B------:R-:W-:-:S04]  /*10500*/  UISETP.LT.AND UP0, UPT, URZ, UR4, UPT ;  /* 0x000000043f00728c */ /* 0x000fc8000bf01270 */
[----:B------:R-:W-:-:S04]  /*10510*/  USEL UR45, URZ, UR4, !UP0 ;  /* 0x000000043f2d7287 */ /* 0x000fc8000c000000 */
[----:B------:R-:W-:-:S06]  /*10520*/  UISETP.GT.AND UP0, UPT, UR44, UR45, UPT ;  /* 0x0000002d2c00728c */ /* 0x000fcc000bf04270 */
[----:B------:R-:W-:-:S13]  /*10530*/  PLOP3.LUT P0, PT, PT, PT, UP0, 0x80, 0x0 ;  /* 0x000000000000781c */ /* 0x000fda0003f0f008 */
[----:B------:R-:W-:Y:S05]  /*10540*/  @P0 BRA `(.L_x_1145) ;  /* 0x0000000000440947 */ /* 0x000fea0003800000 */
[----:B------:R-:W0:Y:S02]  /*10550*/  S2R R0, SR_TID.X ;  /* 0x0000000000007919 */ /* 0x000e240000002100 */
[----:B0-----:R-:W-:-:S04]  /*10560*/  LOP3.LUT R0, R0, 0x7f, RZ, 0xc0, !PT ;  /* 0x0000007f00007812 */ /* 0x001fc800078ec0ff */
[----:B------:R-:W-:-:S13]  /*10570*/  ISETP.NE.AND P2, PT, R0, RZ, PT ;  /* 0x000000ff0000720c */ /* 0x000fda0003f45270 */
[----:B------:R-:W-:Y:S05]  /*10580*/  @P2 BRA `(.L_x_1146) ;  /* 0x0000003400082947 */ /* 0x000fea0003800000 */
[----:B------:R-:W0:Y:S01]  /*10590*/  S2R R7, SR_LANEID ;  /* 0x0000000000077919 */ /* 0x000e220000000000 */
[----:B------:R-:W-:Y:S01]  /*105a0*/  VOTEU.ANY UR4, UPT, PT ;  /* 0x0000000000047886 */ /* 0x000fe200038e0100 */
[----:B------:R-:W1:Y:S01]  /*105b0*/  LDC.64 R2, c[0x0][0xc80] ;  /* 0x00032000ff027b82 */ /* 0x000e620000000a00 */
[----:B------:R-:W0:Y:S08]  /*105c0*/  FLO.U32 R0, UR4 ;  /* 0x0000000400007d00 */ /* 0x000e3000080e0000 */
[----:B------:R-:W1:Y:S01]  /*105d0*/  POPC R5, UR4 ;  /* 0x0000000400057d09 */ /* 0x000e620008000000 */
[----:B0-----:R-:W-:-:S13]  /*105e0*/  ISETP.EQ.U32.AND P0, PT, R0, R7, PT ;  /* 0x000000070000720c */ /* 0x001fda0003f02070 */
[----:B-1----:R-:W2:Y:S01]  /*105f0*/  @P0 ATOMG.E.ADD.STRONG.GPU PT, R3, desc[UR52][R2.64], R5 ;  /* 0x00000005020309a8 */ /* 0x002ea200081ee1f4 */
[----:B------:R-:W0:Y:S02]  /*10600*/  S2R R4, SR_LTMASK ;  /* 0x0000000000047919 */ /* 0x000e240000003900 */
[----:B0-----:R-:W-:-:S04]  /*10610*/  LOP3.LUT R4, R4, UR4, RZ, 0xc0, !PT ;  /* 0x0000000404047c12 */ /* 0x001fc8000f8ec0ff */
[----:B------:R-:W0:Y:S01]  /*10620*/  POPC R7, R4 ;  /* 0x0000000400077309 */ /* 0x000e220000000000 */
[----:B--2---:R-:W0:Y:S02]  /*10630*/  SHFL.IDX PT, R0, R3, R0, 0x1f ;  /* 0x00001f0003007589 */ /* 0x004e2400000e0000 */
[----:B0-----:R-:W-:Y:S01]  /*10640*/  IADD3 R34, R0, UR48, R7 ;  /* 0x0000003000227c10 */ /* 0x001fe2000fffe007 */
[----:B------:R-:W-:Y:S06]  /*10650*/  BRA `(.L_x_1146) ;  /* 0x0000003000d47947 */ /* 0x000fec0003800000 */
.L_x_1145:
[----:B------:R-:W-:Y:S01]  /*10660*/  VIADD R0, R16, 0x18400 ;  /* 0x0001840010007836 */ /* 0x000fe20000000000 */
[----:B------:R-:W-:Y:S04]  /*10670*/  BSSY B6, `(.L_x_1147) ;  /* 0x0000013000067945 */ /* 0x000fe80003800000 */
[----:B------:R-:W-:-:S13]  /*10680*/  LOP3.LUT P0, RZ, R0, 0x3ff, RZ, 0xc0, !PT ;  /* 0x000003ff00ff7812 */ /* 0x000fda000780c0ff */
[----:B------:R-:W-:Y:S05]  /*10690*/  @!P0 BRA `(.L_x_1148) ;  /* 0x0000000000408947 */ /* 0x000fea0003800000 */
[----:B------:R-:W-:Y:S01]  /*106a0*/  MOV R2, 0x0 ;  /* 0x0000000000027802 */ /* 0x000fe20000000f00 */
[----:B------:R-:W-:Y:S01]  /*106b0*/  ULDC.64 UR4, c[0x4][0x80] ;  /* 0x0100200000047ab9 */ /* 0x000fe20000000a00 */
[----:B------:R-:W-:Y:S01]  /*106c0*/  ULDC.64 UR6, c[0x4][0x88] ;  /* 0x0100220000067ab9 */ /* 0x000fe20000000a00 */
[----:B------:R-:W-:Y:S02]  /*106d0*/  IMAD.U32 R4, RZ, RZ, UR4 ;  /* 0x00000004ff047e24 */ /* 0x000fe4000f8e00ff */
[----:B------:R-:W-:Y:S01]  /*106e0*/  IMAD.U32 R5, RZ, RZ, UR5 ;  /* 0x00000005ff057e24 */ /* 0x000fe2000f8e00ff */
[----:B------:R-:W0:Y:S01]  /*106f0*/  LDC.64 R2, c[0x4][R2] ;  /* 0x0100000002027b82 */ /* 0x000e220000000a00 */
[----:B------:R-:W-:Y:S01]  /*10700*/  ULDC.64 UR4, c[0x4][0x8] ;  /* 0x0100020000047ab9 */ /* 0x000fe20000000a00 */
[----:B------:R-:W-:Y:S02]  /*10710*/  IMAD.U32 R6, RZ, RZ, UR6 ;  /* 0x00000006ff067e24 */ /* 0x000fe4000f8e00ff */
[----:B------:R-:W-:-:S02]  /*10720*/  IMAD.U32 R7, RZ, RZ, UR7 ;  /* 0x00000007ff077e24 */ /* 0x000fc4000f8e00ff */
[----:B------:R-:W-:Y:S02]  /*10730*/  IMAD.U32 R10, RZ, RZ, UR4 ;  /* 0x00000004ff0a7e24 */ /* 0x000fe4000f8e00ff */
[----:B------:R-:W-:Y:S02]  /*10740*/  IMAD.U32 R11, RZ, RZ, UR5 ;  /* 0x00000005ff0b7e24 */ /* 0x000fe4000f8e00ff */
[----:B------:R-:W-:Y:S02]  /*10750*/  IMAD.MOV.U32 R8, RZ, RZ, 0x70 ;  /* 0x00000070ff087424 */ /* 0x000fe400078e00ff */
[----:B------:R-:W-:Y:S02]  /*10760*/  IMAD.MOV.U32 R12, RZ, RZ, 0x1 ;  /* 0x00000001ff0c7424 */ /* 0x000fe400078e00ff */
[----:B------:R-:W-:-:S07]  /*10770*/  IMAD.MOV.U32 R13, RZ, RZ, RZ ;  /* 0x000000ffff0d7224 */ /* 0x000fce00078e00ff */
[----:B------:R-:W-:-:S07]  /*10780*/  LEPC R20, `(.L_x_1148) ;  /* 0x000000001014794e */ /* 0x000fce0000000000 */
[----:B0----5:R-:W-:Y:S05]  /*10790*/  CALL.ABS.NOINC R2 ;  /* 0x0000000002007343 */ /* 0x021fea0003c00000 */
.L_x_1148:
[----:B------:R-:W-:Y:S05]  /*107a0*/  BSYNC B6 ;  /* 0x0000000000067941 */ /* 0x000fea0003800000 */
.L_x_1147:
        /* <DEDUP_REMOVED lines=20> */
.L_x_1151:
[----:B------:R0:W1:Y:S01]  /*108f0*/  LDC.64 R2, c[0x4][R17] ;  /* 0x0100000011027b82 */ /* 0x0000620000000a00 */
[----:B------:R-:W-:Y:S01]  /*10900*/  ULDC.64 UR4, c[0x4][0x80] ;  /* 0x0100200000047ab9 */ /* 0x000fe20000000a00 */
[----:B------:R-:W-:Y:S01]  /*10910*/  ULDC.64 UR6, c[0x4][0x88] ;  /* 0x0100220000067ab9 */ /* 0x000fe20000000a00 */
[----:B------:R-:W-:Y:S02]  /*10920*/  IMAD.U32 R4, RZ, RZ, UR4 ;  /* 0x00000004ff047e24 */ /* 0x000fe4000f8e00ff */
        /* <DEDUP_REMOVED lines=11> */
.L_x_1150:
[----:B------:R-:W-:Y:S05]  /*109e0*/  BSYNC B6 ;  /* 0x0000000000067941 */ /* 0x000fea0003800000 */
.L_x_1149:
[----:B------:R-:W-:Y:S01]  /*109f0*/  ULDC.64 UR4, c[0x0][0x9f8] ;  /* 0x00027e0000047ab9 */ /* 0x000fe20000000a00 */
[----:B------:R-:W-:Y:S01]  /*10a00*/  IMAD.U32 R29, RZ, RZ, UR42 ;  /* 0x0000002aff1d7e24 */ /* 0x000fe2000f8e00ff */
[----:B------:R-:W-:Y:S01]  /*10a10*/  UISETP.NE.U32.AND UP0, UPT, UR4, URZ, UPT ;  /* 0x0000003f0400728c */ /* 0x000fe2000bf05070 */
[----:B------:R-:W0:Y:S03]  /*10a20*/  LDC R10, c[0x0][0x430] ;  /* 0x00010c00ff0a7b82 */ /* 0x000e260000000800 */
[----:B------:R-:W-:-:S06]  /*10a30*/  UISETP.NE.AND.EX UP0, UPT, UR5, URZ, UPT, UP0 ;  /* 0x0000003f0500728c */ /* 0x000fcc000bf05300 */
[----:B------:R-:W-:-:S05]  /*10a40*/  PLOP3.LUT P0, PT, PT, PT, UP0, 0x80, 0x0 ;  /* 0x000000000000781c */ /* 0x000fca0003f0f008 */
[----:B------:R-:W-:Y:S02]  /*10a50*/  @UP0 ULDC.64 UR4, c[0x0][0x9f8] ;  /* 0x00027e0000040ab9 */ /* 0x000fe40000000a00 */
[----:B------:R-:W-:-:S06]  /*10a60*/  @UP0 UIMAD.WIDE UR4, UR42, 0x4, UR4 ;  /* 0x000000042a0408a5 */ /* 0x000fcc000f8e0204 */
[----:B------:R-:W-:Y:S01]  /*10a70*/  IMAD.U32 R2, RZ, RZ, UR4 ;  /* 0x00000004ff027e24 */ /* 0x000fe2000f8e00ff */
[----:B------:R-:W-:Y:S01]  /*10a80*/  ULDC UR4, c[0x0][0xc48] ;  /* 0x0003120000047ab9 */ /* 0x000fe20000000800 */
[----:B------:R-:W-:-:S05]  /*10a90*/  IMAD.U32 R3, RZ, RZ, UR5 ;  /* 0x00000005ff037e24 */ /* 0x000fca000f8e00ff */
[----:B------:R1:W5:Y:S01]  /*10aa0*/  @P0 LDG.E R29, desc[UR52][R2.64] ;  /* 0x00000034021d0981 */ /* 0x000362000c1e1900 */
[----:B------:R-:W-:Y:S01]  /*10ab0*/  UMOV UR5, 0xffffffff ;  /* 0xffffffff00057882 */ /* 0x000fe20000000000 */
[----:B------:R-:W-:Y:S02]  /*10ac0*/  IMAD.U32 R22, RZ, RZ, UR4 ;  /* 0x00000004ff167e24 */ /* 0x000fe4000f8e00ff */
[----:B------:R-:W-:Y:S05]  /*10ad0*/  BRA.DIV UR5, `(.L_x_1152) ;  /* 0x0000003605d47947 */ /* 0x000fea000b800000 */
.L_x_1206:
[----:B------:R-:W2:Y:S01]  /*10ae0*/  S2R R0, SR_TID.X ;  /* 0x0000000000007919 */ /* 0x000ea20000002100 */
[----:B------:R-:W-:Y:S01]  /*10af0*/  UIADD3 UR4, UR44, -0x1, URZ ;  /* 0xffffffff2c047890 */ /* 0x000fe2000fffe03f */
[----:B0-----:R-:W-:Y:S02]  /*10b00*/  ISETP.NE.AND P1, PT, R10, 0x1, PT ;  /* 0x000000010a00780c */ /* 0x001fe40003f25270 */
[----:B-----5:R-:W-:Y:S02]  /*10b10*/  SHF.R.S32.HI R31, RZ, 0x1f, R29 ;  /* 0x0000001fff1f7819 */ /* 0x020fe4000001141d */
[----:B------:R-:W-:Y:S01]  /*10b20*/  LOP3.LUT R19, R19, 0xffffffdf, RZ, 0xc0, !PT ;  /* 0xffffffdf13137812 */ /* 0x000fe200078ec0ff */
[----:B------:R-:W-:-:S04]  /*10b30*/  IMAD.U32 R6, RZ, RZ, UR4 ;  /* 0x00000004ff067e24 */ /* 0x000fc8000f8e00ff */
[----:B------:R-:W-:-:S04]  /*10b40*/  IMAD.SHL.U32 R6, R6, 0x80, RZ ;  /* 0x0000008006067824 */ /* 0x000fc800078e00ff */
[----:B-1----:R-:W0:Y:S01]  /*10b50*/  @P1 LDC R3, c[0x0][0x438] ;  /* 0x00010e00ff031b82 */ /* 0x002e220000000800 */
[----:B------:R-:W-:Y:S01]  /*10b60*/  @P1 LOP3.LUT R19, R19, 0x20, RZ, 0xfc, !PT ;  /* 0x0000002013131812 */ /* 0x000fe200078efcff */
[----:B--2---:R-:W-:-:S05]  /*10b70*/  IMAD.SHL.U32 R0, R0, 0x10, RZ ;  /* 0x0000001000007824 */ /* 0x004fca00078e00ff */
[----:B------:R-:W-:-:S04]  /*10b80*/  LOP3.LUT R0, R0, 0x70, RZ, 0xc0, !PT ;  /* 0x0000007000007812 */ /* 0x000fc800078ec0ff */
[----:B------:R-:W-:Y:S02]  /*10b90*/  LOP3.LUT R5, R6, R37, R0, 0xfe, !PT ;  /* 0x0000002506057212 */ /* 0x000fe400078efe00 */
[----:B------:R-:W1:Y:S02]  /*10ba0*/  @P1 LDC R0, c[0x0][0x434] ;  /* 0x00010d00ff001b82 */ /* 0x000e640000000800 */
[C---:B------:R-:W-:Y:S01]  /*10bb0*/  ISETP.GE.AND P0, PT, R5.reuse, UR37, PT ;  /* 0x0000002505007c0c */ /* 0x040fe2000bf06270 */
[----:B------:R-:W-:-:S04]  /*10bc0*/  IMAD.IADD R7, R5, 0x1, R32 ;  /* 0x0000000105077824 */ /* 0x000fc800078e0220 */
[----:B------:R-:W-:-:S08]  /*10bd0*/  IMAD.MOV.U32 R11, RZ, RZ, R7 ;  /* 0x000000ffff0b7224 */ /* 0x000fd000078e0007 */
[----:B------:R-:W2:Y:S08]  /*10be0*/  @!P0 LDC.64 R8, c[0x0][0x428] ;  /* 0x00010a00ff088b82 */ /* 0x000eb00000000a00 */
[----:B------:R-:W3:Y:S01]  /*10bf0*/  @!P0 LDC.64 R4, c[0x0][0x418] ;  /* 0x00010600ff048b82 */ /* 0x000ee20000000a00 */
[----:B-1----:R-:W-:-:S05]  /*10c00*/  @P1 IMAD.HI.U32 R0, R7, R0, RZ ;  /* 0x0000000007001227 */ /* 0x002fca00078e00ff */
[----:B0-----:R-:W-:-:S04]  /*10c10*/  @P1 SHF.R.U32.HI R11, RZ, R3, R0 ;  /* 0x00000003ff0b1219 */ /* 0x001fc80000011600 */
[--C-:B------:R-:W-:Y:S01]  /*10c20*/  @!P0 SHF.R.S32.HI R3, RZ, 0x1f, R11.reuse ;  /* 0x0000001fff038819 */ /* 0x100fe2000001140b */
[----:B------:R-:W-:Y:S02]  /*10c30*/  @!P0 IMAD.MOV.U32 R2, RZ, RZ, R11 ;  /* 0x000000ffff028224 */ /* 0x000fe400078e000b */
[-C--:B--2---:R-:W-:Y:S02]  /*10c40*/  @!P0 IMAD R0, R31, R8.reuse, RZ ;  /* 0x000000081f008224 */ /* 0x084fe400078e02ff */
[----:B------:R-:W-:-:S04]  /*10c50*/  @!P0 IMAD.WIDE.U32 R2, R29, R8, R2 ;  /* 0x000000081d028225 */ /* 0x000fc800078e0002 */
[----:B------:R-:W-:Y:S01]  /*10c60*/  @!P0 IMAD R9, R29, R9, R0 ;  /* 0x000000091d098224 */ /* 0x000fe200078e0200 */
[----:B---3--:R-:W-:-:S03]  /*10c70*/  @!P0 LEA R4, P1, R2, R4, 0x2 ;  /* 0x0000000402048211 */ /* 0x008fc600078210ff */
[----:B------:R-:W-:-:S05]  /*10c80*/  @!P0 IMAD.IADD R0, R3, 0x1, R9 ;  /* 0x0000000103008824 */ /* 0x000fca00078e0209 */
[----:B------:R-:W-:Y:S01]  /*10c90*/  @!P0 LEA.HI.X R5, R2, R5, R0, 0x2, P1 ;  /* 0x0000000502058211 */ /* 0x000fe200008f1400 */
[----:B------:R-:W-:-:S06]  /*10ca0*/  IMAD.MOV.U32 R0, RZ, RZ, RZ ;  /* 0x000000ffff007224 */ /* 0x000fcc00078e00ff */
[----:B------:R0:W5:Y:S01]  /*10cb0*/  @!P0 LDG.E R0, desc[UR52][R4.64] ;  /* 0x0000003404008981 */ /* 0x000162000c1e1900 */
[----:B------:R-:W-:Y:S01]  /*10cc0*/  IMAD R3, RZ, RZ, -UR42 ;  /* 0x8000002aff037e24 */ /* 0x000fe2000f8e02ff */
[----:B------:R-:W-:Y:S01]  /*10cd0*/  LOP3.LUT R19, R19, 0xffffffef, RZ, 0xc0, !PT ;  /* 0xffffffef13137812 */ /* 0x000fe200078ec0ff */
[----:B------:R-:W-:Y:S02]  /*10ce0*/  IMAD.MOV R2, RZ, RZ, -R11 ;  /* 0x000000ffff027224 */ /* 0x000fe400078e0a0b */
[----:B------:R-:W-:Y:S02]  /*10cf0*/  IMAD R22, R22, R3, UR41 ;  /* 0x0000002916167e24 */ /* 0x000fe4000f8e0203 */
[----:B------:R-:W-:Y:S02]  /*10d00*/  IMAD.U32 R24, RZ, RZ, UR4 ;  /* 0x00000004ff187e24 */ /* 0x000fe4000f8e00ff */
[----:B0-----:R-:W-:Y:S01]  /*10d10*/  IMAD.U32 R4, RZ, RZ, UR46 ;  /* 0x0000002eff047e24 */ /* 0x001fe2000f8e00ff */
[----:B------:R-:W-:Y:S01]  /*10d20*/  SHF.R.S32.HI R28, RZ, 0x1f, R22 ;  /* 0x0000001fff1c7819 */ /* 0x000fe20000011416 */
[----:B------:R-:W-:-:S03]  /*10d30*/  IMAD R5, R10, R2, R7 ;  /* 0x000000020a057224 */ /* 0x000fc600078e0207 */
[----:B------:R-:W-:-:S13]  /*10d40*/  ISETP.NE.AND P2, PT, R4, 0x3, PT ;  /* 0x000000030400780c */ /* 0x000fda0003f45270 */
[----:B------:R-:W-:Y:S01]  /*10d50*/  @P2 LOP3.LUT R19, R19, 0x10, RZ, 0xfc, !PT ;  /* 0x0000001013132812 */ /* 0x000fe200078efcff */
[----:B------:R-:W-:Y:S06]  /*10d60*/  @!P2 BRA `(.L_x_1153) ;  /* 0x000000000004a947 */ /* 0x000fec0003800000 */
[----:B------:R-:W-:Y:S01]  /*10d70*/  BPT.TRAP 0x1 ;  /* 0x000000040000795c */ /* 0x000fe20000300000 */
.L_x_1153:
[----:B------:R-:W-:Y:S01]  /*10d80*/  SHF.R.S32.HI R8, RZ, 0x1f, R5 ;  /* 0x0000001fff087819 */ /* 0x000fe20000011405 */
[----:B------:R-:W-:Y:S01]  /*10d90*/  ULDC.64 UR4, c[0x0][0x328] ;  /* 0x0000ca0000047ab9 */ /* 0x000fe20000000a00 */
[----:B-----5:R-:W-:Y:S01]  /*10da0*/  SHF.R.S32.HI R4, RZ, 0x1f, R0 ;  /* 0x0000001fff047819 */ /* 0x020fe20000011400 */
[----:B------:R-:W-:Y:S02]  /*10db0*/  BSSY B0, `(.L_x_1154) ;  /* 0x0000016000007945 */ /* 0x000fe40003800000 */
[----:B------:R-:W-:-:S04]  /*10dc0*/  IMAD R2, R8, UR4, RZ ;  /* 0x0000000408027c24 */ /* 0x000fc8000f8e02ff */
[C---:B------:R-:W-:Y:S02]  /*10dd0*/  IMAD R7, R5.reuse, UR5, R2 ;  /* 0x0000000505077c24 */ /* 0x040fe4000f8e0202 */
[----:B------:R-:W-:Y:S01]  /*10de0*/  IMAD.WIDE.U32 R2, R5, UR4, RZ ;  /* 0x0000000405027c25 */ /* 0x000fe2000f8e00ff */
        /* <DEDUP_REMOVED lines=12> */
[----:B------:R-:W-:Y:S02]  /*10eb0*/  IMAD.IADD R3, R3, 0x1, R7 ;  /* 0x0000000103037824 */ /* 0x000fe400078e0207 */
[----:B------:R-:W-:-:S03]  /*10ec0*/  IMAD R7, R23, 0x8, R16 ;  /* 0x0000000817077824 */ /* 0x000fc600078e0210 */
[----:B------:R-:W-:Y:S02]  /*10ed0*/  LEA.HI.X R18, R2, UR5, R3, 0x1, P0 ;  /* 0x0000000502127c11 */ /* 0x000fe400080f0c03 */
[----:B------:R-:W-:-:S04]  /*10ee0*/  SHF.L.U32 R2, R26, 0x1f, RZ ;  /* 0x0000001f1a027819 */ /* 0x000fc800000006ff */
[----:B------:R-:W0:Y:S02]  /*10ef0*/  SYNCS.PHASECHK.TRANS64.TRYWAIT P0, [R7+URZ+0x28840], R2 ;  /* 0x02884002070075a7 */ /* 0x000e24000800017f */
[----:B0-----:R-:W-:Y:S05]  /*10f00*/  @!P0 BRA `(.L_x_1155) ;  /* 0x0000003000f48947 */ /* 0x001fea0003800000 */
.L_x_1207:
[----:B------:R-:W-:Y:S05]  /*10f10*/  BSYNC B0 ;  /* 0x0000000000007941 */ /* 0x000fea0003800000 */
.L_x_1154:
[----:B------:R-:W-:Y:S01]  /*10f20*/  ULDC.64 UR4, c[0x0][0x300] ;  /* 0x0000c00000047ab9 */ /* 0x000fe20000000a00 */
[----:B------:R-:W-:Y:S01]  /*10f30*/  IADD3 R6, -R37, UR37, -R6 ;  /* 0x0000002525067c10 */ /* 0x000fe2000fffe906 */
[----:B------:R-:W-:Y:S01]  /*10f40*/  IMAD R8, R8, UR4, RZ ;  /* 0x0000000408087c24 */ /* 0x000fe2000f8e02ff */
[----:B------:R-:W-:Y:S01]  /*10f50*/  LOP3.LUT P3, RZ, R19, 0x2, RZ, 0xc0, !PT ;  /* 0x0000000213ff7812 */ /* 0x000fe2000786c0ff */
[----:B0-----:R-:W-:Y:S01]  /*10f60*/  IMAD.WIDE.U32 R2, R5, UR4, RZ ;  /* 0x0000000405027c25 */ /* 0x001fe2000f8e00ff */
[----:B------:R-:W-:-:S03]  /*10f70*/  LOP3.LUT P2, RZ, R19, 0x1, RZ, 0xc0, !PT ;  /* 0x0000000113ff7812 */ /* 0x000fc6000784c0ff */
        /* <DEDUP_REMOVED lines=15> */
[----:B------:R-:W-:-:S03]  /*11070*/  IMAD R5, R23, 0x4000, R30 ;  /* 0x0000400017057824 */ /* 0x000fc600078e021e */
[----:B------:R-:W-:Y:S02]  /*11080*/  LEA.HI.X R0, R2, UR5, R3, 0x1, P0 ;  /* 0x0000000502007c11 */ /* 0x000fe400080f0c03 */
[----:B------:R-:W-:Y:S01]  /*11090*/  ISETP.GE.AND P0, PT, R6, 0x1, PT ;  /* 0x000000010600780c */ /* 0x000fe20003f06270 */
[----:B------:R-:W-:-:S12]  /*110a0*/  BRA.DIV UR4, `(.L_x_1156) ;  /* 0x0000003204a07947 */ /* 0x000fd8000b800000 */
[----:B------:R-:W0:Y:S01]  /*110b0*/  SHFL.IDX PT, R14, R4, RZ, 0x181f ;  /* 0x00181fff040e7589 */ /* 0x000e2200000e0000 */
[----:B------:R-:W-:-:S03]  /*110c0*/  @P0 IMAD R9, R5, 0x2, R16 ;  /* 0x0000000205090824 */ /* 0x000fc600078e0210 */
[----:B------:R-:W1:Y:S04]  /*110d0*/  SHFL.IDX PT, R2, R0, RZ, 0x181f ;  /* 0x00181fff00027589 */ /* 0x000e6800000e0000 */
[----:B------:R-:W-:Y:S01]  /*110e0*/  SHFL.IDX PT, R8, R0, 0x1, 0x181f ;  /* 0x00381f0000087f89 */ /* 0x000fe200000e0000 */
[----:B0-----:R-:W-:-:S05]  /*110f0*/  @P0 LEA R14, P1, R35, R14, 0x1 ;  /* 0x0000000e230e0211 */ /* 0x001fca00078208ff */
[----:B-1----:R-:W-:Y:S02]  /*11100*/  @P0 IMAD.X R3, RZ, RZ, R2, P1 ;  /* 0x000000ffff030224 */ /* 0x002fe400008e0602 */
[----:B------:R-:W-:Y:S02]  /*11110*/  @P0 IMAD.MOV.U32 R2, RZ, RZ, R14 ;  /* 0x000000ffff020224 */ /* 0x000fe400078e000e */
[----:B------:R-:W0:Y:S04]  /*11120*/  SHFL.IDX PT, R14, R4, 0x1, 0x181f ;  /* 0x00381f00040e7f89 */ /* 0x000e2800000e0000 */
[----:B------:R-:W-:Y:S04]  /*11130*/  @P0 LDGSTS.E.BYPASS.LTC128B.128 [R9+0x18400], desc[UR52][R2.64], !P3 ;  /* 0x1840000002090fae */ /* 0x000fe8000d901d74 */
[----:B------:R1:W-:Y:S01]  /*11140*/  @P0 LDGSTS.E.BYPASS.LTC128B.128 [R9+0x1c400], desc[UR52][R2.64+0x80], !P2 ;  /* 0x1c40008002090fae */ /* 0x0003e2000d101d74 */
[----:B------:R-:W-:-:S13]  /*11150*/  ISETP.GE.AND P0, PT, R6, 0x11, PT ;  /* 0x000000110600780c */ /* 0x000fda0003f06270 */
[----:B------:R-:W-:Y:S01]  /*11160*/  @P0 IMAD R25, R5, 0x2, R16 ;  /* 0x0000000205190824 */ /* 0x000fe200078e0210 */
[----:B0-----:R-:W-:-:S05]  /*11170*/  @P0 LEA R14, P1, R35, R14, 0x1 ;  /* 0x0000000e230e0211 */ /* 0x001fca00078208ff */
[----:B-1----:R-:W-:Y:S02]  /*11180*/  @P0 IMAD.MOV.U32 R2, RZ, RZ, R14 ;  /* 0x000000ffff020224 */ /* 0x002fe400078e000e */
[----:B------:R-:W-:Y:S01]  /*11190*/  @P0 IMAD.X R21, RZ, RZ, R8, P1 ;  /* 0x000000ffff150224 */ /* 0x000fe200008e0608 */
[----:B------:R-:W0:Y:S03]  /*111a0*/  SHFL.IDX PT, R14, R4, 0x2, 0x181f ;  /* 0x00581f00040e7f89 */ /* 0x000e2600000e0000 */
[----:B------:R-:W-:Y:S01]  /*111b0*/  @P0 IMAD.MOV.U32 R3, RZ, RZ, R21 ;  /* 0x000000ffff030224 */ /* 0x000fe200078e0015 */
[----:B------:R-:W1:Y:S04]  /*111c0*/  SHFL.IDX PT, R8, R0, 0x2, 0x181f ;  /* 0x00581f0000087f89 */ /* 0x000e6800000e0000 */
[----:B------:R-:W-:Y:S04]  /*111d0*/  @P0 LDGSTS.E.BYPASS.LTC128B.128 [R25+0x18c00], desc[UR52][R2.64], !P3 ;  /* 0x18c0000002190fae */ /* 0x000fe8000d901d74 */
[----:B------:R2:W-:Y:S01]  /*111e0*/  @P0 LDGSTS.E.BYPASS.LTC128B.128 [R25+0x1cc00], desc[UR52][R2.64+0x80], !P2 ;  /* 0x1cc0008002190fae */ /* 0x0005e2000d101d74 */
[----:B------:R-:W-:-:S13]  /*111f0*/  ISETP.GE.AND P0, PT, R6, 0x21, PT ;  /* 0x000000210600780c */ /* 0x000fda0003f06270 */
[----:B0-----:R-:W-:Y:S01]  /*11200*/  @P0 LEA R14, P1, R35, R14, 0x1 ;  /* 0x0000000e230e0211 */ /* 0x001fe200078208ff */
[----:B------:R-:W-:-:S04]  /*11210*/  @P0 IMAD R21, R5, 0x2, R16 ;  /* 0x0000000205150824 */ /* 0x000fc800078e0210 */
[----:B--2---:R-:W-:Y:S02]  /*11220*/  @P0 IMAD.MOV.U32 R2, RZ, RZ, R14 ;  /* 0x000000ffff020224 */ /* 0x004fe400078e000e */
[----:B-1----:R-:W-:Y:S01]  /*11230*/  @P0 IMAD.X R9, RZ, RZ, R8, P1 ;  /* 0x000000ffff090224 */ /* 0x002fe200008e0608 */
        /* <DEDUP_REMOVED lines=38> */
[----:B-1----:R-:W-:Y:S02]  /*114a0*/  @P0 IMAD.X R9, RZ, RZ, R8, P1 ;  /* 0x000000ffff090224 */ /* 0x002fe400008e0608 */
[----:B--2---:R-:W-:Y:S01]  /*114b0*/  @P0 IMAD.MOV.U32 R2, RZ, RZ, R14 ;  /* 0x000000ffff020224 */ /* 0x004fe200078e000e */
[----:B------:R0:W1:Y:S01]  /*114c0*/  SHFL.IDX PT, R8, R0, 0x7, 0x181f ;  /* 0x00f81f0000087f89 */ /* 0x00006200000e0000 */
[----:B------:R-:W-:-:S03]  /*114d0*/  @P0 IMAD.MOV.U32 R3, RZ, RZ, R9 ;  /* 0x000000ffff030224 */ /* 0x000fc600078e0009 */
[----:B------:R0:W2:Y:S04]  /*114e0*/  SHFL.IDX PT, R14, R4, 0x7, 0x181f ;  /* 0x00f81f00040e7f89 */ /* 0x0000a800000e0000 */
[----:B------:R0:W-:Y:S04]  /*114f0*/  @P0 LDGSTS.E.BYPASS.LTC128B.128 [R21+0x1b400], desc[UR52][R2.64], !P3 ;  /* 0x1b40000002150fae */ /* 0x0001e8000d901d74 */
[----:B------:R0:W-:Y:S02]  /*11500*/  @P0 LDGSTS.E.BYPASS.LTC128B.128 [R21+0x1f400], desc[UR52][R2.64+0x80], !P2 ;  /* 0x1f40008002150fae */ /* 0x0001e4000d101d74 */
.L_x_1225:
[----:B------:R-:W-:-:S13]  /*11510*/  ISETP.GE.AND P0, PT, R6, 0x71, PT ;  /* 0x000000710600780c */ /* 0x000fda0003f06270 */
[----:B0-2---:R-:W-:Y:S01]  /*11520*/  @P0 LEA R2, P1, R35, R14, 0x1 ;  /* 0x0000000e23020211 */ /* 0x005fe200078208ff */
[----:B------:R-:W-:-:S04]  /*11530*/  @P0 IMAD R5, R5, 0x2, R16 ;  /* 0x0000000205050824 */ /* 0x000fc800078e0210 */
[----:B-1----:R-:W-:-:S05]  /*11540*/  @P0 IMAD.X R3, RZ, RZ, R8, P1 ;  /* 0x000000ffff030224 */ /* 0x002fca00008e0608 */
[----:B------:R-:W-:Y:S01]  /*11550*/  @!PT LDS RZ, [RZ] ;  /* 0x00000000fffff984 */ /* 0x000fe20000000800 */
[----:B------:R-:W-:Y:S01]  /*11560*/  @!PT LDS RZ, [RZ] ;  /* 0x00000000fffff984 */ /* 0x000fe20000000800 */
[----:B------:R-:W-:Y:S01]  /*11570*/  @!PT LDS RZ, [RZ] ;  /* 0x00000000fffff984 */ /* 0x000fe20000000800 */
[----:B------:R0:W-:Y:S04]  /*11580*/  @P0 LDGSTS.E.BYPASS.LTC128B.128 [R5+0x1bc00], desc[UR52][R2.64], !P3 ;  /* 0x1bc0000002050fae */ /* 0x0001e8000d901d74 */
[----:B------:R0:W-:Y:S01]  /*11590*/  @P0 LDGSTS.E.BYPASS.LTC128B.128 [R5+0x1fc00], desc[UR52][R2.64+0x80], !P2 ;  /* 0x1fc0008002050fae */ /* 0x0001e2000d101d74 */
[----:B------:R-:W-:Y:S01]  /*115a0*/  PLOP3.LUT P0, PT, PT, PT, PT, 0x80, 0x0 ;  /* 0x000000000000781c */ /* 0x000fe20003f0f070 */
[----:B------:R-:W-:-:S12]  /*115b0*/  NOP ;  /* 0x0000000000007918 */ /* 0x000fd80000000000 */
.L_x_1157:
        /* <DEDUP_REMOVED lines=11> */
.L_x_1158:
[----:B------:R-:W-:Y:S01]  /*11670*/  VIADD R0, R16, 0x10400 ;  /* 0x0001040010007836 */ /* 0x000fe20000000000 */
[----:B------:R1:W-:Y:S06]  /*11680*/  SYNCS.ARRIVE.TRANS64.A1T0 RZ, [R7+URZ+0x28830], RZ ;  /* 0x028830ff07ff79a7 */ /* 0x0003ec000810003f */
[----:B------:R-:W-:Y:S05]  /*11690*/  WARPSYNC.ALL ;  /* 0x0000000000007948 */ /* 0x000fea0003800000 */
[----:B------:R-:W-:Y:S01]  /*116a0*/  BAR.SYNC.DEFER_BLOCKING 0x8, 0x180 ;  /* 0x0206000000007b1d */ /* 0x000fe20000010000 */
[----:B------:R-:W-:-:S05]  /*116b0*/  LOP3.LUT P0, RZ, R0, 0x3ff, RZ, 0xc0, !PT ;  /* 0x000003ff00ff7812 */ /* 0x000fca000780c0ff */
[----:B------:R-:W-:Y:S08]  /*116c0*/  BSSY B6, `(.L_x_1159) ;  /* 0x0000012000067945 */ /* 0x000ff00003800000 */
[----:B------:R-:W-:Y:S05]  /*116d0*/  @!P0 BRA `(.L_x_1160) ;  /* 0x0000000000408947 */ /* 0x000fea0003800000 */
[----:B0-----:R-:W-:Y:S01]  /*116e0*/  MOV R2, 0x0 ;  /* 0x0000000000027802 */ /* 0x001fe20000000f00 */
[----:B------:R-:W-:Y:S01]  /*116f0*/  ULDC.64 UR4, c[0x4][0x80] ;  /* 0x0100200000047ab9 */ /* 0x000fe20000000a00 */
[----:B------:R-:W-:Y:S01]  /*11700*/  ULDC.64 UR6, c[0x4][0x88] ;  /* 0x0100220000067ab9 */ /* 0x000fe20000000a00 */
[----:B------:R-:W-:Y:S01]  /*11710*/  ULDC.64 UR8, c[0x4][0x20] ;  /* 0x0100080000087ab9 */ /* 0x000fe20000000a00 */
[----:B------:R-:W-:Y:S02]  /*11720*/  IMAD.U32 R4, RZ, RZ, UR4 ;  /* 0x00000004ff047e24 */ /* 0x000fe4000f8e00ff */
[----:B------:R-:W0:Y:S01]  /*11730*/  LDC.64 R2, c[0x4][R2] ;  /* 0x0100000002027b82 */ /* 0x000e220000000a00 */
[----:B------:R-:W-:Y:S02]  /*11740*/  IMAD.U32 R5, RZ, RZ, UR5 ;  /* 0x00000005ff057e24 */ /* 0x000fe4000f8e00ff */
[----:B------:R-:W-:Y:S02]  /*11750*/  IMAD.U32 R6, RZ, RZ, UR6 ;  /* 0x00000006ff067e24 */ /* 0x000fe4000f8e00ff */
[----:B-1----:R-:W-:-:S02]  /*11760*/  IMAD.U32 R7, RZ, RZ, UR7 ;  /* 0x00000007ff077e24 */ /* 0x002fc4000f8e00ff */
[----:B------:R-:W-:Y:S02]  /*11770*/  IMAD.U32 R10, RZ, RZ, UR8 ;  /* 0x00000008ff0a7e24 */ /* 0x000fe4000f8e00ff */
[----:B------:R-:W-:Y:S02]  /*11780*/  IMAD.U32 R11, RZ, RZ, UR9 ;  /* 0x00000009ff0b7e24 */ /* 0x000fe4000f8e00ff */
[----:B------:R-:W-:Y:S02]  /*11790*/  IMAD.MOV.U32 R8, RZ, RZ, 0x70 ;  /* 0x00000070ff087424 */ /* 0x000fe400078e00ff */
[----:B------:R-:W-:Y:S02]  /*117a0*/  IMAD.MOV.U32 R12, RZ, RZ, 0x1 ;  /* 0x00000001ff0c7424 */ /* 0x000fe400078e00ff */
[----:B------:R-:W-:-:S07]  /*117b0*/  IMAD.MOV.U32 R13, RZ, RZ, RZ ;  /* 0x000000ffff0d7224 */ /* 0x000fce00078e00ff */
[----:B------:R-:W-:-:S07]  /*117c0*/  LEPC R20, `(.L_x_1160) ;  /* 0x000000001014794e */ /* 0x000fce0000000000 */
[----:B0-----:R-:W-:Y:S05]  /*117d0*/  CALL.ABS.NOINC R2 ;  /* 0x0000000002007343 */ /* 0x001fea0003c00000 */
.L_x_1160:
[----:B------:R-:W-:Y:S05]  /*117e0*/  BSYNC B6 ;  /* 0x0000000000067941 */ /* 0x000fea0003800000 */
.L_x_1159:
[----:B0-----:R-:W0:Y:S01]  /*117f0*/  S2R R2, SR_TID.X ;  /* 0x0000000000027919 */ /* 0x001e220000002100 */
[----:B------:R-:W-:Y:S01]  /*11800*/  UISETP.NE.AND UP0, UPT, UR49, URZ, UPT ;  /* 0x0000003f3100728c */ /* 0x000fe2000bf05270 */
[----:B------:R-:W-:Y:S01]  /*11810*/  R2UR UR6, R28 ;  /* 0x000000001c0672ca */ /* 0x000fe200000e0000 */
[----:B------:R-:W-:Y:S01]  /*11820*/  ULDC.64 UR8, c[0x0][0x2d8] ;  /* 0x0000b60000087ab9 */ /* 0x000fe20000000a00 */
[----:B------:R-:W-:Y:S02]  /*11830*/  R2UR UR7, R22 ;  /* 0x00000000160772ca */ /* 0x000fe400000e0000 */
[C---:B------:R-:W-:Y:S02]  /*11840*/  LOP3.LUT P4, RZ, R19.reuse, 0x80, RZ, 0xc0, !PT ;  /* 0x0000008013ff7812 */ /* 0x040fe4000788c0ff */
[----:B------:R-:W-:Y:S02]  /*11850*/  PLOP3.LUT P0, PT, PT, PT, UP0, 0x80, 0x0 ;  /* 0x000000000000781c */ /* 0x000fe40003f0f008 */
[----:B------:R-:W-:-:S02]  /*11860*/  LOP3.LUT P5, RZ, R19, 0x40, RZ, 0xc0, !PT ;  /* 0x0000004013ff7812 */ /* 0x000fc400078ac0ff */
[----:B------:R-:W-:-:S03]  /*11870*/  @UP0 ULDC UR4, c[0x0][0x44c] ;  /* 0x0001130000040ab9 */ /* 0x000fc60000000800 */
[----:B------:R-:W-:-:S04]  /*11880*/  UIMAD UR6, UR6, UR8, URZ ;  /* 0x00000008060672a4 */ /* 0x000fc8000f8e023f */
[----:B------:R-:W-:Y:S02]  /*11890*/  UIMAD UR7, UR7, UR9, UR6 ;  /* 0x00000009070772a4 */ /* 0x000fe4000f8e0206 */
[----:B------:R-:W-:Y:S01]  /*118a0*/  USHF.R.S32.HI UR6, URZ, 0x1f, UR42 ;  /* 0x0000001f3f067899 */ /* 0x000fe2000801142a */
[----:B0-----:R-:W-:-:S05]  /*118b0*/  IMAD.SHL.U32 R2, R2, 0x10, RZ ;  /* 0x0000001002027824 */ /* 0x001fca00078e00ff */
[----:B------:R-:W-:-:S04]  /*118c0*/  LOP3.LUT R2, R2, 0x70, RZ, 0xc0, !PT ;  /* 0x0000007002027812 */ /* 0x000fc800078ec0ff */
[----:B------:R-:W-:-:S05]  /*118d0*/  LOP3.LUT R2, R37, R2, RZ, 0xfc, !PT ;  /* 0x0000000225027212 */ /* 0x000fca00078efcff */
[----:B------:R-:W-:-:S04]  /*118e0*/  VIADD R0, R2, UR43 ;  /* 0x0000002b02007c36 */ /* 0x000fc80008000000 */
[----:B------:R-:W-:Y:S01]  /*118f0*/  @P0 IMAD.HI.U32 R3, R0, UR4, RZ ;  /* 0x0000000400030c27 */ /* 0x000fe2000f8e00ff */
[----:B------:R-:W-:Y:S01]  /*11900*/  PLOP3.LUT P0, PT, PT, PT, UP0, 0x80, 0x0 ;  /* 0x000000000000781c */ /* 0x000fe20003f0f008 */
[----:B------:R-:W-:Y:S02]  /*11910*/  @UP0 ULDC UR4, c[0x0][0x450] ;  /* 0x0001140000040ab9 */ /* 0x000fe40000000800 */
[----:B------:R-:W-:-:S10]  /*11920*/  IMAD.MOV.U32 R2, RZ, RZ, R0 ;  /* 0x000000ffff027224 */ /* 0x000fd400078e0000 */
[----:B------:R-:W-:Y:S02]  /*11930*/  @P0 SHF.R.U32.HI R2, RZ, UR4, R3 ;  /* 0x00000004ff020c19 */ /* 0x000fe40008011603 */
[----:B------:R-:W-:-:S03]  /*11940*/  R2UR UR4, R22 ;  /* 0x00000000160472ca */ /* 0x000fc600000e0000 */
[----:B------:R-:W-:-:S10]  /*11950*/  IMAD.MOV R5, RZ, RZ, -R2 ;  /* 0x000000ffff057224 */ /* 0x000fd400078e0a02 */
[----:B------:R-:W-:-:S03]  /*11960*/  UIMAD.WIDE.U32 UR4, UR4, UR8, URZ ;  /* 0x00000008040472a5 */ /* 0x000fc6000f8e003f */
[----:B------:R-:W-:Y:S01]  /*11970*/  ULDC.64 UR8, c[0x0][0x2e0] ;  /* 0x0000b80000087ab9 */ /* 0x000fe20000000a00 */
[----:B------:R-:W-:Y:S02]  /*11980*/  UIADD3 UR5, UR5, UR7, URZ ;  /* 0x0000000705057290 */ /* 0x000fe4000fffe03f */
[----:B------:R-:W-:Y:S01]  /*11990*/  UIMAD UR6, UR6, UR8, URZ ;  /* 0x00000008060672a4 */ /* 0x000fe2000f8e023f */
[----:B------:R-:W-:Y:S01]  /*119a0*/  ULDC UR7, c[0x0][0x448] ;  /* 0x0001120000077ab9 */ /* 0x000fe20000000800 */
[----:B------:R-:W-:Y:S01]  /*119b0*/  UIMAD.WIDE.U32 UR4, UR42, UR8, UR4 ;  /* 0x000000082a0472a5 */ /* 0x000fe2000f8e0004 */
[----:B------:R-:W-:Y:S01]  /*119c0*/  IMAD R5, R5, UR7, R0 ;  /* 0x0000000705057c24 */ /* 0x000fe2000f8e0200 */
[----:B------:R-:W-:Y:S01]  /*119d0*/  UIMAD UR6, UR42, UR9, UR6 ;  /* 0x000000092a0672a4 */ /* 0x000fe2000f8e0206 */
[----:B------:R-:W-:Y:S02]  /*119e0*/  SHF.R.S32.HI R0, RZ, 0x1f, R2 ;  /* 0x0000001fff007819 */ /* 0x000fe40000011402 */
[----:B------:R-:W-:Y:S01]  /*119f0*/  ULDC.64 UR8, c[0x0][0x2d0] ;  /* 0x0000b40000087ab9 */ /* 0x000fe20000000a00 */
[----:B------:R-:W-:Y:S01]  /*11a00*/  UIADD3 UR5, UR5, UR6, URZ ;  /* 0x0000000605057290 */ /* 0x000fe2000fffe03f */
[----:B------:R-:W-:-:S02]  /*11a10*/  IMAD.U32 R9, RZ, RZ, UR8 ;  /* 0x00000008ff097e24 */ /* 0x000fc4000f8e00ff */
[----:B------:R-:W-:Y:S01]  /*11a20*/  IMAD R3, R0, UR8, RZ ;  /* 0x0000000800037c24 */ /* 0x000fe2000f8e02ff */
[----:B------:R-:W-:-:S03]  /*11a30*/  SHF.R.S32.HI R0, RZ, 0x1f, R5 ;  /* 0x0000001fff007819 */ /* 0x000fc60000011405 */
[C---:B-1----:R-:W-:Y:S02]  /*11a40*/  IMAD R7, R2.reuse, UR9, R3 ;  /* 0x0000000902077c24 */ /* 0x042fe4000f8e0203 */
[----:B------:R-:W-:Y:S01]  /*11a50*/  IMAD.WIDE.U32 R2, R2, R9, UR4 ;  /* 0x0000000402027e25 */ /* 0x000fe2000f8e0009 */
        /* <DEDUP_REMOVED lines=12> */
[----:B------:R-:W-:-:S03]  /*11b20*/  VIADD R5, R37, UR43 ;  /* 0x0000002b25057c36 */ /* 0x000fc60008000000 */
[----:B------:R-:W1:Y:S01]  /*11b30*/  SHFL.IDX PT, R2, R4, RZ, 0x181f ;  /* 0x00181fff04027589 */ /* 0x000e6200000e0000 */
[C---:B------:R-:W-:Y:S01]  /*11b40*/  VIADD R7, R5.reuse, 0x10 ;  /* 0x0000001005077836 */ /* 0x040fe20000000000 */
[----:B------:R-:W-:Y:S02]  /*11b50*/  ISETP.GE.AND P0, PT, R5, UR38, PT ;  /* 0x0000002605007c0c */ /* 0x000fe4000bf06270 */
[----:B------:R-:W-:Y:S11]  /*11b60*/  SHFL.IDX PT, R6, R4, 0x1, 0x181f ;  /* 0x00381f0004067f89 */ /* 0x000ff600000e0000 */
[----:B0-----:R-:W-:-:S05]  /*11b70*/  @!P0 LEA R14, P1, R35, R14, 0x1 ;  /* 0x0000000e230e8211 */ /* 0x001fca00078208ff */
[----:B-1----:R-:W-:Y:S02]  /*11b80*/  @!P0 IMAD.X R3, RZ, RZ, R2, P1 ;  /* 0x000000ffff038224 */ /* 0x002fe400008e0602 */
        /* <DEDUP_REMOVED lines=56> */
[----:B-1----:R-:W-:Y:S02]  /*11f10*/  @!P0 IMAD.X R7, RZ, RZ, R6, P1 ;  /* 0x000000ffff078224 */ /* 0x002fe400008e0606 */
[----:B--2---:R-:W-:Y:S01]  /*11f20*/  @!P0 IMAD.MOV.U32 R2, RZ, RZ, R14 ;  /* 0x000000ffff028224 */ /* 0x004fe200078e000e */
[----:B------:R0:W1:Y:S01]  /*11f30*/  SHFL.IDX PT, R6, R4, 0x7, 0x181f ;  /* 0x00f81f0004067f89 */ /* 0x00006200000e0000 */
[----:B------:R-:W-:-:S03]  /*11f40*/  @!P0 IMAD.MOV.U32 R3, RZ, RZ, R7 ;  /* 0x000000ffff038224 */ /* 0x000fc600078e0007 */
[----:B------:R0:W2:Y:S04]  /*11f50*/  SHFL.IDX PT, R14, R0, 0x7, 0x181f ;  /* 0x00f81f00000e7f89 */ /* 0x0000a800000e0000 */
[----:B------:R0:W-:Y:S04]  /*11f60*/  @!P0 LDGSTS.E.BYPASS.LTC128B.128 [R33+0x13400], desc[UR52][R2.64], !P4 ;  /* 0x1340000002218fae */ /* 0x0001e8000e101d74 */
[----:B------:R0:W-:Y:S02]  /*11f70*/  @!P0 LDGSTS.E.BYPASS.LTC128B.128 [R33+0x17400], desc[UR52][R2.64+0x80], !P5 ;  /* 0x1740008002218fae */ /* 0x0001e4000e901d74 */
.L_x_1242:
[----:B------:R-:W-:-:S05]  /*11f80*/  VIADD R5, R5, 0x70 ;  /* 0x0000007005057836 */ /* 0x000fca0000000000 */
[----:B------:R-:W-:-:S13]  /*11f90*/  ISETP.GE.AND P0, PT, R5, UR38, PT ;  /* 0x0000002605007c0c */ /* 0x000fda000bf06270 */
[----:B0-2---:R-:W-:-:S05]  /*11fa0*/  @!P0 LEA R2, P1, R35, R14, 0x1 ;  /* 0x0000000e23028211 */ /* 0x005fca00078208ff */
[----:B-1----:R-:W-:-:S05]  /*11fb0*/  @!P0 IMAD.X R3, RZ, RZ, R6, P1 ;  /* 0x000000ffff038224 */ /* 0x002fca00008e0606 */
[----:B------:R-:W-:Y:S01]  /*11fc0*/  @!PT LDS RZ, [RZ] ;  /* 0x00000000fffff984 */ /* 0x000fe20000000800 */
[----:B------:R-:W-:Y:S01]  /*11fd0*/  @!PT LDS RZ, [RZ] ;  /* 0x00000000fffff984 */ /* 0x000fe20000000800 */
[----:B------:R-:W-:Y:S01]  /*11fe0*/  @!PT LDS RZ, [RZ] ;  /* 0x00000000fffff984 */ /* 0x000fe20000000800 */
[----:B------:R0:W-:Y:S04]  /*11ff0*/  @!P0 LDGSTS.E.BYPASS.LTC128B.128 [R33+0x13c00], desc[UR52][R2.64], !P4 ;  /* 0x13c0000002218fae */ /* 0x0001e8000e101d74 */
[----:B------:R0:W-:Y:S01]  /*12000*/  @!P0 LDGSTS.E.BYPASS.LTC128B.128 [R33+0x17c00], desc[UR52][R2.64+0x80], !P5 ;  /* 0x17c0008002218fae */ /* 0x0001e2000e901d74 */
[----:B------:R-:W-:Y:S01]  /*12010*/  PLOP3.LUT P0, PT, PT, PT, PT, 0x80, 0x0 ;  /* 0x000000000000781c */ /* 0x000fe20003f0f070 */
[----:B------:R-:W-:-:S12]  /*12020*/  NOP ;  /* 0x0000000000007918 */ /* 0x000fd80000000000 */
.L_x_1162:
[----:B------:R-:W-:Y:S02]  /*12030*/  PLOP3.LUT P1, PT, P1, P0, PT, 0xa2, 0x0 ;  /* 0x000000000000781c */ /* 0x000fe40000f21472 */
[----:B------:R-:W-:-:S08]  /*12040*/  @P0 R2UR P1, UR4, R16 ;  /* 0x00000000100402ca */ /* 0x000fd00000020000 */
[----:B------:R-:W-:-:S05]  /*12050*/  @P0 PLOP3.LUT P0, PT, P1, PT, PT, 0x80, 0x0 ;  /* 0x000000000000081c */ /* 0x000fca0000f0f070 */
[----:B------:R-:W-:Y:S01]  /*12060*/  @!P1 SYNCS.ARRIVE.TRANS64.RED.A0T1 RZ, [UR4+0x28800], RZ ;  /* 0x028800ffffff99a7 */ /* 0x000fe20008200404 */
[----:B------:R-:W-:Y:S07]  /*12070*/  @!P1 ARRIVES.LDGSTSBAR.64.TRANSCNT [UR4+0x28800] ;  /* 0x02880000ff0099b0 */ /* 0x000fee0008000a84 */
[----:B------:R-:W-:Y:S05]  /*12080*/  @P0 BRA.U.ANY `(.L_x_1162) ;  /* 0xfffffffd00e80947 */ /* 0x000fea000393ffff */
[----:B------:R-:W-:-:S05]  /*12090*/  VIADD R36, R36, 0x1 ;  /* 0x0000000124247836 */ /* 0x000fca0000000000 */
[----:B------:R-:W-:-:S04]  /*120a0*/  LEA.HI R0, R36, R36, RZ, 0x1 ;  /* 0x0000002424007211 */ /* 0x000fc800078f08ff */
[----:B0-----:R-:W-:-:S05]  /*120b0*/  LOP3.LUT R3, R0, 0xfffffffe, RZ, 0xc0, !PT ;  /* 0xfffffffe00037812 */ /* 0x001fca00078ec0ff */
[----:B------:R-:W-:-:S05]  /*120c0*/  IMAD.IADD R3, R36, 0x1, -R3 ;  /* 0x0000000124037824 */ /* 0x000fca00078e0a03 */
[----:B------:R-:W-:Y:S01]  /*120d0*/  SHF.L.U32 R3, R3, 0x1f, RZ ;  /* 0x0000001f03037819 */ /* 0x000fe200000006ff */
[----:B------:R-:W-:Y:S01]  /*120e0*/  NOP ;  /* 0x0000000000007918 */ /* 0x000fe20000000000 */
[----:B------:R0:W-:Y:S01]  /*120f0*/  SYNCS.ARRIVE.TRANS64.A1T0 RZ, [R16+URZ+0x28800], RZ ;  /* 0x028800ff10ff79a7 */ /* 0x0001e2000810003f */
[----:B------:R-:W-:Y:S01]  /*12100*/  BSSY B0, `(.L_x_1163) ;  /* 0x0000003000007945 */ /* 0x000fe20003800000 */
[----:B------:R-:W1:Y:S03]  /*12110*/  SYNCS.PHASECHK.TRANS64.TRYWAIT P0, [R16+URZ+0x28820], R3 ;  /* 0x02882003100075a7 */ /* 0x000e66000800017f */
[----:B01----:R-:W-:Y:S05]  /*12120*/  @!P0 BRA `(.L_x_1164) ;  /* 0x0000003400888947 */ /* 0x003fea0003800000 */
.L_x_1243:
[----:B------:R-:W-:Y:S05]  /*12130*/  BSYNC B0 ;  /* 0x0000000000007941 */ /* 0x000fea0003800000 */
.L_x_1163:
[----:B------:R-:W-:-:S04]  /*12140*/  UIADD3 UR4, UR44, -0x2, URZ ;  /* 0xfffffffe2c047890 */ /* 0x000fc8000fffe03f */
[----:B------:R-:W-:-:S06]  /*12150*/  UISETP.GE.AND UP0, UPT, UR4, UR45, UPT ;  /* 0x0000002d0400728c */ /* 0x000fcc000bf06270 */
[----:B------:R-:W-:-:S13]  /*12160*/  PLOP3.LUT P0, PT, PT, PT, UP0, 0x40, 0x0 ;  /* 0x000000000000781c */ /* 0x000fda0003f0e808 */
[----:B------:R-:W-:Y:S05]  /*12170*/  @P0 BRA `(.L_x_1165) ;  /* 0x00000010001c0947 */ /* 0x000fea0003800000 */
[----:B------:R-:W-:Y:S01]  /*12180*/  BSSY B0, `(.L_x_1165) ;  /* 0x0000106000007945 */ /* 0x000fe20003800000 */
[----:B------:R-:W-:Y:S02]  /*12190*/  IMAD.MOV.U32 R10, RZ, RZ, R23 ;  /* 0x000000ffff0a7224 */ /* 0x000fe400078e0017 */
[----:B------:R-:W-:Y:S02]  /*121a0*/  IMAD.MOV.U32 R20, RZ, RZ, R26 ;  /* 0x000000ffff147224 */ /* 0x000fe400078e001a */
[----:B------:R-:W-:Y:S02]  /*121b0*/  IMAD.MOV.U32 R27, RZ, RZ, R24 ;  /* 0x000000ffff1b7224 */ /* 0x000fe400078e0018 */
[----:B------:R-:W-:-:S07]  /*121c0*/  IMAD.U32 R6, RZ, RZ, UR4 ;  /* 0x00000004ff067e24 */ /* 0x000fce000f8e00ff */
.L_x_1178:
[----:B0-----:R-:W0:Y:S01]  /*121d0*/  LDC R3, c[0x0][0x430] ;  /* 0x00010c00ff037b82 */ /* 0x001e220000000800 */
[----:B------:R-:W1:Y:S01]  /*121e0*/  S2R R0, SR_TID.X ;  /* 0x0000000000007919 */ /* 0x000e620000002100 */
[----:B------:R-:W-:Y:S01]  /*121f0*/  IMAD R7, R6, 0x80, R37 ;  /* 0x0000008006077824 */ /* 0x000fe200078e0225 */
[----:B------:R-:W-:Y:S05]  /*12200*/  YIELD ;  /* 0x0000000000007946 */ /* 0x000fea0003800000 */
        /* <DEDUP_REMOVED lines=34> */
.L_x_1166:
[----:B------:R-:W-:Y:S01]  /*12430*/  IMAD R6, R23, 0x8, R16 ;  /* 0x0000000817067824 */ /* 0x000fe200078e0210 */
[----:B------:R-:W-:Y:S01]  /*12440*/  SHF.L.U32 R3, R26, 0x1f, RZ ;  /* 0x0000001f1a037819 */ /* 0x000fe200000006ff */
[----:B------:R-:W-:Y:S03]  /*12450*/  BSSY B1, `(.L_x_1167) ;  /* 0x0000003000017945 */ /* 0x000fe60003800000 */
[----:B------:R-:W0:Y:S02]  /*12460*/  SYNCS.PHASECHK.TRANS64.TRYWAIT P0, [R6+URZ+0x28840], R3 ;  /* 0x02884003060075a7 */ /* 0x000e24000800017f */
[----:B0-----:R-:W-:Y:S05]  /*12470*/  @!P0 BRA `(.L_x_1168) ;  /* 0x0000003000c88947 */ /* 0x001fea0003800000 */
.L_x_1244:
[----:B------:R-:W-:Y:S05]  /*12480*/  BSYNC B1 ;  /* 0x0000000000017941 */ /* 0x000fea0003800000 */
.L_x_1167:
[----:B------:R-:W-:Y:S01]  /*12490*/  SHF.R.S32.HI R21, RZ, 0x1f, R4 ;  /* 0x0000001fff157819 */ /* 0x000fe20000011404 */
[----:B------:R-:W-:Y:S01]  /*124a0*/  ULDC.64 UR4, c[0x0][0x300] ;  /* 0x0000c00000047ab9 */ /* 0x000fe20000000a00 */
[----:B------:R-:W-:Y:S01]  /*124b0*/  LOP3.LUT P2, RZ, R19, 0x2, RZ, 0xc0, !PT ;  /* 0x0000000213ff7812 */ /* 0x000fe2000784c0ff */
[----:B------:R-:W-:Y:S01]  /*124c0*/  IMAD R7, R23, 0x4000, R30 ;  /* 0x0000400017077824 */ /* 0x000fe200078e021e */
[----:B------:R-:W-:Y:S01]  /*124d0*/  LOP3.LUT P1, RZ, R19, 0x1, RZ, 0xc0, !PT ;  /* 0x0000000113ff7812 */ /* 0x000fe2000782c0ff */
[----:B0-----:R-:W-:-:S04]  /*124e0*/  IMAD R3, R21, UR4, RZ ;  /* 0x0000000415037c24 */ /* 0x001fc8000f8e02ff */
        /* <DEDUP_REMOVED lines=21> */
[----:B------:R-:W1:Y:S04]  /*12640*/  SHFL.IDX PT, R3, R9, RZ, 0x181f ;  /* 0x00181fff09037589 */ /* 0x000e6800000e0000 */
[----:B------:R-:W-:Y:S01]  /*12650*/  SHFL.IDX PT, R14, R8, 0x7, 0x181f ;  /* 0x00f81f00080e7f89 */ /* 0x000fe200000e0000 */
        /* <DEDUP_REMOVED lines=37> */
[----:B0-----:R-:W-:-:S05]  /*128b0*/  IADD3 R2, P0, R2, R5, RZ ;  /* 0x0000000502027210 */ /* 0x001fca0007f1e0ff */
[----:B-1----:R-:W-:-:S05]  /*128c0*/  IMAD.X R3, RZ, RZ, R3, P0 ;  /* 0x000000ffff037224 */ /* 0x002fca00000e0603 */
[----:B------:R0:W-:Y:S04]  /*128d0*/  LDGSTS.E.BYPASS.LTC128B.128 [R7+0x1b400], desc[UR52][R2.64], !P2 ;  /* 0x1b40000002077fae */ /* 0x0001e8000d101d74 */
[----:B--2---:R0:W-:Y:S02]  /*128e0*/  LDGSTS.E.BYPASS.LTC128B.128 [R7+0x1f400], desc[UR52][R2.64+0x80], !P1 ;  /* 0x1f40008002077fae */ /* 0x0041e4000c901d74 */
.L_x_1262:
[----:B0-----:R-:W-:-:S05]  /*128f0*/  IADD3 R2, P0, R14, R5, RZ ;  /* 0x000000050e027210 */ /* 0x001fca0007f1e0ff */
        /* <DEDUP_REMOVED lines=8> */
.L_x_1170:
        /* <DEDUP_REMOVED lines=11> */
.L_x_1171:
[----:B------:R0:W-:Y:S01]  /*12a30*/  SYNCS.ARRIVE.TRANS64.A1T0 RZ, [R6+URZ+0x28830], RZ ;  /* 0x028830ff06ff79a7 */ /* 0x0001e2000810003f */
[----:B------:R-:W-:Y:S05]  /*12a40*/  @!P2 BRA `(.L_x_1172) ;  /* 0x000000000004a947 */ /* 0x000fea0003800000 */
[----:B------:R-:W-:Y:S01]  /*12a50*/  BPT.TRAP 0x1 ;  /* 0x000000040000795c */ /* 0x000fe20000300000 */
.L_x_1172:
[----:B------:R-:W-:Y:S01]  /*12a60*/  SHF.L.U32 R3, R20, 0x1f, RZ ;  /* 0x0000001f14037819 */ /* 0x000fe200000006ff */
[----:B0-----:R-:W-:Y:S01]  /*12a70*/  IMAD R6, R10, 0x8, R16 ;  /* 0x000000080a067824 */ /* 0x001fe200078e0210 */
[----:B------:R-:W-:Y:S03]  /*12a80*/  BSSY B1, `(.L_x_1173) ;  /* 0x0000003000017945 */ /* 0x000fe60003800000 */
[----:B------:R-:W0:Y:S02]  /*12a90*/  SYNCS.PHASECHK.TRANS64.TRYWAIT P0, [R6+URZ+0x28860], R3 ;  /* 0x02886003060075a7 */ /* 0x000e24000800017f */
[----:B0-----:R-:W-:Y:S05]  /*12aa0*/  @!P0 BRA `(.L_x_1174) ;  /* 0x0000003400988947 */ /* 0x001fea0003800000 */
.L_x_1263:
[----:B------:R-:W-:Y:S05]  /*12ab0*/  BSYNC B1 ;  /* 0x0000000000017941 */ /* 0x000fea0003800000 */
.L_x_1173:
[----:B------:R-:W-:Y:S01]  /*12ac0*/  IMAD.MOV.U32 R8, RZ, RZ, -0x80 ;  /* 0xffffff80ff087424 */ /* 0x000fe200078e00ff */
[----:B------:R-:W-:Y:S01]  /*12ad0*/  UMOV UR4, 0xffffffff ;  /* 0xffffffff00047882 */ /* 0x000fe20000000000 */
[C---:B------:R-:W-:Y:S01]  /*12ae0*/  LOP3.LUT P2, RZ, R19.reuse, 0x8, RZ, 0xc0, !PT ;  /* 0x0000000813ff7812 */ /* 0x040fe2000784c0ff */
[----:B------:R-:W-:Y:S01]  /*12af0*/  IMAD R7, R10, 0x4000, R30 ;  /* 0x000040000a077824 */ /* 0x000fe200078e021e */
[----:B------:R-:W-:Y:S01]  /*12b00*/  LOP3.LUT P1, RZ, R19, 0x4, RZ, 0xc0, !PT ;  /* 0x0000000413ff7812 */ /* 0x000fe2000782c0ff */
[----:B------:R-:W-:-:S04]  /*12b10*/  IMAD R8, R27, R8, UR37 ;  /* 0x000000251b087e24 */ /* 0x000fc8000f8e0208 */
[----:B------:R-:W-:Y:S01]  /*12b20*/  IMAD.IADD R8, R8, 0x1, -R37 ;  /* 0x0000000108087824 */ /* 0x000fe200078e0a25 */
[----:B------:R-:W-:Y:S07]  /*12b30*/  BRA.DIV UR4, `(.L_x_1175) ;  /* 0x0000003604887947 */ /* 0x000fee000b800000 */
[----:B------:R-:W1:Y:S01]  /*12b40*/  SHFL.IDX PT, R14, R17, RZ, 0x181f ;  /* 0x00181fff110e7589 */ /* 0x000e6200000e0000 */
[----:B------:R-:W-:-:S03]  /*12b50*/  IMAD R7, R7, 0x2, R16 ;  /* 0x0000000207077824 */ /* 0x000fc600078e0210 */
        /* <DEDUP_REMOVED lines=57> */
.L_x_1281:
[----:B0-2---:R-:W-:Y:S01]  /*12ef0*/  IADD3 R2, P0, R14, R5, RZ ;  /* 0x000000050e027210 */ /* 0x005fe20007f1e0ff */
        /* <DEDUP_REMOVED lines=28> */
.L_x_1176:
        /* <DEDUP_REMOVED lines=11> */
.L_x_1177:
[C---:B------:R-:W-:Y:S01]  /*13170*/  ISETP.GT.AND P0, PT, R24.reuse, UR45, PT ;  /* 0x0000002d18007c0c */ /* 0x040fe2000bf04270 */
[----:B------:R0:W-:Y:S01]  /*13180*/  SYNCS.ARRIVE.TRANS64.A1T0 RZ, [R6+URZ+0x28850], RZ ;  /* 0x028850ff06ff79a7 */ /* 0x0001e2000810003f */
[----:B------:R-:W-:Y:S02]  /*13190*/  IMAD.MOV.U32 R10, RZ, RZ, R23 ;  /* 0x000000ffff0a7224 */ /* 0x000fe400078e0017 */
[----:B------:R-:W-:Y:S02]  /*131a0*/  IMAD.MOV.U32 R20, RZ, RZ, R26 ;  /* 0x000000ffff147224 */ /* 0x000fe400078e001a */
[----:B------:R-:W-:Y:S02]  /*131b0*/  IMAD.MOV.U32 R27, RZ, RZ, R24 ;  /* 0x000000ffff1b7224 */ /* 0x000fe400078e0018 */
[----:B0-----:R-:W-:-:S05]  /*131c0*/  VIADD R6, R24, 0xffffffff ;  /* 0xffffffff18067836 */ /* 0x001fca0000000000 */
[----:B------:R-:W-:Y:S05]  /*131d0*/  @P0 BRA `(.L_x_1178) ;  /* 0xffffffec00fc0947 */ /* 0x000fea000383ffff */
[----:B------:R-:W-:Y:S05]  /*131e0*/  BSYNC B0 ;  /* 0x0000000000007941 */ /* 0x000fea0003800000 */
.L_x_1165:
        /* <DEDUP_REMOVED lines=8> */
[----:B------:R-:W1:Y:S08]  /*13270*/  FLO.U32 R0, UR4 ;  /* 0x0000000400007d00 */ /* 0x000e7000080e0000 */
[----:B------:R-:W0:Y:S01]  /*13280*/  POPC R5, UR4 ;  /* 0x0000000400057d09 */ /* 0x000e220008000000 */
[----:B-1----:R-:W-:-:S13]  /*13290*/  ISETP.EQ.U32.AND P0, PT, R0, R7, PT ;  /* 0x000000070000720c */ /* 0x002fda0003f02070 */
[----:B0-----:R-:W2:Y:S01]  /*132a0*/  @P0 ATOMG.E.ADD.STRONG.GPU PT, R3, desc[UR52][R2.64], R5 ;  /* 0x00000005020309a8 */ /* 0x001ea200081ee1f4 */
[----:B------:R-:W0:Y:S02]  /*132b0*/  S2R R4, SR_LTMASK ;  /* 0x0000000000047919 */ /* 0x000e240000003900 */
[----:B0-----:R-:W-:-:S04]  /*132c0*/  LOP3.LUT R4, R4, UR4, RZ, 0xc0, !PT ;  /* 0x0000000404047c12 */ /* 0x001fc8000f8ec0ff */
[----:B------:R-:W0:Y:S01]  /*132d0*/  POPC R7, R4 ;  /* 0x0000000400077309 */ /* 0x000e220000000000 */
[----:B--2---:R-:W0:Y:S02]  /*132e0*/  SHFL.IDX PT, R0, R3, R0, 0x1f ;  /* 0x00001f0003007589 */ /* 0x004e2400000e0000 */
[----:B0-----:R-:W-:-:S07]  /*132f0*/  IADD3 R34, R0, UR48, R7 ;  /* 0x0000003000227c10 */ /* 0x001fce000fffe007 */
.L_x_1180:
[----:B------:R-:W-:Y:S05]  /*13300*/  BSYNC B0 ;  /* 0x0000000000007941 */ /* 0x000fea0003800000 */
.L_x_1179:
[----:B------:R-:W-:-:S05]  /*13310*/  IMAD.U32 R0, RZ, RZ, UR46 ;  /* 0x0000002eff007e24 */ /* 0x000fca000f8e00ff */
[----:B------:R-:W-:-:S13]  /*13320*/  ISETP.NE.AND P0, PT, R0, 0x3, PT ;  /* 0x000000030000780c */ /* 0x000fda0003f05270 */
[----:B------:R-:W-:Y:S05]  /*13330*/  @!P0 BRA `(.L_x_1181) ;  /* 0x0000000000048947 */ /* 0x000fea0003800000 */
[----:B------:R-:W-:Y:S01]  /*13340*/  BPT.TRAP 0x1 ;  /* 0x000000040000795c */ /* 0x000fe20000300000 */
.L_x_1181:
[----:B------:R-:W-:Y:S01]  /*13350*/  IMAD R4, R23, 0x8, R16 ;  /* 0x0000000817047824 */ /* 0x000fe200078e0210 */
[----:B0-----:R-:W-:Y:S01]  /*13360*/  SHF.L.U32 R3, R26, 0x1f, RZ ;  /* 0x0000001f1a037819 */ /* 0x001fe200000006ff */
[----:B------:R-:W-:Y:S01]  /*13370*/  IMAD.MOV.U32 R5, RZ, RZ, -0x80 ;  /* 0xffffff80ff057424 */ /* 0x000fe200078e00ff */
[----:B------:R-:W-:Y:S02]  /*13380*/  BSSY B0, `(.L_x_1182) ;  /* 0x0000004000007945 */ /* 0x000fe40003800000 */
[----:B------:R-:W0:Y:S01]  /*13390*/  SYNCS.PHASECHK.TRANS64.TRYWAIT P0, [R4+URZ+0x28860], R3 ;  /* 0x02886003040075a7 */ /* 0x000e22000800017f */
[----:B------:R-:W-:Y:S01]  /*133a0*/  IMAD R24, R24, R5, UR37 ;  /* 0x0000002518187e24 */ /* 0x000fe2000f8e0205 */
[----:B0-----:R-:W-:Y:S06]  /*133b0*/  @!P0 BRA `(.L_x_1183) ;  /* 0x0000003400d48947 */ /* 0x001fec0003800000 */
.L_x_1282:
[----:B------:R-:W-:Y:S05]  /*133c0*/  BSYNC B0 ;  /* 0x0000000000007941 */ /* 0x000fea0003800000 */
.L_x_1182:
[----:B------:R-:W-:Y:S01]  /*133d0*/  UMOV UR4, 0xffffffff ;  /* 0xffffffff00047882 */ /* 0x000fe20000000000 */
[----:B------:R-:W-:Y:S01]  /*133e0*/  LOP3.LUT P3, RZ, R19, 0x8, RZ, 0xc0, !PT ;  /* 0x0000000813ff7812 */ /* 0x000fe2000786c0ff */
[----:B------:R-:W-:Y:S01]  /*133f0*/  IMAD R7, R23, 0x4000, R30 ;  /* 0x0000400017077824 */ /* 0x000fe200078e021e */
[----:B------:R-:W-:Y:S01]  /*13400*/  LOP3.LUT P1, RZ, R19, 0x4, RZ, 0xc0, !PT ;  /* 0x0000000413ff7812 */ /* 0x000fe2000782c0ff */
[----:B------:R-:W-:Y:S01]  /*13410*/  IMAD.IADD R5, R24, 0x1, -R37 ;  /* 0x0000000118057824 */ /* 0x000fe200078e0a25 */
[----:B------:R-:W-:Y:S11]  /*13420*/  BRA.DIV UR4, `(.L_x_1184) ;  /* 0x0000003604cc7947 */ /* 0x000ff6000b800000 */
[----:B------:R-:W1:Y:S01]  /*13430*/  SHFL.IDX PT, R14, R17, RZ, 0x181f ;  /* 0x00181fff110e7589 */ /* 0x000e6200000e0000 */
[----:B------:R-:W-:-:S03]  /*13440*/  IMAD.SHL.U32 R6, R35, 0x2, RZ ;  /* 0x0000000223067824 */ /* 0x000fc600078e00ff */
[----:B------:R-:W0:Y:S02]  /*13450*/  SHFL.IDX PT, R0, R18, RZ, 0x181f ;  /* 0x00181fff12007589 */ /* 0x000e2400000e0000 */
[----:B-1----:R-:W-:Y:S02]  /*13460*/  IADD3 R2, P0, R14, R6, RZ ;  /* 0x000000060e027210 */ /* 0x002fe40007f1e0ff */
[----:B------:R-:W1:Y:S03]  /*13470*/  SHFL.IDX PT, R14, R17, 0x1, 0x181f ;  /* 0x00381f00110e7f89 */ /* 0x000e6600000e0000 */
[----:B0-----:R-:W-:Y:S01]  /*13480*/  IMAD.X R3, RZ, RZ, R0, P0 ;  /* 0x000000ffff037224 */ /* 0x001fe200000e0600 */
[----:B------:R-:W-:Y:S01]  /*13490*/  ISETP.LT.OR P0, PT, R5, 0x1, P3 ;  /* 0x000000010500780c */ /* 0x000fe20001f01670 */
[----:B------:R-:W-:Y:S02]  /*134a0*/  IMAD R0, R7, 0x2, R16 ;  /* 0x0000000207007824 */ /* 0x000fe400078e0210 */
[----:B------:R-:W0:Y:S10]  /*134b0*/  SHFL.IDX PT, R7, R18, 0x1, 0x181f ;  /* 0x00381f0012077f89 */ /* 0x000e3400000e0000 */
        /* <DEDUP_REMOVED lines=51> */
.L_x_1300:
        /* <DEDUP_REMOVED lines=11> */
.L_x_1185:
        /* <DEDUP_REMOVED lines=11> */
.L_x_1186:
[----:B------:R0:W-:Y:S01]  /*13950*/  SYNCS.ARRIVE.TRANS64.A1T0 RZ, [R4+URZ+0x28850], RZ ;  /* 0x028850ff04ff79a7 */ /* 0x0001e2000810003f */
[----:B------:R-:W-:-:S05]  /*13960*/  VIADD R23, R23, 0x1 ;  /* 0x0000000117177836 */ /* 0x000fca0000000000 */
[----:B------:R-:W-:-:S04]  /*13970*/  ISETP.NE.AND P0, PT, R23, 0x2, PT ;  /* 0x000000021700780c */ /* 0x000fc80003f05270 */
[----:B------:R-:W-:Y:S02]  /*13980*/  SEL R3, RZ, 0x1, P0 ;  /* 0x00000001ff037807 */ /* 0x000fe40000000000 */
[----:B------:R-:W-:Y:S02]  /*13990*/  SEL R23, R23, RZ, P0 ;  /* 0x000000ff17177207 */ /* 0x000fe40000000000 */
[----:B0-----:R-:W-:-:S07]  /*139a0*/  LOP3.LUT R26, R26, R3, RZ, 0x3c, !PT ;  /* 0x000000031a1a7212 */ /* 0x001fce00078e3cff */
.L_x_1146:
[----:B------:R-:W-:Y:S05]  /*139b0*/  BSYNC B7 ;  /* 0x0000000000077941 */ /* 0x000fea0003800000 */
.L_x_1144:
[----:B------:R-:W-:-:S13]  /*139c0*/  LOP3.LUT P0, RZ, R19, 0x100, RZ, 0xc0, !PT ;  /* 0x0000010013ff7812 */ /* 0x000fda000780c0ff */
[----:B------:R-:W-:Y:S05]  /*139d0*/  @!P0 BRA `(.L_x_1187) ;  /* 0x0000000000248947 */ /* 0x000fea0003800000 */
[----:B------:R-:W-:Y:S05]  /*139e0*/  WARPSYNC.ALL ;  /* 0x0000000000007948 */ /* 0x000fea0003800000 */
[----:B------:R-:W0:Y:S08]  /*139f0*/  S2UR UR5, SR_CgaCtaId ;  /* 0x00000000000579c3 */ /* 0x000e300000008800 */
[----:B------:R-:W-:Y:S06]  /*13a00*/  BAR.SYNC.DEFER_BLOCKING 0x5, 0x180 ;  /* 0x0146000000007b1d */ /* 0x000fec0000010000 */
[----:B------:R-:W-:-:S02]  /*13a10*/  UMOV UR4, 0x400 ;  /* 0x0000040000047882 */ /* 0x000fc40000000000 */
[----:B0-----:R-:W-:-:S06]  /*13a20*/  ULEA UR4, UR5, UR4, 0x18 ;  /* 0x0000000405047291 */ /* 0x001fcc000f8ec03f */
[----:B------:R-:W-:-:S05]  /*13a30*/  IMAD.U32 R16, RZ, RZ, UR4 ;  /* 0x00000004ff107e24 */ /* 0x000fca000f8e00ff */
[----:B------:R0:W1:Y:S01]  /*13a40*/  LDS R34, [R16+0x288d0] ;  /* 0x0288d00010227984 */ /* 0x0000620000000800 */
[----:B------:R-:W-:Y:S06]  /*13a50*/  BAR.ARV 0x4, 0x180 ;  /* 0x0106000000007b1d */ /* 0x000fec0000002000 */
[----:B------:R-:W-:Y:S05]  /*13a60*/  BRA `(.L_x_1188) ;  /* 0x00000000002c7947 */ /* 0x000fea0003800000 */
.L_x_1187:
[----:B------:R-:W-:-:S03]  /*13a70*/  UMOV UR4, 0xffffffff ;  /* 0xffffffff00047882 */ /* 0x000fc60000000000 */
[----:B------:R-:W-:Y:S05]  /*13a80*/  BRA.DIV UR4, `(.L_x_1189) ;  /* 0x0000003a04ec7947 */ /* 0x000fea000b800000 */
[----:B------:R0:W1:Y:S02]  /*13a90*/  SHFL.IDX PT, R14, R34, RZ, 0x1f ;  /* 0x00001fff220e7589 */ /* 0x00006400000e0000 */
.L_x_1303:
[----:B------:R-:W2:Y:S01]  /*13aa0*/  @!P2 S2R R3, SR_CgaCtaId ;  /* 0x000000000003a919 */ /* 0x000ea20000008800 */
[----:B------:R-:W-:Y:S05]  /*13ab0*/  WARPSYNC.ALL ;  /* 0x0000000000007948 */ /* 0x000fea0003800000 */
[----:B------:R-:W-:Y:S01]  /*13ac0*/  BAR.SYNC.DEFER_BLOCKING 0x4, 0x180 ;  /* 0x0106000000007b1d */ /* 0x000fe20000010000 */
[----:B------:R-:W-:-:S04]  /*13ad0*/  @!P2 MOV R0, 0x400 ;  /* 0x000004000000a802 */ /* 0x000fc80000000f00 */
[----:B--2---:R-:W-:-:S05]  /*13ae0*/  @!P2 LEA R16, R3, R0, 0x18 ;  /* 0x000000000310a211 */ /* 0x004fca00078ec0ff */
[----:B------:R0:W-:Y:S02]  /*13af0*/  @!P2 STS [R16+0x288d0], R34 ;  /* 0x0288d0221000a388 */ /* 0x0001e40000000800 */
[----:B01----:R-:W-:Y:S01]  /*13b00*/  IMAD.MOV.U32 R34, RZ, RZ, R14 ;  /* 0x000000ffff227224 */ /* 0x003fe200078e000e */
[----:B------:R-:W-:Y:S06]  /*13b10*/  BAR.ARV 0x5, 0x180 ;  /* 0x0146000000007b1d */ /* 0x000fec0000002000 */
.L_x_1188:
[----:B------:R-:W-:Y:S02]  /*13b20*/  ULDC UR4, c[0x0][0xc38] ;  /* 0x00030e0000047ab9 */ /* 0x000fe40000000800 */
[----:B-1----:R-:W-:-:S13]  /*13b30*/  ISETP.GE.AND P0, PT, R34, UR4, PT ;  /* 0x0000000422007c0c */ /* 0x002fda000bf06270 */
[----:B------:R-:W-:Y:S05]  /*13b40*/  @!P0 BRA `(.L_x_1190) ;  /* 0xffffffc000848947 */ /* 0x000fea000383ffff */
.L_x_1135:
[----:B------:R-:W1:Y:S01]  /*13b50*/  S2R R5, SR_CgaCtaId ;  /* 0x0000000000057919 */ /* 0x000e620000008800 */
[----:B------:R-:W-:Y:S01]  /*13b60*/  VIADD R36, R36, 0x1 ;  /* 0x0000000124247836 */ /* 0x000fe20000000000 */
[----:B------:R-:W-:Y:S01]  /*13b70*/  MOV R2, 0x400 ;  /* 0x0000040000027802 */ /* 0x000fe20000000f00 */
[----:B------:R-:W-:Y:S03]  /*13b80*/  BSSY B0, `(.L_x_1191) ;  /* 0x0000008000007945 */ /* 0x000fe60003800000 */
[----:B------:R-:W-:-:S04]  /*13b90*/  LEA.HI R0, R36, R36, RZ, 0x1 ;  /* 0x0000002424007211 */ /* 0x000fc800078f08ff */
[----:B------:R-:W-:-:S05]  /*13ba0*/  LOP3.LUT R3, R0, 0xfffffffe, RZ, 0xc0, !PT ;  /* 0xfffffffe00037812 */ /* 0x000fca00078ec0ff */
[----:B------:R-:W-:-:S05]  /*13bb0*/  IMAD.IADD R0, R36, 0x1, -R3 ;  /* 0x0000000124007824 */ /* 0x000fca00078e0a03 */
[----:B------:R-:W-:Y:S02]  /*13bc0*/  SHF.L.U32 R0, R0, 0x1f, RZ ;  /* 0x0000001f00007819 */ /* 0x000fe400000006ff */
[----:B-1----:R-:W-:-:S04]  /*13bd0*/  LEA R4, R5, R2, 0x18 ;  /* 0x0000000205047211 */ /* 0x002fc800078ec0ff */
[----:B------:R-:W1:Y:S02]  /*13be0*/  SYNCS.PHASECHK.TRANS64.TRYWAIT P0, [R4+URZ+0x28820], R0 ;  /* 0x02882000040075a7 */ /* 0x000e64000800017f */
[----:B-1----:R-:W-:Y:S05]  /*13bf0*/  @!P0 BRA `(.L_x_1192) ;  /* 0x0000003800b88947 */ /* 0x002fea0003800000 */
.L_x_1304:
[----:B------:R-:W-:Y:S05]  /*13c00*/  BSYNC B0 ;  /* 0x0000000000007941 */ /* 0x000fea0003800000 */
.L_x_1191:
[----:B------:R-:W-:-:S03]  /*13c10*/  UMOV UR4, 0xffffffff ;  /* 0xffffffff00047882 */ /* 0x000fc60000000000 */
[----:B------:R-:W-:Y:S05]  /*13c20*/  BRA.DIV UR4, `(.L_x_1193) ;  /* 0x0000003a04c07947 */ /* 0x000fea000b800000 */
[----:B-1----:R-:W1:Y:S02]  /*13c30*/  S2R R0, SR_TID.X ;  /* 0x0000000000007919 */ /* 0x002e640000002100 */
[----:B-1----:R-:W-:-:S04]  /*13c40*/  SHF.R.U32.HI R0, RZ, 0x5, R0 ;  /* 0x00000005ff007819 */ /* 0x002fc80000011600 */
[----:B------:R-:W-:-:S05]  /*13c50*/  LOP3.LUT R0, R0, 0x3, RZ, 0xc0, !PT ;  /* 0x0000000300007812 */ /* 0x000fca00078ec0ff */
[----:B------:R1:W2:Y:S02]  /*13c60*/  SHFL.IDX PT, R14, R0, RZ, 0x1f ;  /* 0x00001fff000e7589 */ /* 0x0002a400000e0000 */
.L_x_1307:
[----:B--2---:R-:W-:Y:S01]  /*13c70*/  ISETP.NE.AND P0, PT, R14, RZ, PT ;  /* 0x000000ff0e00720c */ /* 0x004fe20003f05270 */
[----:B------:R-:W-:-:S12]  /*13c80*/  BSSY B0, `(.L_x_1194) ;  /* 0x0000024000007945 */ /* 0x000fd80003800000 */
[----:B------:R-:W-:Y:S05]  /*13c90*/  @P0 BRA `(.L_x_1195) ;  /* 0x0000000000880947 */ /* 0x000fea0003800000 */
[----:B------:R-:W-:-:S03]  /*13ca0*/  UMOV UR4, 0xffffffff ;  /* 0xffffffff00047882 */ /* 0x000fc60000000000 */
[----:B------:R-:W-:Y:S05]  /*13cb0*/  BRA.DIV UR4, `(.L_x_1196) ;  /* 0x0000003a04d07947 */ /* 0x000fea000b800000 */
[----:B------:R-:W-:-:S13]  /*13cc0*/  ELECT P6, URZ, PT ;  /* 0x00000000003f782f */ /* 0x000fda00038c0000 */
.L_x_1310:
[----:B------:R-:W-:Y:S05]  /*13cd0*/  @!P6 BRA `(.L_x_1195) ;  /* 0x000000000078e947 */ /* 0x000fea0003800000 */
[----:B------:R-:W-:-:S06]  /*13ce0*/  ULOP3.LUT UR4, UR36, 0x2, URZ, 0xfc, !UPT ;  /* 0x0000000224047892 */ /* 0x000fcc000f8efc3f */
[----:B-1----:R-:W-:-:S05]  /*13cf0*/  IMAD.U32 R0, RZ, RZ, UR4 ;  /* 0x00000004ff007e24 */ /* 0x002fca000f8e00ff */
[----:B------:R-:W-:-:S13]  /*13d00*/  ISETP.NE.AND P0, PT, R0, 0x3, PT ;  /* 0x000000030000780c */ /* 0x000fda0003f05270 */
[----:B------:R-:W-:Y:S05]  /*13d10*/  @!P0 BRA `(.L_x_1197) ;  /* 0x0000000000048947 */ /* 0x000fea0003800000 */
[----:B------:R-:W-:Y:S01]  /*13d20*/  BPT.TRAP 0x1 ;  /* 0x000000040000795c */ /* 0x000fe20000300000 */
.L_x_1197:
[C---:B------:R-:W-:Y:S01]  /*13d30*/  IMAD R5, R23.reuse, 0x8, R4 ;  /* 0x0000000817057824 */ /* 0x040fe200078e0204 */
[----:B------:R-:W-:Y:S01]  /*13d40*/  SHF.L.U32 R0, R26, 0x1f, RZ ;  /* 0x0000001f1a007819 */ /* 0x000fe200000006ff */
[----:B------:R-:W-:-:S03]  /*13d50*/  VIADD R23, R23, 0x1 ;  /* 0x0000000117177836 */ /* 0x000fc60000000000 */
[----:B------:R-:W1:Y:S02]  /*13d60*/  SYNCS.PHASECHK.TRANS64.TRYWAIT P1, [R5+URZ+0x28840], R0 ;  /* 0x02884000050075a7 */ /* 0x000e64000802017f */
[----:B------:R-:W-:-:S04]  /*13d70*/  ISETP.NE.AND P2, PT, R23, 0x2, PT ;  /* 0x000000021700780c */ /* 0x000fc80003f45270 */
[----:B------:R-:W-:Y:S01]  /*13d80*/  SEL R3, RZ, 0x1, P2 ;  /* 0x00000001ff037807 */ /* 0x000fe20001000000 */
[----:B-1----:R-:W-:Y:S08]  /*13d90*/  @!P1 BRA `(.L_x_1198) ;  /* 0x0000003800b89947 */ /* 0x002ff00003800000 */
.L_x_1311:
[----:B------:R-:W-:Y:S02]  /*13da0*/  SEL R23, R23, RZ, P2 ;  /* 0x000000ff17177207 */ /* 0x000fe40001000000 */
[----:B------:R-:W-:Y:S01]  /*13db0*/  LOP3.LUT R2, R26, R3, RZ, 0x3c, !PT ;  /* 0x000000031a027212 */ /* 0x000fe200078e3cff */
[----:B------:R-:W-:Y:S06]  /*13dc0*/  @!P0 BRA `(.L_x_1199) ;  /* 0x0000000000048947 */ /* 0x000fec0003800000 */
[----:B------:R-:W-:Y:S01]  /*13dd0*/  BPT.TRAP 0x1 ;  /* 0x000000040000795c */ /* 0x000fe20000300000 */
.L_x_1199:
[----:B------:R-:W-:Y:S01]  /*13de0*/  IMAD R23, R23, 0x8, R4 ;  /* 0x0000000817177824 */ /* 0x000fe200078e0204 */
[----:B------:R-:W-:-:S04]  /*13df0*/  SHF.L.U32 R2, R2, 0x1f, RZ ;  /* 0x0000001f02027819 */ /* 0x000fc800000006ff */
[----:B------:R-:W2:Y:S02]  /*13e00*/  SYNCS.PHASECHK.TRANS64.TRYWAIT P1, [R23+URZ+0x28840], R2 ;  /* 0x02884002170075a7 */ /* 0x000ea4000802017f */
[----:B--2---:R-:W-:Y:S05]  /*13e10*/  @!P1 BRA `(.L_x_1200) ;  /* 0x0000003800ac9947 */ /* 0x004fea0003800000 */
.L_x_1312:
[----:B------:R-:W-:Y:S05]  /*13e20*/  @!P0 BRA `(.L_x_1201) ;  /* 0x0000000000048947 */ /* 0x000fea0003800000 */
[----:B------:R-:W-:Y:S01]  /*13e30*/  BPT.TRAP 0x1 ;  /* 0x000000040000795c */ /* 0x000fe20000300000 */
.L_x_1201:
[----:B------:R-:W3:Y:S02]  /*13e40*/  SYNCS.PHASECHK.TRANS64.TRYWAIT P1, [R5+URZ+0x28860], R0 ;  /* 0x02886000050075a7 */ /* 0x000ee4000802017f */
[----:B---3--:R-:W-:Y:S05]  /*13e50*/  @!P1 BRA `(.L_x_1202) ;  /* 0x0000003800b09947 */ /* 0x008fea0003800000 */
.L_x_1313:
[----:B------:R-:W-:Y:S05]  /*13e60*/  @!P0 BRA `(.L_x_1203) ;  /* 0x0000000000048947 */ /* 0x000fea0003800000 */
[----:B------:R-:W-:Y:S01]  /*13e70*/  BPT.TRAP 0x1 ;  /* 0x000000040000795c */ /* 0x000fe20000300000 */
.L_x_1203:
[----:B----4-:R4:W0:Y:S02]  /*13e80*/  SYNCS.PHASECHK.TRANS64.TRYWAIT P0, [R23+URZ+0x28860], R2 ;  /* 0x02886002170075a7 */ /* 0x010824000800017f */
[----:B0-----:R-:W-:Y:S05]  /*13e90*/  @!P0 NANOSLEEP.SYNCS 0x989680 ;  /* 0x009896800000895d */ /* 0x001fea0003900000 */
[----:B------:R-:W0:Y:S02]  /*13ea0*/  @!P0 SYNCS.PHASECHK.TRANS64 P0, [R23+URZ+0x28860], R2 ;  /* 0x02886002170085a7 */ /* 0x000e24000800007f */
[----:B0-----:R-:W-:Y:S05]  /*13eb0*/  @!P0 BRA `(.L_x_1203) ;  /* 0xfffffffc00f08947 */ /* 0x001fea000383ffff */
.L_x_1195:
[----:B------:R-:W-:Y:S05]  /*13ec0*/  BSYNC B0 ;  /* 0x0000000000007941 */ /* 0x000fea0003800000 */
.L_x_1194:
[----:B------:R-:W-:Y:S05]  /*13ed0*/  EXIT ;  /* 0x000000000000794d */ /* 0x000fea0003800000 */
.L_x_1040:
[----:B0-----:R-:W-:-:S04]  /*13ee0*/  IMAD.U32 R3, RZ, RZ, UR41 ;  /* 0x00000029ff037e24 */ /* 0x001fc8000f8e00ff */
[----:B------:R0:W1:Y:S03]  /*13ef0*/  SYNCS.PHASECHK.TRANS64.TRYWAIT P1, [R3+URZ+0x28800], R0 ;  /* 0x02880000030075a7 */ /* 0x000066000802017f */
[----:B-1----:R-:W-:Y:S05]  /*13f00*/  @!P1 NANOSLEEP.SYNCS 0x989680 ;  /* 0x009896800000995d */ /* 0x002fea0003900000 */
[----:B------:R-:W1:Y:S02]  /*13f10*/  @!P1 SYNCS.PHASECHK.TRANS64 P1, [R3+URZ+0x28800], R0 ;  /* 0x02880000030095a7 */ /* 0x000e64000802007f */
[----:B-1----:R-:W-:Y:S05]  /*13f20*/  @!P1 BRA `(.L_x_1040) ;  /* 0xfffffffc00ec9947 */ /* 0x002fea000383ffff */
[----:B------:R-:W-:Y:S05]  /*13f30*/  BRA `(.L_x_1204) ;  /* 0xfffffed800987947 */ /* 0x000fea000383ffff */
.L_x_1044:
[----:B-1----:R1:W2:Y:S02]  /*13f40*/  SYNCS.PHASECHK.TRANS64.TRYWAIT P1, [R3+URZ+0x28830], R0 ;  /* 0x02883000030075a7 */ /* 0x0022a4000802017f */
[----:B--2---:R-:W-:Y:S05]  /*13f50*/  @!P1 NANOSLEEP.SYNCS 0x989680 ;  /* 0x009896800000995d */ /* 0x004fea0003900000 */
[----:B------:R-:W2:Y:S02]  /*13f60*/  @!P1 SYNCS.PHASECHK.TRANS64 P1, [R3+URZ+0x28830], R0 ;  /* 0x02883000030095a7 */ /* 0x000ea4000802007f */
[----:B--2---:R-:W-:Y:S05]  /*13f70*/  @!P1 BRA `(.L_x_1044) ;  /* 0xfffffffc00f09947 */ /* 0x004fea000383ffff */
[----:B------:R-:W-:Y:S05]  /*13f80*/  BRA `(.L_x_1043) ;  /* 0xfffffed800b47947 */ /* 0x000fea000383ffff */
.L_x_1061:
[----:B-1----:R-:W-:-:S04]  /*13f90*/  IMAD.U32 R5, RZ, RZ, UR6 ;  /* 0x00000006ff057e24 */ /* 0x002fc8000f8e00ff */
[----:B------:R1:W2:Y:S03]  /*13fa0*/  SYNCS.PHASECHK.TRANS64.TRYWAIT P1, [R5+URZ+0x28830], R0 ;  /* 0x02883000050075a7 */ /* 0x0002a6000802017f */
[----:B--2---:R-:W-:Y:S05]  /*13fb0*/  @!P1 NANOSLEEP.SYNCS 0x989680 ;  /* 0x009896800000995d */ /* 0x004fea0003900000 */
[----:B------:R-:W2:Y:S02]  /*13fc0*/  @!P1 SYNCS.PHASECHK.TRANS64 P1, [R5+URZ+0x28830], R0 ;  /* 0x02883000050095a7 */ /* 0x000ea4000802007f */
[----:B--2---:R-:W-:Y:S05]  /*13fd0*/  @!P1 BRA `(.L_x_1061) ;  /* 0xfffffffc00ec9947 */ /* 0x004fea000383ffff */
[----:B------:R-:W-:Y:S05]  /*13fe0*/  BRA `(.L_x_1058) ;  /* 0xffffff0c008c7947 */ /* 0x000fea000383ffff */
.L_x_1065:
[----:B-1----:R-:W-:-:S04]  /*13ff0*/  IMAD.U32 R5, RZ, RZ, UR6 ;  /* 0x00000006ff057e24 */ /* 0x002fc8000f8e00ff */
[----:B------:R1:W2:Y:S03]  /*14000*/  SYNCS.PHASECHK.TRANS64.TRYWAIT P1, [R5+URZ+0x28850], R0 ;  /* 0x02885000050075a7 */ /* 0x0002a6000802017f */
[----:B--2---:R-:W-:Y:S05]  /*14010*/  @!P1 NANOSLEEP.SYNCS 0x989680 ;  /* 0x009896800000995d */ /* 0x004fea0003900000 */
[----:B------:R-:W2:Y:S02]  /*14020*/  @!P1 SYNCS.PHASECHK.TRANS64 P1, [R5+URZ+0x28850], R0 ;  /* 0x02885000050095a7 */ /* 0x000ea4000802007f */
[----:B--2---:R-:W-:Y:S05]  /*14030*/  @!P1 BRA `(.L_x_1065) ;  /* 0xfffffffc00ec9947 */ /* 0x004fea000383ffff */
[----:B------:R-:W-:Y:S05]  /*14040*/  BRA `(.L_x_1062) ;  /* 0xffffff1000587947 */ /* 0x000fea000383ffff */
.L_x_1084:
[----:B-1----:R-:W-:-:S04]  /*14050*/  IMAD.U32 R7, RZ, RZ, UR6 ;  /* 0x00000006ff077e24 */ /* 0x002fc8000f8e00ff */
[----:B------:R1:W2:Y:S03]  /*14060*/  SYNCS.PHASECHK.TRANS64.TRYWAIT P1, [R7+URZ+0x28830], R0 ;  /* 0x02883000070075a7 */ /* 0x0002a6000802017f */
[----:B--2---:R-:W-:Y:S05]  /*14070*/  @!P1 NANOSLEEP.SYNCS 0x989680 ;  /* 0x009896800000995d */ /* 0x004fea0003900000 */
[----:B------:R-:W2:Y:S02]  /*14080*/  @!P1 SYNCS.PHASECHK.TRANS64 P1, [R7+URZ+0x28830], R0 ;  /* 0x02883000070095a7 */ /* 0x000ea4000802007f */
[----:B--2---:R-:W-:Y:S05]  /*14090*/  @!P1 BRA `(.L_x_1084) ;  /* 0xfffffffc00ec9947 */ /* 0x004fea000383ffff */
[----:B------:R-:W-:Y:S05]  /*140a0*/  BRA `(.L_x_1081) ;  /* 0xffffff40004c7947 */ /* 0x000fea000383ffff */
.L_x_1088:
[----:B-1----:R-:W-:-:S04]  /*140b0*/  IMAD.U32 R7, RZ, RZ, UR6 ;  /* 0x00000006ff077e24 */ /* 0x002fc8000f8e00ff */
[----:B------:R1:W2:Y:S03]  /*140c0*/  SYNCS.PHASECHK.TRANS64.TRYWAIT P1, [R7+URZ+0x28850], R0 ;  /* 0x02885000070075a7 */ /* 0x0002a6000802017f */
[----:B--2---:R-:W-:Y:S05]  /*140d0*/  @!P1 NANOSLEEP.SYNCS 0x989680 ;  /* 0x009896800000995d */ /* 0x004fea0003900000 */
[----:B------:R-:W2:Y:S02]  /*140e0*/  @!P1 SYNCS.PHASECHK.TRANS64 P1, [R7+URZ+0x28850], R0 ;  /* 0x02885000070095a7 */ /* 0x000ea4000802007f */
[----:B--2---:R-:W-:Y:S05]  /*140f0*/  @!P1 BRA `(.L_x_1088) ;  /* 0xfffffffc00ec9947 */ /* 0x004fea000383ffff */
[----:B------:R-:W-:Y:S05]  /*14100*/  BRA `(.L_x_1085) ;  /* 0xffffff4400187947 */ /* 0x000fea000383ffff */
.L_x_1096:
[----:B-1----:R-:W-:-:S04]  /*14110*/  IMAD.U32 R7, RZ, RZ, UR6 ;  /* 0x00000006ff077e24 */ /* 0x002fc8000f8e00ff */
[----:B------:R1:W2:Y:S03]  /*14120*/  SYNCS.PHASECHK.TRANS64.TRYWAIT P1, [R7+URZ+0x28830], R0 ;  /* 0x02883000070075a7 */ /* 0x0002a6000802017f */
[----:B--2---:R-:W-:Y:S05]  /*14130*/  @!P1 NANOSLEEP.SYNCS 0x989680 ;  /* 0x009896800000995d */ /* 0x004fea0003900000 */
[----:B------:R-:W2:Y:S02]  /*14140*/  @!P1 SYNCS.PHASECHK.TRANS64 P1, [R7+URZ+0x28830], R0 ;  /* 0x02883000070095a7 */ /* 0x000ea4000802007f */
[----:B--2---:R-:W-:Y:S05]  /*14150*/  @!P1 BRA `(.L_x_1096) ;  /* 0xfffffffc00ec9947 */ /* 0x004fea000383ffff */
[----:B------:R-:W-:Y:S05]  /*14160*/  BRA `(.L_x_1093) ;  /* 0xffffff6000407947 */ /* 0x000fea000383ffff */
.L_x_1100:
[----:B-1----:R-:W-:-:S04]  /*14170*/  IMAD.U32 R7, RZ, RZ, UR6 ;  /* 0x00000006ff077e24 */ /* 0x002fc8000f8e00ff */
[----:B------:R1:W2:Y:S03]  /*14180*/  SYNCS.PHASECHK.TRANS64.TRYWAIT P1, [R7+URZ+0x28850], R0 ;  /* 0x02885000070075a7 */ /* 0x0002a6000802017f */
[----:B--2---:R-:W-:Y:S05]  /*14190*/  @!P1 NANOSLEEP.SYNCS 0x989680 ;  /* 0x009896800000995d */ /* 0x004fea0003900000 */
[----:B------:R-:W2:Y:S02]  /*141a0*/  @!P1 SYNCS.PHASECHK.TRANS64 P1, [R7+URZ+0x28850], R0 ;  /* 0x02885000070095a7 */ /* 0x000ea4000802007f */
[----:B--2---:R-:W-:Y:S05]  /*141b0*/  @!P1 BRA `(.L_x_1100) ;  /* 0xfffffffc00ec9947 */ /* 0x004fea000383ffff */
[----:B------:R-:W-:Y:S05]  /*141c0*/  BRA `(.L_x_1097) ;  /* 0xffffff6400007947 */ /* 0x000fea000383ffff */
.L_x_1115:
[----:B-1----:R-:W-:-:S04]  /*141d0*/  IMAD.U32 R6, RZ, RZ, UR5 ;  /* 0x00000005ff067e24 */ /* 0x002fc8000f8e00ff */
[----:B------:R1:W2:Y:S03]  /*141e0*/  SYNCS.PHASECHK.TRANS64.TRYWAIT P1, [R6+URZ+0x28850], R5 ;  /* 0x02885005060075a7 */ /* 0x0002a6000802017f */
[----:B--2---:R-:W-:Y:S05]  /*141f0*/  @!P1 NANOSLEEP.SYNCS 0x989680 ;  /* 0x009896800000995d */ /* 0x004fea0003900000 */
[----:B------:R-:W2:Y:S02]  /*14200*/  @!P1 SYNCS.PHASECHK.TRANS64 P1, [R6+URZ+0x28850], R5 ;  /* 0x02885005060095a7 */ /* 0x000ea4000802007f */
[----:B--2---:R-:W-:Y:S05]  /*14210*/  @!P1 BRA `(.L_x_1115) ;  /* 0xfffffffc00ec9947 */ /* 0x004fea000383ffff */
[----:B------:R-:W-:Y:S05]  /*14220*/  BRA `(.L_x_1114) ;  /* 0xffffff90002c7947 */ /* 0x000fea000383ffff */
.L_x_1152:
[----:B------:R-:W2:Y:S01]  /*14230*/  S2R R17, SR_TID.X ;  /* 0x0000000000117919 */ /* 0x000ea20000002100 */
[----:B------:R-:W-:Y:S02]  /*14240*/  IMAD.MOV.U32 R12, RZ, RZ, RZ ;  /* 0x000000ffff0c7224 */ /* 0x000fe400078e00ff */
[----:B------:R-:W-:Y:S02]  /*14250*/  IMAD.MOV.U32 R11, RZ, RZ, 0x1f ;  /* 0x0000001fff0b7424 */ /* 0x000fe400078e00ff */
[----:B------:R-:W-:Y:S01]  /*14260*/  IMAD.MOV.U32 R15, RZ, RZ, -0x1 ;  /* 0xffffffffff0f7424 */ /* 0x000fe200078e00ff */
[----:B--2---:R-:W-:-:S04]  /*14270*/  SHF.R.U32.HI R17, RZ, 0x5, R17 ;  /* 0x00000005ff117819 */ /* 0x004fc80000011611 */
[----:B------:R-:W-:-:S05]  /*14280*/  LOP3.LUT R17, R17, 0x3, RZ, 0xc0, !PT ;  /* 0x0000000311117812 */ /* 0x000fca00078ec0ff */
[----:B------:R-:W-:-:S07]  /*14290*/  IMAD.MOV.U32 R13, RZ, RZ, R17 ;  /* 0x000000ffff0d7224 */ /* 0x000fce00078e0011 */
[----:B01---5:R-:W-:Y:S05]  /*142a0*/  WARPSYNC.COLLECTIVE R15, `(.L_x_1205) ;  /* 0x000000000f087348 */ /* 0x023fea0003c00000 */
[----:B------:R2:W3:Y:S02]  /*142b0*/  SHFL.IDX P6, R14, R13, R12, R11 ;  /* 0x0000000c0d0e7389 */ /* 0x0004e400000c000b */
[----:B0123-5:R-:W-:Y:S01]  /*142c0*/  ENDCOLLECTIVE ;  /* 0x000000000000791b */ /* 0x02ffe20003800000 */
.L_x_1205:
[----:B------:R-:W-:Y:S05]  /*142d0*/  BRA `(.L_x_1206) ;  /* 0xffffffc800007947 */ /* 0x000fea000383ffff */
.L_x_1155:
[----:B0-----:R0:W1:Y:S02]  /*142e0*/  SYNCS.PHASECHK.TRANS64.TRYWAIT P0, [R7+URZ+0x28840], R2 ;  /* 0x02884002070075a7 */ /* 0x001064000800017f */
[----:B-1----:R-:W-:Y:S05]  /*142f0*/  @!P0 NANOSLEEP.SYNCS 0x989680 ;  /* 0x009896800000895d */ /* 0x002fea0003900000 */
[----:B------:R-:W1:Y:S02]  /*14300*/  @!P0 SYNCS.PHASECHK.TRANS64 P0, [R7+URZ+0x28840], R2 ;  /* 0x02884002070085a7 */ /* 0x000e64000800007f */
[----:B-1----:R-:W-:Y:S05]  /*14310*/  @!P0 BRA `(.L_x_1155) ;  /* 0xfffffffc00f08947 */ /* 0x002fea000383ffff */
[----:B------:R-:W-:Y:S05]  /*14320*/  BRA `(.L_x_1207) ;  /* 0xffffffc800f87947 */ /* 0x000fea000383ffff */
.L_x_1156:
        /* <DEDUP_REMOVED lines=8> */
.L_x_1209:
[----:B------:R-:W-:Y:S05]  /*143b0*/  BSYNC B0 ;  /* 0x0000000000007941 */ /* 0x000fea0003800000 */
.L_x_1208:
[----:B------:R-:W-:Y:S02]  /*143c0*/  IMAD.MOV.U32 R13, RZ, RZ, R4 ;  /* 0x000000ffff0d7224 */ /* 0x000fe400078e0004 */
[----:B------:R-:W-:Y:S02]  /*143d0*/  IMAD.MOV.U32 R12, RZ, RZ, RZ ;  /* 0x000000ffff0c7224 */ /* 0x000fe400078e00ff */
[----:B------:R-:W-:Y:S02]  /*143e0*/  IMAD.MOV.U32 R11, RZ, RZ, 0x181f ;  /* 0x0000181fff0b7424 */ /* 0x000fe400078e00ff */
[----:B------:R-:W-:Y:S02]  /*143f0*/  IMAD.MOV.U32 R15, RZ, RZ, -0x1 ;  /* 0xffffffffff0f7424 */ /* 0x000fe400078e00ff */
[----:B------:R-:W-:Y:S02]  /*14400*/  IMAD.MOV.U32 R2, RZ, RZ, R14 ;  /* 0x000000ffff027224 */ /* 0x000fe400078e000e */
[----:B------:R-:W-:-:S07]  /*14410*/  @P0 IMAD R9, R5, 0x2, R16 ;  /* 0x0000000205090824 */ /* 0x000fce00078e0210 */
[----:B------:R-:W-:Y:S05]  /*14420*/  WARPSYNC.COLLECTIVE R15, `(.L_x_1210) ;  /* 0x000000000f087348 */ /* 0x000fea0003c00000 */
[----:B------:R0:W1:Y:S02]  /*14430*/  SHFL.IDX P6, R14, R13, R12, R11 ;  /* 0x0000000c0d0e7389 */ /* 0x00006400000c000b */
[----:B01----:R-:W-:Y:S01]  /*14440*/  ENDCOLLECTIVE ;  /* 0x000000000000791b */ /* 0x003fe20003800000 */
.L_x_1210:
[----:B------:R-:W-:Y:S02]  /*14450*/  IMAD.MOV.U32 R13, RZ, RZ, R0 ;  /* 0x000000ffff0d7224 */ /* 0x000fe400078e0000 */
[----:B------:R-:W-:Y:S01]  /*14460*/  IMAD.MOV.U32 R12, RZ, RZ, 0x1 ;  /* 0x00000001ff0c7424 */ /* 0x000fe200078e00ff */
[----:B------:R-:W-:-:S05]  /*14470*/  @P0 LEA R14, P1, R35, R14, 0x1 ;  /* 0x0000000e230e0211 */ /* 0x000fca00078208ff */
[----:B------:R-:W-:Y:S02]  /*14480*/  @P0 IMAD.X R3, RZ, RZ, R2, P1 ;  /* 0x000000ffff030224 */ /* 0x000fe400008e0602 */
[----:B------:R-:W-:-:S07]  /*14490*/  @P0 IMAD.MOV.U32 R2, RZ, RZ, R14 ;  /* 0x000000ffff020224 */ /* 0x000fce00078e000e */
[----:B------:R-:W-:Y:S05]  /*144a0*/  WARPSYNC.COLLECTIVE R15, `(.L_x_1211) ;  /* 0x000000000f087348 */ /* 0x000fea0003c00000 */
[----:B------:R0:W1:Y:S02]  /*144b0*/  SHFL.IDX P6, R14, R13, R12, R11 ;  /* 0x0000000c0d0e7389 */ /* 0x00006400000c000b */
[----:B01----:R-:W-:Y:S01]  /*144c0*/  ENDCOLLECTIVE ;  /* 0x000000000000791b */ /* 0x003fe20003800000 */
.L_x_1211:
[----:B------:R-:W-:Y:S01]  /*144d0*/  @!PT LDS RZ, [RZ] ;  /* 0x00000000fffff984 */ /* 0x000fe20000000800 */
[----:B------:R-:W-:Y:S01]  /*144e0*/  @!PT LDS RZ, [RZ] ;  /* 0x00000000fffff984 */ /* 0x000fe20000000800 */
[----:B------:R-:W-:Y:S01]  /*144f0*/  @!PT LDS RZ, [RZ] ;  /* 0x00000000fffff984 */ /* 0x000fe20000000800 */
[----:B------:R0:W-:Y:S04]  /*14500*/  @P0 LDGSTS.E.BYPASS.LTC128B.128 [R9+0x18400], desc[UR52][R2.64], !P3 ;  /* 0x1840000002090fae */ /* 0x0001e8000d901d74 */
[----:B------:R0:W-:Y:S01]  /*14510*/  @P0 LDGSTS.E.BYPASS.LTC128B.128 [R9+0x1c400], desc[UR52][R2.64+0x80], !P2 ;  /* 0x1c40008002090fae */ /* 0x0001e2000d101d74 */
[----:B------:R-:W-:Y:S01]  /*14520*/  ISETP.GE.AND P0, PT, R6, 0x11, PT ;  /* 0x000000110600780c */ /* 0x000fe20003f06270 */
[----:B------:R-:W-:-:S12]  /*14530*/  IMAD.MOV.U32 R13, RZ, RZ, R4 ;  /* 0x000000ffff0d7224 */ /* 0x000fd800078e0004 */
[----:B------:R-:W-:Y:S02]  /*14540*/  @P0 IMAD R25, R5, 0x2, R16 ;  /* 0x0000000205190824 */ /* 0x000fe400078e0210 */
[----:B0-----:R-:W-:-:S07]  /*14550*/  IMAD.MOV.U32 R8, RZ, RZ, R14 ;  /* 0x000000ffff087224 */ /* 0x001fce00078e000e */
[----:B------:R-:W-:Y:S05]  /*14560*/  WARPSYNC.COLLECTIVE R15, `(.L_x_1212) ;  /* 0x000000000f087348 */ /* 0x000fea0003c00000 */
[----:B------:R0:W1:Y:S02]  /*14570*/  SHFL.IDX P6, R14, R13, R12, R11 ;  /* 0x0000000c0d0e7389 */ /* 0x00006400000c000b */
[----:B01----:R-:W-:Y:S01]  /*14580*/  ENDCOLLECTIVE ;  /* 0x000000000000791b */ /* 0x003fe20003800000 */
.L_x_1212:
[----:B------:R-:W-:Y:S02]  /*14590*/  IMAD.MOV.U32 R13, RZ, RZ, R0 ;  /* 0x000000ffff0d7224 */ /* 0x000fe400078e0000 */
[----:B------:R-:W-:Y:S01]  /*145a0*/  IMAD.MOV.U32 R12, RZ, RZ, 0x2 ;  /* 0x00000002ff0c7424 */ /* 0x000fe200078e00ff */
[----:B------:R-:W-:-:S05]  /*145b0*/  @P0 LEA R14, P1, R35, R14, 0x1 ;  /* 0x0000000e230e0211 */ /* 0x000fca00078208ff */
[----:B------:R-:W-:-:S08]  /*145c0*/  @P0 IMAD.MOV.U32 R2, RZ, RZ, R14 ;  /* 0x000000ffff020224 */ /* 0x000fd000078e000e */
[----:B------:R-:W-:Y:S05]  /*145d0*/  WARPSYNC.COLLECTIVE R15, `(.L_x_1213) ;  /* 0x000000000f087348 */ /* 0x000fea0003c00000 */
[----:B------:R0:W1:Y:S02]  /*145e0*/  SHFL.IDX P6, R14, R13, R12, R11 ;  /* 0x0000000c0d0e7389 */ /* 0x00006400000c000b */
[----:B01----:R-:W-:Y:S01]  /*145f0*/  ENDCOLLECTIVE ;  /* 0x000000000000791b */ /* 0x003fe20003800000 */
.L_x_1213:
        /* <DEDUP_REMOVED lines=13> */
.L_x_1214:
[----:B------:R-:W-:Y:S02]  /*146d0*/  @P0 IMAD R21, R5, 0x2, R16 ;  /* 0x0000000205150824 */ /* 0x000fe400078e0210 */
[----:B------:R-:W-:Y:S02]  /*146e0*/  IMAD.MOV.U32 R13, RZ, RZ, R0 ;  /* 0x000000ffff0d7224 */ /* 0x000fe400078e0000 */
[----:B------:R-:W-:Y:S01]  /*146f0*/  IMAD.MOV.U32 R12, RZ, RZ, 0x3 ;  /* 0x00000003ff0c7424 */ /* 0x000fe200078e00ff */
[----:B------:R-:W-:-:S05]  /*14700*/  @P0 LEA R14, P1, R35, R14, 0x1 ;  /* 0x0000000e230e0211 */ /* 0x000fca00078208ff */
[----:B------:R-:W-:-:S08]  /*14710*/  @P0 IMAD.MOV.U32 R2, RZ, RZ, R14 ;  /* 0x000000ffff020224 */ /* 0x000fd000078e000e */
[----:B------:R-:W-:Y:S05]  /*14720*/  WARPSYNC.COLLECTIVE R15, `(.L_x_1215) ;  /* 0x000000000f087348 */ /* 0x000fea0003c00000 */
[----:B------:R0:W1:Y:S02]  /*14730*/  SHFL.IDX P6, R14, R13, R12, R11 ;  /* 0x0000000c0d0e7389 */ /* 0x00006400000c000b */
[----:B01----:R-:W-:Y:S01]  /*14740*/  ENDCOLLECTIVE ;  /* 0x000000000000791b */ /* 0x003fe20003800000 */
.L_x_1215:
        /* <DEDUP_REMOVED lines=13> */
.L_x_1216:
        /* <DEDUP_REMOVED lines=8> */
.L_x_1217:
        /* <DEDUP_REMOVED lines=13> */
.L_x_1218:
        /* <DEDUP_REMOVED lines=8> */
.L_x_1219:
        /* <DEDUP_REMOVED lines=13> */
.L_x_1220:
        /* <DEDUP_REMOVED lines=8> */
.L_x_1221:
        /* <DEDUP_REMOVED lines=13> */
.L_x_1222:
        /* <DEDUP_REMOVED lines=8> */
.L_x_1223:
        /* <DEDUP_REMOVED lines=12> */
.L_x_1224:
[----:B------:R-:W-:Y:S05]  /*14d50*/  BRA `(.L_x_1225) ;  /* 0xffffffc400ec7947 */ /* 0x000fea000383ffff */
.L_x_1161:
[----:B------:R-:W-:Y:S02]  /*14d60*/  IMAD.MOV.U32 R13, RZ, RZ, R4 ;  /* 0x000000ffff0d7224 */ /* 0x000fe400078e0004 */
[----:B------:R-:W-:Y:S02]  /*14d70*/  IMAD.MOV.U32 R12, RZ, RZ, RZ ;  /* 0x000000ffff0c7224 */ /* 0x000fe400078e00ff */
[----:B------:R-:W-:Y:S02]  /*14d80*/  IMAD.MOV.U32 R11, RZ, RZ, 0x181f ;  /* 0x0000181fff0b7424 */ /* 0x000fe400078e00ff */
[----:B------:R-:W-:Y:S02]  /*14d90*/  IMAD.MOV.U32 R15, RZ, RZ, -0x1 ;  /* 0xffffffffff0f7424 */ /* 0x000fe400078e00ff */
[----:B------:R-:W-:-:S07]  /*14da0*/  VIADD R5, R37, UR43 ;  /* 0x0000002b25057c36 */ /* 0x000fce0008000000 */
[----:B------:R-:W-:Y:S05]  /*14db0*/  WARPSYNC.COLLECTIVE R15, `(.L_x_1226) ;  /* 0x000000000f087348 */ /* 0x000fea0003c00000 */
[----:B------:R0:W1:Y:S02]  /*14dc0*/  SHFL.IDX P6, R14, R13, R12, R11 ;  /* 0x0000000c0d0e7389 */ /* 0x00006400000c000b */
[----:B01----:R-:W-:Y:S01]  /*14dd0*/  ENDCOLLECTIVE ;  /* 0x000000000000791b */ /* 0x003fe20003800000 */
.L_x_1226:
[C---:B------:R-:W-:Y:S01]  /*14de0*/  VIADD R6, R5.reuse, 0x10 ;  /* 0x0000001005067836 */ /* 0x040fe20000000000 */
[----:B------:R-:W-:Y:S01]  /*14df0*/  ISETP.GE.AND P0, PT, R5, UR38, PT ;  /* 0x0000002605007c0c */ /* 0x000fe2000bf06270 */
[----:B------:R-:W-:Y:S02]  /*14e00*/  IMAD.MOV.U32 R13, RZ, RZ, R0 ;  /* 0x000000ffff0d7224 */ /* 0x000fe400078e0000 */
[----:B------:R-:W-:-:S10]  /*14e10*/  IMAD.MOV.U32 R2, RZ, RZ, R14 ;  /* 0x000000ffff027224 */ /* 0x000fd400078e000e */
[----:B------:R-:W-:Y:S05]  /*14e20*/  WARPSYNC.COLLECTIVE R15, `(.L_x_1227) ;  /* 0x000000000f087348 */ /* 0x000fea0003c00000 */
[----:B------:R0:W1:Y:S02]  /*14e30*/  SHFL.IDX P6, R14, R13, R12, R11 ;  /* 0x0000000c0d0e7389 */ /* 0x00006400000c000b */
[----:B01----:R-:W-:Y:S01]  /*14e40*/  ENDCOLLECTIVE ;  /* 0x000000000000791b */ /* 0x003fe20003800000 */
.L_x_1227:
        /* <DEDUP_REMOVED lines=8> */
.L_x_1228:
[----:B------:R-:W-:Y:S01]  /*14ed0*/  @!PT LDS RZ, [RZ] ;  /* 0x00000000fffff984 */ /* 0x000fe20000000800 */
[----:B------:R-:W-:Y:S01]  /*14ee0*/  @!PT LDS RZ, [RZ] ;  /* 0x00000000fffff984 */ /* 0x000fe20000000800 */
[----:B------:R-:W-:Y:S01]  /*14ef0*/  @!PT LDS RZ, [RZ] ;  /* 0x00000000fffff984 */ /* 0x000fe20000000800 */
[----:B------:R0:W-:Y:S04]  /*14f00*/  @!P0 LDGSTS.E.BYPASS.LTC128B.128 [R33+0x10400], desc[UR52][R2.64], !P4 ;  /* 0x1040000002218fae */ /* 0x0001e8000e101d74 */
[----:B------:R0:W-:Y:S01]  /*14f10*/  @!P0 LDGSTS.E.BYPASS.LTC128B.128 [R33+0x14400], desc[UR52][R2.64+0x80], !P5 ;  /* 0x1440008002218fae */ /* 0x0001e2000e901d74 */
[----:B------:R-:W-:Y:S01]  /*14f20*/  ISETP.GE.AND P0, PT, R6, UR38, PT ;  /* 0x0000002606007c0c */ /* 0x000fe2000bf06270 */
[----:B------:R-:W-:Y:S02]  /*14f30*/  IMAD.MOV.U32 R13, RZ, RZ, R0 ;  /* 0x000000ffff0d7224 */ /* 0x000fe400078e0000 */
[----:B------:R-:W-:-:S10]  /*14f40*/  IMAD.MOV.U32 R6, RZ, RZ, R14 ;  /* 0x000000ffff067224 */ /* 0x000fd400078e000e */
[----:B0-----:R-:W-:Y:S05]  /*14f50*/  WARPSYNC.COLLECTIVE R15, `(.L_x_1229) ;  /* 0x000000000f087348 */ /* 0x001fea0003c00000 */
[----:B------:R1:W2:Y:S02]  /*14f60*/  SHFL.IDX P6, R14, R13, R12, R11 ;  /* 0x0000000c0d0e7389 */ /* 0x0002a400000c000b */
[----:B012---:R-:W-:Y:S01]  /*14f70*/  ENDCOLLECTIVE ;  /* 0x000000000000791b */ /* 0x007fe20003800000 */
.L_x_1229:
[----:B------:R-:W-:Y:S02]  /*14f80*/  IMAD.MOV.U32 R13, RZ, RZ, R4 ;  /* 0x000000ffff0d7224 */ /* 0x000fe400078e0004 */
[----:B------:R-:W-:Y:S01]  /*14f90*/  IMAD.MOV.U32 R12, RZ, RZ, 0x2 ;  /* 0x00000002ff0c7424 */ /* 0x000fe200078e00ff */
[----:B------:R-:W-:-:S05]  /*14fa0*/  @!P0 LEA R14, P1, R35, R14, 0x1 ;  /* 0x0000000e230e8211 */ /* 0x000fca00078208ff */
[----:B------:R-:W-:-:S08]  /*14fb0*/  @!P0 IMAD.MOV.U32 R2, RZ, RZ, R14 ;  /* 0x000000ffff028224 */ /* 0x000fd000078e000e */
[----:B------:R-:W-:Y:S05]  /*14fc0*/  WARPSYNC.COLLECTIVE R15, `(.L_x_1230) ;  /* 0x000000000f087348 */ /* 0x000fea0003c00000 */
[----:B------:R0:W1:Y:S02]  /*14fd0*/  SHFL.IDX P6, R14, R13, R12, R11 ;  /* 0x0000000c0d0e7389 */ /* 0x00006400000c000b */
[----:B01----:R-:W-:Y:S01]  /*14fe0*/  ENDCOLLECTIVE ;  /* 0x000000000000791b */ /* 0x003fe20003800000 */
.L_x_1230:
        /* <DEDUP_REMOVED lines=14> */
.L_x_1231:
[----:B------:R-:W-:Y:S02]  /*150d0*/  IMAD.MOV.U32 R13, RZ, RZ, R4 ;  /* 0x000000ffff0d7224 */ /* 0x000fe400078e0004 */
[----:B------:R-:W-:Y:S01]  /*150e0*/  IMAD.MOV.U32 R12, RZ, RZ, 0x3 ;  /* 0x00000003ff0c7424 */ /* 0x000fe200078e00ff */
[----:B------:R-:W-:-:S05]  /*150f0*/  @!P0 LEA R14, P1, R35, R14, 0x1 ;  /* 0x0000000e230e8211 */ /* 0x000fca00078208ff */
[----:B------:R-:W-:-:S08]  /*15100*/  @!P0 IMAD.MOV.U32 R2, RZ, RZ, R14 ;  /* 0x000000ffff028224 */ /* 0x000fd000078e000e */
[----:B------:R-:W-:Y:S05]  /*15110*/  WARPSYNC.COLLECTIVE R15, `(.L_x_1232) ;  /* 0x000000000f087348 */ /* 0x000fea0003c00000 */
[----:B------:R0:W1:Y:S02]  /*15120*/  SHFL.IDX P6, R14, R13, R12, R11 ;  /* 0x0000000c0d0e7389 */ /* 0x00006400000c000b */
[----:B01----:R-:W-:Y:S01]  /*15130*/  ENDCOLLECTIVE ;  /* 0x000000000000791b */ /* 0x003fe20003800000 */
.L_x_1232:
        /* <DEDUP_REMOVED lines=14> */
.L_x_1233:
[----:B------:R-:W-:Y:S02]  /*15220*/  IMAD.MOV.U32 R13, RZ, RZ, R4 ;  /* 0x000000ffff0d7224 */ /* 0x000fe400078e0004 */
[----:B------:R-:W-:Y:S01]  /*15230*/  IMAD.MOV.U32 R12, RZ, RZ, 0x4 ;  /* 0x00000004ff0c7424 */ /* 0x000fe200078e00ff */
[----:B------:R-:W-:-:S05]  /*15240*/  @!P0 LEA R14, P1, R35, R14, 0x1 ;  /* 0x0000000e230e8211 */ /* 0x000fca00078208ff */
[----:B------:R-:W-:-:S08]  /*15250*/  @!P0 IMAD.MOV.U32 R2, RZ, RZ, R14 ;  /* 0x000000ffff028224 */ /* 0x000fd000078e000e */
[----:B------:R-:W-:Y:S05]  /*15260*/  WARPSYNC.COLLECTIVE R15, `(.L_x_1234) ;  /* 0x000000000f087348 */ /* 0x000fea0003c00000 */
[----:B------:R0:W1:Y:S02]  /*15270*/  SHFL.IDX P6, R14, R13, R12, R11 ;  /* 0x0000000c0d0e7389 */ /* 0x00006400000c000b */
[----:B01----:R-:W-:Y:S01]  /*15280*/  ENDCOLLECTIVE ;  /* 0x000000000000791b */ /* 0x003fe20003800000 */
.L_x_1234:
        /* <DEDUP_REMOVED lines=14> */
.L_x_1235:
[----:B------:R-:W-:Y:S02]  /*15370*/  IMAD.MOV.U32 R13, RZ, RZ, R4 ;  /* 0x000000ffff0d7224 */ /* 0x000fe400078e0004 */
[----:B------:R-:W-:Y:S01]  /*15380*/  IMAD.MOV.U32 R12, RZ, RZ, 0x5 ;  /* 0x00000005ff0c7424 */ /* 0x000fe200078e00ff */
[----:B------:R-:W-:-:S05]  /*15390*/  @!P0 LEA R14, P1, R35, R14, 0x1 ;  /* 0x0000000e230e8211 */ /* 0x000fca00078208ff */
[----:B------:R-:W-:-:S08]  /*153a0*/  @!P0 IMAD.MOV.U32 R2, RZ, RZ, R14 ;  /* 0x000000ffff028224 */ /* 0x000fd000078e000e */
[----:B------:R-:W-:Y:S05]  /*153b0*/  WARPSYNC.COLLECTIVE R15, `(.L_x_1236) ;  /* 0x000000000f087348 */ /* 0x000fea0003c00000 */
[----:B------:R0:W1:Y:S02]  /*153c0*/  SHFL.IDX P6, R14, R13, R12, R11 ;  /* 0x0000000c0d0e7389 */ /* 0x00006400000c000b */
[----:B01----:R-:W-:Y:S01]  /*153d0*/  ENDCOLLECTIVE ;  /* 0x000000000000791b */ /* 0x003fe20003800000 */
.L_x_1236:
        /* <DEDUP_REMOVED lines=14> */
.L_x_1237:
[----:B------:R-:W-:Y:S02]  /*154c0*/  IMAD.MOV.U32 R13, RZ, RZ, R4 ;  /* 0x000000ffff0d7224 */ /* 0x000fe400078e0004 */
[----:B------:R-:W-:Y:S01]  /*154d0*/  IMAD.MOV.U32 R12, RZ, RZ, 0x6 ;  /* 0x00000006ff0c7424 */ /* 0x000fe200078e00ff */
[----:B------:R-:W-:-:S05]  /*154e0*/  @!P0 LEA R14, P1, R35, R14, 0x1 ;  /* 0x0000000e230e8211 */ /* 0x000fca00078208ff */
[----:B------:R-:W-:-:S08]  /*154f0*/  @!P0 IMAD.MOV.U32 R2, RZ, RZ, R14 ;  /* 0x000000ffff028224 */ /* 0x000fd000078e000e */
[----:B------:R-:W-:Y:S05]  /*15500*/  WARPSYNC.COLLECTIVE R15, `(.L_x_1238) ;  /* 0x000000000f087348 */ /* 0x000fea0003c00000 */
[----:B------:R0:W1:Y:S02]  /*15510*/  SHFL.IDX P6, R14, R13, R12, R11 ;  /* 0x0000000c0d0e7389 */ /* 0x00006400000c000b */
[----:B01----:R-:W-:Y:S01]  /*15520*/  ENDCOLLECTIVE ;  /* 0x000000000000791b */ /* 0x003fe20003800000 */
.L_x_1238:
        /* <DEDUP_REMOVED lines=14> */
.L_x_1239:
[----:B------:R-:W-:Y:S02]  /*15610*/  IMAD.MOV.U32 R13, RZ, RZ, R4 ;  /* 0x000000ffff0d7224 */ /* 0x000fe400078e0004 */
[----:B------:R-:W-:Y:S01]  /*15620*/  IMAD.MOV.U32 R12, RZ, RZ, 0x7 ;  /* 0x00000007ff0c7424 */ /* 0x000fe200078e00ff */
[----:B------:R-:W-:-:S05]  /*15630*/  @!P0 LEA R14, P1, R35, R14, 0x1 ;  /* 0x0000000e230e8211 */ /* 0x000fca00078208ff */
[----:B------:R-:W-:-:S08]  /*15640*/  @!P0 IMAD.MOV.U32 R2, RZ, RZ, R14 ;  /* 0x000000ffff028224 */ /* 0x000fd000078e000e */
[----:B------:R-:W-:Y:S05]  /*15650*/  WARPSYNC.COLLECTIVE R15, `(.L_x_1240) ;  /* 0x000000000f087348 */ /* 0x000fea0003c00000 */
[----:B------:R0:W1:Y:S02]  /*15660*/  SHFL.IDX P6, R14, R13, R12, R11 ;  /* 0x0000000c0d0e7389 */ /* 0x00006400000c000b */
[----:B01----:R-:W-:Y:S01]  /*15670*/  ENDCOLLECTIVE ;  /* 0x000000000000791b */ /* 0x003fe20003800000 */
.L_x_1240:
[----:B------:R-:W-:-:S04]  /*15680*/  @!P0 IMAD.X R7, RZ, RZ, R6, P1 ;  /* 0x000000ffff078224 */ /* 0x000fc800008e0606 */
[----:B------:R-:W-:-:S05]  /*15690*/  @!P0 IMAD.MOV.U32 R3, RZ, RZ, R7 ;  /* 0x000000ffff038224 */ /* 0x000fca00078e0007 */
[----:B------:R-:W-:Y:S01]  /*156a0*/  @!PT LDS RZ, [RZ] ;  /* 0x00000000fffff984 */ /* 0x000fe20000000800 */
[----:B------:R-:W-:Y:S01]  /*156b0*/  @!PT LDS RZ, [RZ] ;  /* 0x00000000fffff984 */ /* 0x000fe20000000800 */
[----:B------:R-:W-:Y:S01]  /*156c0*/  @!PT LDS RZ, [RZ] ;  /* 0x00000000fffff984 */ /* 0x000fe20000000800 */
[----:B------:R0:W-:Y:S01]  /*156d0*/  @!P0 LDGSTS.E.BYPASS.LTC128B.128 [R33+0x13400], desc[UR52][R2.64], !P4 ;  /* 0x1340000002218fae */ /* 0x0001e2000e101d74 */
[----:B------:R-:W-:-:S03]  /*156e0*/  IMAD.MOV.U32 R13, RZ, RZ, R0 ;  /* 0x000000ffff0d7224 */ /* 0x000fc600078e0000 */
[----:B------:R0:W-:Y:S01]  /*156f0*/  @!P0 LDGSTS.E.BYPASS.LTC128B.128 [R33+0x17400], desc[UR52][R2.64+0x80], !P5 ;  /* 0x1740008002218fae */ /* 0x0001e2000e901d74 */
[----:B------:R-:W-:-:S07]  /*15700*/  IMAD.MOV.U32 R6, RZ, RZ, R14 ;  /* 0x000000ffff067224 */ /* 0x000fce00078e000e */
[----:B0-----:R-:W-:Y:S05]  /*15710*/  WARPSYNC.COLLECTIVE R15, `(.L_x_1241) ;  /* 0x000000000f087348 */ /* 0x001fea0003c00000 */
[----:B------:R1:W2:Y:S02]  /*15720*/  SHFL.IDX P6, R14, R13, R12, R11 ;  /* 0x0000000c0d0e7389 */ /* 0x0002a400000c000b */
[----:B012---:R-:W-:Y:S01]  /*15730*/  ENDCOLLECTIVE ;  /* 0x000000000000791b */ /* 0x007fe20003800000 */
.L_x_1241:
[----:B------:R-:W-:Y:S05]  /*15740*/  BRA `(.L_x_1242) ;  /* 0xffffffc8000c7947 */ /* 0x000fea000383ffff */
.L_x_1164:
[----:B0-----:R0:W1:Y:S02]  /*15750*/  SYNCS.PHASECHK.TRANS64.TRYWAIT P0, [R16+URZ+0x28820], R3 ;  /* 0x02882003100075a7 */ /* 0x001064000800017f */
[----:B-1----:R-:W-:Y:S05]  /*15760*/  @!P0 NANOSLEEP.SYNCS 0x989680 ;  /* 0x009896800000895d */ /* 0x002fea0003900000 */
[----:B------:R-:W1:Y:S02]  /*15770*/  @!P0 SYNCS.PHASECHK.TRANS64 P0, [R16+URZ+0x28820], R3 ;  /* 0x02882003100085a7 */ /* 0x000e64000800007f */
[----:B-1----:R-:W-:Y:S05]  /*15780*/  @!P0 BRA `(.L_x_1164) ;  /* 0xfffffffc00f08947 */ /* 0x002fea000383ffff */
[----:B------:R-:W-:Y:S05]  /*15790*/  BRA `(.L_x_1243) ;  /* 0xffffffc800647947 */ /* 0x000fea000383ffff */
.L_x_1168:
[----:B0-----:R0:W1:Y:S02]  /*157a0*/  SYNCS.PHASECHK.TRANS64.TRYWAIT P0, [R6+URZ+0x28840], R3 ;  /* 0x02884003060075a7 */ /* 0x001064000800017f */
[----:B-1----:R-:W-:Y:S05]  /*157b0*/  @!P0 NANOSLEEP.SYNCS 0x989680 ;  /* 0x009896800000895d */ /* 0x002fea0003900000 */
[----:B------:R-:W1:Y:S02]  /*157c0*/  @!P0 SYNCS.PHASECHK.TRANS64 P0, [R6+URZ+0x28840], R3 ;  /* 0x02884003060085a7 */ /* 0x000e64000800007f */
[----:B-1----:R-:W-:Y:S05]  /*157d0*/  @!P0 BRA `(.L_x_1168) ;  /* 0xfffffffc00f08947 */ /* 0x002fea000383ffff */
[----:B------:R-:W-:Y:S05]  /*157e0*/  BRA `(.L_x_1244) ;  /* 0xffffffcc00247947 */ /* 0x000fea000383ffff */
.L_x_1169:
        /* <DEDUP_REMOVED lines=8> */
.L_x_1246:
[----:B------:R-:W-:Y:S05]  /*15870*/  BSYNC B1 ;  /* 0x0000000000017941 */ /* 0x000fea0003800000 */
.L_x_1245:
[----:B------:R-:W-:Y:S02]  /*15880*/  IMAD.MOV.U32 R13, RZ, RZ, R8 ;  /* 0x000000ffff0d7224 */ /* 0x000fe400078e0008 */
        /* <DEDUP_REMOVED lines=8> */
.L_x_1247:
[----:B------:R-:W-:Y:S02]  /*15910*/  IMAD R7, R7, 0x2, R16 ;  /* 0x0000000207077824 */ /* 0x000fe400078e0210 */
[----:B------:R-:W-:Y:S02]  /*15920*/  IMAD.MOV.U32 R13, RZ, RZ, R9 ;  /* 0x000000ffff0d7224 */ /* 0x000fe400078e0009 */
[----:B------:R-:W-:Y:S02]  /*15930*/  IMAD.MOV.U32 R12, RZ, RZ, 0x1 ;  /* 0x00000001ff0c7424 */ /* 0x000fe400078e00ff */
[----:B------:R-:W-:-:S07]  /*15940*/  IMAD.MOV.U32 R2, RZ, RZ, R14 ;  /* 0x000000ffff027224 */ /* 0x000fce00078e000e */
[----:B------:R-:W-:Y:S05]  /*15950*/  WARPSYNC.COLLECTIVE R15, `(.L_x_1248) ;  /* 0x000000000f087348 */ /* 0x000fea0003c00000 */
[----:B------:R0:W1:Y:S02]  /*15960*/  SHFL.IDX P6, R14, R13, R12, R11 ;  /* 0x0000000c0d0e7389 */ /* 0x00006400000c000b */
[----:B01----:R-:W-:Y:S01]  /*15970*/  ENDCOLLECTIVE ;  /* 0x000000000000791b */ /* 0x003fe20003800000 */
.L_x_1248:
        /* <DEDUP_REMOVED lines=12> */
.L_x_1249:
[----:B------:R-:W-:Y:S02]  /*15a40*/  IMAD.MOV.U32 R13, RZ, RZ, R9 ;  /* 0x000000ffff0d7224 */ /* 0x000fe400078e0009 */
[----:B------:R-:W-:Y:S02]  /*15a50*/  IMAD.MOV.U32 R12, RZ, RZ, 0x2 ;  /* 0x00000002ff0c7424 */ /* 0x000fe400078e00ff */
[----:B------:R-:W-:-:S07]  /*15a60*/  IMAD.MOV.U32 R2, RZ, RZ, R14 ;  /* 0x000000ffff027224 */ /* 0x000fce00078e000e */
[----:B------:R-:W-:Y:S05]  /*15a70*/  WARPSYNC.COLLECTIVE R15, `(.L_x_1250) ;  /* 0x000000000f087348 */ /* 0x000fea0003c00000 */
[----:B------:R0:W1:Y:S02]  /*15a80*/  SHFL.IDX P6, R14, R13, R12, R11 ;  /* 0x0000000c0d0e7389 */ /* 0x00006400000c000b */
[----:B01----:R-:W-:Y:S01]  /*15a90*/  ENDCOLLECTIVE ;  /* 0x000000000000791b */ /* 0x003fe20003800000 */
.L_x_1250:
        /* <DEDUP_REMOVED lines=12> */
.L_x_1251:
[----:B------:R-:W-:Y:S02]  /*15b60*/  IMAD.MOV.U32 R13, RZ, RZ, R9 ;  /* 0x000000ffff0d7224 */ /* 0x000fe400078e0009 */
[----:B------:R-:W-:Y:S02]  /*15b70*/  IMAD.MOV.U32 R12, RZ, RZ, 0x3 ;  /* 0x00000003ff0c7424 */ /* 0x000fe400078e00ff */
[----:B------:R-:W-:-:S07]  /*15b80*/  IMAD.MOV.U32 R2, RZ, RZ, R14 ;  /* 0x000000ffff027224 */ /* 0x000fce00078e000e */
[----:B------:R-:W-:Y:S05]  /*15b90*/  WARPSYNC.COLLECTIVE R15, `(.L_x_1252) ;  /* 0x000000000f087348 */ /* 0x000fea0003c00000 */
[----:B------:R0:W1:Y:S02]  /*15ba0*/  SHFL.IDX P6, R14, R13, R12, R11 ;  /* 0x0000000c0d0e7389 */ /* 0x00006400000c000b */
[----:B01----:R-:W-:Y:S01]  /*15bb0*/  ENDCOLLECTIVE ;  /* 0x000000000000791b */ /* 0x003fe20003800000 */
.L_x_1252:
        /* <DEDUP_REMOVED lines=12> */
.L_x_1253:
[----:B------:R-:W-:Y:S02]  /*15c80*/  IMAD.MOV.U32 R13, RZ, RZ, R9 ;  /* 0x000000ffff0d7224 */ /* 0x000fe400078e0009 */
[----:B------:R-:W-:Y:S02]  /*15c90*/  IMAD.MOV.U32 R12, RZ, RZ, 0x4 ;  /* 0x00000004ff0c7424 */ /* 0x000fe400078e00ff */
[----:B------:R-:W-:-:S07]  /*15ca0*/  IMAD.MOV.U32 R2, RZ, RZ, R14 ;  /* 0x000000ffff027224 */ /* 0x000fce00078e000e */
[----:B------:R-:W-:Y:S05]  /*15cb0*/  WARPSYNC.COLLECTIVE R15, `(.L_x_1254) ;  /* 0x000000000f087348 */ /* 0x000fea0003c00000 */
[----:B------:R0:W1:Y:S02]  /*15cc0*/  SHFL.IDX P6, R14, R13, R12, R11 ;  /* 0x0000000c0d0e7389 */ /* 0x00006400000c000b */
[----:B01----:R-:W-:Y:S01]  /*15cd0*/  ENDCOLLECTIVE ;  /* 0x000000000000791b */ /* 0x003fe20003800000 */
.L_x_1254:
        /* <DEDUP_REMOVED lines=12> */
.L_x_1255:
[----:B------:R-:W-:Y:S02]  /*15da0*/  IMAD.MOV.U32 R13, RZ, RZ, R9 ;  /* 0x000000ffff0d7224 */ /* 0x000fe400078e0009 */
[----:B------:R-:W-:Y:S02]  /*15db0*/  IMAD.MOV.U32 R12, RZ, RZ, 0x5 ;  /* 0x00000005ff0c7424 */ /* 0x000fe400078e00ff */
[----:B------:R-:W-:-:S07]  /*15dc0*/  IMAD.MOV.U32 R2, RZ, RZ, R14 ;  /* 0x000000ffff027224 */ /* 0x000fce00078e000e */
[----:B------:R-:W-:Y:S05]  /*15dd0*/  WARPSYNC.COLLECTIVE R15, `(.L_x_1256) ;  /* 0x000000000f087348 */ /* 0x000fea0003c00000 */
[----:B------:R0:W1:Y:S02]  /*15de0*/  SHFL.IDX P6, R14, R13, R12, R11 ;  /* 0x0000000c0d0e7389 */ /* 0x00006400000c000b */
[----:B01----:R-:W-:Y:S01]  /*15df0*/  ENDCOLLECTIVE ;  /* 0x000000000000791b */ /* 0x003fe20003800000 */
.L_x_1256:
        /* <DEDUP_REMOVED lines=12> */
.L_x_1257:
[----:B------:R-:W-:Y:S02]  /*15ec0*/  IMAD.MOV.U32 R13, RZ, RZ, R9 ;  /* 0x000000ffff0d7224 */ /* 0x000fe400078e0009 */
[----:B------:R-:W-:Y:S02]  /*15ed0*/  IMAD.MOV.U32 R12, RZ, RZ, 0x6 ;  /* 0x00000006ff0c7424 */ /* 0x000fe400078e00ff */
[----:B------:R-:W-:-:S07]  /*15ee0*/  IMAD.MOV.U32 R2, RZ, RZ, R14 ;  /* 0x000000ffff027224 */ /* 0x000fce00078e000e */
[----:B------:R-:W-:Y:S05]  /*15ef0*/  WARPSYNC.COLLECTIVE R15, `(.L_x_1258) ;  /* 0x000000000f087348 */ /* 0x000fea0003c00000 */
[----:B------:R0:W1:Y:S02]  /*15f00*/  SHFL.IDX P6, R14, R13, R12, R11 ;  /* 0x0000000c0d0e7389 */ /* 0x00006400000c000b */
[----:B01----:R-:W-:Y:S01]  /*15f10*/  ENDCOLLECTIVE ;  /* 0x000000000000791b */ /* 0x003fe20003800000 */
.L_x_1258:
        /* <DEDUP_REMOVED lines=12> */
.L_x_1259:
[----:B------:R-:W-:Y:S02]  /*15fe0*/  IMAD.MOV.U32 R13, RZ, RZ, R9 ;  /* 0x000000ffff0d7224 */ /* 0x000fe400078e0009 */
[----:B------:R-:W-:Y:S02]  /*15ff0*/  IMAD.MOV.U32 R12, RZ, RZ, 0x7 ;  /* 0x00000007ff0c7424 */ /* 0x000fe400078e00ff */
[----:B------:R-:W-:-:S07]  /*16000*/  IMAD.MOV.U32 R2, RZ, RZ, R14 ;  /* 0x000000ffff027224 */ /* 0x000fce00078e000e */
[----:B------:R-:W-:Y:S05]  /*16010*/  WARPSYNC.COLLECTIVE R15, `(.L_x_1260) ;  /* 0x000000000f087348 */ /* 0x000fea0003c00000 */
[----:B------:R0:W1:Y:S02]  /*16020*/  SHFL.IDX P6, R14, R13, R12, R11 ;  /* 0x0000000c0d0e7389 */ /* 0x00006400000c000b */
[----:B01----:R-:W-:Y:S01]  /*16030*/  ENDCOLLECTIVE ;  /* 0x000000000000791b */ /* 0x003fe20003800000 */
.L_x_1260:
        /* <DEDUP_REMOVED lines=12> */
.L_x_1261:
[----:B------:R-:W-:Y:S05]  /*16100*/  BRA `(.L_x_1262) ;  /* 0xffffffc400f87947 */ /* 0x000fea000383ffff */
.L_x_1174:
[----:B0-----:R0:W1:Y:S02]  /*16110*/  SYNCS.PHASECHK.TRANS64.TRYWAIT P0, [R6+URZ+0x28860], R3 ;  /* 0x02886003060075a7 */ /* 0x001064000800017f */
[----:B-1----:R-:W-:Y:S05]  /*16120*/  @!P0 NANOSLEEP.SYNCS 0x989680 ;  /* 0x009896800000895d */ /* 0x002fea0003900000 */
[----:B------:R-:W1:Y:S02]  /*16130*/  @!P0 SYNCS.PHASECHK.TRANS64 P0, [R6+URZ+0x28860], R3 ;  /* 0x02886003060085a7 */ /* 0x000e64000800007f */
[----:B-1----:R-:W-:Y:S05]  /*16140*/  @!P0 BRA `(.L_x_1174) ;  /* 0xfffffffc00f08947 */ /* 0x002fea000383ffff */
[----:B------:R-:W-:Y:S05]  /*16150*/  BRA `(.L_x_1263) ;  /* 0xffffffc800547947 */ /* 0x000fea000383ffff */
.L_x_1175:
        /* <DEDUP_REMOVED lines=8> */
.L_x_1265:
[----:B------:R-:W-:Y:S05]  /*161e0*/  BSYNC B1 ;  /* 0x0000000000017941 */ /* 0x000fea0003800000 */
.L_x_1264:
[----:B------:R-:W-:Y:S02]  /*161f0*/  IMAD.MOV.U32 R13, RZ, RZ, R17 ;  /* 0x000000ffff0d7224 */ /* 0x000fe400078e0011 */
[----:B------:R-:W-:Y:S02]  /*16200*/  IMAD.MOV.U32 R12, RZ, RZ, RZ ;  /* 0x000000ffff0c7224 */ /* 0x000fe400078e00ff */
[----:B------:R-:W-:Y:S02]  /*16210*/  IMAD.MOV.U32 R11, RZ, RZ, 0x181f ;  /* 0x0000181fff0b7424 */ /* 0x000fe400078e00ff */
[----:B------:R-:W-:Y:S02]  /*16220*/  IMAD.MOV.U32 R15, RZ, RZ, -0x1 ;  /* 0xffffffffff0f7424 */ /* 0x000fe400078e00ff */
[----:B------:R-:W-:Y:S02]  /*16230*/  IMAD.MOV.U32 R3, RZ, RZ, R14 ;  /* 0x000000ffff037224 */ /* 0x000fe400078e000e */
[----:B------:R-:W-:-:S07]  /*16240*/  IMAD R7, R7, 0x2, R16 ;  /* 0x0000000207077824 */ /* 0x000fce00078e0210 */
[----:B------:R-:W-:Y:S05]  /*16250*/  WARPSYNC.COLLECTIVE R15, `(.L_x_1266) ;  /* 0x000000000f087348 */ /* 0x000fea0003c00000 */
[----:B------:R0:W1:Y:S02]  /*16260*/  SHFL.IDX P6, R14, R13, R12, R11 ;  /* 0x0000000c0d0e7389 */ /* 0x00006400000c000b */
[----:B01----:R-:W-:Y:S01]  /*16270*/  ENDCOLLECTIVE ;  /* 0x000000000000791b */ /* 0x003fe20003800000 */
.L_x_1266:
[----:B------:R-:W-:Y:S02]  /*16280*/  IMAD.MOV.U32 R13, RZ, RZ, R18 ;  /* 0x000000ffff0d7224 */ /* 0x000fe400078e0012 */
[----:B------:R-:W-:Y:S01]  /*16290*/  IMAD.MOV.U32 R12, RZ, RZ, 0x1 ;  /* 0x00000001ff0c7424 */ /* 0x000fe200078e00ff */
[----:B------:R-:W-:-:S13]  /*162a0*/  IADD3 R2, P0, R14, R5, RZ ;  /* 0x000000050e027210 */ /* 0x000fda0007f1e0ff */
[----:B------:R-:W-:Y:S05]  /*162b0*/  WARPSYNC.COLLECTIVE R15, `(.L_x_1267) ;  /* 0x000000000f087348 */ /* 0x000fea0003c00000 */
[----:B------:R0:W1:Y:S02]  /*162c0*/  SHFL.IDX P6, R14, R13, R12, R11 ;  /* 0x0000000c0d0e7389 */ /* 0x00006400000c000b */
[----:B01----:R-:W-:Y:S01]  /*162d0*/  ENDCOLLECTIVE ;  /* 0x000000000000791b */ /* 0x003fe20003800000 */
.L_x_1267:
        /* <DEDUP_REMOVED lines=13> */
.L_x_1268:
[----:B------:R-:W-:Y:S02]  /*163b0*/  IMAD.MOV.U32 R13, RZ, RZ, R18 ;  /* 0x000000ffff0d7224 */ /* 0x000fe400078e0012 */
[----:B------:R-:W-:Y:S01]  /*163c0*/  IMAD.MOV.U32 R12, RZ, RZ, 0x2 ;  /* 0x00000002ff0c7424 */ /* 0x000fe200078e00ff */
[----:B------:R-:W-:-:S13]  /*163d0*/  IADD3 R2, P0, R14, R5, RZ ;  /* 0x000000050e027210 */ /* 0x000fda0007f1e0ff */
[----:B------:R-:W-:Y:S05]  /*163e0*/  WARPSYNC.COLLECTIVE R15, `(.L_x_1269) ;  /* 0x000000000f087348 */ /* 0x000fea0003c00000 */
[----:B------:R0:W1:Y:S02]  /*163f0*/  SHFL.IDX P6, R14, R13, R12, R11 ;  /* 0x0000000c0d0e7389 */ /* 0x00006400000c000b */
[----:B01----:R-:W-:Y:S01]  /*16400*/  ENDCOLLECTIVE ;  /* 0x000000000000791b */ /* 0x003fe20003800000 */
.L_x_1269:
        /* <DEDUP_REMOVED lines=13> */
.L_x_1270:
[----:B------:R-:W-:Y:S02]  /*164e0*/  IMAD.MOV.U32 R13, RZ, RZ, R18 ;  /* 0x000000ffff0d7224 */ /* 0x000fe400078e0012 */
[----:B------:R-:W-:Y:S01]  /*164f0*/  IMAD.MOV.U32 R12, RZ, RZ, 0x3 ;  /* 0x00000003ff0c7424 */ /* 0x000fe200078e00ff */
[----:B------:R-:W-:-:S13]  /*16500*/  IADD3 R2, P0, R14, R5, RZ ;  /* 0x000000050e027210 */ /* 0x000fda0007f1e0ff */
[----:B------:R-:W-:Y:S05]  /*16510*/  WARPSYNC.COLLECTIVE R15, `(.L_x_1271) ;  /* 0x000000000f087348 */ /* 0x000fea0003c00000 */
[----:B------:R0:W1:Y:S02]  /*16520*/  SHFL.IDX P6, R14, R13, R12, R11 ;  /* 0x0000000c0d0e7389 */ /* 0x00006400000c000b */
[----:B01----:R-:W-:Y:S01]  /*16530*/  ENDCOLLECTIVE ;  /* 0x000000000000791b */ /* 0x003fe20003800000 */
.L_x_1271:
        /* <DEDUP_REMOVED lines=13> */
.L_x_1272:
[----:B------:R-:W-:Y:S02]  /*16610*/  IMAD.MOV.U32 R13, RZ, RZ, R18 ;  /* 0x000000ffff0d7224 */ /* 0x000fe400078e0012 */
[----:B------:R-:W-:Y:S01]  /*16620*/  IMAD.MOV.U32 R12, RZ, RZ, 0x4 ;  /* 0x00000004ff0c7424 */ /* 0x000fe200078e00ff */
[----:B------:R-:W-:-:S13]  /*16630*/  IADD3 R2, P0, R14, R5, RZ ;  /* 0x000000050e027210 */ /* 0x000fda0007f1e0ff */
[----:B------:R-:W-:Y:S05]  /*16640*/  WARPSYNC.COLLECTIVE R15, `(.L_x_1273) ;  /* 0x000000000f087348 */ /* 0x000fea0003c00000 */
[----:B------:R0:W1:Y:S02]  /*16650*/  SHFL.IDX P6, R14, R13, R12, R11 ;  /* 0x0000000c0d0e7389 */ /* 0x00006400000c000b */
[----:B01----:R-:W-:Y:S01]  /*16660*/  ENDCOLLECTIVE ;  /* 0x000000000000791b */ /* 0x003fe20003800000 */
.L_x_1273:
        /* <DEDUP_REMOVED lines=13> */
.L_x_1274:
[----:B------:R-:W-:Y:S02]  /*16740*/  IMAD.MOV.U32 R13, RZ, RZ, R18 ;  /* 0x000000ffff0d7224 */ /* 0x000fe400078e0012 */
[----:B------:R-:W-:Y:S01]  /*16750*/  IMAD.MOV.U32 R12, RZ, RZ, 0x5 ;  /* 0x00000005ff0c7424 */ /* 0x000fe200078e00ff */
[----:B------:R-:W-:-:S13]  /*16760*/  IADD3 R2, P0, R14, R5, RZ ;  /* 0x000000050e027210 */ /* 0x000fda0007f1e0ff */
[----:B------:R-:W-:Y:S05]  /*16770*/  WARPSYNC.COLLECTIVE R15, `(.L_x_1275) ;  /* 0x000000000f087348 */ /* 0x000fea0003c00000 */
[----:B------:R0:W1:Y:S02]  /*16780*/  SHFL.IDX P6, R14, R13, R12, R11 ;  /* 0x0000000c0d0e7389 */ /* 0x00006400000c000b */
[----:B01----:R-:W-:Y:S01]  /*16790*/  ENDCOLLECTIVE ;  /* 0x000000000000791b */ /* 0x003fe20003800000 */
.L_x_1275:
        /* <DEDUP_REMOVED lines=13> */
.L_x_1276:
[----:B------:R-:W-:Y:S02]  /*16870*/  IMAD.MOV.U32 R13, RZ, RZ, R18 ;  /* 0x000000ffff0d7224 */ /* 0x000fe400078e0012 */
[----:B------:R-:W-:Y:S01]  /*16880*/  IMAD.MOV.U32 R12, RZ, RZ, 0x6 ;  /* 0x00000006ff0c7424 */ /* 0x000fe200078e00ff */
[----:B------:R-:W-:-:S13]  /*16890*/  IADD3 R2, P0, R14, R5, RZ ;  /* 0x000000050e027210 */ /* 0x000fda0007f1e0ff */
[----:B------:R-:W-:Y:S05]  /*168a0*/  WARPSYNC.COLLECTIVE R15, `(.L_x_1277) ;  /* 0x000000000f087348 */ /* 0x000fea0003c00000 */
[----:B------:R0:W1:Y:S02]  /*168b0*/  SHFL.IDX P6, R14, R13, R12, R11 ;  /* 0x0000000c0d0e7389 */ /* 0x00006400000c000b */
[----:B01----:R-:W-:Y:S01]  /*168c0*/  ENDCOLLECTIVE ;  /* 0x000000000000791b */ /* 0x003fe20003800000 */
.L_x_1277:
        /* <DEDUP_REMOVED lines=13> */
.L_x_1278:
[----:B------:R-:W-:Y:S02]  /*169a0*/  IMAD.MOV.U32 R13, RZ, RZ, R18 ;  /* 0x000000ffff0d7224 */ /* 0x000fe400078e0012 */
[----:B------:R-:W-:Y:S01]  /*169b0*/  IMAD.MOV.U32 R12, RZ, RZ, 0x7 ;  /* 0x00000007ff0c7424 */ /* 0x000fe200078e00ff */
[----:B------:R-:W-:-:S13]  /*169c0*/  IADD3 R2, P0, R14, R5, RZ ;  /* 0x000000050e027210 */ /* 0x000fda0007f1e0ff */
[----:B------:R-:W-:Y:S05]  /*169d0*/  WARPSYNC.COLLECTIVE R15, `(.L_x_1279) ;  /* 0x000000000f087348 */ /* 0x000fea0003c00000 */
[----:B------:R0:W1:Y:S02]  /*169e0*/  SHFL.IDX P6, R14, R13, R12, R11 ;  /* 0x0000000c0d0e7389 */ /* 0x00006400000c000b */
[----:B01----:R-:W-:Y:S01]  /*169f0*/  ENDCOLLECTIVE ;  /* 0x000000000000791b */ /* 0x003fe20003800000 */
.L_x_1279:
        /* <DEDUP_REMOVED lines=12> */
.L_x_1280:
[----:B------:R-:W-:Y:S01]  /*16ac0*/  @!PT LDS RZ, [RZ] ;  /* 0x00000000fffff984 */ /* 0x000fe20000000800 */
[----:B------:R-:W-:Y:S01]  /*16ad0*/  @!PT LDS RZ, [RZ] ;  /* 0x00000000fffff984 */ /* 0x000fe20000000800 */
[----:B------:R-:W-:Y:S01]  /*16ae0*/  @!PT LDS RZ, [RZ] ;  /* 0x00000000fffff984 */ /* 0x000fe20000000800 */
[----:B------:R0:W-:Y:S01]  /*16af0*/  LDGSTS.E.BYPASS.LTC128B.128 [R7+0x7400], desc[UR52][R2.64+0x80], !P0 ;  /* 0x0740008002077fae */ /* 0x0001e2000c101d74 */
[----:B------:R-:W-:Y:S05]  /*16b00*/  BRA `(.L_x_1281) ;  /* 0xffffffc000f87947 */ /* 0x000fea000383ffff */
.L_x_1183:
[----:B0-----:R0:W1:Y:S02]  /*16b10*/  SYNCS.PHASECHK.TRANS64.TRYWAIT P0, [R4+URZ+0x28860], R3 ;  /* 0x02886003040075a7 */ /* 0x001064000800017f */
[----:B-1----:R-:W-:Y:S05]  /*16b20*/  @!P0 NANOSLEEP.SYNCS 0x989680 ;  /* 0x009896800000895d */ /* 0x002fea0003900000 */
[----:B------:R-:W1:Y:S02]  /*16b30*/  @!P0 SYNCS.PHASECHK.TRANS64 P0, [R4+URZ+0x28860], R3 ;  /* 0x02886003040085a7 */ /* 0x000e64000800007f */
[----:B-1----:R-:W-:Y:S05]  /*16b40*/  @!P0 BRA `(.L_x_1183) ;  /* 0xfffffffc00f08947 */ /* 0x002fea000383ffff */
[----:B------:R-:W-:Y:S05]  /*16b50*/  BRA `(.L_x_1282) ;  /* 0xffffffc800187947 */ /* 0x000fea000383ffff */
.L_x_1184:
        /* <DEDUP_REMOVED lines=8> */
.L_x_1284:
[----:B------:R-:W-:Y:S05]  /*16be0*/  BSYNC B0 ;  /* 0x0000000000007941 */ /* 0x000fea0003800000 */
.L_x_1283:
        /* <DEDUP_REMOVED lines=9> */
.L_x_1285:
[----:B------:R-:W-:Y:S02]  /*16c80*/  IMAD.MOV.U32 R13, RZ, RZ, R18 ;  /* 0x000000ffff0d7224 */ /* 0x000fe400078e0012 */
[----:B------:R-:W-:Y:S01]  /*16c90*/  IMAD.MOV.U32 R12, RZ, RZ, 0x1 ;  /* 0x00000001ff0c7424 */ /* 0x000fe200078e00ff */
[----:B------:R-:W-:-:S13]  /*16ca0*/  IADD3 R2, P0, R14, R6, RZ ;  /* 0x000000060e027210 */ /* 0x000fda0007f1e0ff */
[----:B------:R-:W-:Y:S05]  /*16cb0*/  WARPSYNC.COLLECTIVE R15, `(.L_x_1286) ;  /* 0x000000000f087348 */ /* 0x000fea0003c00000 */
[----:B------:R0:W1:Y:S02]  /*16cc0*/  SHFL.IDX P6, R14, R13, R12, R11 ;  /* 0x0000000c0d0e7389 */ /* 0x00006400000c000b */
[----:B01----:R-:W-:Y:S01]  /*16cd0*/  ENDCOLLECTIVE ;  /* 0x000000000000791b */ /* 0x003fe20003800000 */
.L_x_1286:
[----:B------:R-:W-:Y:S01]  /*16ce0*/  IMAD.X R3, RZ, RZ, R0, P0 ;  /* 0x000000ffff037224 */ /* 0x000fe200000e0600 */
[----:B------:R-:W-:Y:S01]  /*16cf0*/  ISETP.LT.OR P0, PT, R5, 0x1, P3 ;  /* 0x000000010500780c */ /* 0x000fe20001f01670 */
[----:B------:R-:W-:Y:S02]  /*16d00*/  IMAD R0, R7, 0x2, R16 ;  /* 0x0000000207007824 */ /* 0x000fe400078e0210 */
        /* <DEDUP_REMOVED lines=10> */
.L_x_1287:
[----:B------:R-:W-:Y:S01]  /*16db0*/  @!PT LDS RZ, [RZ] ;  /* 0x00000000fffff984 */ /* 0x000fe20000000800 */
[----:B------:R-:W-:Y:S01]  /*16dc0*/  @!PT LDS RZ, [RZ] ;  /* 0x00000000fffff984 */ /* 0x000fe20000000800 */
[----:B------:R-:W-:Y:S01]  /*16dd0*/  @!PT LDS RZ, [RZ] ;  /* 0x00000000fffff984 */ /* 0x000fe20000000800 */
[----:B------:R0:W-:Y:S01]  /*16de0*/  LDGSTS.E.BYPASS.LTC128B.128 [R0+0x4400], desc[UR52][R2.64+0x80], !P0 ;  /* 0x0440008002007fae */ /* 0x0001e2000c101d74 */
[----:B------:R-:W-:Y:S02]  /*16df0*/  IMAD.MOV.U32 R13, RZ, RZ, R18 ;  /* 0x000000ffff0d7224 */ /* 0x000fe400078e0012 */
[----:B------:R-:W-:Y:S01]  /*16e00*/  IMAD.MOV.U32 R12, RZ, RZ, 0x2 ;  /* 0x00000002ff0c7424 */ /* 0x000fe200078e00ff */
[----:B0-----:R-:W-:-:S13]  /*16e10*/  IADD3 R2, P0, R14, R6, RZ ;  /* 0x000000060e027210 */ /* 0x001fda0007f1e0ff */
[----:B------:R-:W-:Y:S05]  /*16e20*/  WARPSYNC.COLLECTIVE R15, `(.L_x_1288) ;  /* 0x000000000f087348 */ /* 0x000fea0003c00000 */
[----:B------:R0:W1:Y:S02]  /*16e30*/  SHFL.IDX P6, R14, R13, R12, R11 ;  /* 0x0000000c0d0e7389 */ /* 0x00006400000c000b */
[----:B01----:R-:W-:Y:S01]  /*16e40*/  ENDCOLLECTIVE ;  /* 0x000000000000791b */ /* 0x003fe20003800000 */
.L_x_1288:
        /* <DEDUP_REMOVED lines=12> */
.L_x_1289:
        /* <DEDUP_REMOVED lines=10> */
.L_x_1290:
        /* <DEDUP_REMOVED lines=12> */
.L_x_1291:
        /* <DEDUP_REMOVED lines=10> */
.L_x_1292:
        /* <DEDUP_REMOVED lines=12> */
.L_x_1293:
        /* <DEDUP_REMOVED lines=10> */
.L_x_1294:
        /* <DEDUP_REMOVED lines=12> */
.L_x_1295:
        /* <DEDUP_REMOVED lines=10> */
.L_x_1296:
        /* <DEDUP_REMOVED lines=12> */
.L_x_1297:
        /* <DEDUP_REMOVED lines=10> */
.L_x_1298:
        /* <DEDUP_REMOVED lines=12> */
.L_x_1299:
[----:B------:R-:W-:Y:S01]  /*175f0*/  @!PT LDS RZ, [RZ] ;  /* 0x00000000fffff984 */ /* 0x000fe20000000800 */
[----:B------:R-:W-:Y:S01]  /*17600*/  @!PT LDS RZ, [RZ] ;  /* 0x00000000fffff984 */ /* 0x000fe20000000800 */
[----:B------:R-:W-:Y:S01]  /*17610*/  @!PT LDS RZ, [RZ] ;  /* 0x00000000fffff984 */ /* 0x000fe20000000800 */
[----:B------:R0:W-:Y:S01]  /*17620*/  LDGSTS.E.BYPASS.LTC128B.128 [R0+0x7400], desc[UR52][R2.64+0x80], !P0 ;  /* 0x0740008002007fae */ /* 0x0001e2000c101d74 */
[----:B------:R-:W-:Y:S05]  /*17630*/  BRA `(.L_x_1300) ;  /* 0xffffffc0006c7947 */ /* 0x000fea000383ffff */
.L_x_1189:
[----:B------:R-:W-:Y:S01]  /*17640*/  BSSY B0, `(.L_x_1301) ;  /* 0x0000008000007945 */ /* 0x000fe20003800000 */
[----:B------:R-:W-:Y:S02]  /*17650*/  IMAD.MOV.U32 R13, RZ, RZ, R34 ;  /* 0x000000ffff0d7224 */ /* 0x000fe400078e0022 */
[----:B------:R-:W-:Y:S02]  /*17660*/  IMAD.MOV.U32 R12, RZ, RZ, RZ ;  /* 0x000000ffff0c7224 */ /* 0x000fe400078e00ff */
[----:B------:R-:W-:Y:S02]  /*17670*/  IMAD.MOV.U32 R11, RZ, RZ, 0x1f ;  /* 0x0000001fff0b7424 */ /* 0x000fe400078e00ff */
[----:B------:R-:W-:-:S07]  /*17680*/  IMAD.MOV.U32 R15, RZ, RZ, -0x1 ;  /* 0xffffffffff0f7424 */ /* 0x000fce00078e00ff */
[----:B-----5:R-:W-:Y:S05]  /*17690*/  WARPSYNC.COLLECTIVE R15, `(.L_x_1302) ;  /* 0x000000000f087348 */ /* 0x020fea0003c00000 */
[----:B------:R0:W1:Y:S02]  /*176a0*/  SHFL.IDX P6, R14, R13, R12, R11 ;  /* 0x0000000c0d0e7389 */ /* 0x00006400000c000b */
[----:B01---5:R-:W-:Y:S01]  /*176b0*/  ENDCOLLECTIVE ;  /* 0x000000000000791b */ /* 0x023fe20003800000 */
.L_x_1302:
[----:B------:R-:W-:Y:S05]  /*176c0*/  BSYNC B0 ;  /* 0x0000000000007941 */ /* 0x000fea0003800000 */
.L_x_1301:
[----:B------:R-:W-:Y:S05]  /*176d0*/  BRA `(.L_x_1303) ;  /* 0xffffffc000f07947 */ /* 0x000fea000383ffff */
.L_x_1192:
[----:B-1----:R1:W2:Y:S02]  /*176e0*/  SYNCS.PHASECHK.TRANS64.TRYWAIT P0, [R4+URZ+0x28820], R0 ;  /* 0x02882000040075a7 */ /* 0x0022a4000800017f */
[----:B--2---:R-:W-:Y:S05]  /*176f0*/  @!P0 NANOSLEEP.SYNCS 0x989680 ;  /* 0x009896800000895d */ /* 0x004fea0003900000 */
[----:B------:R-:W2:Y:S02]  /*17700*/  @!P0 SYNCS.PHASECHK.TRANS64 P0, [R4+URZ+0x28820], R0 ;  /* 0x02882000040085a7 */ /* 0x000ea4000800007f */
[----:B--2---:R-:W-:Y:S05]  /*17710*/  @!P0 BRA `(.L_x_1192) ;  /* 0xfffffffc00f08947 */ /* 0x004fea000383ffff */
[----:B------:R-:W-:Y:S05]  /*17720*/  BRA `(.L_x_1304) ;  /* 0xffffffc400347947 */ /* 0x000fea000383ffff */
.L_x_1193:
        /* <DEDUP_REMOVED lines=11> */
.L_x_1306:
[----:B------:R-:W-:Y:S05]  /*177e0*/  BSYNC B0 ;  /* 0x0000000000007941 */ /* 0x000fea0003800000 */
.L_x_1305:
[----:B------:R-:W-:Y:S05]  /*177f0*/  BRA `(.L_x_1307) ;  /* 0xffffffc4001c7947 */ /* 0x000fea000383ffff */
.L_x_1196:
[----:B------:R-:W-:Y:S01]  /*17800*/  BSSY B1, `(.L_x_1308) ;  /* 0x0000006000017945 */ /* 0x000fe20003800000 */
[----:B------:R-:W-:-:S07]  /*17810*/  IMAD.MOV.U32 R15, RZ, RZ, -0x1 ;  /* 0xffffffffff0f7424 */ /* 0x000fce00078e00ff */
[----:B01---5:R-:W-:Y:S05]  /*17820*/  WARPSYNC.COLLECTIVE R15, `(.L_x_1309) ;  /* 0x000000000f0c7348 */ /* 0x023fea0003c00000 */
[----:B------:R-:W-:Y:S02]  /*17830*/  ELECT P6, UR62, PT ;  /* 0x00000000003e782f */ /* 0x000fe400038c0000 */
[----:B------:R-:W-:Y:S01]  /*17840*/  MOV R14, UR62 ;  /* 0x0000003e000e7c02 */ /* 0x000fe20008000f00 */
[----:B01---5:R-:W-:Y:S10]  /*17850*/  ENDCOLLECTIVE ;  /* 0x000000000000791b */ /* 0x023ff40003800000 */
.L_x_1309:
[----:B------:R-:W-:Y:S05]  /*17860*/  BSYNC B1 ;  /* 0x0000000000017941 */ /* 0x000fea0003800000 */
.L_x_1308:
[----:B------:R-:W-:Y:S05]  /*17870*/  BRA `(.L_x_1310) ;  /* 0xffffffc400147947 */ /* 0x000fea000383ffff */
.L_x_1198:
[----:B-1----:R1:W2:Y:S02]  /*17880*/  SYNCS.PHASECHK.TRANS64.TRYWAIT P1, [R5+URZ+0x28840], R0 ;  /* 0x02884000050075a7 */ /* 0x0022a4000802017f */
[----:B--2---:R-:W-:Y:S05]  /*17890*/  @!P1 NANOSLEEP.SYNCS 0x989680 ;  /* 0x009896800000995d */ /* 0x004fea0003900000 */
[----:B------:R-:W2:Y:S02]  /*178a0*/  @!P1 SYNCS.PHASECHK.TRANS64 P1, [R5+URZ+0x28840], R0 ;  /* 0x02884000050095a7 */ /* 0x000ea4000802007f */
[----:B--2---:R-:W-:Y:S05]  /*178b0*/  @!P1 BRA `(.L_x_1198) ;  /* 0xfffffffc00f09947 */ /* 0x004fea000383ffff */
[----:B------:R-:W-:Y:S05]  /*178c0*/  BRA `(.L_x_1311) ;  /* 0xffffffc400347947 */ /* 0x000fea000383ffff */
.L_x_1200:
[----:B--2---:R2:W3:Y:S02]  /*178d0*/  SYNCS.PHASECHK.TRANS64.TRYWAIT P1, [R23+URZ+0x28840], R2 ;  /* 0x02884002170075a7 */ /* 0x0044e4000802017f */
[----:B---3--:R-:W-:Y:S05]  /*178e0*/  @!P1 NANOSLEEP.SYNCS 0x989680 ;  /* 0x009896800000995d */ /* 0x008fea0003900000 */
[----:B------:R-:W3:Y:S02]  /*178f0*/  @!P1 SYNCS.PHASECHK.TRANS64 P1, [R23+URZ+0x28840], R2 ;  /* 0x02884002170095a7 */ /* 0x000ee4000802007f */
[----:B---3--:R-:W-:Y:S05]  /*17900*/  @!P1 BRA `(.L_x_1200) ;  /* 0xfffffffc00f09947 */ /* 0x008fea000383ffff */
[----:B------:R-:W-:Y:S05]  /*17910*/  BRA `(.L_x_1312) ;  /* 0xffffffc400407947 */ /* 0x000fea000383ffff */
.L_x_1202:
[----:B---3--:R3:W4:Y:S02]  /*17920*/  SYNCS.PHASECHK.TRANS64.TRYWAIT P1, [R5+URZ+0x28860], R0 ;  /* 0x02886000050075a7 */ /* 0x008724000802017f */
[----:B----4-:R-:W-:Y:S05]  /*17930*/  @!P1 NANOSLEEP.SYNCS 0x989680 ;  /* 0x009896800000995d */ /* 0x010fea0003900000 */
[----:B------:R-:W4:Y:S02]  /*17940*/  @!P1 SYNCS.PHASECHK.TRANS64 P1, [R5+URZ+0x28860], R0 ;  /* 0x02886000050095a7 */ /* 0x000f24000802007f */
[----:B----4-:R-:W-:Y:S05]  /*17950*/  @!P1 BRA `(.L_x_1202) ;  /* 0xfffffffc00f09947 */ /* 0x010fea000383ffff */
[----:B------:R-:W-:Y:S05]  /*17960*/  BRA `(.L_x_1313) ;  /* 0xffffffc4003c7947 */ /* 0x000fea000383ffff */
.L_x_1314:
        /* <DEDUP_REMOVED lines=9> */
.L_x_3481:


//--------------------- .text._ZN7cutlass13device_kernelIN5flash11enable_sm90INS1_16FlashAttnFwdSm90INS1_25CollectiveMainloopFwdSm90ILi2EN4cute5tupleIJNS5_1CILi1EEES8_S8_EEENS6_IJNS7_ILi128EEESA_SA_EEELi128ENS_6half_tEfNS_4arch4Sm90ELb0ELb1ELb0ELb1ELb1ELb0ELb0ELb1ELb1ELb1ELb0ELb0EEENS1_21CollectiveEpilogueFwdISB_S9_SC_SE_Li256ELb1ELb1ELb0ELb0EEENS1_36VarlenDynamicPersistentTileSchedulerILi128ELi128ELi256ELi128ELb0ELb1ELb1ELb1ELb0ELb1EEEEEEEEEvNT_6ParamsE --------------------------
	.section	.text._ZN7cutlass13device_kernelIN5flash11enable_sm90INS1_16FlashAttnFwdSm90INS1_25CollectiveMainloopFwdSm90ILi2EN4cute5tupleIJNS5_1CILi1EEES8_S8_EEENS6_IJNS7_ILi128EEESA_SA_EEELi128ENS_6half_tEfNS_4arch4Sm90ELb0ELb1ELb0ELb1ELb1ELb0ELb0ELb1ELb1ELb1ELb0ELb0EEENS1_21CollectiveEpilogueFwdISB_S9_SC_SE_Li256ELb1ELb1ELb0ELb0EEENS1_36VarlenDynamicPersistentTileSchedulerILi128ELi128ELi256ELi128ELb0ELb1ELb1ELb1ELb0ELb1EEEEEEEEEvNT_6ParamsE,"ax",@progbits
	.align	128
.text._ZN7cutlass13device_kernelIN5flash11enable_sm90INS1_16FlashAttnFwdSm90INS1_25CollectiveMainloopFwdSm90ILi2EN4cute5tupleIJNS5_1CILi1EEES8_S8_EEENS6_IJNS7_ILi128EEESA_SA_EEELi128ENS_6half_tEfNS_4arch4Sm90ELb0ELb1ELb0ELb1ELb1ELb0ELb0ELb1ELb1ELb1ELb0ELb0EEENS1_21CollectiveEpilogueFwdISB_S9_SC_SE_Li256ELb1ELb1ELb0ELb0EEENS1_36VarlenDynamicPersistentTileSchedulerILi128ELi128ELi256ELi128ELb0ELb1ELb1ELb1ELb0ELb1EEEEEEEEEvNT_6ParamsE:
        .type           _ZN7cutlass13device_kernelIN5flash11enable_sm90INS1_16FlashAttnFwdSm90INS1_25CollectiveMainloopFwdSm90ILi2EN4cute5tupleIJNS5_1CILi1EEES8_S8_EEENS6_IJNS7_ILi128EEESA_SA_EEELi128ENS_6half_tEfNS_4arch4Sm90ELb0ELb1ELb0ELb1ELb1ELb0ELb0ELb1ELb1ELb1ELb0ELb0EEENS1_21CollectiveEpilogueFwdISB_S9_SC_SE_Li256ELb1ELb1ELb0ELb0EEENS1_36VarlenDynamicPersistentTileSchedulerILi128ELi128ELi256ELi128ELb0ELb1ELb1ELb1ELb0ELb1EEEEEEEEEvNT_6ParamsE,@function
        .size           _ZN7cutlass13device_kernelIN5flash11enable_sm90INS1_16FlashAttnFwdSm90INS1_25CollectiveMainloopFwdSm90ILi2EN4cute5tupleIJNS5_1CILi1EEES8_S8_EEENS6_IJNS7_ILi128EEESA_SA_EEELi128ENS_6half_tEfNS_4arch4Sm90ELb0ELb1ELb0ELb1ELb1ELb0ELb0ELb1ELb1ELb1ELb0ELb0EEENS1_21CollectiveEpilogueFwdISB_S9_SC_SE_Li256ELb1ELb1ELb0ELb0EEENS1_36VarlenDynamicPersistentTileSchedulerILi128ELi128ELi256ELi128ELb0ELb1ELb1ELb1ELb0ELb1EEEEEEEEEvNT_6ParamsE,(.L_x_3482 - _ZN7cutlass13device_kernelIN5flash11enable_sm90INS1_16FlashAttnFwdSm90INS1_25CollectiveMainloopFwdSm90ILi2EN4cute5tupleIJNS5_1CILi1EEES8_S8_EEENS6_IJNS7_ILi128EEESA_SA_EEELi128ENS_6half_tEfNS_4arch4Sm90ELb0ELb1ELb0ELb1ELb1ELb0ELb0ELb1ELb1ELb1ELb0ELb0EEENS1_21CollectiveEpilogueFwdISB_S9_SC_SE_Li256ELb1ELb1ELb0ELb0EEENS1_36VarlenDynamicPersistentTileSchedulerILi128ELi128ELi256ELi128ELb0ELb1ELb1ELb1ELb0ELb1EEEEEEEEEvNT_6ParamsE)
        .other          _ZN7cutlass13device_kernelIN5flash11enable_sm90INS1_16FlashAttnFwdSm90INS1_25CollectiveMainloopFwdSm90ILi2EN4cute5tupleIJNS5_1CILi1EEES8_S8_EEENS6_IJNS7_ILi128EEESA_SA_EEELi128ENS_6half_tEfNS_4arch4Sm90ELb0ELb1ELb0ELb1ELb1ELb0ELb0ELb1ELb1ELb1ELb0ELb0EEENS1_21CollectiveEpilogueFwdISB_S9_SC_SE_Li256ELb1ELb1ELb0ELb0EEENS1_36VarlenDynamicPersistentTileSchedulerILi128ELi128ELi256ELi128ELb0ELb1ELb1ELb1ELb0ELb1EEEEEEEEEvNT_6ParamsE,@"STO_CUDA_ENTRY STV_DEFAULT"
_ZN7cutlass13device_kernelIN5flash11enable_sm90INS1_16FlashAttnFwdSm90INS1_25CollectiveMainloopFwdSm90ILi2EN4cute5tupleIJNS5_1CILi1EEES8_S8_EEENS6_IJNS7_ILi128EEESA_SA_EEELi128ENS_6half_tEfNS_4arch4Sm90ELb0ELb1ELb0ELb1ELb1ELb0ELb0ELb1ELb1ELb1ELb0ELb0EEENS1_21CollectiveEpilogueFwdISB_S9_SC_SE_Li256ELb1ELb1ELb0ELb0EEENS1_36VarlenDynamicPersistentTileSchedulerILi128ELi128ELi256ELi128ELb0ELb1ELb1ELb1ELb0ELb1EEEEEEEEEvNT_6ParamsE:
[----:B------:R-:W0:Y:S02]  /*0000*/  LDC R1, c[0x0][0x28] ;  /* 0x00000a00ff017b82 */ /* 0x000e240000000800 */
[----:B0-----:R-:W-:Y:S01]  /*0010*/  VIADD R1, R1, 0xffffffe0 ;  /* 0xffffffe001017836 */ /* 0x001fe20000000000 */
[----:B------:R-:W0:Y:S01]  /*0020*/  S2R R3, SR_TID.X ;  /* 0x0000000000037919 */ /* 0x000e220000002100 */
[----:B------:R-:W-:Y:S01]  /*0030*/  ELECT P0, URZ, PT ;  /* 0x00000000003f782f */ /* 0x000fe20003800000 */
[----:B------:R-:W-:Y:S01]  /*0040*/  UMOV UR4, 0x80 ;  /* 0x0000008000047882 */ /* 0x000fe20000000000 */
[----:B------:R-:W-:Y:S01]  /*0050*/  UMOV UR7, 0x100 ;  /* 0x0000010000077882 */ /* 0x000fe20000000000 */
[--C-:B0-----:R-:W-:Y:S02]  /*0060*/  SHF.R.U32.HI R0, RZ, 0x5, R3.reuse ;  /* 0x00000005ff007819 */ /* 0x101fe40000011603 */
[----:B------:R-:W-:-:S03]  /*0070*/  SHF.R.U32.HI R23, RZ, 0x7, R3 ;  /* 0x00000007ff177819 */ /* 0x000fc60000011603 */
[----:B------:R-:W0:Y:S04]  /*0080*/  SHFL.IDX PT, R2, R0, RZ, 0x1f ;  /* 0x00001fff00027589 */ /* 0x000e2800000e0000 */
[----:B------:R1:W2:Y:S01]  /*0090*/  SHFL.IDX PT, R3, R23, RZ, 0x1f ;  /* 0x00001fff17037589 */ /* 0x0002a200000e0000 */
[C---:B0-----:R-:W-:Y:S02]  /*00a0*/  ISETP.NE.OR P0, PT, R2.reuse, RZ, !P0 ;  /* 0x000000ff0200720c */ /* 0x041fe40004705670 */
[----:B------:R-:W-:-:S11]  /*00b0*/  ISETP.NE.AND P1, PT, R2, RZ, PT ;  /* 0x000000ff0200720c */ /* 0x000fd60003f25270 */
[----:B------:R-:W-:Y:S01]  /*00c0*/  VOTEU.ALL UP0, P0 ;  /* 0x00000000003f7886 */ /* 0x000fe20000000000 */
[----:B------:R-:W-:-:S04]  /*00d0*/  VOTEU.ALL UP1, P0 ;  /* 0x00000000003f7886 */ /* 0x000fc80000020000 */
[----:B------:R-:W0:Y:S01]  /*00e0*/  @!UP0 S2UR UR8, SR_CgaCtaId ;  /* 0x00000000000889c3 */ /* 0x000e220000008800 */
[----:B------:R-:W-:Y:S01]  /*00f0*/  @!UP0 UMOV UR6, 0x400 ;  /* 0x0000040000068882 */ /* 0x000fe20000000000 */
[----:B------:R-:W-:-:S04]  /*0100*/  @!UP0 UIADD3 UR4, -UR4, 0x100000, URZ ;  /* 0x0010000004048890 */ /* 0x000fc8000fffe13f */
[----:B------:R-:W-:Y:S02]  /*0110*/  @!UP0 USHF.L.U32 UR5, UR4, 0xb, URZ ;  /* 0x0000000b04058899 */ /* 0x000fe4000800063f */
[----:B------:R-:W-:Y:S02]  /*0120*/  @!UP0 USHF.L.U32 UR4, UR4, 0x1, URZ ;  /* 0x0000000104048899 */ /* 0x000fe4000800063f */
[----:B0-----:R-:W-:Y:S02]  /*0130*/  @!UP0 ULEA UR8, UR8, UR6, 0x18 ;  /* 0x0000000608088291 */ /* 0x001fe4000f8ec03f */
[----:B------:R-:W-:-:S04]  /*0140*/  @!UP0 UIADD3 UR6, -UR7, 0x100000, URZ ;  /* 0x0010000007068890 */ /* 0x000fc8000fffe13f */
[----:B------:R-:W-:Y:S02]  /*0150*/  @!UP0 USHF.L.U32 UR7, UR6, 0xb, URZ ;  /* 0x0000000b06078899 */ /* 0x000fe4000800063f */
[----:B------:R-:W-:Y:S01]  /*0160*/  @!UP0 USHF.L.U32 UR6, UR6, 0x1, URZ ;  /* 0x0000000106068899 */ /* 0x000fe2000800063f */
[----:B------:R-:W-:-:S05]  /*0170*/  VOTEU.ALL UP0, P0 ;  /* 0x00000000003f7886 */ /* 0x000fca0000000000 */
[----:B------:R1:W0:Y:S06]  /*0180*/  @!UP0 SYNCS.EXCH.64 URZ, [UR8+0x28800], UR4 ;  /* 0x02880004083f85b2 */ /* 0x00022c0008000100 */
[----:B------:R1:W3:Y:S02]  /*0190*/  @!UP1 SYNCS.EXCH.64 URZ, [UR8+0x28820], UR6 ;  /* 0x02882006083f95b2 */ /* 0x0002e40008000100 */
[----:B-12---:R-:W-:Y:S05]  /*01a0*/  @P1 BRA `(.L_x_1315) ;  /* 0x0000000000481947 */ /* 0x006fea0003800000 */
[----:B------:R-:W1:Y:S01]  /*01b0*/  S2UR UR5, SR_CgaCtaId ;  /* 0x00000000000579c3 */ /* 0x000e620000008800 */
[----:B------:R-:W-:Y:S01]  /*01c0*/  UMOV UR4, 0x400 ;  /* 0x0000040000047882 */ /* 0x000fe20000000000 */
[----:B------:R-:W-:Y:S01]  /*01d0*/  UMOV UR6, 0x80 ;  /* 0x0000008000067882 */ /* 0x000fe20000000000 */
[----:B------:R-:W-:Y:S01]  /*01e0*/  UMOV UR7, 0x100 ;  /* 0x0000010000077882 */ /* 0x000fe20000000000 */
[----:B------:R-:W-:Y:S01]  /*01f0*/  ELECT P0, URZ, PT ;  /* 0x00000000003f782f */ /* 0x000fe20003800000 */
[----:B-1----:R-:W-:Y:S02]  /*0200*/  ULEA UR8, UR5, UR4, 0x18 ;  /* 0x0000000405087291 */ /* 0x002fe4000f8ec03f */
[----:B------:R-:W-:-:S04]  /*0210*/  UIADD3 UR4, -UR6, 0x100000, URZ ;  /* 0x0010000006047890 */ /* 0x000fc8000fffe13f */
[----:B------:R-:W-:Y:S02]  /*0220*/  USHF.L.U32 UR5, UR4, 0xb, URZ ;  /* 0x0000000b04057899 */ /* 0x000fe4000800063f */
[----:B------:R-:W-:Y:S02]  /*0230*/  USHF.L.U32 UR4, UR4, 0x1, URZ ;  /* 0x0000000104047899 */ /* 0x000fe4000800063f */
[----:B------:R-:W-:-:S04]  /*0240*/  UIADD3 UR6, -UR7, 0x100000, URZ ;  /* 0x0010000007067890 */ /* 0x000fc8000fffe13f */
[----:B------:R-:W-:Y:S02]  /*0250*/  USHF.L.U32 UR7, UR6, 0xb, URZ ;  /* 0x0000000b06077899 */ /* 0x000fe4000800063f */
[----:B------:R-:W-:Y:S01]  /*0260*/  USHF.L.U32 UR6, UR6, 0x1, URZ ;  /* 0x0000000106067899 */ /* 0x000fe2000800063f */
[----:B------:R-:W1:Y:S03]  /*0270*/  FENCE.VIEW.ASYNC.S ;  /* 0x00000000000073c6 */ /* 0x000e660000000000 */
[----:B-1----:R1:W2:Y:S08]  /*0280*/  SYNCS.EXCH.64 URZ, [UR8+0x28830], UR4 ;  /* 0x02883004083f75b2 */ /* 0x0022b00008000100 */
[----:B------:R1:W4:Y:S01]  /*0290*/  SYNCS.EXCH.64 URZ, [UR8+0x28840], UR6 ;  /* 0x02884006083f75b2 */ /* 0x0003220008000100 */
[----:B------:R1:W0:Y:S01]  /*02a0*/  SYNCS.EXCH.64 URZ, [UR8+0x28838], UR4 ;  /* 0x02883804083f75b2 */ /* 0x0002220008000100 */
[----:B------:R1:W0:Y:S01]  /*02b0*/  SYNCS.EXCH.64 URZ, [UR8+0x28848], UR6 ;  /* 0x02884806083f75b2 */ /* 0x0002220008000100 */
[----:B------:R-:W-:Y:S01]  /*02c0*/  NOP ;  /* 0x0000000000007918 */ /* 0x000fe20000000000 */
.L_x_1315:
[----:B------:R-:W5:Y:S01]  /*02d0*/  SHFL.IDX PT, R2, R0, RZ, 0x1f ;  /* 0x00001fff00027589 */ /* 0x000f6200000e0000 */
[----:B------:R-:W-:Y:S01]  /*02e0*/  NOP ;  /* 0x0000000000007918 */ /* 0x000fe20000000000 */
[----:B-----5:R-:W-:-:S13]  /*02f0*/  ISETP.NE.AND P0, PT, R2, RZ, PT ;  /* 0x000000ff0200720c */ /* 0x020fda0003f05270 */
[----:B------:R-:W-:Y:S05]  /*0300*/  @P0 BRA `(.L_x_1316) ;  /* 0x0000000000480947 */ /* 0x000fea0003800000 */
[----:B-1----:R-:W1:Y:S01]  /*0310*/  S2UR UR5, SR_CgaCtaId ;  /* 0x00000000000579c3 */ /* 0x002e620000008800 */
        /* <DEDUP_REMOVED lines=12> */
[----:B-1----:R1:W0:Y:S08]  /*03e0*/  SYNCS.EXCH.64 URZ, [UR8+0x28850], UR4 ;  /* 0x02885004083f75b2 */ /* 0x0022300008000100 */
[----:B------:R1:W0:Y:S01]  /*03f0*/  SYNCS.EXCH.64 URZ, [UR8+0x28860], UR6 ;  /* 0x02886006083f75b2 */ /* 0x0002220008000100 */
[----:B------:R1:W0:Y:S01]  /*0400*/  SYNCS.EXCH.64 URZ, [UR8+0x28858], UR4 ;  /* 0x02885804083f75b2 */ /* 0x0002220008000100 */
[----:B------:R1:W0:Y:S01]  /*0410*/  SYNCS.EXCH.64 URZ, [UR8+0x28868], UR6 ;  /* 0x02886806083f75b2 */ /* 0x0002220008000100 */
[----:B------:R-:W-:Y:S01]  /*0420*/  NOP ;  /* 0x0000000000007918 */ /* 0x000fe20000000000 */
.L_x_1316:
[----:B------:R-:W5:Y:S01]  /*0430*/  SHFL.IDX PT, R2, R0, RZ, 0x1f ;  /* 0x00001fff00027589 */ /* 0x000f6200000e0000 */
[----:B------:R-:W-:Y:S01]  /*0440*/  NOP ;  /* 0x0000000000007918 */ /* 0x000fe20000000000 */
[----:B-----5:R-:W-:-:S13]  /*0450*/  ISETP.NE.AND P0, PT, R2, RZ, PT ;  /* 0x000000ff0200720c */ /* 0x020fda0003f05270 */
[----:B------:R-:W-:Y:S05]  /*0460*/  @P0 BRA `(.L_x_1317) ;  /* 0x0000000000380947 */ /* 0x000fea0003800000 */
[----:B-1----:R-:W1:Y:S01]  /*0470*/  S2UR UR5, SR_CgaCtaId ;  /* 0x00000000000579c3 */ /* 0x002e620000008800 */
[----:B------:R-:W-:Y:S01]  /*0480*/  UMOV UR4, 0x400 ;  /* 0x0000040000047882 */ /* 0x000fe20000000000 */
[----:B------:R-:W-:Y:S01]  /*0490*/  UMOV UR7, 0x80 ;  /* 0x0000008000077882 */ /* 0x000fe20000000000 */
[----:B------:R-:W-:Y:S01]  /*04a0*/  ELECT P0, URZ, PT ;  /* 0x00000000003f782f */ /* 0x000fe20003800000 */
[----:B-1----:R-:W-:Y:S02]  /*04b0*/  ULEA UR6, UR5, UR4, 0x18 ;  /* 0x0000000405067291 */ /* 0x002fe4000f8ec03f */
[----:B------:R-:W-:-:S04]  /*04c0*/  UIADD3 UR4, -UR7, 0x100000, URZ ;  /* 0x0010000007047890 */ /* 0x000fc8000fffe13f */
[----:B------:R-:W-:Y:S02]  /*04d0*/  USHF.L.U32 UR5, UR4, 0xb, URZ ;  /* 0x0000000b04057899 */ /* 0x000fe4000800063f */
[----:B------:R-:W-:Y:S01]  /*04e0*/  USHF.L.U32 UR4, UR4, 0x1, URZ ;  /* 0x0000000104047899 */ /* 0x000fe2000800063f */
[----:B------:R-:W1:Y:S11]  /*04f0*/  FENCE.VIEW.ASYNC.S ;  /* 0x00000000000073c6 */ /* 0x000e760000000000 */
[----:B-1----:R1:W0:Y:S01]  /*0500*/  SYNCS.EXCH.64 URZ, [UR6+0x28870], UR4 ;  /* 0x02887004063f75b2 */ /* 0x0022220008000100 */
[----:B------:R1:W0:Y:S01]  /*0510*/  SYNCS.EXCH.64 URZ, [UR6+0x28880], UR4 ;  /* 0x02888004063f75b2 */ /* 0x0002220008000100 */
[----:B------:R1:W0:Y:S01]  /*0520*/  SYNCS.EXCH.64 URZ, [UR6+0x28878], UR4 ;  /* 0x02887804063f75b2 */ /* 0x0002220008000100 */
[----:B------:R1:W0:Y:S01]  /*0530*/  SYNCS.EXCH.64 URZ, [UR6+0x28888], UR4 ;  /* 0x02888804063f75b2 */ /* 0x0002220008000100 */
[----:B------:R-:W-:Y:S01]  /*0540*/  NOP ;  /* 0x0000000000007918 */ /* 0x000fe20000000000 */
.L_x_1317:
        /* <DEDUP_REMOVED lines=22> */
.L_x_1318:
[----:B------:R-:W5:Y:S01]  /*06b0*/  SHFL.IDX PT, R2, R0, RZ, 0x1f ;  /* 0x00001fff00027589 */ /* 0x000f6200000e0000 */
[----:B------:R-:W-:Y:S01]  /*06c0*/  R2UR UR9, R3 ;  /* 0x00000000030972ca */ /* 0x000fe200000e0000 */
        /* <DEDUP_REMOVED lines=21> */
.L_x_1319:
[----:B------:R-:W-:Y:S01]  /*0820*/  UISETP.NE.AND UP0, UPT, UR9, URZ, UPT ;  /* 0x0000003f0900728c */ /* 0x000fe2000bf05270 */
[----:B------:R-:W-:Y:S01]  /*0830*/  NOP ;  /* 0x0000000000007918 */ /* 0x000fe20000000000 */
[----:B------:R-:W-:Y:S01]  /*0840*/  UMOV UR43, 0x1 ;  /* 0x00000001002b7882 */ /* 0x000fe20000000000 */
[----:B------:R-:W-:Y:S01]  /*0850*/  ULDC.64 UR54, c[0x0][0x208] ;  /* 0x0000820000367ab9 */ /* 0x000fe20000000a00 */
[----:B------:R-:W-:Y:S01]  /*0860*/  USEL UR43, UR43, 0x2, !UP0 ;  /* 0x000000022b2b7887 */ /* 0x000fe2000c000000 */
[----:B0-234-:R-:W-:Y:S01]  /*0870*/  BAR.SYNC.DEFER_BLOCKING 0x0 ;  /* 0x0000000000007b1d */ /* 0x01dfe20000010000 */
[----:B------:R-:W-:-:S13]  /*0880*/  PLOP3.LUT P0, PT, PT, PT, UP0, 0x80, 0x0 ;  /* 0x000000000000781c */ /* 0x000fda0003f0f008 */
[----:B------:R-:W-:Y:S05]  /*0890*/  @!P0 BRA `(.L_x_1320) ;  /* 0x000000f4008c8947 */ /* 0x000fea0003800000 */
.L_x_1321:
[----:B------:R-:W-:-:S08]  /*08a0*/  NOP ;  /* 0x0000000000007918 */ /* 0x000fd00000000000 */
[----:B------:R-:W0:Y:S02]  /*08b0*/  USETMAXREG.TRY_ALLOC.CTAPOOL UP0, 0xe8 ;  /* 0x000000e8000079c8 */ /* 0x000e240008000600 */
[----:B0-----:R-:W-:-:S13]  /*08c0*/  PLOP3.LUT P0, PT, PT, PT, UP0, 0x80, 0x0 ;  /* 0x000000000000781c */ /* 0x001fda0003f0f008 */
[----:B------:R-:W-:Y:S05]  /*08d0*/  @!P0 BRA `(.L_x_1321) ;  /* 0xfffffffc00f08947 */ /* 0x000fea000383ffff */
[----:B------:R-:W0:Y:S01]  /*08e0*/  S2R R2, SR_TID.X ;  /* 0x0000000000027919 */ /* 0x000e220000002100 */
[----:B-1----:R-:W1:Y:S01]  /*08f0*/  S2UR UR5, SR_CgaCtaId ;  /* 0x00000000000579c3 */ /* 0x002e620000008800 */
        /* <DEDUP_REMOVED lines=14> */
[----:B------:R-:W-:Y:S01]  /*09e0*/  ULOP3.LUT UR49, UR43, 0x1, URZ, 0xfc, !UPT ;  /* 0x000000012b317892 */ /* 0x000fe2000f8efc3f */
[----:B------:R-:W-:Y:S01]  /*09f0*/  R2UR UR6, R7 ;  /* 0x00000000070672ca */ /* 0x000fe200000e0000 */
[----:B------:R-:W-:Y:S01]  /*0a00*/  UMOV UR48, URZ ;  /* 0x0000003f00307c82 */ /* 0x000fe20008000000 */
[----:B------:R-:W-:Y:S01]  /*0a10*/  SHF.R.S32.HI R0, RZ, 0x1f, R191 ;  /* 0x0000001fff007819 */ /* 0x000fe200000114bf */
[----:B------:R-:W-:Y:S01]  /*0a20*/  UMOV UR47, URZ ;  /* 0x0000003f002f7c82 */ /* 0x000fe20008000000 */
[----:B------:R-:W-:Y:S01]  /*0a30*/  R2UR UR5, R5 ;  /* 0x00000000050572ca */ /* 0x000fe200000e0000 */
[----:B------:R-:W-:Y:S01]  /*0a40*/  UMOV UR46, URZ ;  /* 0x0000003f002e7c82 */ /* 0x000fe20008000000 */
[CC--:B------:R-:W-:Y:S02]  /*0a50*/  LEA.HI R3, R0.reuse, R191.reuse, RZ, 0x7 ;  /* 0x000000bf00037211 */ /* 0x0c0fe400078f38ff */
[----:B------:R-:W-:-:S02]  /*0a60*/  LEA.HI R4, R0, R191, RZ, 0x5 ;  /* 0x000000bf00047211 */ /* 0x000fc400078f28ff */
[----:B------:R-:W-:Y:S02]  /*0a70*/  LOP3.LUT R2, R3, 0xffffff80, RZ, 0xc0, !PT ;  /* 0xffffff8003027812 */ /* 0x000fe400078ec0ff */
[----:B------:R-:W-:Y:S01]  /*0a80*/  SHF.R.S32.HI R186, RZ, 0x7, R3 ;  /* 0x00000007ffba7819 */ /* 0x000fe20000011403 */
[----:B------:R-:W-:Y:S02]  /*0a90*/  IMAD.SHL.U32 R6, R4, 0x20, RZ ;  /* 0x0000002004067824 */ /* 0x000fe400078e00ff */
[----:B------:R-:W-:Y:S01]  /*0aa0*/  IMAD.IADD R185, R191, 0x1, -R2 ;  /* 0x00000001bfb97824 */ /* 0x000fe200078e0a02 */
[----:B------:R-:W-:Y:S02]  /*0ab0*/  LEA.HI R2, R0, R191, RZ, 0x4 ;  /* 0x000000bf00027211 */ /* 0x000fe400078f20ff */
[----:B------:R-:W-:Y:S02]  /*0ac0*/  LOP3.LUT R7, R6, 0xfffffc00, RZ, 0xc0, !PT ;  /* 0xfffffc0006077812 */ /* 0x000fe400078ec0ff */
[----:B------:R-:W-:-:S02]  /*0ad0*/  SHF.R.S32.HI R8, RZ, 0x1f, R185 ;  /* 0x0000001fff087819 */ /* 0x000fc400000114b9 */
[----:B------:R-:W-:Y:S02]  /*0ae0*/  LEA.HI R6, R0, R191, RZ, 0x2 ;  /* 0x000000bf00067211 */ /* 0x000fe400078f10ff */
[----:B------:R-:W-:Y:S02]  /*0af0*/  LEA.HI R9, R8, R185, RZ, 0x2 ;  /* 0x000000b908097211 */ /* 0x000fe400078f10ff */
[----:B------:R-:W-:Y:S02]  /*0b00*/  SHF.R.S32.HI R5, RZ, 0x4, R2 ;  /* 0x00000004ff057819 */ /* 0x000fe40000011402 */
[--C-:B------:R-:W-:Y:S02]  /*0b10*/  SHF.R.S32.HI R10, RZ, 0x2, R9.reuse ;  /* 0x00000002ff0a7819 */ /* 0x100fe40000011409 */
[----:B------:R-:W-:Y:S02]  /*0b20*/  SHF.R.S32.HI R11, RZ, 0x1f, R9 ;  /* 0x0000001fff0b7819 */ /* 0x000fe40000011409 */
[----:B------:R-:W-:-:S02]  /*0b30*/  LOP3.LUT R4, R2, 0x3fffff0, RZ, 0xc0, !PT ;  /* 0x03fffff002047812 */ /* 0x000fc400078ec0ff */
[----:B------:R-:W-:Y:S02]  /*0b40*/  LOP3.LUT R6, R6, 0xfffffffc, RZ, 0xc0, !PT ;  /* 0xfffffffc06067812 */ /* 0x000fe400078ec0ff */
[----:B------:R-:W-:Y:S01]  /*0b50*/  LEA.HI R0, R0, R191, RZ, 0x3 ;  /* 0x000000bf00007211 */ /* 0x000fe200078f18ff */
[----:B------:R-:W-:Y:S01]  /*0b60*/  IMAD.IADD R4, R191, 0x1, -R4 ;  /* 0x00000001bf047824 */ /* 0x000fe200078e0a04 */
[----:B------:R-:W-:Y:S01]  /*0b70*/  LEA.HI R11, R11, R10, RZ, 0x3 ;  /* 0x0000000a0b0b7211 */ /* 0x000fe200078f18ff */
[----:B------:R-:W-:Y:S01]  /*0b80*/  IMAD.IADD R6, R191, 0x1, -R6 ;  /* 0x00000001bf067824 */ /* 0x000fe200078e0a06 */
[----:B------:R-:W-:Y:S01]  /*0b90*/  LEA.HI R2, R2, R5, RZ, 0x1 ;  /* 0x0000000502027211 */ /* 0x000fe200078f08ff */
[----:B------:R-:W-:Y:S01]  /*0ba0*/  IMAD R7, R4, 0x40, R7 ;  /* 0x0000004004077824 */ /* 0x000fe200078e0207 */
[----:B------:R-:W-:Y:S02]  /*0bb0*/  LOP3.LUT R22, R0, 0xfffffff8, RZ, 0xc0, !PT ;  /* 0xfffffff800167812 */ /* 0x000fe400078ec0ff */
[----:B------:R-:W-:-:S02]  /*0bc0*/  LOP3.LUT R11, R11, 0xfffffff8, RZ, 0xc0, !PT ;  /* 0xfffffff80b0b7812 */ /* 0x000fc400078ec0ff */
[----:B------:R-:W-:Y:S01]  /*0bd0*/  LEA.HI R8, R8, R185, RZ, 0x5 ;  /* 0x000000b908087211 */ /* 0x000fe200078f28ff */
[----:B------:R-:W-:Y:S01]  /*0be0*/  IMAD.IADD R22, R191, 0x1, -R22 ;  /* 0x00000001bf167824 */ /* 0x000fe200078e0a16 */
[----:B------:R-:W-:Y:S01]  /*0bf0*/  LEA.HI R3, R3, R186, RZ, 0x1 ;  /* 0x000000ba03037211 */ /* 0x000fe200078f08ff */
[----:B------:R-:W-:Y:S01]  /*0c00*/  IMAD.IADD R11, R10, 0x1, -R11 ;  /* 0x000000010a0b7824 */ /* 0x000fe200078e0a0b */
[----:B------:R-:W-:Y:S01]  /*0c10*/  LOP3.LUT R2, R2, 0x1ffffffe, RZ, 0xc0, !PT ;  /* 0x1ffffffe02027812 */ /* 0x000fe200078ec0ff */
[----:B------:R-:W-:Y:S01]  /*0c20*/  IMAD.SHL.U32 R18, R22, 0x8, RZ ;  /* 0x0000000816127824 */ /* 0x000fe200078e00ff */
[----:B------:R-:W-:Y:S02]  /*0c30*/  SHF.R.S32.HI R8, RZ, 0x5, R8 ;  /* 0x00000005ff087819 */ /* 0x000fe40000011408 */
[----:B------:R-:W-:Y:S01]  /*0c40*/  LEA.HI R4, R6, R6, RZ, 0x1 ;  /* 0x0000000606047211 */ /* 0x000fe200078f08ff */
[----:B------:R-:W-:Y:S01]  /*0c50*/  IMAD.IADD R2, R5, 0x1, -R2 ;  /* 0x0000000105027824 */ /* 0x000fe200078e0a02 */
[----:B------:R-:W-:Y:S01]  /*0c60*/  LOP3.LUT R3, R3, 0x3fffffe, RZ, 0xc0, !PT ;  /* 0x03fffffe03037812 */ /* 0x000fe200078ec0ff */
[----:B------:R-:W-:Y:S01]  /*0c70*/  IMAD R8, R8, 0x10, R11 ;  /* 0x0000001008087824 */ /* 0x000fe200078e020b */
[----:B------:R-:W-:Y:S01]  /*0c80*/  LOP3.LUT R5, R4, 0x1ffffffe, RZ, 0xc0, !PT ;  /* 0x1ffffffe04057812 */ /* 0x000fe200078ec0ff */
[----:B------:R-:W-:Y:S01]  /*0c90*/  VIADD R19, R18, 0x40 ;  /* 0x0000004012137836 */ /* 0x000fe20000000000 */
[----:B------:R-:W-:Y:S01]  /*0ca0*/  LOP3.LUT R16, R9, 0x7ffffffc, RZ, 0xc0, !PT ;  /* 0x7ffffffc09107812 */ /* 0x000fe200078ec0ff */
[----:B------:R-:W-:Y:S01]  /*0cb0*/  IMAD.IADD R3, R186, 0x1, -R3 ;  /* 0x00000001ba037824 */ /* 0x000fe200078e0a03 */
[----:B------:R-:W-:Y:S01]  /*0cc0*/  SHF.R.S32.HI R184, RZ, 0x3, R0 ;  /* 0x00000003ffb87819 */ /* 0x000fe20000011400 */
[----:B------:R-:W-:Y:S01]  /*0cd0*/  IMAD.IADD R6, R6, 0x1, -R5 ;  /* 0x0000000106067824 */ /* 0x000fe200078e0a05 */
[----:B------:R-:W-:Y:S01]  /*0ce0*/  SHF.R.S32.HI R190, RZ, 0x1f, R18 ;  /* 0x0000001fffbe7819 */ /* 0x000fe20000011412 */
[----:B------:R-:W-:Y:S01]  /*0cf0*/  IMAD R187, R3, 0x40, R8 ;  /* 0x0000004003bb7824 */ /* 0x000fe200078e0208 */
[----:B------:R-:W-:Y:S01]  /*0d00*/  SHF.R.S32.HI R189, RZ, 0x1f, R19 ;  /* 0x0000001fffbd7819 */ /* 0x000fe20000011413 */
[----:B------:R-:W-:-:S02]  /*0d10*/  IMAD R188, R2, 0x8, R7 ;  /* 0x0000000802bc7824 */ /* 0x000fc400078e0207 */
[----:B------:R-:W-:Y:S02]  /*0d20*/  IMAD.IADD R16, R185, 0x1, -R16 ;  /* 0x00000001b9107824 */ /* 0x000fe400078e0a10 */
[----:B------:R-:W-:-:S07]  /*0d30*/  IMAD R17, R6, 0x8, R187 ;  /* 0x0000000806117824 */ /* 0x000fce00078e02bb */
.L_x_1429:
[----:B------:R-:W-:Y:S01]  /*0d40*/  ULDC.64 UR8, c[0x0][0xa28] ;  /* 0x00028a0000087ab9 */ /* 0x000fe20000000a00 */
[----:B------:R-:W-:Y:S01]  /*0d50*/  ULDC UR4, c[0x0][0x424] ;  /* 0x0001090000047ab9 */ /* 0x000fe20000000800 */
[----:B------:R-:W-:-:S04]  /*0d60*/  UISETP.NE.U32.AND UP0, UPT, UR8, URZ, UPT ;  /* 0x0000003f0800728c */ /* 0x000fc8000bf05070 */
[----:B------:R-:W-:-:S03]  /*0d70*/  UISETP.NE.AND.EX UP0, UPT, UR9, URZ, UPT, UP0 ;  /* 0x0000003f0900728c */ /* 0x000fc6000bf05300 */
[----:B------:R-:W-:Y:S02]  /*0d80*/  ULDC.64 UR8, c[0x0][0xa18] ;  /* 0x0002860000087ab9 */ /* 0x000fe40000000a00 */
[----:B------:R-:W-:Y:S01]  /*0d90*/  UISETP.NE.U32.AND UP1, UPT, UR8, URZ, UPT ;  /* 0x0000003f0800728c */ /* 0x000fe2000bf25070 */
[----:B------:R-:W-:-:S03]  /*0da0*/  PLOP3.LUT P0, PT, PT, PT, UP0, 0x80, 0x0 ;  /* 0x000000000000781c */ /* 0x000fc60003f0f008 */
[----:B------:R-:W-:-:S03]  /*0db0*/  UISETP.NE.AND.EX UP1, UPT, UR9, URZ, UPT, UP1 ;  /* 0x0000003f0900728c */ /* 0x000fc6000bf25310 */
[----:B------:R-:W-:Y:S02]  /*0dc0*/  @UP0 ULDC.64 UR8, c[0x0][0xa28] ;  /* 0x00028a0000080ab9 */ /* 0x000fe40000000a00 */
[----:B------:R-:W-:Y:S01]  /*0dd0*/  @UP0 UIMAD.WIDE UR8, UR6, 0x4, UR8 ;  /* 0x00000004060808a5 */ /* 0x000fe2000f8e0208 */
[----:B------:R-:W-:-:S05]  /*0de0*/  PLOP3.LUT P2, PT, PT, PT, UP1, 0x80, 0x0 ;  /* 0x000000000000781c */ /* 0x000fca0003f4f018 */
[----:B------:R-:W-:Y:S01]  /*0df0*/  @UP1 ULDC.64 UR10, c[0x0][0xa18] ;  /* 0x00028600000a1ab9 */ /* 0x000fe20000000a00 */
[----:B012---:R-:W-:Y:S02]  /*0e00*/  IMAD.U32 R2, RZ, RZ, UR8 ;  /* 0x00000008ff027e24 */ /* 0x007fe4000f8e00ff */
[----:B------:R-:W-:Y:S01]  /*0e10*/  IMAD.U32 R3, RZ, RZ, UR9 ;  /* 0x00000009ff037e24 */ /* 0x000fe2000f8e00ff */
[----:B------:R-:W-:-:S04]  /*0e20*/  @UP1 UIMAD.WIDE UR8, UR6, 0x4, UR10 ;  /* 0x00000004060818a5 */ /* 0x000fc8000f8e020a */
[----:B------:R-:W2:Y:S02]  /*0e30*/  @P0 LDG.E R2, desc[UR54][R2.64] ;  /* 0x0000003602020981 */ /* 0x000ea4000c1e1900 */
[----:B------:R-:W-:Y:S02]  /*0e40*/  IMAD.U32 R4, RZ, RZ, UR8 ;  /* 0x00000008ff047e24 */ /* 0x000fe4000f8e00ff */
[----:B------:R-:W-:Y:S01]  /*0e50*/  IMAD.U32 R5, RZ, RZ, UR9 ;  /* 0x00000009ff057e24 */ /* 0x000fe2000f8e00ff */
[----:B------:R-:W-:-:S04]  /*0e60*/  ULDC.64 UR8, c[0x0][0x418] ;  /* 0x0001060000087ab9 */ /* 0x000fc80000000a00 */
[----:B---3--:R-:W3:Y:S01]  /*0e70*/  @P2 LDG.E R4, desc[UR54][R4.64] ;  /* 0x0000003604042981 */ /* 0x008ee2000c1e1900 */
[----:B------:R-:W-:Y:S01]  /*0e80*/  UISETP.NE.U32.AND UP0, UPT, UR8, URZ, UPT ;  /* 0x0000003f0800728c */ /* 0x000fe2000bf05070 */
[----:B------:R-:W-:Y:S01]  /*0e90*/  UMOV UR38, URZ ;  /* 0x0000003f00267c82 */ /* 0x000fe20008000000 */
[----:B------:R-:W-:Y:S02]  /*0ea0*/  UMOV UR42, UR7 ;  /* 0x00000007002a7c82 */ /* 0x000fe40008000000 */
[----:B------:R-:W-:-:S03]  /*0eb0*/  UISETP.NE.AND.EX UP0, UPT, UR9, URZ, UPT, UP0 ;  /* 0x0000003f0900728c */ /* 0x000fc6000bf05300 */
[----:B------:R-:W-:Y:S01]  /*0ec0*/  ULDC.64 UR8, c[0x0][0xa20] ;  /* 0x0002880000087ab9 */ /* 0x000fe20000000a00 */
[----:B------:R-:W-:Y:S01]  /*0ed0*/  USEL UR4, UR4, 0x1, UP0 ;  /* 0x0000000104047887 */ /* 0x000fe20008000000 */
[----:B------:R-:W-:Y:S01]  /*0ee0*/  ISETP.NE.U32.AND P1, PT, RZ, UR8, PT ;  /* 0x00000008ff007c0c */ /* 0x000fe2000bf25070 */
[----:B------:R-:W-:Y:S02]  /*0ef0*/  ULDC UR8, c[0x0][0x2f0] ;  /* 0x0000bc0000087ab9 */ /* 0x000fe40000000800 */
[----:B------:R-:W-:Y:S01]  /*0f00*/  UIMAD UR4, UR4, UR8, URZ ;  /* 0x00000008040472a4 */ /* 0x000fe2000f8e023f */
[----:B------:R-:W-:Y:S02]  /*0f10*/  ISETP.NE.AND.EX P1, PT, RZ, UR9, PT, P1 ;  /* 0x00000009ff007c0c */ /* 0x000fe4000bf25310 */
[----:B--2---:R-:W-:Y:S02]  /*0f20*/  @P0 R2UR UR38, R2 ;  /* 0x00000000022602ca */ /* 0x004fe400000e0000 */
[----:B---3--:R-:W-:Y:S01]  /*0f30*/  @P2 R2UR UR45, R4 ;  /* 0x00000000042d22ca */ /* 0x008fe200000e0000 */
[----:B----4-:R-:W-:-:S14]  /*0f40*/  @P2 BRA `(.L_x_1322) ;  /* 0x0000000000382947 */ /* 0x010fdc0003800000 */
[----:B------:R-:W-:Y:S01]  /*0f50*/  ULDC.64 UR8, c[0x0][0xa00] ;  /* 0x0002800000087ab9 */ /* 0x000fe20000000a00 */
[----:B------:R-:W-:Y:S01]  /*0f60*/  ULDC UR45, c[0x0][0x288] ;  /* 0x0000a200002d7ab9 */ /* 0x000fe20000000800 */
        /* <DEDUP_REMOVED lines=12> */
.L_x_1322:
[----:B------:R-:W-:Y:S01]  /*1030*/  UMOV UR36, UR6 ;  /* 0x0000000600247c82 */ /* 0x000fe20008000000 */
[----:B------:R-:W-:Y:S05]  /*1040*/  @!P1 BRA `(.L_x_1323) ;  /* 0x00000000001c9947 */ /* 0x000fea0003800000 */
[----:B------:R-:W-:Y:S02]  /*1050*/  ULDC.64 UR8, c[0x0][0xa20] ;  /* 0x0002880000087ab9 */ /* 0x000fe40000000a00 */
[----:B------:R-:W-:-:S06]  /*1060*/  UIMAD.WIDE UR6, UR6, 0x4, UR8 ;  /* 0x00000004060678a5 */ /* 0x000fcc000f8e0208 */
[----:B------:R-:W-:Y:S02]  /*1070*/  IMAD.U32 R2, RZ, RZ, UR6 ;  /* 0x00000006ff027e24 */ /* 0x000fe4000f8e00ff */
[----:B------:R-:W-:-:S05]  /*1080*/  IMAD.U32 R3, RZ, RZ, UR7 ;  /* 0x00000007ff037e24 */ /* 0x000fca000f8e00ff */
[----:B------:R-:W2:Y:S02]  /*1090*/  LDG.E R2, desc[UR54][R2.64] ;  /* 0x0000003602027981 */ /* 0x000ea4000c1e1900 */
[----:B--2---:R-:W-:Y:S01]  /*10a0*/  R2UR UR4, R2 ;  /* 0x00000000020472ca */ /* 0x004fe200000e0000 */
[----:B------:R-:W-:-:S14]  /*10b0*/  BRA `(.L_x_1324) ;  /* 0x0000000000347947 */ /* 0x000fdc0003800000 */
.L_x_1323:
        /* <DEDUP_REMOVED lines=13> */
.L_x_1324:
[----:B------:R-:W-:Y:S01]  /*1190*/  ULDC UR6, c[0x0][0x448] ;  /* 0x0001120000067ab9 */ /* 0x000fe20000000800 */
[----:B------:R-:W-:Y:S02]  /*11a0*/  USHF.L.U32 UR37, UR5, 0x7, URZ ;  /* 0x0000000705257899 */ /* 0x000fe4000800063f */
[----:B------:R-:W-:Y:S02]  /*11b0*/  UISETP.NE.AND UP0, UPT, UR6, 0x1, UPT ;  /* 0x000000010600788c */ /* 0x000fe4000bf05270 */
[----:B------:R-:W-:Y:S02]  /*11c0*/  UIADD3 UR8, UR37, 0x7f, URZ ;  /* 0x0000007f25087890 */ /* 0x000fe4000fffe03f */
[----:B------:R-:W-:Y:S02]  /*11d0*/  UIADD3 UR38, -UR38, UR4, URZ ;  /* 0x0000000426267290 */ /* 0x000fe4000fffe13f */
[----:B------:R-:W-:Y:S01]  /*11e0*/  UP2UR UR51, UPR, URZ, 0x1 ;  /* 0x000000013f337883 */ /* 0x000fe20008000000 */
[----:B------:R-:W-:Y:S01]  /*11f0*/  ULDC.64 UR4, c[0x0][0x9e0] ;  /* 0x0002780000047ab9 */ /* 0x000fe20000000a00 */
[----:B------:R-:W-:-:S03]  /*1200*/  UIADD3 UR9, UR38, 0x1, -UR45 ;  /* 0x0000000126097890 */ /* 0x000fc6000fffe82d */
[----:B------:R-:W-:Y:S01]  /*1210*/  @UP0 ULDC UR6, c[0x0][0x44c] ;  /* 0x0001130000060ab9 */ /* 0x000fe20000000800 */
[----:B------:R-:W-:Y:S01]  /*1220*/  @UP0 ULDC UR10, c[0x0][0x450] ;  /* 0x00011400000a0ab9 */ /* 0x000fe20000000800 */
[----:B------:R-:W-:-:S04]  /*1230*/  UIMAD.WIDE.U32 UR6, UR8, UR6, URZ ;  /* 0x00000006080672a5 */ /* 0x000fc8000f8e003f */
[----:B------:R-:W-:Y:S02]  /*1240*/  @UP0 USHF.R.U32.HI UR8, URZ, UR10, UR7 ;  /* 0x0000000a3f080299 */ /* 0x000fe40008011607 */
[----:B------:R-:W-:Y:S02]  /*1250*/  UISETP.GE.AND UP0, UPT, UR5, 0x1, UPT ;  /* 0x000000010500788c */ /* 0x000fe4000bf06270 */
[----:B------:R-:W-:Y:S02]  /*1260*/  UIADD3 UR8, UR9, UR8, URZ ;  /* 0x0000000809087290 */ /* 0x000fe4000fffe03f */
[----:B------:R-:W-:Y:S02]  /*1270*/  UP2UR UR50, UPR, URZ, 0x1 ;  /* 0x000000013f327883 */ /* 0x000fe40008000000 */
[----:B------:R-:W-:Y:S01]  /*1280*/  PLOP3.LUT P0, PT, PT, PT, UP0, 0x40, 0x0 ;  /* 0x000000000000781c */ /* 0x000fe20003f0e808 */
[----:B------:R-:W-:-:S06]  /*1290*/  UIADD3 UR4, UR8, UR4, URZ ;  /* 0x0000000408047290 */ /* 0x000fcc000fffe03f */
[----:B------:R-:W-:-:S06]  /*12a0*/  IMAD.U32 R0, RZ, RZ, UR4 ;  /* 0x00000004ff007e24 */ /* 0x000fcc000f8e00ff */
[----:B------:R-:W-:Y:S05]  /*12b0*/  @P0 BRA `(.L_x_1325) ;  /* 0x0000000000400947 */ /* 0x000fea0003800000 */
        /* <DEDUP_REMOVED lines=10> */
.L_x_1326:
[----:B------:R-:W-:-:S11]  /*1360*/  UISETP.NE.AND UP0, UPT, UR5, 0x1, UPT ;  /* 0x000000010500788c */ /* 0x000fd6000bf05270 */
[----:B------:R-:W-:Y:S02]  /*1370*/  @UP0 ULDC.64 UR8, c[0x0][0x9e8] ;  /* 0x00027a0000080ab9 */ /* 0x000fe40000000a00 */
[----:B------:R-:W-:-:S04]  /*1380*/  UIMAD.WIDE.U32 UR6, UR4, UR8, URZ ;  /* 0x00000008040672a5 */ /* 0x000fc8000f8e003f */
[----:B------:R-:W-:-:S12]  /*1390*/  @UP0 USHF.R.U32.HI UR4, URZ, UR9, UR7 ;  /* 0x000000093f040299 */ /* 0x000fd80008011607 */
.L_x_1327:
[----:B------:R-:W-:-:S06]  /*13a0*/  UIMAD UR4, UR4, UR5, UR5 ;  /* 0x00000005040472a4 */ /* 0x000fcc000f8e0205 */
[----:B------:R-:W-:-:S07]  /*13b0*/  VIMNMX R0, R0, UR4, PT ;  /* 0x0000000400007c48 */ /* 0x000fce000bfe0100 */
.L_x_1325:
[----:B------:R-:W-:Y:S01]  /*13c0*/  UISETP.NE.AND UP0, UPT, UR51, URZ, UPT ;  /* 0x0000003f3300728c */ /* 0x000fe2000bf05270 */
[----:B------:R-:W-:Y:S01]  /*13d0*/  VIADD R0, R0, 0x7f ;  /* 0x0000007f00007836 */ /* 0x000fe20000000000 */
[----:B------:R-:W-:Y:S01]  /*13e0*/  UMOV UR9, UR37 ;  /* 0x0000002500097c82 */ /* 0x000fe20008000000 */
[----:B------:R-:W-:Y:S02]  /*13f0*/  UIADD3 UR4, UR38, 0x7f, URZ ;  /* 0x0000007f26047890 */ /* 0x000fe4000fffe03f */
[----:B------:R-:W-:Y:S01]  /*1400*/  UIADD3 UR53, UR38, -UR45, URZ ;  /* 0x8000002d26357290 */ /* 0x000fe2000fffe03f */
        /* <DEDUP_REMOVED lines=27> */
.L_x_1329:
[----:B------:R-:W-:-:S11]  /*15c0*/  UISETP.NE.AND UP0, UPT, UR5, 0x1, UPT ;  /* 0x000000010500788c */ /* 0x000fd6000bf05270 */
[----:B------:R-:W-:Y:S02]  /*15d0*/  @UP0 ULDC.64 UR10, c[0x0][0x9e8] ;  /* 0x00027a00000a0ab9 */ /* 0x000fe40000000a00 */
[----:B------:R-:W-:-:S04]  /*15e0*/  UIMAD.WIDE.U32 UR6, UR4, UR10, URZ ;  /* 0x0000000a040672a5 */ /* 0x000fc8000f8e003f */
[----:B------:R-:W-:-:S12]  /*15f0*/  @UP0 USHF.R.U32.HI UR4, URZ, UR11, UR7 ;  /* 0x0000000b3f040299 */ /* 0x000fd80008011607 */
.L_x_1330:
[----:B------:R-:W-:-:S04]  /*1600*/  UIMAD UR4, UR4, UR5, URZ ;  /* 0x00000005040472a4 */ /* 0x000fc8000f8e023f */
[----:B------:R-:W-:-:S04]  /*1610*/  UISETP.LT.AND UP0, UPT, UR9, UR4, UPT ;  /* 0x000000040900728c */ /* 0x000fc8000bf01270 */
[----:B------:R-:W-:-:S12]  /*1620*/  USEL UR9, UR9, UR4, !UP0 ;  /* 0x0000000409097287 */ /* 0x000fd8000c000000 */
.L_x_1328:
[----:B------:R-:W-:Y:S01]  /*1630*/  USHF.R.S32.HI UR4, URZ, 0x1f, UR9 ;  /* 0x0000001f3f047899 */ /* 0x000fe20008011409 */
[----:B------:R-:W-:Y:S02]  /*1640*/  PLOP3.LUT P0, PT, PT, PT, PT, 0x80, 0x0 ;  /* 0x000000000000781c */ /* 0x000fe40003f0f070 */
[----:B------:R-:W-:Y:S01]  /*1650*/  CS2R R2, SRZ ;  /* 0x0000000000027805 */ /* 0x000fe2000001ff00 */
[----:B------:R-:W-:Y:S01]  /*1660*/  IMAD.MOV.U32 R20, RZ, RZ, RZ ;  /* 0x000000ffff147224 */ /* 0x000fe200078e00ff */
        /* <DEDUP_REMOVED lines=69> */
.L_x_1332:
        /* <DEDUP_REMOVED lines=9> */
.L_x_1524:
[----:B------:R-:W-:Y:S05]  /*1b50*/  @!P0 BRA `(.L_x_1334) ;  /* 0x0000000000048947 */ /* 0x000fea0003800000 */
[----:B------:R-:W-:Y:S01]  /*1b60*/  BPT.TRAP 0x1 ;  /* 0x000000040000795c */ /* 0x000fe20000300000 */
.L_x_1334:
[----:B0-----:R-:W-:Y:S02]  /*1b70*/  IMAD.U32 R3, RZ, RZ, UR46 ;  /* 0x0000002eff037e24 */ /* 0x001fe4000f8e00ff */
[----:B------:R-:W-:-:S03]  /*1b80*/  IMAD.U32 R0, RZ, RZ, UR47 ;  /* 0x0000002fff007e24 */ /* 0x000fc6000f8e00ff */
[----:B------:R-:W-:Y:S02]  /*1b90*/  LEA R3, R3, UR41, 0x3 ;  /* 0x0000002903037c11 */ /* 0x000fe4000f8e18ff */
[----:B------:R-:W-:-:S04]  /*1ba0*/  SHF.L.U32 R0, R0, 0x1f, RZ ;  /* 0x0000001f00007819 */ /* 0x000fc800000006ff */
[----:B------:R0:W1:Y:S01]  /*1bb0*/  SYNCS.PHASECHK.TRANS64.TRYWAIT P1, [R3+URZ+0x28830], R0 ;  /* 0x02883000030075a7 */ /* 0x000062000802017f */
[----:B------:R-:W-:Y:S05]  /*1bc0*/  @!P0 BRA `(.L_x_1335) ;  /* 0x0000000000048947 */ /* 0x000fea0003800000 */
[----:B------:R-:W-:Y:S01]  /*1bd0*/  BPT.TRAP 0x1 ;  /* 0x000000040000795c */ /* 0x000fe20000300000 */
.L_x_1335:
[----:B-1----:R-:W-:Y:S05]  /*1be0*/  @P1 BRA `(.L_x_1336) ;  /* 0x0000000000081947 */ /* 0x002fea0003800000 */
[----:B------:R-:W1:Y:S02]  /*1bf0*/  SYNCS.PHASECHK.TRANS64.TRYWAIT P1, [R3+URZ+0x28830], R0 ;  /* 0x02883000030075a7 */ /* 0x000e64000802017f */
[----:B-1----:R-:W-:Y:S05]  /*1c00*/  @!P1 BRA `(.L_x_1337) ;  /* 0x0000013c00ec9947 */ /* 0x002fea0003800000 */
.L_x_1336:
        /* <DEDUP_REMOVED lines=63> */
.L_x_1338:
[----:B------:R-:W-:Y:S01]  /*2000*/  UISETP.NE.AND UP1, UPT, UR51, URZ, UPT ;  /* 0x0000003f3300728c */ /* 0x000fe2000bf25270 */
[----:B01----:R-:W-:Y:S01]  /*2010*/  VIADD R0, R17, UR37 ;  /* 0x0000002511007c36 */ /* 0x003fe20008000000 */
[----:B------:R-:W-:Y:S01]  /*2020*/  R2UR UR6, R3 ;  /* 0x00000000030672ca */ /* 0x000fe200000e0000 */
[----:B------:R-:W-:Y:S01]  /*2030*/  IMAD.MOV.U32 R3, RZ, RZ, -0x80 ;  /* 0xffffff80ff037424 */ /* 0x000fe200078e00ff */
[----:B------:R-:W-:Y:S01]  /*2040*/  UISETP.NE.AND UP0, UPT, UR50, URZ, UPT ;  /* 0x0000003f3200728c */ /* 0x000fe2000bf05270 */
[----:B------:R-:W-:Y:S01]  /*2050*/  IMAD.U32 R7, RZ, RZ, UR45 ;  /* 0x0000002dff077e24 */ /* 0x000fe2000f8e00ff */
[----:B------:R-:W-:Y:S01]  /*2060*/  PLOP3.LUT P1, PT, PT, PT, UP1, 0x80, 0x0 ;  /* 0x000000000000781c */ /* 0x000fe20003f2f018 */
[----:B------:R-:W-:Y:S01]  /*2070*/  IMAD R10, R88, R3, 0x80 ;  /* 0x00000080580a7424 */ /* 0x000fe200078e0203 */
[----:B------:R-:W-:Y:S01]  /*2080*/  PLOP3.LUT P2, PT, PT, PT, UP1, 0x80, 0x0 ;  /* 0x000000000000781c */ /* 0x000fe20003f4f018 */
[----:B------:R-:W-:Y:S01]  /*2090*/  ULDC UR56, c[0x0][0x9dc] ;  /* 0x0002770000387ab9 */ /* 0x000fe20000000800 */
[----:B------:R-:W-:Y:S01]  /*20a0*/  ULDC UR14, c[0x0][0x9e0] ;  /* 0x00027800000e7ab9 */ /* 0x000fe20000000800 */
[----:B------:R-:W-:Y:S01]  /*20b0*/  @UP1 ULDC UR7, c[0x0][0x44c] ;  /* 0x0001130000071ab9 */ /* 0x000fe20000000800 */
[----:B------:R-:W-:Y:S01]  /*20c0*/  VIADD R3, R10, 0x1 ;  /* 0x000000010a037836 */ /* 0x000fe20000000000 */
[----:B------:R-:W-:-:S02]  /*20d0*/  LEA R8, R88, 0xffffff80, 0x7 ;  /* 0xffffff8058087811 */ /* 0x000fc400078e38ff */
[----:B------:R-:W-:-:S04]  /*20e0*/  UIADD3 UR6, UR6, 0x28840, URZ ;  /* 0x0002884006067890 */ /* 0x000fc8000fffe03f */
[----:B------:R-:W-:Y:S01]  /*20f0*/  @P1 IMAD.HI.U32 R2, R0, UR7, RZ ;  /* 0x0000000700021c27 */ /* 0x000fe2000f8e00ff */
[----:B------:R-:W-:Y:S01]  /*2100*/  @UP1 ULDC UR7, c[0x0][0x450] ;  /* 0x0001140000071ab9 */ /* 0x000fe20000000800 */
[----:B------:R-:W-:Y:S01]  /*2110*/  UPRMT UR6, UR40, 0x654, UR6 ;  /* 0x0000065428067896 */ /* 0x000fe20008000006 */
[----:B------:R-:W-:Y:S02]  /*2120*/  PLOP3.LUT P1, PT, PT, PT, UP0, 0x40, 0x0 ;  /* 0x000000000000781c */ /* 0x000fe40003f2e808 */
[----:B------:R-:W-:Y:S01]  /*2130*/  @P2 SHF.R.U32.HI R0, RZ, UR7, R2 ;  /* 0x00000007ff002c19 */ /* 0x000fe20008011602 */
[----:B------:R-:W-:Y:S02]  /*2140*/  IMAD R2, R16, -0x2, R3 ;  /* 0xfffffffe10027824 */ /* 0x000fe400078e0203 */
[----:B------:R-:W-:Y:S02]  /*2150*/  VIADD R3, R10, UR38 ;  /* 0x000000260a037c36 */ /* 0x000fe40008000000 */
[----:B------:R-:W0:Y:S01]  /*2160*/  SHFL.IDX PT, R5, R0, RZ, 0x1c1f ;  /* 0x001c1fff00057589 */ /* 0x000e2200000e0000 */
[----:B------:R-:W-:Y:S01]  /*2170*/  SYNCS.ARRIVE.TRANS64.RED.A1T0 RZ, [UR6], RZ ;  /* 0x000000ffffff79a7 */ /* 0x000fe20008100406 */
[----:B------:R-:W-:Y:S01]  /*2180*/  ULOP3.LUT UR6, URZ, UR56, URZ, 0x33, !UPT ;  /* 0x000000383f067292 */ /* 0x000fe2000f8e333f */
[----:B------:R-:W-:Y:S01]  /*2190*/  IADD3 R2, -R7, UR38, R2 ;  /* 0x0000002607027c10 */ /* 0x000fe2000fffe102 */
[----:B------:R-:W-:-:S04]  /*21a0*/  IMAD R12, R16, -0x2, R3 ;  /* 0xfffffffe100c7824 */ /* 0x000fc800078e0203 */
[C---:B------:R-:W-:Y:S02]  /*21b0*/  VIADD R21, R2.reuse, UR14 ;  /* 0x0000000e02157c36 */ /* 0x040fe40008000000 */
[----:B------:R-:W-:-:S03]  /*21c0*/  VIADD R14, R2, UR6 ;  /* 0x00000006020e7c36 */ /* 0x000fc60008000000 */
[----:B0-----:R-:W-:Y:S01]  /*21d0*/  VIADDMNMX R2, R5, R21, R12, PT ;  /* 0x0000001505027246 */ /* 0x001fe2000380010c */
[----:B------:R-:W-:Y:S01]  /*21e0*/  IMAD.IADD R4, R14, 0x1, R5 ;  /* 0x000000010e047824 */ /* 0x000fe200078e0205 */
[----:B------:R-:W-:Y:S06]  /*21f0*/  @P1 BRA `(.L_x_1339) ;  /* 0x0000000000641947 */ /* 0x000fec0003800000 */
[----:B------:R-:W-:Y:S01]  /*2200*/  IMAD.U32 R6, RZ, RZ, UR45 ;  /* 0x0000002dff067e24 */ /* 0x000fe2000f8e00ff */
[----:B------:R-:W-:Y:S04]  /*2210*/  BSSY B0, `(.L_x_1340) ;  /* 0x0000013000007945 */ /* 0x000fe80003800000 */
[----:B------:R-:W-:-:S04]  /*2220*/  IADD3 R3, -R6, UR38, R5 ;  /* 0x0000002606037c10 */ /* 0x000fc8000fffe105 */
        /* <DEDUP_REMOVED lines=11> */
.L_x_1341:
[----:B------:R-:W-:Y:S02]  /*22e0*/  ULDC UR6, c[0x0][0x9e4] ;  /* 0x0002790000067ab9 */ /* 0x000fe40000000800 */
[----:B------:R-:W-:-:S05]  /*22f0*/  IMAD.U32 R5, RZ, RZ, UR6 ;  /* 0x00000006ff057e24 */ /* 0x000fca000f8e00ff */
[----:B------:R-:W-:-:S13]  /*2300*/  ISETP.NE.AND P1, PT, R5, 0x1, PT ;  /* 0x000000010500780c */ /* 0x000fda0003f25270 */
[----:B------:R-:W0:Y:S02]  /*2310*/  @P1 LDC.64 R6, c[0x0][0x9e8] ;  /* 0x00027a00ff061b82 */ /* 0x000e240000000a00 */
[----:B0-----:R-:W-:-:S05]  /*2320*/  @P1 IMAD.HI.U32 R6, R3, R6, RZ ;  /* 0x0000000603061227 */ /* 0x001fca00078e00ff */
[----:B------:R-:W-:-:S07]  /*2330*/  @P1 SHF.R.U32.HI R3, RZ, R7, R6 ;  /* 0x00000007ff031219 */ /* 0x000fce0000011606 */
.L_x_1342:
[----:B------:R-:W-:Y:S05]  /*2340*/  BSYNC B0 ;  /* 0x0000000000007941 */ /* 0x000fea0003800000 */
.L_x_1340:
[----:B------:R-:W-:-:S04]  /*2350*/  IMAD R3, R3, R5, -R8 ;  /* 0x0000000503037224 */ /* 0x000fc800078e0a08 */
[----:B------:R-:W-:-:S05]  /*2360*/  IMAD R3, R16, -0x2, R3 ;  /* 0xfffffffe10037824 */ /* 0x000fca00078e0203 */
[----:B------:R-:W-:Y:S02]  /*2370*/  VIADDMNMX R2, R3, R5, R2, PT ;  /* 0x0000000503027246 */ /* 0x000fe40003800102 */
[----:B------:R-:W-:-:S07]  /*2380*/  VIMNMX R4, R4, R3, !PT ;  /* 0x0000000304047248 */ /* 0x000fce0007fe0100 */
.L_x_1339:
[C---:B------:R-:W-:Y:S01]  /*2390*/  ISETP.GE.AND P2, PT, R10.reuse, 0x9, PT ;  /* 0x000000090a00780c */ /* 0x040fe20003f46270 */
[----:B------:R-:W-:Y:S01]  /*23a0*/  UISETP.NE.AND UP0, UPT, UR50, URZ, UPT ;  /* 0x0000003f3200728c */ /* 0x000fe2000bf05270 */
[----:B------:R-:W-:Y:S02]  /*23b0*/  ISETP.GE.AND P1, PT, R10, 0x2, PT ;  /* 0x000000020a00780c */ /* 0x000fe40003f26270 */
        /* <DEDUP_REMOVED lines=9> */
[----:B------:R-:W-:Y:S01]  /*2450*/  P2R R90, PR, RZ, 0x20 ;  /* 0x00000020ff5a7803 */ /* 0x000fe20000000000 */
[----:B------:R-:W0:Y:S01]  /*2460*/  SHFL.IDX PT, R25, R0, 0x1, 0x1c1f ;  /* 0x003c1f0000197f89 */ /* 0x000e2200000e0000 */
[----:B------:R-:W-:-:S02]  /*2470*/  ISETP.LT.OR P3, PT, R2, 0x11, P3 ;  /* 0x000000110200780c */ /* 0x000fc40001f61670 */
[----:B------:R-:W-:Y:S02]  /*2480*/  ISETP.GT.AND P4, PT, R4, 0x9, !P6 ;  /* 0x000000090400780c */ /* 0x000fe40007784270 */
[----:B------:R-:W-:Y:S02]  /*2490*/  ISETP.GE.AND P5, PT, R10, 0x12, PT ;  /* 0x000000120a00780c */ /* 0x000fe40003fa6270 */
[----:B------:R-:W-:Y:S02]  /*24a0*/  FSEL R123, R32, -INF , !P3 ;  /* 0xff800000207b7808 */ /* 0x000fe40005800000 */
[----:B------:R-:W-:Y:S02]  /*24b0*/  ISETP.LT.OR P4, PT, R2, 0xa, P4 ;  /* 0x0000000a0200780c */ /* 0x000fe40002781670 */
[----:B------:R-:W-:Y:S02]  /*24c0*/  ISETP.GT.AND P3, PT, R4, 0x11, !P5 ;  /* 0x000000110400780c */ /* 0x000fe40006f64270 */
[----:B------:R-:W-:-:S02]  /*24d0*/  FSEL R129, R29, -INF , !P4 ;  /* 0xff8000001d817808 */ /* 0x000fc40006000000 */
[----:B------:R-:W-:Y:S02]  /*24e0*/  ISETP.LT.OR P3, PT, R2, 0x12, P3 ;  /* 0x000000120200780c */ /* 0x000fe40001f61670 */
[----:B------:R-:W-:Y:S02]  /*24f0*/  ISETP.GE.AND P4, PT, R10, 0x19, PT ;  /* 0x000000190a00780c */ /* 0x000fe40003f86270 */
[----:B------:R-:W-:Y:S02]  /*2500*/  FSEL R99, R33, -INF , !P3 ;  /* 0xff80000021637808 */ /* 0x000fe40005800000 */
[----:B------:R-:W-:Y:S02]  /*2510*/  ISETP.GT.AND P3, PT, R4, 0x18, !P4 ;  /* 0x000000180400780c */ /* 0x000fe40006764270 */
[----:B------:R-:W-:Y:S01]  /*2520*/  P2R R29, PR, RZ, 0x10 ;  /* 0x00000010ff1d7803 */ /* 0x000fe20000000000 */
[----:B0-----:R-:W-:Y:S01]  /*2530*/  IMAD.IADD R6, R14, 0x1, R25 ;  /* 0x000000010e067824 */ /* 0x001fe200078e0219 */
        /* <DEDUP_REMOVED lines=106> */
[----:B------:R-:W-:Y:S02]  /*2be0*/  P2R R28, PR, RZ, 0x20 ;  /* 0x00000020ff1c7803 */ /* 0x000fe40000000000 */
[----:B------:R-:W-:Y:S02]  /*2bf0*/  FSEL R77, R77, -INF , !P3 ;  /* 0xff8000004d4d7808 */ /* 0x000fe40005800000 */
[----:B------:R-:W-:-:S02]  /*2c00*/  ISETP.GE.AND P3, PT, R10, 0x71, PT ;  /* 0x000000710a00780c */ /* 0x000fc40003f66270 */
        /* <DEDUP_REMOVED lines=39> */
.L_x_1345:
[----:B------:R-:W-:Y:S02]  /*2e80*/  ULDC UR6, c[0x0][0x9e4] ;  /* 0x0002790000067ab9 */ /* 0x000fe40000000800 */
[----:B------:R-:W-:-:S05]  /*2e90*/  IMAD.U32 R2, RZ, RZ, UR6 ;  /* 0x00000006ff027e24 */ /* 0x000fca000f8e00ff */
[----:B------:R-:W-:-:S13]  /*2ea0*/  ISETP.NE.AND P6, PT, R2, 0x1, PT ;  /* 0x000000010200780c */ /* 0x000fda0003fc5270 */
[----:B------:R-:W0:Y:S02]  /*2eb0*/  @P6 LDC.64 R24, c[0x0][0x9e8] ;  /* 0x00027a00ff186b82 */ /* 0x000e240000000a00 */
[----:B0-----:R-:W-:-:S05]  /*2ec0*/  @P6 IMAD.HI.U32 R0, R21, R24, RZ ;  /* 0x0000001815006227 */ /* 0x001fca00078e00ff */
[----:B------:R-:W-:-:S07]  /*2ed0*/  @P6 SHF.R.U32.HI R21, RZ, R25, R0 ;  /* 0x00000019ff156219 */ /* 0x000fce0000011600 */
.L_x_1346:
[----:B------:R-:W-:Y:S05]  /*2ee0*/  BSYNC B0 ;  /* 0x0000000000007941 */ /* 0x000fea0003800000 */
.L_x_1344:
[----:B------:R-:W-:-:S04]  /*2ef0*/  IMAD R21, R21, R2, -R8 ;  /* 0x0000000215157224 */ /* 0x000fc800078e0a08 */
[----:B------:R-:W-:-:S05]  /*2f00*/  IMAD R21, R16, -0x2, R21 ;  /* 0xfffffffe10157824 */ /* 0x000fca00078e0215 */
[----:B------:R-:W-:Y:S02]  /*2f10*/  VIADDMNMX R4, R21, R2, R4, PT ;  /* 0x0000000215047246 */ /* 0x000fe40003800104 */
[----:B------:R-:W-:-:S07]  /*2f20*/  VIMNMX R6, R6, R21, !PT ;  /* 0x0000001506067248 */ /* 0x000fce0007fe0100 */
.L_x_1343:
[----:B------:R-:W-:Y:S01]  /*2f30*/  ISETP.GT.AND P1, PT, R6, 0x1, !P1 ;  /* 0x000000010600780c */ /* 0x000fe20004f24270 */
[----:B------:R-:W-:Y:S01]  /*2f40*/  ULDC UR6, c[0x0][0x988] ;  /* 0x0002620000067ab9 */ /* 0x000fe20000000800 */
[----:B------:R-:W-:Y:S01]  /*2f50*/  ISETP.NE.AND P6, PT, R89, RZ, PT ;  /* 0x000000ff5900720c */ /* 0x000fe20003fc5270 */
[----:B------:R-:W-:Y:S01]  /*2f60*/  UISETP.NE.AND UP1, UPT, UR51, URZ, UPT ;  /* 0x0000003f3300728c */ /* 0x000fe2000bf25270 */
[----:B------:R-:W-:Y:S01]  /*2f70*/  ISETP.LT.OR P1, PT, R4, 0x2, P1 ;  /* 0x000000020400780c */ /* 0x000fe20000f21670 */
[----:B------:R-:W-:Y:S01]  /*2f80*/  UISETP.NE.AND UP0, UPT, UR50, URZ, UPT ;  /* 0x0000003f3200728c */ /* 0x000fe2000bf05270 */
[----:B------:R-:W-:Y:S01]  /*2f90*/  FMNMX.FTZ R0, R97, R125, !PT ;  /* 0x0000007d61007209 */ /* 0x000fe20007810000 */
[----:B------:R-:W-:Y:S01]  /*2fa0*/  UMOV UR10, UR37 ;  /* 0x00000025000a7c82 */ /* 0x000fe20008000000 */
[----:B------:R-:W-:Y:S02]  /*2fb0*/  FSEL R27, R27, -INF , !P1 ;  /* 0xff8000001b1b7808 */ /* 0x000fe40004800000 */
[----:B------:R-:W-:-:S02]  /*2fc0*/  ISETP.GT.AND P1, PT, R6, 0x9, !P6 ;  /* 0x000000090600780c */ /* 0x000fc40007724270 */
[----:B------:R-:W-:Y:S02]  /*2fd0*/  FMNMX.FTZ R0, R127, R0, !PT ;  /* 0x000000007f007209 */ /* 0x000fe40007810000 */
[----:B------:R-:W-:Y:S01]  /*2fe0*/  ISETP.LT.OR P1, PT, R4, 0xa, P1 ;  /* 0x0000000a0400780c */ /* 0x000fe20000f21670 */
[----:B------:R-:W-:Y:S01]  /*2ff0*/  @UP1 ULDC UR11, c[0x0][0x450] ;  /* 0x00011400000b1ab9 */ /* 0x000fe20000000800 */
[----:B------:R-:W-:Y:S02]  /*3000*/  FMNMX.FTZ R0, R129, R0, !PT ;  /* 0x0000000081007209 */ /* 0x000fe40007810000 */
[----:B------:R-:W-:Y:S02]  /*3010*/  FSEL R31, R31, -INF , !P1 ;  /* 0xff8000001f1f7808 */ /* 0x000fe40004800000 */
[----:B------:R-:W-:Y:S02]  /*3020*/  ISETP.NE.AND P1, PT, R90, RZ, PT ;  /* 0x000000ff5a00720c */ /* 0x000fe40003f25270 */
[----:B------:R-:W-:-:S02]  /*3030*/  FMNMX.FTZ R0, R123, R0, !PT ;  /* 0x000000007b007209 */ /* 0x000fc40007810000 */
[----:B------:R-:W-:Y:S02]  /*3040*/  ISETP.GT.AND P1, PT, R6, 0x10, !P1 ;  /* 0x000000100600780c */ /* 0x000fe40004f24270 */
[----:B------:R-:W-:Y:S02]  /*3050*/  FMNMX.FTZ R0, R99, R0, !PT ;  /* 0x0000000063007209 */ /* 0x000fe40007810000 */
[----:B------:R-:W-:Y:S02]  /*3060*/  ISETP.LT.OR P1, PT, R4, 0x11, P1 ;  /* 0x000000110400780c */ /* 0x000fe40000f21670 */
[----:B------:R-:W-:Y:S02]  /*3070*/  ISETP.GT.AND P2, PT, R6, 0x8, !P2 ;  /* 0x000000080600780c */ /* 0x000fe40005744270 */
[----:B------:R-:W-:Y:S02]  /*3080*/  FSEL R25, R34, -INF , !P1 ;  /* 0xff80000022197808 */ /* 0x000fe40004800000 */
[----:B------:R-:W-:-:S02]  /*3090*/  ISETP.NE.AND P1, PT, R28, RZ, PT ;  /* 0x000000ff1c00720c */ /* 0x000fc40003f25270 */
[----:B------:R-:W-:Y:S02]  /*30a0*/  FMNMX.FTZ R0, R121, R0, !PT ;  /* 0x0000000079007209 */ /* 0x000fe40007810000 */
[----:B------:R-:W-:Y:S02]  /*30b0*/  ISETP.GT.AND P1, PT, R6, 0x11, !P1 ;  /* 0x000000110600780c */ /* 0x000fe40004f24270 */
[C---:B------:R-:W-:Y:S02]  /*30c0*/  ISETP.LT.OR P2, PT, R4.reuse, 0x9, P2 ;  /* 0x000000090400780c */ /* 0x040fe40001741670 */
[----:B------:R-:W-:Y:S02]  /*30d0*/  ISETP.LT.OR P1, PT, R4, 0x12, P1 ;  /* 0x000000120400780c */ /* 0x000fe40000f21670 */
[----:B------:R-:W-:Y:S02]  /*30e0*/  FMNMX.FTZ R0, R101, R0, !PT ;  /* 0x0000000065007209 */ /* 0x000fe40007810000 */
[----:B------:R-:W-:-:S02]  /*30f0*/  FSEL R35, R35, -INF , !P1 ;  /* 0xff80000023237808 */ /* 0x000fc40004800000 */
[----:B------:R-:W-:Y:S02]  /*3100*/  ISETP.NE.AND P1, PT, R29, RZ, PT ;  /* 0x000000ff1d00720c */ /* 0x000fe40003f25270 */
[----:B------:R-:W-:Y:S02]  /*3110*/  FSEL R21, R30, -INF , !P2 ;  /* 0xff8000001e157808 */ /* 0x000fe40005000000 */
[----:B------:R-:W-:Y:S02]  /*3120*/  ISETP.GT.AND P1, PT, R6, 0x18, !P1 ;  /* 0x000000180600780c */ /* 0x000fe40004f24270 */
[----:B------:R-:W-:Y:S02]  /*3130*/  ISETP.NE.AND P2, PT, R44, RZ, PT ;  /* 0x000000ff2c00720c */ /* 0x000fe40003f45270 */
[----:B------:R-:W-:Y:S02]  /*3140*/  ISETP.LT.OR P1, PT, R4, 0x19, P1 ;  /* 0x000000190400780c */ /* 0x000fe40000f21670 */
[----:B------:R-:W-:-:S02]  /*3150*/  FMNMX.FTZ R0, R119, R0, !PT ;  /* 0x0000000077007209 */ /* 0x000fc40007810000 */
[----:B------:R-:W-:Y:S02]  /*3160*/  FSEL R29, R38, -INF , !P1 ;  /* 0xff800000261d7808 */ /* 0x000fe40004800000 */
[----:B------:R-:W-:Y:S02]  /*3170*/  ISETP.NE.AND P1, PT, R32, RZ, PT ;  /* 0x000000ff2000720c */ /* 0x000fe40003f25270 */
[----:B------:R-:W-:Y:S02]  /*3180*/  FMNMX.FTZ R0, R103, R0, !PT ;  /* 0x0000000067007209 */ /* 0x000fe40007810000 */
[----:B------:R-:W-:Y:S02]  /*3190*/  ISETP.GT.AND P1, PT, R6, 0x19, !P1 ;  /* 0x000000190600780c */ /* 0x000fe40004f24270 */
[----:B------:R-:W-:Y:S02]  /*31a0*/  ISETP.NE.AND P6, PT, R45, RZ, PT ;  /* 0x000000ff2d00720c */ /* 0x000fe40003fc5270 */
        /* <DEDUP_REMOVED lines=39> */
[----:B------:R-:W-:Y:S02]  /*3420*/  FMNMX.FTZ R0, R11, R0, !PT ;  /* 0x000000000b007209 */ /* 0x000fe40007810000 */
        /* <DEDUP_REMOVED lines=11> */
[----:B------:R-:W-:Y:S01]  /*34e0*/  FMNMX.FTZ R8, R85, R0, !PT ;  /* 0x0000000055087209 */ /* 0x000fe20007810000 */
[----:B------:R-:W-:Y:S01]  /*34f0*/  IMAD.U32 R0, RZ, RZ, UR6 ;  /* 0x00000006ff007e24 */ /* 0x000fe2000f8e00ff */
[----:B------:R-:W-:Y:S01]  /*3500*/  ISETP.LT.OR P1, PT, R4, 0x3a, P1 ;  /* 0x0000003a0400780c */ /* 0x000fe20000f21670 */
[----:B------:R-:W-:Y:S01]  /*3510*/  @UP1 ULDC UR6, c[0x0][0x44c] ;  /* 0x0001130000061ab9 */ /* 0x000fe20000000800 */
[----:B------:R-:W-:Y:S01]  /*3520*/  ISETP.NE.AND P2, PT, R92, RZ, PT ;  /* 0x000000ff5c00720c */ /* 0x000fe20003f45270 */
[----:B------:R-:W0:Y:S01]  /*3530*/  SHFL.BFLY PT, R95, R8, 0x2, 0x1f ;  /* 0x0c401f00085f7f89 */ /* 0x000e2200000e0000 */
[----:B------:R-:W-:Y:S01]  /*3540*/  FSEL R55, R55, -INF , !P1 ;  /* 0xff80000037377808 */ /* 0x000fe20004800000 */
[----:B------:R-:W-:Y:S01]  /*3550*/  UIMAD.WIDE.U32 UR6, UR37, UR6, URZ ;  /* 0x00000006250672a5 */ /* 0x000fe2000f8e003f */
[----:B------:R-:W-:-:S02]  /*3560*/  ISETP.NE.AND P1, PT, R49, RZ, PT ;  /* 0x000000ff3100720c */ /* 0x000fc40003f25270 */
[----:B------:R-:W-:Y:S01]  /*3570*/  ISETP.NE.AND P6, PT, R72, RZ, PT ;  /* 0x000000ff4800720c */ /* 0x000fe20003fc5270 */
[----:B------:R-:W-:Y:S01]  /*3580*/  @UP1 USHF.R.U32.HI UR10, URZ, UR11, UR7 ;  /* 0x0000000b3f0a1299 */ /* 0x000fe20008011607 */
[C---:B------:R-:W-:Y:S02]  /*3590*/  ISETP.GT.AND P1, PT, R6.reuse, 0x40, !P1 ;  /* 0x000000400600780c */ /* 0x040fe40004f24270 */
[----:B------:R-:W-:Y:S01]  /*35a0*/  ISETP.GT.AND P3, PT, R6, 0x70, !P3 ;  /* 0x000000700600780c */ /* 0x000fe20005f64270 */
[----:B------:R-:W-:Y:S01]  /*35b0*/  UIADD3 UR53, UR53, UR10, URZ ;  /* 0x0000000a35357290 */ /* 0x000fe2000fffe03f */
[----:B------:R-:W-:Y:S02]  /*35c0*/  ISETP.LT.OR P1, PT, R4, 0x41, P1 ;  /* 0x000000410400780c */ /* 0x000fe40000f21670 */
[----:B------:R-:W-:Y:S01]  /*35d0*/  ISETP.GT.AND P4, PT, R6, 0x71, !P4 ;  /* 0x000000710600780c */ /* 0x000fe20006784270 */
[----:B------:R-:W-:Y:S01]  /*35e0*/  UIADD3 UR14, UR53, UR14, URZ ;  /* 0x0000000e350e7290 */ /* 0x000fe2000fffe03f */
[----:B------:R-:W-:-:S02]  /*35f0*/  FSEL R49, R58, -INF , !P1 ;  /* 0xff8000003a317808 */ /* 0x000fc40004800000 */
[----:B------:R-:W-:Y:S02]  /*3600*/  ISETP.NE.AND P1, PT, R52, RZ, PT ;  /* 0x000000ff3400720c */ /* 0x000fe40003f25270 */
[----:B------:R-:W-:Y:S02]  /*3610*/  ISETP.LT.OR P3, PT, R4, 0x71, P3 ;  /* 0x000000710400780c */ /* 0x000fe40001f61670 */
[C---:B------:R-:W-:Y:S02]  /*3620*/  ISETP.GT.AND P1, PT, R6.reuse, 0x41, !P1 ;  /* 0x000000410600780c */ /* 0x040fe40004f24270 */
[----:B------:R-:W-:Y:S02]  /*3630*/  ISETP.GT.AND P5, PT, R6, 0x78, !P5 ;  /* 0x000000780600780c */ /* 0x000fe40006fa4270 */
[----:B------:R-:W-:Y:S02]  /*3640*/  ISETP.LT.OR P1, PT, R4, 0x42, P1 ;  /* 0x000000420400780c */ /* 0x000fe40000f21670 */
[----:B0-----:R-:W-:-:S02]  /*3650*/  FMNMX.FTZ R95, R8, R95, !PT ;  /* 0x0000005f085f7209 */ /* 0x001fc40007810000 */
[----:B------:R-:W-:Y:S02]  /*3660*/  FSEL R59, R59, -INF , !P1 ;  /* 0xff8000003b3b7808 */ /* 0x000fe40004800000 */
[----:B------:R-:W-:Y:S01]  /*3670*/  ISETP.NE.AND P1, PT, R53, RZ, PT ;  /* 0x000000ff3500720c */ /* 0x000fe20003f25270 */
[----:B------:R-:W0:Y:S01]  /*3680*/  SHFL.BFLY PT, R2, R95, 0x1, 0x1f ;  /* 0x0c201f005f027f89 */ /* 0x000e2200000e0000 */
[----:B------:R-:W-:Y:S02]  /*3690*/  ISETP.LT.OR P4, PT, R4, 0x72, P4 ;  /* 0x000000720400780c */ /* 0x000fe40002781670 */
[----:B------:R-:W-:Y:S02]  /*36a0*/  ISETP.GT.AND P1, PT, R6, 0x48, !P1 ;  /* 0x000000480600780c */ /* 0x000fe40004f24270 */
[C---:B------:R-:W-:Y:S02]  /*36b0*/  ISETP.LT.OR P5, PT, R4.reuse, 0x79, P5 ;  /* 0x000000790400780c */ /* 0x040fe40002fa1670 */
[----:B------:R-:W-:-:S02]  /*36c0*/  ISETP.LT.OR P1, PT, R4, 0x49, P1 ;  /* 0x000000490400780c */ /* 0x000fc40000f21670 */
[----:B------:R-:W-:Y:S02]  /*36d0*/  FSEL R83, R83, -INF , !P4 ;  /* 0xff80000053537808 */ /* 0x000fe40006000000 */
[----:B------:R-:W-:Y:S02]  /*36e0*/  FSEL R53, R62, -INF , !P1 ;  /* 0xff8000003e357808 */ /* 0x000fe40004800000 */
[----:B------:R-:W-:-:S04]  /*36f0*/  ISETP.NE.AND P1, PT, R56, RZ, PT ;  /* 0x000000ff3800720c */ /* 0x000fc80003f25270 */
[----:B------:R-:W-:-:S04]  /*3700*/  ISETP.GT.AND P1, PT, R6, 0x49, !P1 ;  /* 0x000000490600780c */ /* 0x000fc80004f24270 */
[----:B------:R-:W-:Y:S02]  /*3710*/  ISETP.LT.OR P1, PT, R4, 0x4a, P1 ;  /* 0x0000004a0400780c */ /* 0x000fe40000f21670 */
[----:B0-----:R-:W-:Y:S02]  /*3720*/  FMNMX.FTZ R2, R95, R2, !PT ;  /* 0x000000025f027209 */ /* 0x001fe40007810000 */
[----:B------:R-:W-:Y:S02]  /*3730*/  FSEL R63, R63, -INF , !P1 ;  /* 0xff8000003f3f7808 */ /* 0x000fe40004800000 */
[----:B------:R-:W-:Y:S01]  /*3740*/  ISETP.NE.AND P1, PT, R60, RZ, PT ;  /* 0x000000ff3c00720c */ /* 0x000fe20003f25270 */
[----:B------:R-:W-:-:S03]  /*3750*/  FMUL.FTZ R10, R2, R0 ;  /* 0x00000000020a7220 */ /* 0x000fc60000410000 */
        /* <DEDUP_REMOVED lines=15> */
[----:B------:R-:W-:Y:S02]  /*3850*/  ISETP.GT.AND P1, PT, R6, 0x60, !P2 ;  /* 0x000000600600780c */ /* 0x000fe40005724270 */
[----:B------:R-:W-:Y:S02]  /*3860*/  ISETP.NE.AND P2, PT, R76, RZ, PT ;  /* 0x000000ff4c00720c */ /* 0x000fe40003f45270 */
[----:B------:R-:W-:Y:S02]  /*3870*/  ISETP.LT.OR P1, PT, R4, 0x61, P1 ;  /* 0x000000610400780c */ /* 0x000fe40000f21670 */
[----:B------:R-:W-:Y:S02]  /*3880*/  ISETP.GT.AND P2, PT, R6, 0x69, !P2 ;  /* 0x000000690600780c */ /* 0x000fe40005744270 */
[----:B------:R-:W-:-:S02]  /*3890*/  FSEL R93, R74, -INF , !P1 ;  /* 0xff8000004a5d7808 */ /* 0x000fc40004800000 */
[----:B------:R-:W-:Y:S02]  /*38a0*/  ISETP.GT.AND P1, PT, R6, 0x61, !P6 ;  /* 0x000000610600780c */ /* 0x000fe40007724270 */
[----:B------:R-:W-:Y:S02]  /*38b0*/  ISETP.NE.AND P6, PT, R20, RZ, PT ;  /* 0x000000ff1400720c */ /* 0x000fe40003fc5270 */
[C---:B------:R-:W-:Y:S02]  /*38c0*/  ISETP.LT.OR P1, PT, R4.reuse, 0x62, P1 ;  /* 0x000000620400780c */ /* 0x040fe40000f21670 */
[----:B------:R-:W-:Y:S02]  /*38d0*/  ISETP.LT.OR P2, PT, R4, 0x6a, P2 ;  /* 0x0000006a0400780c */ /* 0x000fe40001741670 */
[----:B------:R-:W-:Y:S02]  /*38e0*/  FSEL R75, R75, -INF , !P1 ;  /* 0xff8000004b4b7808 */ /* 0x000fe40004800000 */
[----:B------:R-:W-:-:S02]  /*38f0*/  FSETP.NEU.FTZ.AND P1, PT, R2, -INF , PT ;  /* 0xff8000000200780b */ /* 0x000fc40003f3d000 */
[----:B------:R-:W-:Y:S02]  /*3900*/  FSEL R79, R79, -INF , !P2 ;  /* 0xff8000004f4f7808 */ /* 0x000fe40005000000 */
        /* <DEDUP_REMOVED lines=13> */
[--C-:B------:R-:W-:Y:S01]  /*39e0*/  FFMA.FTZ R182, R127, R0, -R10.reuse ;  /* 0x000000007fb67223 */ /* 0x100fe2000001080a */
[----:B------:R-:W-:Y:S01]  /*39f0*/  ISETP.GT.AND P1, PT, R6, 0x68, !P1 ;  /* 0x000000680600780c */ /* 0x000fe20004f24270 */
[----:B------:R-:W-:Y:S01]  /*3a00*/  MUFU.EX2 R180, R180 ;  /* 0x000000b400b47308 */ /* 0x000fe20000000800 */
[----:B------:R-:W-:Y:S01]  /*3a10*/  FMNMX.FTZ R8, R21, R8, !PT ;  /* 0x0000000815087209 */ /* 0x000fe20007810000 */
[-CC-:B------:R-:W-:Y:S01]  /*3a20*/  FFMA.FTZ R97, R129, R0.reuse, -R10.reuse ;  /* 0x0000000081617223 */ /* 0x180fe2000001080a */
[----:B------:R-:W-:Y:S01]  /*3a30*/  ISETP.LT.OR P1, PT, R4, 0x69, P1 ;  /* 0x000000690400780c */ /* 0x000fe20000f21670 */
[--C-:B------:R-:W-:Y:S01]  /*3a40*/  FFMA.FTZ R176, R123, R0, -R10.reuse ;  /* 0x000000007bb07223 */ /* 0x100fe2000001080a */
[----:B------:R-:W-:Y:S01]  /*3a50*/  FMNMX.FTZ R8, R31, R8, !PT ;  /* 0x000000081f087209 */ /* 0x000fe20007810000 */
[--C-:B------:R-:W-:Y:S01]  /*3a60*/  FFMA.FTZ R99, R99, R0, -R10.reuse ;  /* 0x0000000063637223 */ /* 0x100fe2000001080a */
[----:B------:R-:W-:Y:S01]  /*3a70*/  FSEL R113, R78, -INF , !P1 ;  /* 0xff8000004e717808 */ /* 0x000fe20004800000 */
[----:B------:R-:W0:Y:S01]  /*3a80*/  MUFU.EX2 R95, R95 ;  /* 0x0000005f005f7308 */ /* 0x000e220000000800 */
[----:B------:R-:W-:Y:S01]  /*3a90*/  FMNMX.FTZ R8, R25, R8, !PT ;  /* 0x0000000819087209 */ /* 0x000fe20007810000 */
[-CC-:B------:R-:W-:Y:S01]  /*3aa0*/  FFMA.FTZ R178, R121, R0.reuse, -R10.reuse ;  /* 0x0000000079b27223 */ /* 0x180fe2000001080a */
[----:B------:R-:W-:Y:S01]  /*3ab0*/  ISETP.GT.AND P6, PT, R6, 0x79, !P6 ;  /* 0x000000790600780c */ /* 0x000fe200077c4270 */
[--C-:B------:R-:W-:Y:S01]  /*3ac0*/  FFMA.FTZ R6, R3, R0, -R10.reuse ;  /* 0x0000000003067223 */ /* 0x100fe2000001080a */
[----:B------:R-:W-:Y:S01]  /*3ad0*/  FMNMX.FTZ R8, R35, R8, !PT ;  /* 0x0000000823087209 */ /* 0x000fe20007810000 */
[-CC-:B------:R-:W-:Y:S01]  /*3ae0*/  FFMA.FTZ R101, R101, R0.reuse, -R10.reuse ;  /* 0x0000000065657223 */ /* 0x180fe2000001080a */
[----:B------:R-:W-:Y:S01]  /*3af0*/  ISETP.LT.OR P6, PT, R4, 0x7a, P6 ;  /* 0x0000007a0400780c */ /* 0x000fe200037c1670 */
[--C-:B------:R-:W-:Y:S01]  /*3b00*/  FFMA.FTZ R4, R5, R0, -R10.reuse ;  /* 0x0000000005047223 */ /* 0x100fe2000001080a */
[----:B------:R-:W-:Y:S01]  /*3b10*/  FMNMX.FTZ R8, R29, R8, !PT ;  /* 0x000000081d087209 */ /* 0x000fe20007810000 */
[----:B------:R-:W1:Y:S01]  /*3b20*/  MUFU.EX2 R182, R182 ;  /* 0x000000b600b67308 */ /* 0x000e620000000800 */
[----:B------:R-:W-:Y:S01]  /*3b30*/  FSEL R115, R86, -INF , !P5 ;  /* 0xff80000056737808 */ /* 0x000fe20006800000 */
[--C-:B------:R-:W-:Y:S01]  /*3b40*/  FFMA.FTZ R172, R119, R0, -R10.reuse ;  /* 0x0000000077ac7223 */ /* 0x100fe2000001080a */
[----:B------:R-:W-:Y:S01]  /*3b50*/  FMNMX.FTZ R8, R39, R8, !PT ;  /* 0x0000000827087209 */ /* 0x000fe20007810000 */
[-CC-:B------:R-:W-:Y:S01]  /*3b60*/  FFMA.FTZ R103, R103, R0.reuse, -R10.reuse ;  /* 0x0000000067677223 */ /* 0x180fe2000001080a */
[----:B------:R-:W-:Y:S01]  /*3b70*/  FSEL R87, R87, -INF , !P6 ;  /* 0xff80000057577808 */ /* 0x000fe20007000000 */
[--C-:B------:R-:W-:Y:S01]  /*3b80*/  FFMA.FTZ R174, R117, R0, -R10.reuse ;  /* 0x0000000075ae7223 */ /* 0x100fe2000001080a */
[----:B------:R-:W-:Y:S01]  /*3b90*/  FMNMX.FTZ R8, R33, R8, !PT ;  /* 0x0000000821087209 */ /* 0x000fe20007810000 */
[----:B------:R2:W-:Y:S01]  /*3ba0*/  MUFU.EX2 R166, R4 ;  /* 0x0000000400a67308 */ /* 0x0005e20000000800 */
[-CC-:B------:R-:W-:Y:S01]  /*3bb0*/  FFMA.FTZ R105, R105, R0.reuse, -R10.reuse ;  /* 0x0000000069697223 */ /* 0x180fe2000001080a */
[--C-:B------:R-:W-:Y:S01]  /*3bc0*/  FFMA.FTZ R107, R107, R0, -R10.reuse ;  /* 0x000000006b6b7223 */ /* 0x100fe2000001080a */
[----:B------:R-:W-:Y:S01]  /*3bd0*/  FMNMX.FTZ R8, R43, R8, !PT ;  /* 0x000000082b087209 */ /* 0x000fe20007810000 */
[-CC-:B------:R-:W-:Y:S01]  /*3be0*/  FFMA.FTZ R109, R109, R0.reuse, -R10.reuse ;  /* 0x000000006d6d7223 */ /* 0x180fe2000001080a */
[-CC-:B------:R-:W-:Y:S01]  /*3bf0*/  FFMA.FTZ R57, R57, R0.reuse, -R10.reuse ;  /* 0x0000000039397223 */ /* 0x180fe2000001080a */
[--C-:B------:R-:W-:Y:S01]  /*3c00*/  FFMA.FTZ R61, R61, R0, -R10.reuse ;  /* 0x000000003d3d7223 */ /* 0x100fe2000001080a */
[----:B------:R-:W-:Y:S01]  /*3c10*/  FMNMX.FTZ R8, R37, R8, !PT ;  /* 0x0000000825087209 */ /* 0x000fe20007810000 */
[----:B------:R-:W3:Y:S01]  /*3c20*/  MUFU.EX2 R97, R97 ;  /* 0x0000006100617308 */ /* 0x000ee20000000800 */
[-CC-:B------:R-:W-:Y:S01]  /*3c30*/  FFMA.FTZ R65, R65, R0.reuse, -R10.reuse ;  /* 0x0000000041417223 */ /* 0x180fe2000001080a */
[--C-:B------:R-:W-:Y:S01]  /*3c40*/  FFMA.FTZ R7, R7, R0, -R10.reuse ;  /* 0x0000000007077223 */ /* 0x100fe2000001080a */
[----:B------:R-:W-:Y:S01]  /*3c50*/  FMNMX.FTZ R8, R47, R8, !PT ;  /* 0x000000082f087209 */ /* 0x000fe20007810000 */
[-CC-:B------:R-:W-:Y:S01]  /*3c60*/  FFMA.FTZ R69, R69, R0.reuse, -R10.reuse ;  /* 0x0000000045457223 */ /* 0x180fe2000001080a */
[-CC-:B------:R-:W-:Y:S01]  /*3c70*/  FFMA.FTZ R9, R9, R0.reuse, -R10.reuse ;  /* 0x0000000009097223 */ /* 0x180fe2000001080a */
[--C-:B------:R-:W-:Y:S01]  /*3c80*/  FFMA.FTZ R73, R73, R0, -R10.reuse ;  /* 0x0000000049497223 */ /* 0x100fe2000001080a */
[----:B------:R-:W-:Y:S01]  /*3c90*/  FMNMX.FTZ R8, R41, R8, !PT ;  /* 0x0000000829087209 */ /* 0x000fe20007810000 */
[----:B------:R-:W4:Y:S01]  /*3ca0*/  MUFU.EX2 R176, R176 ;  /* 0x000000b000b07308 */ /* 0x000f220000000800 */
[-CC-:B------:R-:W-:Y:S01]  /*3cb0*/  FFMA.FTZ R11, R11, R0.reuse, -R10.reuse ;  /* 0x000000000b0b7223 */ /* 0x180fe2000001080a */
[--C-:B------:R-:W-:Y:S01]  /*3cc0*/  FFMA.FTZ R77, R77, R0, -R10.reuse ;  /* 0x000000004d4d7223 */ /* 0x100fe2000001080a */
[----:B------:R-:W-:Y:S01]  /*3cd0*/  FMNMX.FTZ R8, R51, R8, !PT ;  /* 0x0000000833087209 */ /* 0x000fe20007810000 */
[-CC-:B------:R-:W-:Y:S01]  /*3ce0*/  FFMA.FTZ R13, R13, R0.reuse, -R10.reuse ;  /* 0x000000000d0d7223 */ /* 0x180fe2000001080a */
[-CC-:B------:R-:W-:Y:S01]  /*3cf0*/  FFMA.FTZ R81, R81, R0.reuse, -R10.reuse ;  /* 0x0000000051517223 */ /* 0x180fe2000001080a */
[--C-:B------:R-:W-:Y:S01]  /*3d00*/  FFMA.FTZ R15, R15, R0, -R10.reuse ;  /* 0x000000000f0f7223 */ /* 0x100fe2000001080a */
[----:B------:R-:W-:Y:S01]  /*3d10*/  FMNMX.FTZ R8, R45, R8, !PT ;  /* 0x000000082d087209 */ /* 0x000fe20007810000 */
[----:B------:R-:W5:Y:S01]  /*3d20*/  MUFU.EX2 R99, R99 ;  /* 0x0000006300637308 */ /* 0x000f620000000800 */
[----:B------:R-:W-:-:S02]  /*3d30*/  FFMA.FTZ R10, R85, R0, -R10 ;  /* 0x00000000550a7223 */ /* 0x000fc4000001080a */
[----:B------:R-:W-:-:S04]  /*3d40*/  FMNMX.FTZ R8, R55, R8, !PT ;  /* 0x0000000837087209 */ /* 0x000fc80007810000 */
[----:B------:R-:W-:Y:S01]  /*3d50*/  FMNMX.FTZ R8, R49, R8, !PT ;  /* 0x0000000831087209 */ /* 0x000fe20007810000 */
[----:B------:R-:W5:Y:S03]  /*3d60*/  MUFU.EX2 R178, R178 ;  /* 0x000000b200b27308 */ /* 0x000f660000000800 */
        /* <DEDUP_REMOVED lines=14> */
[----:B------:R-:W-:Y:S03]  /*3e50*/  MUFU.EX2 R105, R105 ;  /* 0x0000006900697308 */ /* 0x000fe60000000800 */
[----:B------:R-:W-:-:S04]  /*3e60*/  FMNMX.FTZ R8, R79, R8, !PT ;  /* 0x000000084f087209 */ /* 0x000fc80007810000 */
[----:B------:R-:W-:Y:S01]  /*3e70*/  FMNMX.FTZ R8, R111, R8, !PT ;  /* 0x000000086f087209 */ /* 0x000fe20007810000 */
[----:B------:R-:W-:Y:S03]  /*3e80*/  MUFU.EX2 R168, R168 ;  /* 0x000000a800a87308 */ /* 0x000fe60000000800 */
[----:B------:R-:W-:-:S04]  /*3e90*/  FMNMX.FTZ R8, R83, R8, !PT ;  /* 0x0000000853087209 */ /* 0x000fc80007810000 */
[----:B------:R-:W-:Y:S01]  /*3ea0*/  FMNMX.FTZ R8, R115, R8, !PT ;  /* 0x0000000873087209 */ /* 0x000fe20007810000 */
[----:B------:R-:W-:Y:S03]  /*3eb0*/  MUFU.EX2 R107, R107 ;  /* 0x0000006b006b7308 */ /* 0x000fe60000000800 */
[----:B------:R-:W-:-:S05]  /*3ec0*/  FMNMX.FTZ R8, R87, R8, !PT ;  /* 0x0000000857087209 */ /* 0x000fca0007810000 */
[----:B------:R-:W0:Y:S01]  /*3ed0*/  SHFL.BFLY PT, R5, R8, 0x2, 0x1f ;  /* 0x0c401f0008057f89 */ /* 0x000e2200000e0000 */
[----:B------:R-:W-:Y:S08]  /*3ee0*/  MUFU.EX2 R170, R170 ;  /* 0x000000aa00aa7308 */ /* 0x000ff00000000800 */
[----:B------:R-:W-:Y:S08]  /*3ef0*/  MUFU.EX2 R109, R109 ;  /* 0x0000006d006d7308 */ /* 0x000ff00000000800 */
[----:B------:R-:W-:Y:S01]  /*3f00*/  MUFU.EX2 R164, R164 ;  /* 0x000000a400a47308 */ /* 0x000fe20000000800 */
[----:B0-----:R-:W-:-:S07]  /*3f10*/  FMNMX.FTZ R3, R8, R5, !PT ;  /* 0x0000000508037209 */ /* 0x001fce0007810000 */
[----:B------:R-:W-:Y:S01]  /*3f20*/  MUFU.EX2 R57, R57 ;  /* 0x0000003900397308 */ /* 0x000fe20000000800 */
[----:B--2---:R-:W0:Y:S07]  /*3f30*/  SHFL.BFLY PT, R4, R3, 0x1, 0x1f ;  /* 0x0c201f0003047f89 */ /* 0x004e2e00000e0000 */
[----:B------:R-:W-:Y:S08]  /*3f40*/  MUFU.EX2 R61, R61 ;  /* 0x0000003d003d7308 */ /* 0x000ff00000000800 */
[----:B------:R-:W-:Y:S08]  /*3f50*/  MUFU.EX2 R6, R6 ;  /* 0x0000000600067308 */ /* 0x000ff00000000800 */
[----:B------:R-:W-:Y:S01]  /*3f60*/  MUFU.EX2 R65, R65 ;  /* 0x0000004100417308 */ /* 0x000fe20000000800 */
[----:B0-----:R-:W-:-:S04]  /*3f70*/  FMNMX.FTZ R5, R3, R4, !PT ;  /* 0x0000000403057209 */ /* 0x001fc80007810000 */
[C---:B------:R-:W-:Y:S01]  /*3f80*/  FSETP.NEU.FTZ.AND P1, PT, R5.reuse, -INF , PT ;  /* 0xff8000000500780b */ /* 0x040fe20003f3d000 */
[----:B------:R-:W-:Y:S02]  /*3f90*/  FMUL.FTZ R3, R5, R0 ;  /* 0x0000000005037220 */ /* 0x000fe40000410000 */
[----:B------:R-:W-:Y:S03]  /*3fa0*/  MUFU.EX2 R7, R7 ;  /* 0x0000000700077308 */ /* 0x000fe60000000800 */
[----:B------:R-:W-:Y:S01]  /*3fb0*/  FSEL R4, R3, RZ, P1 ;  /* 0x000000ff03047208 */ /* 0x000fe20000800000 */
[----:B------:R-:W-:Y:S01]  /*3fc0*/  FADD.FTZ R3, R180, R95 ;  /* 0x0000005fb4037221 */ /* 0x000fe20000010000 */
[----:B------:R-:W-:-:S03]  /*3fd0*/  PLOP3.LUT P1, PT, PT, PT, UP0, 0x40, 0x0 ;  /* 0x000000000000781c */ /* 0x000fc60003f2e808 */
[----:B------:R-:W-:Y:S01]  /*3fe0*/  MUFU.EX2 R162, R69 ;  /* 0x0000004500a27308 */ /* 0x000fe20000000800 */
[----:B-1----:R-:W-:Y:S01]  /*3ff0*/  FADD.FTZ R30, R182, R3 ;  /* 0x00000003b61e7221 */ /* 0x002fe20000010000 */
[-CC-:B------:R-:W-:Y:S01]  /*4000*/  FFMA.FTZ R26, R26, R0.reuse, -R4.reuse ;  /* 0x000000001a1a7223 */ /* 0x180fe20000010804 */
[-CC-:B------:R-:W-:Y:S01]  /*4010*/  FFMA.FTZ R27, R27, R0.reuse, -R4.reuse ;  /* 0x000000001b1b7223 */ /* 0x180fe20000010804 */
[-C--:B------:R-:W-:Y:S01]  /*4020*/  FFMA.FTZ R21, R21, R0.reuse, -R4 ;  /* 0x0000000015157223 */ /* 0x080fe20000010804 */
[----:B---3--:R-:W-:Y:S01]  /*4030*/  FADD.FTZ R3, R97, R30 ;  /* 0x0000001e61037221 */ /* 0x008fe20000010000 */
[-CC-:B------:R-:W-:Y:S01]  /*4040*/  FFMA.FTZ R31, R31, R0.reuse, -R4.reuse ;  /* 0x000000001f1f7223 */ /* 0x180fe20000010804 */
[-CC-:B------:R-:W-:Y:S01]  /*4050*/  FFMA.FTZ R25, R25, R0.reuse, -R4.reuse ;  /* 0x0000000019197223 */ /* 0x180fe20000010804 */
[----:B------:R-:W-:Y:S01]  /*4060*/  MUFU.EX2 R26, R26 ;  /* 0x0000001a001a7308 */ /* 0x000fe20000000800 */
[----:B----4-:R-:W-:Y:S01]  /*4070*/  FADD.FTZ R32, R176, R3 ;  /* 0x00000003b0207221 */ /* 0x010fe20000010000 */
[-CC-:B------:R-:W-:Y:S01]  /*4080*/  FFMA.FTZ R35, R35, R0.reuse, -R4.reuse ;  /* 0x0000000023237223 */ /* 0x180fe20000010804 */
[-CC-:B------:R-:W-:Y:S01]  /*4090*/  FFMA.FTZ R29, R29, R0.reuse, -R4.reuse ;  /* 0x000000001d1d7223 */ /* 0x180fe20000010804 */
[-C--:B------:R-:W-:Y:S01]  /*40a0*/  FFMA.FTZ R39, R39, R0.reuse, -R4 ;  /* 0x0000000027277223 */ /* 0x080fe20000010804 */
[----:B-----5:R-:W-:Y:S01]  /*40b0*/  FADD.FTZ R3, R99, R32 ;  /* 0x0000002063037221 */ /* 0x020fe20000010000 */
[-CC-:B------:R-:W-:Y:S01]  /*40c0*/  FFMA.FTZ R33, R33, R0.reuse, -R4.reuse ;  /* 0x0000000021217223 */ /* 0x180fe20000010804 */
[-CC-:B------:R-:W-:Y:S01]  /*40d0*/  FFMA.FTZ R43, R43, R0.reuse, -R4.reuse ;  /* 0x000000002b2b7223 */ /* 0x180fe20000010804 */
[----:B------:R-:W0:Y:S01]  /*40e0*/  MUFU.EX2 R27, R27 ;  /* 0x0000001b001b7308 */ /* 0x000e220000000800 */
[----:B------:R-:W-:Y:S01]  /*40f0*/  FADD.FTZ R32, R178, R3 ;  /* 0x00000003b2207221 */ /* 0x000fe20000010000 */
[-CC-:B------:R-:W-:Y:S01]  /*4100*/  FFMA.FTZ R37, R37, R0.reuse, -R4.reuse ;  /* 0x0000000025257223 */ /* 0x180fe20000010804 */
[-CC-:B------:R-:W-:Y:S01]  /*4110*/  FFMA.FTZ R47, R47, R0.reuse, -R4.reuse ;  /* 0x000000002f2f7223 */ /* 0x180fe20000010804 */
[-C--:B------:R-:W-:Y:S01]  /*4120*/  FFMA.FTZ R41, R41, R0.reuse, -R4 ;  /* 0x0000000029297223 */ /* 0x080fe20000010804 */
[----:B------:R-:W-:Y:S01]  /*4130*/  FADD.FTZ R3, R101, R32 ;  /* 0x0000002065037221 */ /* 0x000fe20000010000 */
[-CC-:B------:R-:W-:Y:S01]  /*4140*/  FFMA.FTZ R51, R51, R0.reuse, -R4.reuse ;  /* 0x0000000033337223 */ /* 0x180fe20000010804 */
[-CC-:B------:R-:W-:Y:S01]  /*4150*/  FFMA.FTZ R45, R45, R0.reuse, -R4.reuse ;  /* 0x000000002d2d7223 */ /* 0x180fe20000010804 */
[----:B------:R-:W1:Y:S01]  /*4160*/  MUFU.EX2 R21, R21 ;  /* 0x0000001500157308 */ /* 0x000e620000000800 */
[----:B------:R-:W-:Y:S01]  /*4170*/  FADD.FTZ R34, R172, R3 ;  /* 0x00000003ac227221 */ /* 0x000fe20000010000 */
[-CC-:B------:R-:W-:Y:S01]  /*4180*/  FFMA.FTZ R55, R55, R0.reuse, -R4.reuse ;  /* 0x0000000037377223 */ /* 0x180fe20000010804 */
[-CC-:B------:R-:W-:Y:S01]  /*4190*/  FFMA.FTZ R49, R49, R0.reuse, -R4.reuse ;  /* 0x0000000031317223 */ /* 0x180fe20000010804 */
[-C--:B------:R-:W-:Y:S01]  /*41a0*/  FFMA.FTZ R59, R59, R0.reuse, -R4 ;  /* 0x000000003b3b7223 */ /* 0x080fe20000010804 */
[----:B------:R-:W-:Y:S01]  /*41b0*/  FADD.FTZ R3, R103, R34 ;  /* 0x0000002267037221 */ /* 0x000fe20000010000 */
[-CC-:B------:R-:W-:Y:S01]  /*41c0*/  FFMA.FTZ R53, R53, R0.reuse, -R4.reuse ;  /* 0x0000000035357223 */ /* 0x180fe20000010804 */
[-CC-:B------:R-:W-:Y:S01]  /*41d0*/  FFMA.FTZ R63, R63, R0.reuse, -R4.reuse ;  /* 0x000000003f3f7223 */ /* 0x180fe20000010804 */
[----:B------:R2:W3:Y:S01]  /*41e0*/  MUFU.EX2 R8, R31 ;  /* 0x0000001f00087308 */ /* 0x0004e20000000800 */
[----:B------:R-:W-:Y:S01]  /*41f0*/  FADD.FTZ R36, R174, R3 ;  /* 0x00000003ae247221 */ /* 0x000fe20000010000 */
[----:B0-----:R-:W-:Y:S01]  /*4200*/  FADD.FTZ R34, R26, R27 ;  /* 0x0000001b1a227221 */ /* 0x001fe20000010000 */
        /* <DEDUP_REMOVED lines=12> */
[-C--:B------:R-:W-:Y:S01]  /*42d0*/  FFMA.FTZ R111, R111, R0.reuse, -R4 ;  /* 0x000000006f6f7223 */ /* 0x080fe20000010804 */
[----:B------:R-:W1:Y:S01]  /*42e0*/  MUFU.EX2 R12, R35 ;  /* 0x00000023000c7308 */ /* 0x000e620000000800 */
[----:B---3--:R-:W-:Y:S01]  /*42f0*/  FADD.FTZ R36, R8, R3 ;  /* 0x0000000308247221 */ /* 0x008fe20000010000 */
[----:B------:R-:W-:Y:S01]  /*4300*/  FADD.FTZ R31, R107, R38 ;  /* 0x000000266b1f7221 */ /* 0x000fe20000010000 */
[-CC-:B------:R-:W-:Y:S01]  /*4310*/  FFMA.FTZ R83, R83, R0.reuse, -R4.reuse ;  /* 0x0000000053537223 */ /* 0x180fe20000010804 */
[-CC-:B------:R-:W-:Y:S01]  /*4320*/  FFMA.FTZ R115, R115, R0.reuse, -R4.reuse ;  /* 0x0000000073737223 */ /* 0x180fe20000010804 */
[----:B------:R-:W-:Y:S01]  /*4330*/  FFMA.FTZ R87, R87, R0, -R4 ;  /* 0x0000000057577223 */ /* 0x000fe20000010804 */
[----:B------:R-:W-:Y:S01]  /*4340*/  FADD.FTZ R38, R170, R31 ;  /* 0x0000001faa267221 */ /* 0x000fe20000010000 */
[----:B------:R-:W-:Y:S01]  /*4350*/  F2FP.F16.F32.PACK_AB R160, R65, R6 ;  /* 0x0000000641a0723e */ /* 0x000fe200000000ff */
[----:B------:R-:W2:Y:S01]  /*4360*/  MUFU.EX2 R29, R29 ;  /* 0x0000001d001d7308 */ /* 0x000ea20000000800 */
[----:B0-----:R-:W-:Y:S01]  /*4370*/  FADD.FTZ R3, R25, R36 ;  /* 0x0000002419037221 */ /* 0x001fe20000010000 */
[----:B------:R-:W-:Y:S01]  /*4380*/  FADD.FTZ R31, R109, R38 ;  /* 0x000000266d1f7221 */ /* 0x000fe20000010000 */
[----:B------:R-:W-:-:S02]  /*4390*/  F2FP.F16.F32.PACK_AB R183, R8, R21 ;  /* 0x0000001508b7723e */ /* 0x000fc400000000ff */
[----:B------:R-:W-:Y:S01]  /*43a0*/  F2FP.F16.F32.PACK_AB R180, R95, R180 ;  /* 0x000000b45fb4723e */ /* 0x000fe200000000ff */
[----:B------:R-:W-:Y:S01]  /*43b0*/  FADD.FTZ R40, R164, R31 ;  /* 0x0000001fa4287221 */ /* 0x000fe20000010000 */
[----:B------:R-:W-:Y:S01]  /*43c0*/  F2FP.F16.F32.PACK_AB R182, R97, R182 ;  /* 0x000000b661b6723e */ /* 0x000fe200000000ff */
[----:B------:R-:W0:Y:S01]  /*43d0*/  MUFU.EX2 R14, R39 ;  /* 0x00000027000e7308 */ /* 0x000e220000000800 */
[C---:B-1----:R-:W-:Y:S01]  /*43e0*/  FADD.FTZ R36, R12.reuse, R3 ;  /* 0x000000030c247221 */ /* 0x042fe20000010000 */
[----:B------:R-:W-:Y:S01]  /*43f0*/  FADD.FTZ R31, R57, R40 ;  /* 0x00000028391f7221 */ /* 0x000fe20000010000 */
[----:B------:R-:W-:Y:S02]  /*4400*/  F2FP.F16.F32.PACK_AB R177, R12, R25 ;  /* 0x000000190cb1723e */ /* 0x000fe400000000ff */
[----:B------:R-:W-:Y:S01]  /*4410*/  F2FP.F16.F32.PACK_AB R176, R99, R176 ;  /* 0x000000b063b0723e */ /* 0x000fe200000000ff */
[----:B------:R-:W-:Y:S01]  /*4420*/  FADD.FTZ R40, R166, R31 ;  /* 0x0000001fa6287221 */ /* 0x000fe20000010000 */
[----:B------:R-:W-:Y:S01]  /*4430*/  F2FP.F16.F32.PACK_AB R178, R101, R178 ;  /* 0x000000b265b2723e */ /* 0x000fe200000000ff */
[----:B------:R-:W1:Y:S01]  /*4440*/  MUFU.EX2 R33, R33 ;  /* 0x0000002100217308 */ /* 0x000e620000000800 */
[----:B--2---:R-:W-:Y:S01]  /*4450*/  FADD.FTZ R3, R29, R36 ;  /* 0x000000241d037221 */ /* 0x004fe20000010000 */
        /* <DEDUP_REMOVED lines=13> */
[----:B-1----:R-:W-:Y:S01]  /*4530*/  FADD.FTZ R3, R33, R38 ;  /* 0x0000002621037221 */ /* 0x002fe20000010000 */
[----:B------:R-:W-:-:S02]  /*4540*/  F2FP.F16.F32.PACK_AB R181, R27, R26 ;  /* 0x0000001a1bb5723e */ /* 0x000fc400000000ff */
[----:B------:R-:W-:-:S04]  /*4550*/  F2FP.F16.F32.PACK_AB R179, R14, R29 ;  /* 0x0000001d0eb3723e */ /* 0x000fc800000000ff */
        /* <DEDUP_REMOVED lines=10> */
[C---:B------:R-:W-:Y:S01]  /*4600*/  FADD.FTZ R40, R162.reuse, R31 ;  /* 0x0000001fa2287221 */ /* 0x040fe20000010000 */
[----:B------:R-:W-:-:S05]  /*4610*/  F2FP.F16.F32.PACK_AB R162, R162, R7 ;  /* 0x00000007a2a2723e */ /* 0x000fca00000000ff */
        /* <DEDUP_REMOVED lines=62> */
[----:B------:R-:W-:Y:S01]  /*4a00*/  F2FP.F16.F32.PACK_AB R153, R8, R111 ;  /* 0x0000006f0899723e */ /* 0x000fe200000000ff */
[----:B------:R-:W-:Y:S02]  /*4a10*/  VIADD R8, R88, 0xfffffffe ;  /* 0xfffffffe58087836 */ /* 0x000fe40000000000 */
[----:B-1----:R-:W-:-:S04]  /*4a20*/  FADD.FTZ R3, R115, R12 ;  /* 0x0000000c73037221 */ /* 0x002fc80000010000 */
[C---:B--2---:R-:W-:Y:S01]  /*4a30*/  FADD.FTZ R3, R10.reuse, R3 ;  /* 0x000000030a037221 */ /* 0x044fe20000010000 */
[----:B------:R-:W-:Y:S01]  /*4a40*/  F2FP.F16.F32.PACK_AB R155, R10, R115 ;  /* 0x000000730a9b723e */ /* 0x000fe200000000ff */
        /* <DEDUP_REMOVED lines=12> */
.L_x_1348:
[----:B------:R-:W-:Y:S02]  /*4b10*/  ULDC UR18, c[0x0][0x9e4] ;  /* 0x0002790000127ab9 */ /* 0x000fe40000000800 */
[----:B------:R-:W-:-:S11]  /*4b20*/  UISETP.NE.AND UP0, UPT, UR18, 0x1, UPT ;  /* 0x000000011200788c */ /* 0x000fd6000bf05270 */
[----:B------:R-:W-:Y:S02]  /*4b30*/  @UP0 ULDC.64 UR6, c[0x0][0x9e8] ;  /* 0x00027a0000060ab9 */ /* 0x000fe40000000a00 */
[----:B------:R-:W-:-:S04]  /*4b40*/  UIMAD.WIDE.U32 UR10, UR15, UR6, URZ ;  /* 0x000000060f0a72a5 */ /* 0x000fc8000f8e003f */
[----:B------:R-:W-:-:S12]  /*4b50*/  @UP0 USHF.R.U32.HI UR15, URZ, UR7, UR11 ;  /* 0x000000073f0f0299 */ /* 0x000fd8000801160b */
.L_x_1349:
[----:B------:R-:W-:-:S04]  /*4b60*/  UIMAD UR15, UR15, UR18, UR18 ;  /* 0x000000120f0f72a4 */ /* 0x000fc8000f8e0212 */
[----:B------:R-:W-:-:S04]  /*4b70*/  UISETP.LT.AND UP0, UPT, UR14, UR15, UPT ;  /* 0x0000000f0e00728c */ /* 0x000fc8000bf01270 */
[----:B------:R-:W-:-:S12]  /*4b80*/  USEL UR14, UR14, UR15, UP0 ;  /* 0x0000000f0e0e7287 */ /* 0x000fd80008000000 */
.L_x_1347:
        /* <DEDUP_REMOVED lines=47> */
.L_x_1369:
[----:B------:R-:W-:Y:S01]  /*4e80*/  ISETP.NE.AND P2, PT, RZ, UR44, PT ;  /* 0x0000002cff007c0c */ /* 0x000fe2000bf45270 */
[----:B------:R-:W-:-:S04]  /*4e90*/  UISETP.NE.AND UP0, UPT, UR59, 0x1, UPT ;  /* 0x000000013b00788c */ /* 0x000fc8000bf05270 */
[----:B------:R-:W-:-:S04]  /*4ea0*/  USEL UR47, URZ, 0x1, UP0 ;  /* 0x000000013f2f7887 */ /* 0x000fc80008000000 */
[----:B------:R-:W-:-:S04]  /*4eb0*/  ULOP3.LUT UR47, UR60, UR47, URZ, 0x3c, !UPT ;  /* 0x0000002f3c2f7292 */ /* 0x000fc8000f8e3c3f */
[----:B------:R-:W-:Y:S08]  /*4ec0*/  @P2 BRA `(.L_x_1351) ;  /* 0x0000000000382947 */ /* 0x000ff00003800000 */
[----:B------:R-:W-:Y:S05]  /*4ed0*/  @!P0 BRA `(.L_x_1352) ;  /* 0x0000000000048947 */ /* 0x000fea0003800000 */
[----:B------:R-:W-:Y:S01]  /*4ee0*/  BPT.TRAP 0x1 ;  /* 0x000000040000795c */ /* 0x000fe20000300000 */
.L_x_1352:
        /* <DEDUP_REMOVED lines=9> */
.L_x_1353:
[----:B-1----:R-:W-:Y:S05]  /*4f80*/  @P1 BRA `(.L_x_1351) ;  /* 0x0000000000081947 */ /* 0x002fea0003800000 */
[----:B------:R-:W1:Y:S02]  /*4f90*/  SYNCS.PHASECHK.TRANS64.TRYWAIT P1, [UR6+0x28830], R0 ;  /* 0x02883000ff0075a7 */ /* 0x000e640008020146 */
[----:B-1----:R-:W-:Y:S05]  /*4fa0*/  @!P1 BRA `(.L_x_1354) ;  /* 0x0000010c00189947 */ /* 0x002fea0003800000 */
.L_x_1351:
        /* <DEDUP_REMOVED lines=48> */
.L_x_1356:
[----:B------:R-:W-:Y:S01]  /*52b0*/  ULEA UR6, UR59, UR41, 0x3 ;  /* 0x000000293b067291 */ /* 0x000fe2000f8e183f */
[----:B------:R-:W-:-:S05]  /*52c0*/  IMAD.U32 R0, RZ, RZ, UR60 ;  /* 0x0000003cff007e24 */ /* 0x000fca000f8e00ff */
[----:B------:R-:W-:-:S04]  /*52d0*/  SHF.L.U32 R0, R0, 0x1f, RZ ;  /* 0x0000001f00007819 */ /* 0x000fc800000006ff */
[----:B------:R0:W1:Y:S01]  /*52e0*/  SYNCS.PHASECHK.TRANS64.TRYWAIT P1, [UR6+0x28850], R0 ;  /* 0x02885000ff0075a7 */ /* 0x0000620008020146 */
[----:B------:R-:W-:Y:S05]  /*52f0*/  @!P0 BRA `(.L_x_1357) ;  /* 0x0000000000048947 */ /* 0x000fea0003800000 */
[----:B------:R-:W-:Y:S01]  /*5300*/  BPT.TRAP 0x1 ;  /* 0x000000040000795c */ /* 0x000fe20000300000 */
.L_x_1357:
[----:B-1----:R-:W-:Y:S05]  /*5310*/  @P1 BRA `(.L_x_1355) ;  /* 0x0000000000081947 */ /* 0x002fea0003800000 */
[----:B------:R-:W1:Y:S02]  /*5320*/  SYNCS.PHASECHK.TRANS64.TRYWAIT P1, [UR6+0x28850], R0 ;  /* 0x02885000ff0075a7 */ /* 0x000e640008020146 */
[----:B-1----:R-:W-:Y:S05]  /*5330*/  @!P1 BRA `(.L_x_1358) ;  /* 0x00000108004c9947 */ /* 0x002fea0003800000 */
.L_x_1355:
        /* <DEDUP_REMOVED lines=49> */
.L_x_1359:
[----:B------:R-:W-:Y:S01]  /*5650*/  UISETP.NE.AND UP1, UPT, UR51, URZ, UPT ;  /* 0x0000003f3300728c */ /* 0x000fe2000bf25270 */
[----:B0-----:R-:W-:Y:S01]  /*5660*/  VIADD R0, R17, UR37 ;  /* 0x0000002511007c36 */ /* 0x001fe20008000000 */
[----:B------:R-:W-:Y:S01]  /*5670*/  ULEA UR6, UR46, UR41, 0x3 ;  /* 0x000000292e067291 */ /* 0x000fe2000f8e183f */
[----:B------:R-:W-:Y:S01]  /*5680*/  IMAD.SHL.U32 R14, R8, 0x80, RZ ;  /* 0x00000080080e7824 */ /* 0x000fe200078e00ff */
[----:B------:R-:W-:Y:S02]  /*5690*/  UISETP.NE.AND UP0, UPT, UR50, URZ, UPT ;  /* 0x0000003f3200728c */ /* 0x000fe4000bf05270 */
        /* <DEDUP_REMOVED lines=13> */
[----:B------:R-:W-:-:S04]  /*5770*/  IMAD.U32 R2, RZ, RZ, UR45 ;  /* 0x0000002dff027e24 */ /* 0x000fc8000f8e00ff */
[----:B------:R-:W0:Y:S01]  /*5780*/  SHFL.IDX PT, R9, R0, RZ, 0x1c1f ;  /* 0x001c1fff00097589 */ /* 0x000e2200000e0000 */
[----:B------:R-:W-:-:S05]  /*5790*/  IADD3 R5, -R2, UR38, R5 ;  /* 0x0000002602057c10 */ /* 0x000fca000fffe105 */
[C---:B------:R-:W-:Y:S02]  /*57a0*/  VIADD R20, R5.reuse, UR57 ;  /* 0x0000003905147c36 */ /* 0x040fe40008000000 */
[----:B------:R-:W-:Y:S02]  /*57b0*/  VIADD R152, R5, UR6 ;  /* 0x0000000605987c36 */ /* 0x000fe40008000000 */
[--C-:B0-----:R-:W-:Y:S02]  /*57c0*/  IMAD.IADD R2, R20, 0x1, R9.reuse ;  /* 0x0000000114027824 */ /* 0x101fe400078e0209 */
[----:B------:R-:W-:Y:S01]  /*57d0*/  IMAD.IADD R10, R152, 0x1, R9 ;  /* 0x00000001980a7824 */ /* 0x000fe200078e0209 */
[----:B------:R-:W-:Y:S06]  /*57e0*/  @P1 BRA `(.L_x_1360) ;  /* 0x00000000005c1947 */ /* 0x000fec0003800000 */
[----:B------:R-:W-:Y:S01]  /*57f0*/  IMAD.U32 R12, RZ, RZ, UR45 ;  /* 0x0000002dff0c7e24 */ /* 0x000fe2000f8e00ff */
[----:B------:R-:W-:Y:S04]  /*5800*/  BSSY B0, `(.L_x_1361) ;  /* 0x0000011000007945 */ /* 0x000fe80003800000 */
[----:B------:R-:W-:-:S04]  /*5810*/  IADD3 R5, -R12, UR38, R9 ;  /* 0x000000260c057c10 */ /* 0x000fc8000fffe109 */
        /* <DEDUP_REMOVED lines=10> */
.L_x_1362:
[----:B------:R-:W-:-:S05]  /*58c0*/  IMAD.U32 R9, RZ, RZ, UR53 ;  /* 0x00000035ff097e24 */ /* 0x000fca000f8e00ff */
[----:B------:R-:W-:-:S13]  /*58d0*/  ISETP.NE.AND P1, PT, R9, 0x1, PT ;  /* 0x000000010900780c */ /* 0x000fda0003f25270 */
[----:B------:R-:W0:Y:S02]  /*58e0*/  @P1 LDC.64 R12, c[0x0][0x9e8] ;  /* 0x00027a00ff0c1b82 */ /* 0x000e240000000a00 */
[----:B0-----:R-:W-:-:S05]  /*58f0*/  @P1 IMAD.HI.U32 R12, R5, R12, RZ ;  /* 0x0000000c050c1227 */ /* 0x001fca00078e00ff */
[----:B------:R-:W-:-:S07]  /*5900*/  @P1 SHF.R.U32.HI R5, RZ, R13, R12 ;  /* 0x0000000dff051219 */ /* 0x000fce000001160c */
.L_x_1363:
[----:B------:R-:W-:Y:S05]  /*5910*/  BSYNC B0 ;  /* 0x0000000000007941 */ /* 0x000fea0003800000 */
.L_x_1361:
[----:B------:R-:W-:-:S04]  /*5920*/  IMAD R5, R5, R9, -R14 ;  /* 0x0000000905057224 */ /* 0x000fc800078e0a0e */
[----:B------:R-:W-:-:S05]  /*5930*/  IMAD R5, R16, -0x2, R5 ;  /* 0xfffffffe10057824 */ /* 0x000fca00078e0205 */
[----:B------:R-:W-:Y:S02]  /*5940*/  VIADDMNMX R2, R5, R9, R2, PT ;  /* 0x0000000905027246 */ /* 0x000fe40003800102 */
[----:B------:R-:W-:-:S07]  /*5950*/  VIMNMX R10, R10, R5, !PT ;  /* 0x000000050a0a7248 */ /* 0x000fce0007fe0100 */
.L_x_1360:
        /* <DEDUP_REMOVED lines=116> */
.L_x_1366:
[----:B------:R-:W-:-:S05]  /*60a0*/  IMAD.U32 R2, RZ, RZ, UR53 ;  /* 0x00000035ff027e24 */ /* 0x000fca000f8e00ff */
[----:B------:R-:W-:-:S13]  /*60b0*/  ISETP.NE.AND P2, PT, R2, 0x1, PT ;  /* 0x000000010200780c */ /* 0x000fda0003f45270 */
[----:B------:R-:W0:Y:S02]  /*60c0*/  @P2 LDC.64 R160, c[0x0][0x9e8] ;  /* 0x00027a00ffa02b82 */ /* 0x000e240000000a00 */
[----:B0-----:R-:W-:-:S05]  /*60d0*/  @P2 IMAD.HI.U32 R0, R159, R160, RZ ;  /* 0x000000a09f002227 */ /* 0x001fca00078e00ff */
[----:B------:R-:W-:-:S07]  /*60e0*/  @P2 SHF.R.U32.HI R159, RZ, R161, R0 ;  /* 0x000000a1ff9f2219 */ /* 0x000fce0000011600 */
.L_x_1367:
[----:B------:R-:W-:Y:S05]  /*60f0*/  BSYNC B0 ;  /* 0x0000000000007941 */ /* 0x000fea0003800000 */
.L_x_1365:
[----:B------:R-:W-:-:S04]  /*6100*/  IMAD R159, R159, R2, -R14 ;  /* 0x000000029f9f7224 */ /* 0x000fc800078e0a0e */
[----:B------:R-:W-:-:S05]  /*6110*/  IMAD R159, R16, -0x2, R159 ;  /* 0xfffffffe109f7824 */ /* 0x000fca00078e029f */
[----:B------:R-:W-:Y:S02]  /*6120*/  VIADDMNMX R10, R159, R2, R10, PT ;  /* 0x000000029f0a7246 */ /* 0x000fe4000380010a */
[----:B------:R-:W-:-:S07]  /*6130*/  VIMNMX R12, R12, R159, !PT ;  /* 0x0000009f0c0c7248 */ /* 0x000fce0007fe0100 */
.L_x_1364:
        /* <DEDUP_REMOVED lines=92> */
[-CC-:B------:R-:W-:Y:S01]  /*6700*/  FFMA.FTZ R47, R165, R0.reuse, -R14.reuse ;  /* 0x00000000a52f7223 */ /* 0x180fe2000001080e */
        /* <DEDUP_REMOVED lines=25> */
[--C-:B------:R-:W-:Y:S01]  /*68a0*/  FFMA.FTZ R156, R25, R0, -R14.reuse ;  /* 0x00000000199c7223 */ /* 0x100fe2000001080e */
[----:B------:R-:W-:Y:S01]  /*68b0*/  ISETP.LT.OR P4, PT, R10, 0x3a, P4 ;  /* 0x0000003a0a00780c */ /* 0x000fe20002781670 */
[----:B------:R-:W-:Y:S01]  /*68c0*/  MUFU.EX2 R9, R9 ;  /* 0x0000000900097308 */ /* 0x000fe20000000800 */
        /* <DEDUP_REMOVED lines=19> */
[----:B------:R-:W-:Y:S01]  /*6a00*/  FFMA.FTZ R33, R85, R0, -R14 ;  /* 0x0000000055217223 */ /* 0x000fe2000001080e */
[----:B------:R-:W-:Y:S01]  /*6a10*/  FMNMX.FTZ R20, R179, R20, !PT ;  /* 0x00000014b3147209 */ /* 0x000fe20007810000 */
[----:B------:R-:W-:Y:S01]  /*6a20*/  MUFU.EX2 R180, R180 ;  /* 0x000000b400b47308 */ /* 0x000fe20000000800 */
[----:B------:R-:W-:-:S02]  /*6a30*/  ISETP.LT.OR P5, PT, R10, 0x49, P5 ;  /* 0x000000490a00780c */ /* 0x000fc40002fa1670 */
[----:B------:R-:W-:Y:S02]  /*6a40*/  FMNMX.FTZ R20, R51, R20, !PT ;  /* 0x0000001433147209 */ /* 0x000fe40007810000 */
[----:B------:R-:W-:Y:S02]  /*6a50*/  FSEL R59, R59, -INF , !P3 ;  /* 0xff8000003b3b7808 */ /* 0x000fe40005800000 */
[----:B------:R-:W-:Y:S01]  /*6a60*/  FMNMX.FTZ R20, R181, R20, !PT ;  /* 0x00000014b5147209 */ /* 0x000fe20007810000 */
[----:B------:R-:W-:Y:S01]  /*6a70*/  MUFU.EX2 R182, R182 ;  /* 0x000000b600b67308 */ /* 0x000fe20000000800 */
[----:B------:R-:W-:Y:S02]  /*6a80*/  FSEL R165, R62, -INF , !P5 ;  /* 0xff8000003ea57808 */ /* 0x000fe40006800000 */
[----:B------:R-:W-:Y:S02]  /*6a90*/  FMNMX.FTZ R20, R175, R20, !PT ;  /* 0x00000014af147209 */ /* 0x000fe40007810000 */
[----:B------:R-:W-:-:S02]  /*6aa0*/  ISETP.LT.OR P4, PT, R10, 0x4a, P4 ;  /* 0x0000004a0a00780c */ /* 0x000fc40002781670 */
[----:B------:R-:W-:Y:S01]  /*6ab0*/  FMNMX.FTZ R20, R183, R20, !PT ;  /* 0x00000014b7147209 */ /* 0x000fe20007810000 */
[----:B------:R-:W-:Y:S01]  /*6ac0*/  MUFU.EX2 R11, R11 ;  /* 0x0000000b000b7308 */ /* 0x000fe20000000800 */
[C---:B------:R-:W-:Y:S02]  /*6ad0*/  ISETP.GT.AND P3, PT, R12.reuse, 0x51, P1 ;  /* 0x000000510c00780c */ /* 0x040fe40000f64270 */
[----:B------:R-:W-:Y:S02]  /*6ae0*/  FMNMX.FTZ R20, R59, R20, !PT ;  /* 0x000000143b147209 */ /* 0x000fe40007810000 */
[----:B------:R-:W-:Y:S02]  /*6af0*/  FSEL R63, R63, -INF , !P4 ;  /* 0xff8000003f3f7808 */ /* 0x000fe40006000000 */
[----:B------:R-:W-:Y:S01]  /*6b00*/  FMNMX.FTZ R20, R165, R20, !PT ;  /* 0x00000014a5147209 */ /* 0x000fe20007810000 */
[----:B------:R-:W-:Y:S01]  /*6b10*/  MUFU.EX2 R176, R176 ;  /* 0x000000b000b07308 */ /* 0x000fe20000000800 */
[----:B------:R-:W-:-:S02]  /*6b20*/  ISETP.GT.AND P5, PT, R12, 0x58, P1 ;  /* 0x000000580c00780c */ /* 0x000fc40000fa4270 */
[----:B------:R-:W-:Y:S02]  /*6b30*/  FSEL R157, R66, -INF , !P2 ;  /* 0xff800000429d7808 */ /* 0x000fe40005000000 */
[----:B------:R-:W-:Y:S02]  /*6b40*/  ISETP.LT.OR P3, PT, R10, 0x52, P3 ;  /* 0x000000520a00780c */ /* 0x000fe40001f61670 */
[----:B------:R-:W-:Y:S01]  /*6b50*/  FMNMX.FTZ R20, R63, R20, !PT ;  /* 0x000000143f147209 */ /* 0x000fe20007810000 */
[----:B------:R-:W-:Y:S01]  /*6b60*/  MUFU.EX2 R13, R13 ;  /* 0x0000000d000d7308 */ /* 0x000fe20000000800 */
[----:B------:R-:W-:Y:S02]  /*6b70*/  ISETP.GT.AND P4, PT, R12, 0x59, P1 ;  /* 0x000000590c00780c */ /* 0x000fe40000f84270 */
[----:B------:R-:W-:Y:S02]  /*6b80*/  ISETP.LT.OR P5, PT, R10, 0x59, P5 ;  /* 0x000000590a00780c */ /* 0x000fe40002fa1670 */
[----:B------:R-:W-:-:S02]  /*6b90*/  FSEL R67, R67, -INF , !P3 ;  /* 0xff80000043437808 */ /* 0x000fc40005800000 */
[----:B------:R-:W-:Y:S01]  /*6ba0*/  FMNMX.FTZ R20, R157, R20, !PT ;  /* 0x000000149d147209 */ /* 0x000fe20007810000 */
[----:B------:R-:W-:Y:S01]  /*6bb0*/  MUFU.EX2 R178, R178 ;  /* 0x000000b200b27308 */ /* 0x000fe20000000800 */
[----:B------:R-:W-:Y:S02]  /*6bc0*/  ISETP.GT.AND P2, PT, R12, 0x60, P1 ;  /* 0x000000600c00780c */ /* 0x000fe40000f44270 */
[----:B------:R-:W-:Y:S02]  /*6bd0*/  FSEL R153, R70, -INF , !P5 ;  /* 0xff80000046997808 */ /* 0x000fe40006800000 */
[----:B------:R-:W-:Y:S02]  /*6be0*/  ISETP.LT.OR P4, PT, R10, 0x5a, P4 ;  /* 0x0000005a0a00780c */ /* 0x000fe40002781670 */
[----:B------:R-:W-:Y:S01]  /*6bf0*/  FMNMX.FTZ R20, R67, R20, !PT ;  /* 0x0000001443147209 */ /* 0x000fe20007810000 */
[----:B------:R-:W-:Y:S01]  /*6c00*/  MUFU.EX2 R27, R27 ;  /* 0x0000001b001b7308 */ /* 0x000fe20000000800 */
[----:B------:R-:W-:-:S02]  /*6c10*/  ISETP.GT.AND P3, PT, R12, 0x61, P1 ;  /* 0x000000610c00780c */ /* 0x000fc40000f64270 */
[----:B------:R-:W-:Y:S02]  /*6c20*/  ISETP.LT.OR P2, PT, R10, 0x61, P2 ;  /* 0x000000610a00780c */ /* 0x000fe40001741670 */
[----:B------:R-:W-:Y:S02]  /*6c30*/  FSEL R71, R71, -INF , !P4 ;  /* 0xff80000047477808 */ /* 0x000fe40006000000 */
[----:B------:R-:W-:Y:S01]  /*6c40*/  FMNMX.FTZ R20, R153, R20, !PT ;  /* 0x0000001499147209 */ /* 0x000fe20007810000 */
[----:B------:R-:W-:Y:S01]  /*6c50*/  MUFU.EX2 R172, R172 ;  /* 0x000000ac00ac7308 */ /* 0x000fe20000000800 */
[----:B------:R-:W-:Y:S02]  /*6c60*/  ISETP.GT.AND P5, PT, R12, 0x68, P1 ;  /* 0x000000680c00780c */ /* 0x000fe40000fa4270 */
[----:B------:R-:W-:Y:S02]  /*6c70*/  FSEL R155, R74, -INF , !P2 ;  /* 0xff8000004a9b7808 */ /* 0x000fe40005000000 */
[----:B------:R-:W-:-:S02]  /*6c80*/  ISETP.LT.OR P3, PT, R10, 0x62, P3 ;  /* 0x000000620a00780c */ /* 0x000fc40001f61670 */
[----:B------:R-:W-:Y:S01]  /*6c90*/  FMNMX.FTZ R20, R71, R20, !PT ;  /* 0x0000001447147209 */ /* 0x000fe20007810000 */
[----:B------:R-:W-:Y:S01]  /*6ca0*/  MUFU.EX2 R47, R47 ;  /* 0x0000002f002f7308 */ /* 0x000fe20000000800 */
[----:B------:R-:W-:Y:S02]  /*6cb0*/  ISETP.GT.AND P4, PT, R12, 0x69, P1 ;  /* 0x000000690c00780c */ /* 0x000fe40000f84270 */
[----:B------:R-:W-:Y:S02]  /*6cc0*/  ISETP.LT.OR P5, PT, R10, 0x69, P5 ;  /* 0x000000690a00780c */ /* 0x000fe40002fa1670 */
        /* <DEDUP_REMOVED lines=19> */
[C---:B------:R-:W-:Y:S02]  /*6e00*/  ISETP.LT.OR P5, PT, R10.reuse, 0x79, P5 ;  /* 0x000000790a00780c */ /* 0x040fe40002fa1670 */
[----:B------:R-:W-:Y:S02]  /*6e10*/  FSEL R83, R83, -INF , !P3 ;  /* 0xff80000053537808 */ /* 0x000fe40005800000 */
[----:B------:R-:W-:Y:S01]  /*6e20*/  FMNMX.FTZ R20, R169, R20, !PT ;  /* 0x00000014a9147209 */ /* 0x000fe20007810000 */
[----:B------:R-:W-:Y:S01]  /*6e30*/  MUFU.EX2 R170, R170 ;  /* 0x000000aa00aa7308 */ /* 0x000fe20000000800 */
[----:B------:R-:W-:Y:S02]  /*6e40*/  ISETP.LT.OR P1, PT, R10, 0x7a, P1 ;  /* 0x0000007a0a00780c */ /* 0x000fe40000f21670 */
[----:B------:R-:W-:Y:S02]  /*6e50*/  FSEL R193, R86, -INF , !P5 ;  /* 0xff80000056c17808 */ /* 0x000fe40006800000 */
[----:B------:R-:W-:-:S02]  /*6e60*/  FMNMX.FTZ R20, R83, R20, !PT ;  /* 0x0000001453147209 */ /* 0x000fc40007810000 */
[----:B------:R-:W-:Y:S01]  /*6e70*/  FSEL R87, R87, -INF , !P1 ;  /* 0xff80000057577808 */ /* 0x000fe20004800000 */
[----:B------:R-:W-:Y:S01]  /*6e80*/  MUFU.EX2 R45, R45 ;  /* 0x0000002d002d7308 */ /* 0x000fe20000000800 */
[----:B------:R-:W-:Y:S02]  /*6e90*/  FMNMX.FTZ R20, R193, R20, !PT ;  /* 0x00000014c1147209 */ /* 0x000fe40007810000 */
[----:B------:R-:W-:Y:S02]  /*6ea0*/  FSEL R65, R2, RZ, P6 ;  /* 0x000000ff02417208 */ /* 0x000fe40003000000 */
[----:B------:R-:W-:-:S03]  /*6eb0*/  FMNMX.FTZ R20, R87, R20, !PT ;  /* 0x0000001457147209 */ /* 0x000fc60007810000 */
[----:B------:R-:W-:Y:S01]  /*6ec0*/  FADD.FTZ R65, -R65, R6 ;  /* 0x0000000641417221 */ /* 0x000fe20000010100 */
[----:B------:R-:W-:Y:S01]  /*6ed0*/  MUFU.EX2 R164, R164 ;  /* 0x000000a400a47308 */ /* 0x000fe20000000800 */
[----:B------:R-:W0:Y:S02]  /*6ee0*/  SHFL.BFLY PT, R57, R20, 0x2, 0x1f ;  /* 0x0c401f0014397f89 */ /* 0x000e2400000e0000 */
[----:B------:R-:W-:-:S05]  /*6ef0*/  FMUL.FTZ R6, R65, R0 ;  /* 0x0000000041067220 */ /* 0x000fca0000410000 */
[----:B------:R-:W-:Y:S08]  /*6f00*/  MUFU.EX2 R41, R41 ;  /* 0x0000002900297308 */ /* 0x000ff00000000800 */
[----:B------:R-:W1:Y:S08]  /*6f10*/  MUFU.EX2 R6, R6 ;  /* 0x0000000600067308 */ /* 0x000e700000000800 */
[----:B------:R-:W-:Y:S01]  /*6f20*/  MUFU.EX2 R166, R166 ;  /* 0x000000a600a67308 */ /* 0x000fe20000000800 */
[----:B0-----:R-:W-:Y:S01]  /*6f30*/  FMNMX.FTZ R10, R20, R57, !PT ;  /* 0x00000039140a7209 */ /* 0x001fe20007810000 */
[----:B------:R-:W-:-:S04]  /*6f40*/  FFMA.FTZ R57, R77, R0, -R14 ;  /* 0x000000004d397223 */ /* 0x000fc8000001080e */
[----:B------:R-:W0:Y:S02]  /*6f50*/  SHFL.BFLY PT, R61, R10, 0x1, 0x1f ;  /* 0x0c201f000a3d7f89 */ /* 0x000e2400000e0000 */
[----:B------:R-:W-:Y:S01]  /*6f60*/  MUFU.EX2 R29, R29 ;  /* 0x0000001d001d7308 */ /* 0x000fe20000000800 */
[----:B-1----:R-:W-:-:S04]  /*6f70*/  FFMA.FTZ R69, R6, R4, R9 ;  /* 0x0000000406457223 */ /* 0x002fc80000010009 */
[----:B------:R-:W-:-:S03]  /*6f80*/  FADD.FTZ R69, R180, R69 ;  /* 0x00000045b4457221 */ /* 0x000fc60000010000 */
[----:B------:R-:W-:Y:S08]  /*6f90*/  MUFU.EX2 R160, R160 ;  /* 0x000000a000a07308 */ /* 0x000ff00000000800 */
[----:B------:R-:W-:Y:S01]  /*6fa0*/  MUFU.EX2 R15, R15 ;  /* 0x0000000f000f7308 */ /* 0x000fe20000000800 */
[----:B0-----:R-:W-:-:S07]  /*6fb0*/  FMNMX.FTZ R5, R10, R61, !PT ;  /* 0x0000003d0a057209 */ /* 0x001fce0007810000 */
[----:B------:R-:W-:Y:S01]  /*6fc0*/  MUFU.EX2 R162, R162 ;  /* 0x000000a200a27308 */ /* 0x000fe20000000800 */
[C---:B------:R-:W-:Y:S01]  /*6fd0*/  FSETP.NEU.FTZ.AND P1, PT, R5.reuse, -INF , PT ;  /* 0xff8000000500780b */ /* 0x040fe20003f3d000 */
[----:B------:R-:W-:-:S03]  /*6fe0*/  FMUL.FTZ R10, R5, R0 ;  /* 0x00000000050a7220 */ /* 0x000fc60000410000 */
[----:B------:R-:W-:Y:S02]  /*6ff0*/  FSEL R32, R5, RZ, P1 ;  /* 0x000000ff05207208 */ /* 0x000fe40000800000 */
[----:B------:R-:W-:Y:S01]  /*7000*/  FSEL R10, R10, RZ, P1 ;  /* 0x000000ff0a0a7208 */ /* 0x000fe20000800000 */
[----:B------:R-:W-:Y:S02]  /*7010*/  MUFU.EX2 R21, R21 ;  /* 0x0000001500157308 */ /* 0x000fe40000000800 */
        /* <DEDUP_REMOVED lines=54> */
[----:B------:R-:W-:-:S03]  /*7380*/  FFMA.FTZ R38, R67, R0, -R10 ;  /* 0x0000000043267223 */ /* 0x000fc6000001080a */
        /* <DEDUP_REMOVED lines=10> */
[----:B--2---:R-:W-:-:S07]  /*7430*/  FADD.FTZ R40, R26, R63 ;  /* 0x0000003f1a287221 */ /* 0x004fce0000010000 */
[----:B------:R-:W2:Y:S01]  /*7440*/  MUFU.EX2 R65, R65 ;  /* 0x0000004100417308 */ /* 0x000ea20000000800 */
[----:B0-----:R-:W-:Y:S01]  /*7450*/  FADD.FTZ R63, R43, R40 ;  /* 0x000000282b3f7221 */ /* 0x001fe20000010000 */
[-CC-:B------:R-:W-:Y:S01]  /*7460*/  FFMA.FTZ R40, R71, R0.reuse, -R10.reuse ;  /* 0x0000000047287223 */ /* 0x180fe2000001080a */
[----:B------:R-:W-:-:S05]  /*7470*/  FFMA.FTZ R10, R87, R0, -R10 ;  /* 0x00000000570a7223 */ /* 0x000fca000001080a */
[----:B------:R-:W0:Y:S01]  /*7480*/  MUFU.EX2 R30, R30 ;  /* 0x0000001e001e7308 */ /* 0x000e220000000800 */
[----:B-1----:R-:W-:-:S07]  /*7490*/  FADD.FTZ R42, R28, R63 ;  /* 0x0000003f1c2a7221 */ /* 0x002fce0000010000 */
[----:B------:R-:W1:Y:S01]  /*74a0*/  MUFU.EX2 R51, R51 ;  /* 0x0000003300337308 */ /* 0x000e620000000800 */
[----:B--2---:R-:W-:-:S07]  /*74b0*/  FADD.FTZ R63, R65, R42 ;  /* 0x0000002a413f7221 */ /* 0x004fce0000010000 */
        /* <DEDUP_REMOVED lines=18> */
[----:B0-----:R-:W-:Y:S01]  /*75e0*/  FADD.FTZ R3, R167, R42 ;  /* 0x0000002aa7037221 */ /* 0x001fe20000010000 */
[----:B------:R-:W-:-:S06]  /*75f0*/  FADD.FTZ R42, R160, R63 ;  /* 0x0000003fa02a7221 */ /* 0x000fcc0000010000 */
[----:B------:R-:W0:Y:S01]  /*7600*/  MUFU.EX2 R38, R38 ;  /* 0x0000002600267308 */ /* 0x000e220000000800 */
[----:B-1----:R-:W-:-:S07]  /*7610*/  FADD.FTZ R4, R36, R3 ;  /* 0x0000000324047221 */ /* 0x002fce0000010000 */
[----:B------:R-:W1:Y:S01]  /*7620*/  MUFU.EX2 R163, R163 ;  /* 0x000000a300a37308 */ /* 0x000e620000000800 */
[----:B--2---:R-:W-:-:S07]  /*7630*/  FADD.FTZ R3, R161, R4 ;  /* 0x00000004a1037221 */ /* 0x004fce0000010000 */
[----:B------:R-:W2:Y:S01]  /*7640*/  MUFU.EX2 R40, R40 ;  /* 0x0000002800287308 */ /* 0x000ea20000000800 */
[----:B0-----:R-:W-:-:S07]  /*7650*/  FADD.FTZ R4, R38, R3 ;  /* 0x0000000326047221 */ /* 0x001fce0000010000 */
[----:B------:R-:W-:Y:S01]  /*7660*/  MUFU.EX2 R156, R156 ;  /* 0x0000009c009c7308 */ /* 0x000fe20000000800 */
[----:B-1----:R-:W-:-:S07]  /*7670*/  FADD.FTZ R3, R163, R4 ;  /* 0x00000004a3037221 */ /* 0x002fce0000010000 */
[----:B------:R-:W0:Y:S01]  /*7680*/  MUFU.EX2 R44, R155 ;  /* 0x0000009b002c7308 */ /* 0x000e220000000800 */
[----:B--2---:R-:W-:-:S07]  /*7690*/  FADD.FTZ R3, R40, R3 ;  /* 0x0000000328037221 */ /* 0x004fce0000010000 */
[----:B------:R-:W-:Y:S08]  /*76a0*/  MUFU.EX2 R25, R25 ;  /* 0x0000001900197308 */ /* 0x000ff00000000800 */
[----:B------:R-:W1:Y:S01]  /*76b0*/  MUFU.EX2 R75, R75 ;  /* 0x0000004b004b7308 */ /* 0x000e620000000800 */
[----:B0-----:R-:W-:-:S07]  /*76c0*/  FADD.FTZ R3, R44, R3 ;  /* 0x000000032c037221 */ /* 0x001fce0000010000 */
[----:B------:R0:W2:Y:S08]  /*76d0*/  MUFU.EX2 R46, R53 ;  /* 0x00000035002e7308 */ /* 0x0000b00000000800 */
[----:B------:R-:W3:Y:S01]  /*76e0*/  MUFU.EX2 R158, R158 ;  /* 0x0000009e009e7308 */ /* 0x000ee20000000800 */
[----:B0-----:R-:W-:Y:S01]  /*76f0*/  FADD.FTZ R53, R15, R42 ;  /* 0x0000002a0f357221 */ /* 0x001fe20000010000 */
[----:B-1----:R-:W-:-:S03]  /*7700*/  FADD.FTZ R3, R75, R3 ;  /* 0x000000034b037221 */ /* 0x002fc60000010000 */
[----:B------:R-:W-:-:S03]  /*7710*/  FADD.FTZ R42, R162, R53 ;  /* 0x00000035a22a7221 */ /* 0x000fc60000010000 */
[----:B------:R-:W0:Y:S01]  /*7720*/  MUFU.EX2 R57, R57 ;  /* 0x0000003900397308 */ /* 0x000e220000000800 */
[----:B------:R-:W-:Y:S01]  /*7730*/  FADD.FTZ R53, R21, R42 ;  /* 0x0000002a15357221 */ /* 0x000fe20000010000 */
[----:B--2---:R-:W-:-:S03]  /*7740*/  FADD.FTZ R3, R46, R3 ;  /* 0x000000032e037221 */ /* 0x004fc60000010000 */
[----:B------:R-:W-:-:S03]  /*7750*/  FADD.FTZ R4, R156, R53 ;  /* 0x000000359c047221 */ /* 0x000fc60000010000 */
[----:B------:R-:W1:Y:S01]  /*7760*/  MUFU.EX2 R79, R79 ;  /* 0x0000004f004f7308 */ /* 0x000e620000000800 */
[----:B------:R-:W-:-:S04]  /*7770*/  FADD.FTZ R53, R25, R4 ;  /* 0x0000000419357221 */ /* 0x000fc80000010000 */
[----:B---3--:R-:W-:-:S03]  /*7780*/  FADD.FTZ R4, R158, R53 ;  /* 0x000000359e047221 */ /* 0x008fc60000010000 */
        /* <DEDUP_REMOVED lines=16> */
[----:B--2---:R-:W-:-:S03]  /*7890*/  FADD.FTZ R4, R33, R4 ;  /* 0x0000000421047221 */ /* 0x004fc60000010000 */
[----:B0-----:R-:W-:Y:S01]  /*78a0*/  FADD.FTZ R3, R10, R3 ;  /* 0x000000030a037221 */ /* 0x001fe20000010000 */
[----:B------:R-:W-:Y:S06]  /*78b0*/  @!P0 BRA `(.L_x_1368) ;  /* 0x0000000000048947 */ /* 0x000fec0003800000 */
[----:B------:R-:W-:Y:S01]  /*78c0*/  BPT.TRAP 0x1 ;  /* 0x000000040000795c */ /* 0x000fe20000300000 */
.L_x_1368:
[----:B------:R-:W-:Y:S01]  /*78d0*/  ULEA UR6, UR59, UR41, 0x3 ;  /* 0x000000293b067291 */ /* 0x000fe2000f8e183f */
[----:B------:R-:W-:Y:S01]  /*78e0*/  ISETP.GT.AND P1, PT, R8, UR58, PT ;  /* 0x0000003a08007c0c */ /* 0x000fe2000bf24270 */
        /* <DEDUP_REMOVED lines=105> */
.L_x_1350:
[----:B------:R-:W-:Y:S02]  /*7f80*/  UISETP.NE.AND UP1, UPT, UR51, URZ, UPT ;  /* 0x0000003f3300728c */ /* 0x000fe4000bf25270 */
[----:B------:R-:W-:Y:S02]  /*7f90*/  UISETP.NE.AND UP0, UPT, UR50, URZ, UPT ;  /* 0x0000003f3200728c */ /* 0x000fe4000bf05270 */
[----:B------:R-:W-:Y:S02]  /*7fa0*/  UIADD3 UR10, UR37, 0x7f, URZ ;  /* 0x0000007f250a7890 */ /* 0x000fe4000fffe03f */
[----:B------:R-:W-:Y:S02]  /*7fb0*/  UIADD3 UR11, UR38, 0x1, -UR45 ;  /* 0x00000001260b7890 */ /* 0x000fe4000fffe82d */
[----:B------:R-:W-:-:S03]  /*7fc0*/  PLOP3.LUT P1, PT, PT, PT, UP0, 0x40, 0x0 ;  /* 0x000000000000781c */ /* 0x000fc60003f2e808 */
[----:B------:R-:W-:Y:S01]  /*7fd0*/  @UP1 ULDC UR6, c[0x0][0x44c] ;  /* 0x0001130000061ab9 */ /* 0x000fe20000000800 */
[----:B------:R-:W-:Y:S01]  /*7fe0*/  @UP1 ULDC UR14, c[0x0][0x450] ;  /* 0x00011400000e1ab9 */ /* 0x000fe20000000800 */
[----:B------:R-:W-:-:S04]  /*7ff0*/  UIMAD.WIDE.U32 UR6, UR10, UR6, URZ ;  /* 0x000000060a0672a5 */ /* 0x000fc8000f8e003f */
[----:B------:R-:W-:-:S04]  /*8000*/  @UP1 USHF.R.U32.HI UR10, URZ, UR14, UR7 ;  /* 0x0000000e3f0a1299 */ /* 0x000fc80008011607 */
[----:B------:R-:W-:-:S04]  /*8010*/  UIADD3 UR10, UR11, UR10, URZ ;  /* 0x0000000a0b0a7290 */ /* 0x000fc8000fffe03f */
[----:B------:R-:W-:Y:S01]  /*8020*/  UIADD3 UR56, UR10, -UR56, URZ ;  /* 0x800000380a387290 */ /* 0x000fe2000fffe03f */
[----:B------:R-:W-:Y:S11]  /*8030*/  @P1 BRA `(.L_x_1370) ;  /* 0x0000000000501947 */ /* 0x000ff60003800000 */
[----:B------:R-:W-:Y:S02]  /*8040*/  UMOV UR14, UR10 ;  /* 0x0000000a000e7c82 */ /* 0x000fe40008000000 */
[----:B------:R-:W-:-:S06]  /*8050*/  UISETP.GT.AND UP0, UPT, UR14, -0x1, UPT ;  /* 0xffffffff0e00788c */ /* 0x000fcc000bf04270 */
[----:B------:R-:W-:-:S13]  /*8060*/  PLOP3.LUT P1, PT, PT, PT, UP0, 0x80, 0x0 ;  /* 0x000000000000781c */ /* 0x000fda0003f2f008 */
[----:B------:R-:W-:Y:S05]  /*8070*/  @P1 BRA `(.L_x_1371) ;  /* 0x0000000000201947 */ /* 0x000fea0003800000 */
[----:B------:R-:W-:Y:S01]  /*8080*/  ULDC UR15, c[0x0][0x9e4] ;  /* 0x00027900000f7ab9 */ /* 0x000fe20000000800 */
[----:B------:R-:W-:Y:S02]  /*8090*/  ULOP3.LUT UR14, URZ, UR14, URZ, 0x33, !UPT ;  /* 0x0000000e3f0e7292 */ /* 0x000fe4000f8e333f */
[----:B------:R-:W-:-:S11]  /*80a0*/  UISETP.NE.AND UP0, UPT, UR15, 0x1, UPT ;  /* 0x000000010f00788c */ /* 0x000fd6000bf05270 */
[----:B------:R-:W-:Y:S02]  /*80b0*/  @UP0 ULDC.64 UR6, c[0x0][0x9e8] ;  /* 0x00027a0000060ab9 */ /* 0x000fe40000000a00 */
[----:B------:R-:W-:-:S04]  /*80c0*/  UIMAD.WIDE.U32 UR10, UR14, UR6, URZ ;  /* 0x000000060e0a72a5 */ /* 0x000fc8000f8e003f */
[----:B------:R-:W-:-:S04]  /*80d0*/  @UP0 USHF.R.U32.HI UR14, URZ, UR7, UR11 ;  /* 0x000000073f0e0299 */ /* 0x000fc8000801160b */
[----:B------:R-:W-:Y:S01]  /*80e0*/  ULOP3.LUT UR14, URZ, UR14, URZ, 0x33, !UPT ;  /* 0x0000000e3f0e7292 */ /* 0x000fe2000f8e333f */
[----:B------:R-:W-:Y:S11]  /*80f0*/  BRA `(.L_x_1372) ;  /* 0x0000000000147947 */ /* 0x000ff60003800000 */
.L_x_1371:
[----:B------:R-:W-:Y:S02]  /*8100*/  ULDC UR15, c[0x0][0x9e4] ;  /* 0x00027900000f7ab9 */ /* 0x000fe40000000800 */
[----:B------:R-:W-:-:S11]  /*8110*/  UISETP.NE.AND UP0, UPT, UR15, 0x1, UPT ;  /* 0x000000010f00788c */ /* 0x000fd6000bf05270 */
[----:B------:R-:W-:Y:S02]  /*8120*/  @UP0 ULDC.64 UR6, c[0x0][0x9e8] ;  /* 0x00027a0000060ab9 */ /* 0x000fe40000000a00 */
[----:B------:R-:W-:-:S04]  /*8130*/  UIMAD.WIDE.U32 UR10, UR14, UR6, URZ ;  /* 0x000000060e0a72a5 */ /* 0x000fc8000f8e003f */
[----:B------:R-:W-:-:S12]  /*8140*/  @UP0 USHF.R.U32.HI UR14, URZ, UR7, UR11 ;  /* 0x000000073f0e0299 */ /* 0x000fd8000801160b */
.L_x_1372:
[----:B------:R-:W-:-:S04]  /*8150*/  UIMAD UR14, UR14, UR15, URZ ;  /* 0x0000000f0e0e72a4 */ /* 0x000fc8000f8e023f */
[----:B------:R-:W-:-:S04]  /*8160*/  UISETP.LT.AND UP0, UPT, UR56, UR14, UPT ;  /* 0x0000000e3800728c */ /* 0x000fc8000bf01270 */
[----:B------:R-:W-:-:S12]  /*8170*/  USEL UR56, UR56, UR14, !UP0 ;  /* 0x0000000e38387287 */ /* 0x000fd8000c000000 */
.L_x_1370:
[----:B------:R-:W-:-:S04]  /*8180*/  UIADD3 UR56, UR56, 0x7f, URZ ;  /* 0x0000007f38387890 */ /* 0x000fc8000fffe03f */
[----:B------:R-:W-:-:S04]  /*8190*/  USHF.R.S32.HI UR6, URZ, 0x1f, UR56 ;  /* 0x0000001f3f067899 */ /* 0x000fc80008011438 */
[----:B------:R-:W-:-:S04]  /*81a0*/  ULEA.HI UR6, UR6, UR56, URZ, 0x7 ;  /* 0x0000003806067291 */ /* 0x000fc8000f8f383f */
[----:B------:R-:W-:-:S04]  /*81b0*/  USHF.R.S32.HI UR6, URZ, 0x7, UR6 ;  /* 0x000000073f067899 */ /* 0x000fc80008011406 */
[----:B------:R-:W-:-:S04]  /*81c0*/  UISETP.LT.AND UP0, UPT, UR39, UR6, UPT ;  /* 0x000000062700728c */ /* 0x000fc8000bf01270 */
[----:B------:R-:W-:-:S06]  /*81d0*/  USEL UR53, UR39, UR6, !UP0 ;  /* 0x0000000627357287 */ /* 0x000fcc000c000000 */
[----:B------:R-:W-:-:S13]  /*81e0*/  ISETP.GE.AND P1, PT, R8, UR53, PT ;  /* 0x0000003508007c0c */ /* 0x000fda000bf26270 */
[----:B------:R-:W-:Y:S05]  /*81f0*/  @!P1 BRA `(.L_x_1373) ;  /* 0x0000002000149947 */ /* 0x000fea0003800000 */
[----:B------:R-:W-:Y:S01]  /*8200*/  IMAD.MOV.U32 R9, RZ, RZ, R5 ;  /* 0x000000ffff097224 */ /* 0x000fe200078e0005 */
[----:B------:R-:W-:Y:S01]  /*8210*/  UMOV UR57, UR47 ;  /* 0x0000002f00397c82 */ /* 0x000fe20008000000 */
[----:B------:R-:W-:Y:S01]  /*8220*/  IMAD.MOV.U32 R7, RZ, RZ, R2 ;  /* 0x000000ffff077224 */ /* 0x000fe200078e0002 */
[----:B------:R-:W-:Y:S01]  /*8230*/  UMOV UR56, UR46 ;  /* 0x0000002e00387c82 */ /* 0x000fe20008000000 */
[----:B------:R-:W-:-:S07]  /*8240*/  IMAD.MOV.U32 R6, RZ, RZ, R8 ;  /* 0x000000ffff067224 */ /* 0x000fce00078e0008 */
.L_x_1384:
[----:B------:R-:W-:Y:S01]  /*8250*/  ISETP.NE.AND P2, PT, RZ, UR44, PT ;  /* 0x0000002cff007c0c */ /* 0x000fe2000bf45270 */
[----:B------:R-:W-:-:S04]  /*8260*/  UISETP.NE.AND UP0, UPT, UR56, 0x1, UPT ;  /* 0x000000013800788c */ /* 0x000fc8000bf05270 */
[----:B------:R-:W-:-:S04]  /*8270*/  USEL UR47, URZ, 0x1, UP0 ;  /* 0x000000013f2f7887 */ /* 0x000fc80008000000 */
[----:B------:R-:W-:-:S04]  /*8280*/  ULOP3.LUT UR47, UR57, UR47, URZ, 0x3c, !UPT ;  /* 0x0000002f392f7292 */ /* 0x000fc8000f8e3c3f */
[----:B------:R-:W-:Y:S08]  /*8290*/  @P2 BRA `(.L_x_1374) ;  /* 0x0000000000382947 */ /* 0x000ff00003800000 */
[----:B------:R-:W-:Y:S05]  /*82a0*/  @!P0 BRA `(.L_x_1375) ;  /* 0x0000000000048947 */ /* 0x000fea0003800000 */
[----:B------:R-:W-:Y:S01]  /*82b0*/  BPT.TRAP 0x1 ;  /* 0x000000040000795c */ /* 0x000fe20000300000 */
.L_x_1375:
        /* <DEDUP_REMOVED lines=9> */
.L_x_1376:
[----:B-1----:R-:W-:Y:S05]  /*8350*/  @P1 BRA `(.L_x_1374) ;  /* 0x0000000000081947 */ /* 0x002fea0003800000 */
[----:B------:R-:W1:Y:S02]  /*8360*/  SYNCS.PHASECHK.TRANS64.TRYWAIT P1, [UR6+0x28830], R0 ;  /* 0x02883000ff0075a7 */ /* 0x000e640008020146 */
[----:B-1----:R-:W-:Y:S05]  /*8370*/  @!P1 BRA `(.L_x_1377) ;  /* 0x000000d800549947 */ /* 0x002fea0003800000 */
.L_x_1374:
        /* <DEDUP_REMOVED lines=48> */
.L_x_1379:
[----:B------:R-:W-:Y:S01]  /*8680*/  ULEA UR6, UR56, UR41, 0x3 ;  /* 0x0000002938067291 */ /* 0x000fe2000f8e183f */
[----:B------:R-:W-:-:S05]  /*8690*/  IMAD.U32 R0, RZ, RZ, UR57 ;  /* 0x00000039ff007e24 */ /* 0x000fca000f8e00ff */
[----:B------:R-:W-:-:S04]  /*86a0*/  SHF.L.U32 R0, R0, 0x1f, RZ ;  /* 0x0000001f00007819 */ /* 0x000fc800000006ff */
[----:B------:R0:W1:Y:S01]  /*86b0*/  SYNCS.PHASECHK.TRANS64.TRYWAIT P1, [UR6+0x28850], R0 ;  /* 0x02885000ff0075a7 */ /* 0x0000620008020146 */
[----:B------:R-:W-:Y:S05]  /*86c0*/  @!P0 BRA `(.L_x_1380) ;  /* 0x0000000000048947 */ /* 0x000fea0003800000 */
[----:B------:R-:W-:Y:S01]  /*86d0*/  BPT.TRAP 0x1 ;  /* 0x000000040000795c */ /* 0x000fe20000300000 */
.L_x_1380:
[----:B-1----:R-:W-:Y:S05]  /*86e0*/  @P1 BRA `(.L_x_1378) ;  /* 0x0000000000081947 */ /* 0x002fea0003800000 */
[----:B------:R-:W1:Y:S02]  /*86f0*/  SYNCS.PHASECHK.TRANS64.TRYWAIT P1, [UR6+0x28850], R0 ;  /* 0x02885000ff0075a7 */ /* 0x000e640008020146 */
[----:B-1----:R-:W-:Y:S05]  /*8700*/  @!P1 BRA `(.L_x_1381) ;  /* 0x000000d400889947 */ /* 0x002fea0003800000 */
.L_x_1378:
        /* <DEDUP_REMOVED lines=49> */
.L_x_1382:
        /* <DEDUP_REMOVED lines=67> */
[----:B------:R-:W-:Y:S01]  /*8e50*/  FMNMX.FTZ R10, R87, R2, !PT ;  /* 0x00000002570a7209 */ /* 0x000fe20007810000 */
[----:B------:R-:W0:Y:S02]  /*8e60*/  LDC R0, c[0x0][0x988] ;  /* 0x00026200ff007b82 */ /* 0x000e240000000800 */
[----:B------:R-:W1:Y:S04]  /*8e70*/  SHFL.BFLY PT, R5, R8, 0x2, 0x1f ;  /* 0x0c401f0008057f89 */ /* 0x000e6800000e0000 */
[----:B------:R-:W2:Y:S01]  /*8e80*/  SHFL.BFLY PT, R13, R10, 0x2, 0x1f ;  /* 0x0c401f000a0d7f89 */ /* 0x000ea200000e0000 */
[----:B-1----:R-:W-:-:S02]  /*8e90*/  FMNMX.FTZ R11, R8, R5, !PT ;  /* 0x00000005080b7209 */ /* 0x002fc40007810000 */
[----:B--2---:R-:W-:-:S03]  /*8ea0*/  FMNMX.FTZ R13, R10, R13, !PT ;  /* 0x0000000d0a0d7209 */ /* 0x004fc60007810000 */
[----:B------:R-:W1:Y:S04]  /*8eb0*/  SHFL.BFLY PT, R2, R11, 0x1, 0x1f ;  /* 0x0c201f000b027f89 */ /* 0x000e6800000e0000 */
[----:B------:R-:W2:Y:S01]  /*8ec0*/  SHFL.BFLY PT, R12, R13, 0x1, 0x1f ;  /* 0x0c201f000d0c7f89 */ /* 0x000ea200000e0000 */
[----:B-1----:R-:W-:Y:S02]  /*8ed0*/  FMNMX.FTZ R2, R11, R2, !PT ;  /* 0x000000020b027209 */ /* 0x002fe40007810000 */
[----:B--2---:R-:W-:-:S03]  /*8ee0*/  FMNMX.FTZ R5, R13, R12, !PT ;  /* 0x0000000c0d057209 */ /* 0x004fc60007810000 */
[C---:B0-----:R-:W-:Y:S01]  /*8ef0*/  FMUL.FTZ R153, R2.reuse, R0 ;  /* 0x0000000002997220 */ /* 0x041fe20000410000 */
[----:B------:R-:W-:-:S03]  /*8f00*/  FADD.FTZ R7, -R2, R7 ;  /* 0x0000000702077221 */ /* 0x000fc60000010100 */
[-CC-:B------:R-:W-:Y:S01]  /*8f10*/  FFMA.FTZ R11, R29, R0.reuse, -R153.reuse ;  /* 0x000000001d0b7223 */ /* 0x180fe20000010899 */
[-CC-:B------:R-:W-:Y:S01]  /*8f20*/  FFMA.FTZ R29, R49, R0.reuse, -R153.reuse ;  /* 0x00000000311d7223 */ /* 0x180fe20000010899 */
[-C--:B------:R-:W-:Y:S01]  /*8f30*/  FFMA.FTZ R49, R69, R0.reuse, -R153 ;  /* 0x0000000045317223 */ /* 0x080fe20000010899 */
[C---:B------:R-:W-:Y:S01]  /*8f40*/  FADD.FTZ R9, -R5.reuse, R9 ;  /* 0x0000000905097221 */ /* 0x040fe20000010100 */
[-C--:B------:R-:W-:Y:S01]  /*8f50*/  FMUL.FTZ R69, R5, R0.reuse ;  /* 0x0000000005457220 */ /* 0x080fe20000410000 */
[-C--:B------:R-:W-:Y:S01]  /*8f60*/  FMUL.FTZ R7, R7, R0.reuse ;  /* 0x0000000007077220 */ /* 0x080fe20000410000 */
[-C--:B------:R-:W-:Y:S01]  /*8f70*/  FFMA.FTZ R180, R24, R0.reuse, -R153 ;  /* 0x0000000018b47223 */ /* 0x080fe20000010899 */
[-C--:B------:R-:W-:Y:S01]  /*8f80*/  FMUL.FTZ R8, R9, R0.reuse ;  /* 0x0000000009087220 */ /* 0x080fe20000410000 */
[-C--:B------:R-:W-:Y:S01]  /*8f90*/  FFMA.FTZ R181, R26, R0.reuse, -R69 ;  /* 0x000000001ab57223 */ /* 0x080fe20000010845 */
[-C--:B------:R-:W-:Y:S01]  /*8fa0*/  FFMA.FTZ R9, R25, R0.reuse, -R153 ;  /* 0x0000000019097223 */ /* 0x080fe20000010899 */
[-C--:B------:R-:W-:Y:S01]  /*8fb0*/  FFMA.FTZ R10, R27, R0.reuse, -R69 ;  /* 0x000000001b0a7223 */ /* 0x080fe20000010845 */
[----:B------:R-:W-:Y:S01]  /*8fc0*/  MUFU.EX2 R7, R7 ;  /* 0x0000000700077308 */ /* 0x000fe20000000800 */
[-C--:B------:R-:W-:Y:S01]  /*8fd0*/  FFMA.FTZ R182, R28, R0.reuse, -R153 ;  /* 0x000000001cb67223 */ /* 0x080fe20000010899 */
[-CC-:B------:R-:W-:Y:S01]  /*8fe0*/  FFMA.FTZ R183, R30, R0.reuse, -R69.reuse ;  /* 0x000000001eb77223 */ /* 0x180fe20000010845 */
        /* <DEDUP_REMOVED lines=20> */
[--C-:B------:R-:W-:Y:S01]  /*9130*/  FFMA.FTZ R169, R50, R0, -R69.reuse ;  /* 0x0000000032a97223 */ /* 0x100fe20000010845 */
        /* <DEDUP_REMOVED lines=19> */
[-C--:B------:R-:W-:Y:S01]  /*9270*/  FFMA.FTZ R161, R66, R0.reuse, -R69 ;  /* 0x0000000042a17223 */ /* 0x080fe20000010845 */
[-CC-:B------:R-:W-:Y:S01]  /*9280*/  FFMA.FTZ R45, R65, R0.reuse, -R153.reuse ;  /* 0x00000000412d7223 */ /* 0x180fe20000010899 */
[-C--:B------:R-:W-:Y:S01]  /*9290*/  FFMA.FTZ R162, R68, R0.reuse, -R153 ;  /* 0x0000000044a27223 */ /* 0x080fe20000010899 */
[-C--:B------:R-:W-:Y:S01]  /*92a0*/  FFMA.FTZ R163, R70, R0.reuse, -R69 ;  /* 0x0000000046a37223 */ /* 0x080fe20000010845 */
[-C--:B------:R-:W-:Y:S01]  /*92b0*/  FFMA.FTZ R156, R72, R0.reuse, -R153 ;  /* 0x00000000489c7223 */ /* 0x080fe20000010899 */
[----:B------:R-:W1:Y:S01]  /*92c0*/  MUFU.EX2 R182, R182 ;  /* 0x000000b600b67308 */ /* 0x000e620000000800 */
[----:B0-----:R-:W-:Y:S01]  /*92d0*/  FADD.FTZ R27, R9, R4 ;  /* 0x00000004091b7221 */ /* 0x001fe20000010000 */
[-C--:B------:R-:W-:Y:S01]  /*92e0*/  FFMA.FTZ R74, R74, R0.reuse, -R69 ;  /* 0x000000004a4a7223 */ /* 0x080fe20000010845 */
        /* <DEDUP_REMOVED lines=11> */
[-C--:B------:R-:W-:Y:S01]  /*93a0*/  FFMA.FTZ R83, R83, R0.reuse, -R69 ;  /* 0x0000000053537223 */ /* 0x080fe20000010845 */
[-C--:B------:R-:W-:Y:S01]  /*93b0*/  FFMA.FTZ R154, R84, R0.reuse, -R153 ;  /* 0x00000000549a7223 */ /* 0x080fe20000010899 */
[----:B------:R-:W2:Y:S01]  /*93c0*/  MUFU.EX2 R11, R11 ;  /* 0x0000000b000b7308 */ /* 0x000ea20000000800 */
[----:B-1----:R-:W-:Y:S01]  /*93d0*/  FADD.FTZ R36, R182, R27 ;  /* 0x0000001bb6247221 */ /* 0x002fe20000010000 */
[-C--:B------:R-:W-:Y:S01]  /*93e0*/  FFMA.FTZ R86, R86, R0.reuse, -R69 ;  /* 0x0000000056567223 */ /* 0x080fe20000010845 */
        /* <DEDUP_REMOVED lines=122> */
.L_x_1383:
        /* <DEDUP_REMOVED lines=102> */
[-C--:B------:R-:W-:Y:S01]  /*a1f0*/  FMUL.FTZ R150, R150, R8.reuse ;  /* 0x0000000896967220 */ /* 0x080fe20000410000 */
[----:B------:R-:W-:Y:S01]  /*a200*/  FMUL.FTZ R151, R151, R8 ;  /* 0x0000000897977220 */ /* 0x000fe20000410000 */
[----:B------:R-:W-:-:S02]  /*a210*/  IMAD.MOV.U32 R9, RZ, RZ, R5 ;  /* 0x000000ffff097224 */ /* 0x000fc400078e0005 */
[----:B------:R-:W-:Y:S01]  /*a220*/  IMAD.MOV.U32 R7, RZ, RZ, R2 ;  /* 0x000000ffff077224 */ /* 0x000fe200078e0002 */
[----:B------:R-:W-:Y:S06]  /*a230*/  @P1 BRA `(.L_x_1384) ;  /* 0xffffffe000041947 */ /* 0x000fec000383ffff */
[----:B------:R-:W-:-:S07]  /*a240*/  IMAD.MOV.U32 R8, RZ, RZ, R6 ;  /* 0x000000ffff087224 */ /* 0x000fce00078e0006 */
.L_x_1373:
        /* <DEDUP_REMOVED lines=8> */
[----:B------:R-:W-:-:S05]  /*a2d0*/  ULDC UR56, c[0x0][0x9e0] ;  /* 0x0002780000387ab9 */ /* 0x000fca0000000800 */
.L_x_1404:
        /* <DEDUP_REMOVED lines=9> */
.L_x_1387:
[----:B------:R-:W-:Y:S01]  /*a370*/  ULEA UR6, UR46, UR41, 0x3 ;  /* 0x000000292e067291 */ /* 0x000fe2000f8e183f */
[----:B------:R-:W-:-:S05]  /*a380*/  IMAD.U32 R0, RZ, RZ, UR47 ;  /* 0x0000002fff007e24 */ /* 0x000fca000f8e00ff */
[----:B------:R-:W-:-:S04]  /*a390*/  SHF.L.U32 R0, R0, 0x1f, RZ ;  /* 0x0000001f00007819 */ /* 0x000fc800000006ff */
[----:B------:R0:W1:Y:S01]  /*a3a0*/  SYNCS.PHASECHK.TRANS64.TRYWAIT P1, [UR6+0x28830], R0 ;  /* 0x02883000ff0075a7 */ /* 0x0000620008020146 */
[----:B------:R-:W-:Y:S05]  /*a3b0*/  @!P0 BRA `(.L_x_1388) ;  /* 0x0000000000048947 */ /* 0x000fea0003800000 */
[----:B------:R-:W-:Y:S01]  /*a3c0*/  BPT.TRAP 0x1 ;  /* 0x000000040000795c */ /* 0x000fe20000300000 */
.L_x_1388:
[----:B-1----:R-:W-:Y:S05]  /*a3d0*/  @P1 BRA `(.L_x_1386) ;  /* 0x0000000000081947 */ /* 0x002fea0003800000 */
[----:B------:R-:W1:Y:S02]  /*a3e0*/  SYNCS.PHASECHK.TRANS64.TRYWAIT P1, [UR6+0x28830], R0 ;  /* 0x02883000ff0075a7 */ /* 0x000e640008020146 */
[----:B-1----:R-:W-:Y:S05]  /*a3f0*/  @!P1 BRA `(.L_x_1389) ;  /* 0x000000b800649947 */ /* 0x002fea0003800000 */
.L_x_1386:
        /* <DEDUP_REMOVED lines=45> */
.L_x_1391:
[----:B------:R-:W-:Y:S01]  /*a6d0*/  ULEA UR6, UR58, UR41, 0x3 ;  /* 0x000000293a067291 */ /* 0x000fe2000f8e183f */
[----:B------:R-:W-:-:S05]  /*a6e0*/  IMAD.U32 R0, RZ, RZ, UR59 ;  /* 0x0000003bff007e24 */ /* 0x000fca000f8e00ff */
[----:B------:R-:W-:-:S04]  /*a6f0*/  SHF.L.U32 R0, R0, 0x1f, RZ ;  /* 0x0000001f00007819 */ /* 0x000fc800000006ff */
[----:B------:R0:W1:Y:S01]  /*a700*/  SYNCS.PHASECHK.TRANS64.TRYWAIT P1, [UR6+0x28850], R0 ;  /* 0x02885000ff0075a7 */ /* 0x0000620008020146 */
[----:B------:R-:W-:Y:S05]  /*a710*/  @!P0 BRA `(.L_x_1392) ;  /* 0x0000000000048947 */ /* 0x000fea0003800000 */
[----:B------:R-:W-:Y:S01]  /*a720*/  BPT.TRAP 0x1 ;  /* 0x000000040000795c */ /* 0x000fe20000300000 */
.L_x_1392:
[----:B-1----:R-:W-:Y:S05]  /*a730*/  @P1 BRA `(.L_x_1390) ;  /* 0x0000000000081947 */ /* 0x002fea0003800000 */
[----:B------:R-:W1:Y:S02]  /*a740*/  SYNCS.PHASECHK.TRANS64.TRYWAIT P1, [UR6+0x28850], R0 ;  /* 0x02885000ff0075a7 */ /* 0x000e640008020146 */
[----:B-1----:R-:W-:Y:S05]  /*a750*/  @!P1 BRA `(.L_x_1393) ;  /* 0x000000b400a49947 */ /* 0x002fea0003800000 */
.L_x_1390:
        /* <DEDUP_REMOVED lines=49> */
.L_x_1394:
        /* <DEDUP_REMOVED lines=39> */
.L_x_1397:
[----:B------:R-:W-:-:S05]  /*ace0*/  IMAD.U32 R9, RZ, RZ, UR53 ;  /* 0x00000035ff097e24 */ /* 0x000fca000f8e00ff */
[----:B------:R-:W-:-:S13]  /*acf0*/  ISETP.NE.AND P1, PT, R9, 0x1, PT ;  /* 0x000000010900780c */ /* 0x000fda0003f25270 */
[----:B------:R-:W0:Y:S02]  /*ad00*/  @P1 LDC.64 R12, c[0x0][0x9e8] ;  /* 0x00027a00ff0c1b82 */ /* 0x000e240000000a00 */
[----:B0-----:R-:W-:-:S05]  /*ad10*/  @P1 IMAD.HI.U32 R12, R5, R12, RZ ;  /* 0x0000000c050c1227 */ /* 0x001fca00078e00ff */
[----:B------:R-:W-:-:S07]  /*ad20*/  @P1 SHF.R.U32.HI R5, RZ, R13, R12 ;  /* 0x0000000dff051219 */ /* 0x000fce000001160c */
.L_x_1398:
[----:B------:R-:W-:Y:S05]  /*ad30*/  BSYNC B0 ;  /* 0x0000000000007941 */ /* 0x000fea0003800000 */
.L_x_1396:
[----:B------:R-:W-:-:S04]  /*ad40*/  IMAD R5, R5, R9, -R14 ;  /* 0x0000000905057224 */ /* 0x000fc800078e0a0e */
[----:B------:R-:W-:-:S05]  /*ad50*/  IMAD R5, R16, -0x2, R5 ;  /* 0xfffffffe10057824 */ /* 0x000fca00078e0205 */
[----:B------:R-:W-:Y:S02]  /*ad60*/  VIADDMNMX R2, R5, R9, R2, PT ;  /* 0x0000000905027246 */ /* 0x000fe40003800102 */
[----:B------:R-:W-:-:S07]  /*ad70*/  VIMNMX R10, R10, R5, !PT ;  /* 0x000000050a0a7248 */ /* 0x000fce0007fe0100 */
.L_x_1395:
        /* <DEDUP_REMOVED lines=116> */
.L_x_1401:
[----:B------:R-:W-:-:S05]  /*b4c0*/  IMAD.U32 R2, RZ, RZ, UR53 ;  /* 0x00000035ff027e24 */ /* 0x000fca000f8e00ff */
[----:B------:R-:W-:-:S13]  /*b4d0*/  ISETP.NE.AND P2, PT, R2, 0x1, PT ;  /* 0x000000010200780c */ /* 0x000fda0003f45270 */
[----:B------:R-:W0:Y:S02]  /*b4e0*/  @P2 LDC.64 R160, c[0x0][0x9e8] ;  /* 0x00027a00ffa02b82 */ /* 0x000e240000000a00 */
[----:B0-----:R-:W-:-:S05]  /*b4f0*/  @P2 IMAD.HI.U32 R0, R159, R160, RZ ;  /* 0x000000a09f002227 */ /* 0x001fca00078e00ff */
[----:B------:R-:W-:-:S07]  /*b500*/  @P2 SHF.R.U32.HI R159, RZ, R161, R0 ;  /* 0x000000a1ff9f2219 */ /* 0x000fce0000011600 */
.L_x_1402:
[----:B------:R-:W-:Y:S05]  /*b510*/  BSYNC B0 ;  /* 0x0000000000007941 */ /* 0x000fea0003800000 */
.L_x_1400:
[----:B------:R-:W-:-:S04]  /*b520*/  IMAD R159, R159, R2, -R14 ;  /* 0x000000029f9f7224 */ /* 0x000fc800078e0a0e */
[----:B------:R-:W-:-:S05]  /*b530*/  IMAD R159, R16, -0x2, R159 ;  /* 0xfffffffe109f7824 */ /* 0x000fca00078e029f */
[----:B------:R-:W-:Y:S02]  /*b540*/  VIADDMNMX R10, R159, R2, R10, PT ;  /* 0x000000029f0a7246 */ /* 0x000fe4000380010a */
[----:B------:R-:W-:-:S07]  /*b550*/  VIMNMX R12, R12, R159, !PT ;  /* 0x0000009f0c0c7248 */ /* 0x000fce0007fe0100 */
.L_x_1399:
        /* <DEDUP_REMOVED lines=377> */
.L_x_1403:
        /* <DEDUP_REMOVED lines=107> */
.L_x_1385:
[----:B------:R-:W-:Y:S06]  /*d3a0*/  BAR.ARV 0x8, 0x180 ;  /* 0x0206000000007b1d */ /* 0x000fec0000002000 */
[----:B------:R-:W-:Y:S05]  /*d3b0*/  @!P0 BRA `(.L_x_1405) ;  /* 0x0000000000048947 */ /* 0x000fea0003800000 */
[----:B------:R-:W-:Y:S01]  /*d3c0*/  BPT.TRAP 0x1 ;  /* 0x000000040000795c */ /* 0x000fe20000300000 */
.L_x_1405:
[----:B------:R-:W-:Y:S01]  /*d3d0*/  ULEA UR5, UR46, UR41, 0x3 ;  /* 0x000000292e057291 */ /* 0x000fe2000f8e183f */
[----:B------:R-:W-:-:S05]  /*d3e0*/  IMAD.U32 R6, RZ, RZ, UR47 ;  /* 0x0000002fff067e24 */ /* 0x000fca000f8e00ff */
[----:B------:R-:W-:-:S04]  /*d3f0*/  SHF.L.U32 R6, R6, 0x1f, RZ ;  /* 0x0000001f06067819 */ /* 0x000fc800000006ff */
[----:B------:R0:W1:Y:S01]  /*d400*/  SYNCS.PHASECHK.TRANS64.TRYWAIT P1, [UR5+0x28850], R6 ;  /* 0x02885006ff0075a7 */ /* 0x0000620008020145 */
[----:B------:R-:W-:Y:S05]  /*d410*/  @!P0 BRA `(.L_x_1406) ;  /* 0x0000000000048947 */ /* 0x000fea0003800000 */
[----:B------:R-:W-:Y:S01]  /*d420*/  BPT.TRAP 0x1 ;  /* 0x000000040000795c */ /* 0x000fe20000300000 */
.L_x_1406:
[----:B-1----:R-:W-:Y:S05]  /*d430*/  @P1 BRA `(.L_x_1407) ;  /* 0x0000000000081947 */ /* 0x002fea0003800000 */
[----:B------:R-:W1:Y:S02]  /*d440*/  SYNCS.PHASECHK.TRANS64.TRYWAIT P1, [UR5+0x28850], R6 ;  /* 0x02885006ff0075a7 */ /* 0x000e640008020145 */
[----:B-1----:R-:W-:Y:S05]  /*d450*/  @!P1 BRA `(.L_x_1408) ;  /* 0x00000088007c9947 */ /* 0x002fea0003800000 */
.L_x_1407:
[----:B------:R-:W-:Y:S01]  /*d460*/  UIADD3 UR41, UR41, 0x400, URZ ;  /* 0x0000040029297890 */ /* 0x000fe2000fffe03f */
[----:B------:R-:W-:Y:S01]  /*d470*/  WARPGROUP.ARRIVE ;  /* 0x00000000000079c5 */ /* 0x000fe20000000000 */
[----:B------:R-:W-:Y:S01]  /*d480*/  UMOV UR7, 0x40000040 ;  /* 0x4000004000077882 */ /* 0x000fe20000000000 */
[----:B-1----:R-:W1:Y:S01]  /*d490*/  SHFL.BFLY PT, R7, R4, 0x2, 0x1f ;  /* 0x0c401f0004077f89 */ /* 0x002e6200000e0000 */
[----:B------:R-:W-:Y:S01]  /*d4a0*/  USHF.R.U32.HI UR41, URZ, 0x4, UR41 ;  /* 0x000000043f297899 */ /* 0x000fe20008011629 */
[----:B------:R-:W-:Y:S02]  /*d4b0*/  IMAD.MOV.U32 R20, RZ, RZ, -0x800000 ;  /* 0xff800000ff147424 */ /* 0x000fe400078e00ff */
[----:B0-----:R-:W0:Y:S01]  /*d4c0*/  SHFL.BFLY PT, R6, R3, 0x2, 0x1f ;  /* 0x0c401f0003067f89 */ /* 0x001e2200000e0000 */
[----:B------:R-:W-:-:S04]  /*d4d0*/  ULOP3.LUT UR41, UR41, 0x3fff, URZ, 0xc0, !UPT ;  /* 0x00003fff29297892 */ /* 0x000fc8000f8ec03f */
[----:B------:R-:W-:-:S04]  /*d4e0*/  ULOP3.LUT UR4, UR41, 0x4000000, URZ, 0xfc, !UPT ;  /* 0x0400000029047892 */ /* 0x000fc8000f8efc3f */
[----:B------:R-:W-:-:S07]  /*d4f0*/  ULEA UR4, UR46, UR4, 0xb ;  /* 0x000000042e047291 */ /* 0x000fce000f8e583f */
[----:B------:R-:W-:Y:S02]  /*d500*/  UMOV UR6, UR4 ;  /* 0x0000000400067c82 */ /* 0x000fe40008000000 */
[----:B------:R-:W-:Y:S01]  /*d510*/  HGMMA.64x128x16.F32 R88, R180, gdesc[UR4].tnspB, R88, gsb0 ;  /* 0x41e00004b4587df0 */ /* 0x000fe20008000858 */
[----:B------:R-:W-:Y:S01]  /*d520*/  UIADD3 UR6, UR4, 0x80, URZ ;  /* 0x0000008004067890 */ /* 0x000fe2000fffe03f */
[----:B-1----:R-:W-:Y:S01]  /*d530*/  FADD.FTZ R7, R7, R4 ;  /* 0x0000000407077221 */ /* 0x002fe20000010000 */
[----:B------:R-:W-:Y:S01]  /*d540*/  UMOV UR7, 0x40000040 ;  /* 0x4000004000077882 */ /* 0x000fe20000000000 */
[----:B------:R-:W-:Y:S02]  /*d550*/  IMAD.MOV.U32 R4, RZ, RZ, RZ ;  /* 0x000000ffff047224 */ /* 0x000fe400078e00ff */
[----:B0-----:R-:W-:Y:S01]  /*d560*/  FADD.FTZ R8, R6, R3 ;  /* 0x0000000306087221 */ /* 0x001fe20000010000 */
[----:B------:R-:W-:Y:S01]  /*d570*/  IMAD.MOV.U32 R3, RZ, RZ, -0x800000 ;  /* 0xff800000ff037424 */ /* 0x000fe200078e00ff */
        /* <DEDUP_REMOVED lines=54> */
.L_x_1409:
        /* <DEDUP_REMOVED lines=74> */
.L_x_1331:
[----:B------:R-:W0:Y:S01]  /*dd80*/  S2R R5, SR_CgaCtaId ;  /* 0x0000000000057919 */ /* 0x000e220000008800 */
[----:B------:R-:W-:Y:S01]  /*dd90*/  MOV R0, 0x400 ;  /* 0x0000040000007802 */ /* 0x000fe20000000f00 */
[----:B------:R-:W-:Y:S01]  /*dda0*/  BSSY B0, `(.L_x_1410) ;  /* 0x000020d000007945 */ /* 0x000fe20003800000 */
[----:B------:R-:W-:Y:S02]  /*ddb0*/  BAR.SYNC.DEFER_BLOCKING 0x5, 0x180 ;  /* 0x0146000000007b1d */ /* 0x000fe40000010000 */
[----:B0-----:R-:W-:-:S05]  /*ddc0*/  LEA R0, R5, R0, 0x18 ;  /* 0x0000000005007211 */ /* 0x001fca00078ec0ff */
[----:B------:R-:W0:Y:S02]  /*ddd0*/  LDS.128 R4, [R0+0x288d0] ;  /* 0x0288d00000047984 */ /* 0x000e240000000c00 */
[----:B0-----:R-:W-:Y:S02]  /*dde0*/  R2UR UR5, R5 ;  /* 0x00000000050572ca */ /* 0x001fe400000e0000 */
[----:B------:R-:W-:Y:S02]  /*ddf0*/  R2UR UR7, R6 ;  /* 0x00000000060772ca */ /* 0x000fe400000e0000 */
        /* <DEDUP_REMOVED lines=9> */
[----:B------:R-:W1:Y:S01]  /*de90*/  LDC R49, c[0x0][0xbe8] ;  /* 0x0002fa00ff317b82 */ /* 0x000e620000000800 */
[----:B------:R-:W-:Y:S01]  /*dea0*/  F2FP.F16.F32.PACK_AB R130, R133, R132 ;  /* 0x000000848582723e */ /* 0x000fe200000000ff */
[----:B------:R-:W-:Y:S01]  /*deb0*/  UISETP.NE.AND.EX UP0, UPT, UR9, URZ, UPT, UP0 ;  /* 0x0000003f0900728c */ /* 0x000fe2000bf05300 */
[----:B------:R-:W-:Y:S02]  /*dec0*/  F2FP.F16.F32.PACK_AB R131, R135, R134 ;  /* 0x000000868783723e */ /* 0x000fe400000000ff */
[----:B------:R-:W-:Y:S01]  /*ded0*/  F2FP.F16.F32.PACK_AB R137, R139, R138 ;  /* 0x0000008a8b89723e */ /* 0x000fe200000000ff */
[----:B------:R-:W-:Y:S01]  /*dee0*/  ULDC.64 UR8, c[0x0][0xc00] ;  /* 0x0003000000087ab9 */ /* 0x000fe20000000a00 */
[----:B------:R-:W-:Y:S01]  /*def0*/  F2FP.F16.F32.PACK_AB R144, R145, R144 ;  /* 0x000000909190723e */ /* 0x000fe200000000ff */
[----:B------:R-:W-:Y:S01]  /*df00*/  UIMAD.WIDE UR8, UR36, 0x4, UR8 ;  /* 0x00000004240878a5 */ /* 0x000fe2000f8e0208 */
[----:B------:R-:W-:-:S02]  /*df10*/  F2FP.F16.F32.PACK_AB R138, R141, R140 ;  /* 0x0000008c8d8a723e */ /* 0x000fc400000000ff */
[----:B------:R-:W-:Y:S02]  /*df20*/  F2FP.F16.F32.PACK_AB R139, R143, R142 ;  /* 0x0000008e8f8b723e */ /* 0x000fe400000000ff */
[----:B------:R-:W-:Y:S02]  /*df30*/  F2FP.F16.F32.PACK_AB R145, R147, R146 ;  /* 0x000000929391723e */ /* 0x000fe400000000ff */
[----:B------:R-:W-:Y:S02]  /*df40*/  F2FP.F16.F32.PACK_AB R146, R149, R148 ;  /* 0x000000949592723e */ /* 0x000fe400000000ff */
[----:B------:R-:W-:Y:S02]  /*df50*/  F2FP.F16.F32.PACK_AB R147, R151, R150 ;  /* 0x000000969793723e */ /* 0x000fe400000000ff */
[----:B------:R-:W-:Y:S02]  /*df60*/  MOV R24, R0 ;  /* 0x0000000000187202 */ /* 0x000fe40000000f00 */
[----:B0-----:R-:W-:-:S03]  /*df70*/  MOV R25, R5 ;  /* 0x0000000500197202 */ /* 0x001fc60000000f00 */
[----:B------:R-:W-:-:S03]  /*df80*/  IMAD.WIDE R4, R188, 0x2, R24 ;  /* 0x00000002bc047825 */ /* 0x000fc600078e0218 */
[C---:B------:R-:W-:Y:S02]  /*df90*/  LOP3.LUT R7, R4.reuse, 0x380, RZ, 0xc0, !PT ;  /* 0x0000038004077812 */ /* 0x040fe400078ec0ff */
[C---:B------:R-:W-:Y:S02]  /*dfa0*/  IADD3 R8, P5, R4.reuse, 0x40, RZ ;  /* 0x0000004004087810 */ /* 0x040fe40007fbe0ff */
[----:B------:R-:W-:Y:S02]  /*dfb0*/  SHF.R.U64 R7, R7, 0x3, RZ ;  /* 0x0000000307077819 */ /* 0x000fe400000012ff */
[C---:B------:R-:W-:Y:S01]  /*dfc0*/  IADD3 R21, P6, R4.reuse, 0x20, RZ ;  /* 0x0000002004157810 */ /* 0x040fe20007fde0ff */
[--C-:B------:R-:W-:Y:S01]  /*dfd0*/  IMAD.X R29, RZ, RZ, R5.reuse, P5 ;  /* 0x000000ffff1d7224 */ /* 0x100fe200028e0605 */
[C---:B------:R-:W-:Y:S02]  /*dfe0*/  IADD3 R33, P4, R4.reuse, 0x60, RZ ;  /* 0x0000006004217810 */ /* 0x040fe40007f9e0ff */
[C---:B------:R-:W-:Y:S01]  /*dff0*/  IADD3 R35, P3, R4.reuse, 0x4000, RZ ;  /* 0x0000400004237810 */ /* 0x040fe20007f7e0ff */
[--C-:B------:R-:W-:Y:S01]  /*e000*/  IMAD.X R31, RZ, RZ, R5.reuse, P6 ;  /* 0x000000ffff1f7224 */ /* 0x100fe200030e0605 */
[C---:B------:R-:W-:Y:S01]  /*e010*/  IADD3 R37, P2, R4.reuse, 0x4020, RZ ;  /* 0x0000402004257810 */ /* 0x040fe20007f5e0ff */
[--C-:B------:R-:W-:Y:S01]  /*e020*/  IMAD.X R15, RZ, RZ, R5.reuse, P4 ;  /* 0x000000ffff0f7224 */ /* 0x100fe200020e0605 */
[C---:B------:R-:W-:Y:S01]  /*e030*/  IADD3 R39, P1, R4.reuse, 0x4040, RZ ;  /* 0x0000404004277810 */ /* 0x040fe20007f3e0ff */
[--C-:B------:R-:W-:Y:S01]  /*e040*/  IMAD.X R13, RZ, RZ, R5.reuse, P3 ;  /* 0x000000ffff0d7224 */ /* 0x100fe200018e0605 */
[----:B------:R-:W-:Y:S01]  /*e050*/  IADD3 R26, P0, R4, 0x4060, RZ ;  /* 0x00004060041a7810 */ /* 0x000fe20007f1e0ff */
[--C-:B------:R-:W-:Y:S01]  /*e060*/  IMAD.X R11, RZ, RZ, R5.reuse, P2 ;  /* 0x000000ffff0b7224 */ /* 0x100fe200010e0605 */
[----:B------:R-:W-:Y:S01]  /*e070*/  LOP3.LUT R4, R7, R4, RZ, 0x3c, !PT ;  /* 0x0000000407047212 */ /* 0x000fe200078e3cff */
[--C-:B------:R-:W-:Y:S01]  /*e080*/  IMAD.X R9, RZ, RZ, R5.reuse, P1 ;  /* 0x000000ffff097224 */ /* 0x100fe200008e0605 */
[----:B------:R-:W-:Y:S01]  /*e090*/  LOP3.LUT R7, R8, 0x380, RZ, 0xc0, !PT ;  /* 0x0000038008077812 */ /* 0x000fe200078ec0ff */
[----:B------:R-:W-:Y:S01]  /*e0a0*/  IMAD.X R27, RZ, RZ, R5, P0 ;  /* 0x000000ffff1b7224 */ /* 0x000fe200000e0605 */
[----:B------:R-:W-:-:S02]  /*e0b0*/  LOP3.LUT R6, R21, 0x380, RZ, 0xc0, !PT ;  /* 0x0000038015067812 */ /* 0x000fc400078ec0ff */
[----:B------:R-:W-:Y:S02]  /*e0c0*/  SHF.R.U64 R7, R7, 0x3, RZ ;  /* 0x0000000307077819 */ /* 0x000fe400000012ff */
[----:B------:R-:W-:Y:S02]  /*e0d0*/  SHF.R.U64 R6, R6, 0x3, RZ ;  /* 0x0000000306067819 */ /* 0x000fe400000012ff */
[----:B------:R-:W-:Y:S02]  /*e0e0*/  MOV R36, R4 ;  /* 0x0000000400247202 */ /* 0x000fe40000000f00 */
[----:B------:R-:W-:Y:S02]  /*e0f0*/  LOP3.LUT R10, R33, 0x380, RZ, 0xc0, !PT ;  /* 0x00000380210a7812 */ /* 0x000fe400078ec0ff */
[----:B------:R-:W-:Y:S02]  /*e100*/  LOP3.LUT R28, R7, R8, RZ, 0x3c, !PT ;  /* 0x00000008071c7212 */ /* 0x000fe400078e3cff */
[----:B------:R-:W-:-:S02]  /*e110*/  F2FP.F16.F32.PACK_AB R4, R89, R2 ;  /* 0x000000025904723e */ /* 0x000fc400000000ff */
[----:B------:R-:W-:Y:S02]  /*e120*/  LOP3.LUT R2, R37, 0x380, RZ, 0xc0, !PT ;  /* 0x0000038025027812 */ /* 0x000fe400078ec0ff */
[----:B------:R-:W-:Y:S02]  /*e130*/  LOP3.LUT R8, R39, 0x380, RZ, 0xc0, !PT ;  /* 0x0000038027087812 */ /* 0x000fe400078ec0ff */
[----:B------:R-:W-:Y:S02]  /*e140*/  LOP3.LUT R12, R35, 0x380, RZ, 0xc0, !PT ;  /* 0x00000380230c7812 */ /* 0x000fe400078ec0ff */
[----:B------:R-:W-:Y:S02]  /*e150*/  LOP3.LUT R30, R6, R21, RZ, 0x3c, !PT ;  /* 0x00000015061e7212 */ /* 0x000fe400078e3cff */
[----:B------:R-:W-:Y:S02]  /*e160*/  SHF.R.U64 R10, R10, 0x3, RZ ;  /* 0x000000030a0a7819 */ /* 0x000fe400000012ff */
[----:B------:R-:W-:-:S02]  /*e170*/  LOP3.LUT R21, R26, 0x380, RZ, 0xc0, !PT ;  /* 0x000003801a157812 */ /* 0x000fc400078ec0ff */
[----:B------:R-:W-:Y:S02]  /*e180*/  SHF.R.U64 R2, R2, 0x3, RZ ;  /* 0x0000000302027819 */ /* 0x000fe400000012ff */
[----:B------:R-:W-:Y:S02]  /*e190*/  SHF.R.U64 R8, R8, 0x3, RZ ;  /* 0x0000000308087819 */ /* 0x000fe400000012ff */
[----:B------:R-:W-:Y:S02]  /*e1a0*/  SHF.R.U64 R12, R12, 0x3, RZ ;  /* 0x000000030c0c7819 */ /* 0x000fe400000012ff */
[----:B------:R-:W-:Y:S02]  /*e1b0*/  LOP3.LUT R14, R10, R33, RZ, 0x3c, !PT ;  /* 0x000000210a0e7212 */ /* 0x000fe400078e3cff */
[----:B------:R-:W-:Y:S02]  /*e1c0*/  SHF.R.U64 R21, R21, 0x3, RZ ;  /* 0x0000000315157819 */ /* 0x000fe400000012ff */
[----:B------:R-:W-:-:S02]  /*e1d0*/  F2FP.F16.F32.PACK_AB R5, R91, R90 ;  /* 0x0000005a5b05723e */ /* 0x000fc400000000ff */
[----:B------:R-:W-:Y:S02]  /*e1e0*/  F2FP.F16.F32.PACK_AB R6, R93, R92 ;  /* 0x0000005c5d06723e */ /* 0x000fe400000000ff */
[----:B------:R-:W-:Y:S01]  /*e1f0*/  F2FP.F16.F32.PACK_AB R7, R95, R94 ;  /* 0x0000005e5f07723e */ /* 0x000fe200000000ff */
[----:B------:R-:W-:Y:S01]  /*e200*/  BAR.SYNC.DEFER_BLOCKING 0x1, 0x100 ;  /* 0x0044000000007b1d */ /* 0x000fe20000010000 */
[----:B------:R-:W-:Y:S02]  /*e210*/  LOP3.LUT R10, R2, R37, RZ, 0x3c, !PT ;  /* 0x00000025020a7212 */ /* 0x000fe400078e3cff */
[----:B------:R-:W-:Y:S02]  /*e220*/  LOP3.LUT R8, R8, R39, RZ, 0x3c, !PT ;  /* 0x0000002708087212 */ /* 0x000fe400078e3cff */
[----:B------:R-:W-:Y:S02]  /*e230*/  LOP3.LUT R12, R12, R35, RZ, 0x3c, !PT ;  /* 0x000000230c0c7212 */ /* 0x000fe400078e3cff */
[----:B------:R-:W-:-:S02]  /*e240*/  LOP3.LUT R26, R21, R26, RZ, 0x3c, !PT ;  /* 0x0000001a151a7212 */ /* 0x000fc400078e3cff */
[----:B------:R-:W-:Y:S02]  /*e250*/  MOV R32, R10 ;  /* 0x0000000a00207202 */ /* 0x000fe40000000f00 */
[----:B------:R-:W-:Y:S02]  /*e260*/  MOV R21, R8 ;  /* 0x0000000800157202 */ /* 0x000fe40000000f00 */
[----:B------:R-:W-:Y:S02]  /*e270*/  MOV R35, R30 ;  /* 0x0000001e00237202 */ /* 0x000fe40000000f00 */
[----:B------:R-:W-:Y:S02]  /*e280*/  F2FP.F16.F32.PACK_AB R8, R97, R96 ;  /* 0x000000606108723e */ /* 0x000fe400000000ff */
[----:B------:R-:W-:Y:S02]  /*e290*/  F2FP.F16.F32.PACK_AB R9, R99, R98 ;  /* 0x000000626309723e */ /* 0x000fe400000000ff */
[----:B------:R-:W-:-:S02]  /*e2a0*/  F2FP.F16.F32.PACK_AB R10, R101, R100 ;  /* 0x00000064650a723e */ /* 0x000fc400000000ff */
[----:B------:R-:W-:Y:S02]  /*e2b0*/  F2FP.F16.F32.PACK_AB R11, R103, R102 ;  /* 0x00000066670b723e */ /* 0x000fe400000000ff */
[----:B------:R-:W-:Y:S01]  /*e2c0*/  MOV R34, R28 ;  /* 0x0000001c00227202 */ /* 0x000fe20000000f00 */
[----:B------:R0:W-:Y:S01]  /*e2d0*/  STSM.16.M88.4 [R36], R4 ;  /* 0x0000000424007844 */ /* 0x0001e20000000200 */
[----:B------:R-:W-:Y:S02]  /*e2e0*/  MOV R2, R14 ;  /* 0x0000000e00027202 */ /* 0x000fe40000000f00 */
[----:B------:R-:W-:Y:S01]  /*e2f0*/  MOV R33, R12 ;  /* 0x0000000c00217202 */ /* 0x000fe20000000f00 */
[----:B------:R-:W-:Y:S01]  /*e300*/  STSM.16.M88.4 [R35], R8 ;  /* 0x0000000823007844 */ /* 0x000fe20000000200 */
[----:B------:R-:W-:Y:S02]  /*e310*/  F2FP.F16.F32.PACK_AB R12, R113, R112 ;  /* 0x00000070710c723e */ /* 0x000fe400000000ff */
[----:B------:R-:W-:-:S02]  /*e320*/  F2FP.F16.F32.PACK_AB R13, R115, R114 ;  /* 0x00000072730d723e */ /* 0x000fc400000000ff */
[----:B------:R-:W-:Y:S02]  /*e330*/  F2FP.F16.F32.PACK_AB R14, R117, R116 ;  /* 0x00000074750e723e */ /* 0x000fe400000000ff */
[----:B------:R-:W-:Y:S02]  /*e340*/  F2FP.F16.F32.PACK_AB R15, R119, R118 ;  /* 0x00000076770f723e */ /* 0x000fe400000000ff */
[----:B------:R-:W-:Y:S02]  /*e350*/  F2FP.F16.F32.PACK_AB R28, R121, R120 ;  /* 0x00000078791c723e */ /* 0x000fe400000000ff */
[----:B------:R-:W-:Y:S02]  /*e360*/  F2FP.F16.F32.PACK_AB R29, R123, R122 ;  /* 0x0000007a7b1d723e */ /* 0x000fe400000000ff */
[----:B0-----:R-:W-:Y:S02]  /*e370*/  F2FP.F16.F32.PACK_AB R4, R105, R104 ;  /* 0x000000686904723e */ /* 0x001fe400000000ff */
[----:B------:R-:W-:-:S02]  /*e380*/  F2FP.F16.F32.PACK_AB R5, R107, R106 ;  /* 0x0000006a6b05723e */ /* 0x000fc400000000ff */
[----:B------:R-:W-:Y:S02]  /*e390*/  F2FP.F16.F32.PACK_AB R6, R109, R108 ;  /* 0x0000006c6d06723e */ /* 0x000fe400000000ff */
[----:B------:R-:W-:Y:S02]  /*e3a0*/  F2FP.F16.F32.PACK_AB R7, R111, R110 ;  /* 0x0000006e6f07723e */ /* 0x000fe400000000ff */
[----:B------:R-:W-:Y:S02]  /*e3b0*/  F2FP.F16.F32.PACK_AB R30, R125, R124 ;  /* 0x0000007c7d1e723e */ /* 0x000fe400000000ff */
[----:B------:R-:W-:Y:S01]  /*e3c0*/  F2FP.F16.F32.PACK_AB R31, R127, R126 ;  /* 0x0000007e7f1f723e */ /* 0x000fe200000000ff */
[----:B------:R0:W-:Y:S01]  /*e3d0*/  STSM.16.M88.4 [R34], R4 ;  /* 0x0000000422007844 */ /* 0x0001e20000000200 */
[----:B------:R-:W-:Y:S02]  /*e3e0*/  MOV R26, R26 ;  /* 0x0000001a001a7202 */ /* 0x000fe40000000f00 */
[----:B------:R-:W-:Y:S01]  /*e3f0*/  PLOP3.LUT P0, PT, PT, PT, UP0, 0x80, 0x0 ;  /* 0x000000000000781c */ /* 0x000fe20003f0f008 */
[----:B------:R2:W-:Y:S04]  /*e400*/  STSM.16.M88.4 [R2], R12 ;  /* 0x0000000c02007844 */ /* 0x0005e80000000200 */
[----:B------:R3:W-:Y:S04]  /*e410*/  STSM.16.M88.4 [R33], R28 ;  /* 0x0000001c21007844 */ /* 0x0007e80000000200 */
[----:B------:R3:W-:Y:S04]  /*e420*/  STSM.16.M88.4 [R32], R128 ;  /* 0x0000008020007844 */ /* 0x0007e80000000200 */
[----:B------:R3:W-:Y:S01]  /*e430*/  STSM.16.M88.4 [R21], R136 ;  /* 0x0000008815007844 */ /* 0x0007e20000000200 */
[----:B0-----:R-:W-:-:S02]  /*e440*/  IMAD.U32 R4, RZ, RZ, UR8 ;  /* 0x00000008ff047e24 */ /* 0x001fc4000f8e00ff */
[----:B------:R-:W-:Y:S01]  /*e450*/  IMAD.U32 R5, RZ, RZ, UR9 ;  /* 0x00000009ff057e24 */ /* 0x000fe2000f8e00ff */
[----:B------:R3:W-:Y:S01]  /*e460*/  STSM.16.M88.4 [R26], R144 ;  /* 0x000000901a007844 */ /* 0x0007e20000000200 */
[----:B------:R-:W-:Y:S01]  /*e470*/  ULDC.64 UR8, c[0x0][0xc08] ;  /* 0x0003020000087ab9 */ /* 0x000fe20000000a00 */
[----:B------:R-:W-:Y:S06]  /*e480*/  BAR.SYNC.DEFER_BLOCKING 0x1, 0x100 ;  /* 0x0044000000007b1d */ /* 0x000fec0000010000 */
[----:B--2---:R-:W2:Y:S01]  /*e490*/  @P0 LDG.E R2, desc[UR54][R4.64] ;  /* 0x0000003604020981 */ /* 0x004ea2000c1e1900 */
[----:B------:R-:W-:Y:S01]  /*e4a0*/  UISETP.NE.U32.AND UP1, UPT, UR8, URZ, UPT ;  /* 0x0000003f0800728c */ /* 0x000fe2000bf25070 */
[----:B-1----:R-:W-:Y:S01]  /*e4b0*/  ISETP.NE.AND P1, PT, R49, 0x1, PT ;  /* 0x000000013100780c */ /* 0x002fe20003f25270 */
[----:B------:R-:W-:Y:S01]  /*e4c0*/  ULDC UR10, c[0x0][0xa88] ;  /* 0x0002a200000a7ab9 */ /* 0x000fe20000000800 */
[----:B------:R-:W-:Y:S01]  /*e4d0*/  UMOV UR4, URZ ;  /* 0x0000003f00047c82 */ /* 0x000fe20008000000 */
[----:B------:R-:W-:-:S06]  /*e4e0*/  UISETP.NE.AND.EX UP1, UPT, UR9, URZ, UPT, UP1 ;  /* 0x0000003f0900728c */ /* 0x000fcc000bf25310 */
[----:B------:R-:W-:-:S04]  /*e4f0*/  PLOP3.LUT P2, PT, PT, PT, UP1, 0x80, 0x0 ;  /* 0x000000000000781c */ /* 0x000fc80003f4f018 */
[----:B------:R-:W0:Y:S01]  /*e500*/  @P1 LDC R6, c[0x0][0xbec] ;  /* 0x0002fb00ff061b82 */ /* 0x000e220000000800 */
[----:B------:R-:W-:Y:S02]  /*e510*/  @UP1 ULDC.64 UR8, c[0x0][0xc08] ;  /* 0x0003020000081ab9 */ /* 0x000fe40000000a00 */
[----:B------:R-:W-:-:S05]  /*e520*/  @UP1 UIMAD.WIDE UR8, UR36, 0x4, UR8 ;  /* 0x00000004240818a5 */ /* 0x000fca000f8e0208 */
[----:B------:R-:W1:Y:S01]  /*e530*/  @P1 LDC R8, c[0x0][0xbf0] ;  /* 0x0002fc00ff081b82 */ /* 0x000e620000000800 */
[----:B------:R-:W-:Y:S02]  /*e540*/  IMAD.U32 R10, RZ, RZ, UR8 ;  /* 0x00000008ff0a7e24 */ /* 0x000fe4000f8e00ff */
[----:B------:R-:W-:Y:S01]  /*e550*/  IMAD.U32 R11, RZ, RZ, UR9 ;  /* 0x00000009ff0b7e24 */ /* 0x000fe2000f8e00ff */
[----:B--2---:R-:W-:Y:S01]  /*e560*/  @P0 R2UR UR4, R2 ;  /* 0x00000000020402ca */ /* 0x004fe200000e0000 */
[----:B------:R-:W-:-:S06]  /*e570*/  IMAD.U32 R2, RZ, RZ, UR10 ;  /* 0x0000000aff027e24 */ /* 0x000fcc000f8e00ff */
[----:B------:R3:W5:Y:S01]  /*e580*/  @P2 LDG.E R2, desc[UR54][R10.64] ;  /* 0x000000360a022981 */ /* 0x000762000c1e1900 */
[----:B01----:R-:W-:Y:S07]  /*e590*/  @P2 BRA `(.L_x_1412) ;  /* 0x0000000000102947 */ /* 0x003fee0003800000 */
[----:B------:R-:W-:Y:S05]  /*e5a0*/  @!P0 BRA `(.L_x_1412) ;  /* 0x00000000000c8947 */ /* 0x000fea0003800000 */
[----:B------:R-:W2:Y:S04]  /*e5b0*/  LDG.E R7, desc[UR54][R4.64] ;  /* 0x0000003604077981 */ /* 0x000ea8000c1e1900 */
[----:B-----5:R-:W2:Y:S02]  /*e5c0*/  LDG.E R2, desc[UR54][R4.64+0x4] ;  /* 0x0000043604027981 */ /* 0x020ea4000c1e1900 */
[----:B--2---:R-:W-:-:S07]  /*e5d0*/  IMAD.IADD R2, R2, 0x1, -R7 ;  /* 0x0000000102027824 */ /* 0x004fce00078e0a07 */
.L_x_1412:
[----:B------:R-:W-:Y:S01]  /*e5e0*/  USHF.R.S32.HI UR9, URZ, 0x1f, UR4 ;  /* 0x0000001f3f097899 */ /* 0x000fe20008011404 */
[----:B------:R-:W-:Y:S01]  /*e5f0*/  VIADD R7, R17, UR37 ;  /* 0x0000002511077c36 */ /* 0x000fe20008000000 */
[----:B------:R-:W-:Y:S01]  /*e600*/  USHF.R.S32.HI UR16, URZ, 0x1f, UR42 ;  /* 0x0000001f3f107899 */ /* 0x000fe2000801142a */
[----:B---3--:R-:W-:Y:S01]  /*e610*/  VIADD R26, R187, UR37 ;  /* 0x00000025bb1a7c36 */ /* 0x008fe20008000000 */
[----:B------:R-:W-:Y:S01]  /*e620*/  ULDC.64 UR14, c[0x0][0xb90] ;  /* 0x0002e400000e7ab9 */ /* 0x000fe20000000a00 */
[----:B------:R-:W-:Y:S01]  /*e630*/  UMOV UR8, UR4 ;  /* 0x0000000400087c82 */ /* 0x000fe20008000000 */
[----:B------:R-:W-:Y:S01]  /*e640*/  UIMAD UR12, UR16, UR14, URZ ;  /* 0x0000000e100c72a4 */ /* 0x000fe2000f8e023f */
[----:B------:R-:W-:Y:S01]  /*e650*/  @P1 IMAD.HI.U32 R5, R7, R6, RZ ;  /* 0x0000000607051227 */ /* 0x000fe200078e00ff */
[----:B------:R-:W-:Y:S02]  /*e660*/  UIMAD.WIDE.U32 UR10, UR42, UR14, UR8 ;  /* 0x0000000e2a0a72a5 */ /* 0x000fe4000f8e0008 */
[----:B------:R-:W-:Y:S01]  /*e670*/  USHF.R.S32.HI UR8, URZ, 0x1f, UR36 ;  /* 0x0000001f3f087899 */ /* 0x000fe20008011424 */
[----:B------:R-:W-:Y:S01]  /*e680*/  IMAD.MOV.U32 R4, RZ, RZ, R7 ;  /* 0x000000ffff047224 */ /* 0x000fe200078e0007 */
[----:B------:R-:W-:Y:S01]  /*e690*/  UIMAD UR12, UR42, UR15, UR12 ;  /* 0x0000000f2a0c72a4 */ /* 0x000fe2000f8e020c */
[----:B------:R-:W-:Y:S01]  /*e6a0*/  @P1 SHF.R.U32.HI R4, RZ, R8, R5 ;  /* 0x00000008ff041219 */ /* 0x000fe20000011605 */
[----:B------:R-:W-:Y:S01]  /*e6b0*/  USEL UR18, UR8, URZ, !UP0 ;  /* 0x0000003f08127287 */ /* 0x000fe2000c000000 */
[----:B------:R-:W-:Y:S01]  /*e6c0*/  IMAD R5, R184, 0x40, R18 ;  /* 0x00000040b8057824 */ /* 0x000fe200078e0212 */
[----:B------:R-:W-:Y:S01]  /*e6d0*/  ULDC.64 UR14, c[0x0][0xb98] ;  /* 0x0002e600000e7ab9 */ /* 0x000fe20000000a00 */
[----:B------:R-:W-:Y:S01]  /*e6e0*/  USEL UR17, UR36, URZ, !UP0 ;  /* 0x0000003f24117287 */ /* 0x000fe2000c000000 */
[----:B------:R-:W-:Y:S01]  /*e6f0*/  IMAD.MOV R6, RZ, RZ, -R4 ;  /* 0x000000ffff067224 */ /* 0x000fe200078e0a04 */
[----:B------:R-:W-:Y:S01]  /*e700*/  UIMAD UR8, UR18, UR14, URZ ;  /* 0x0000000e120872a4 */ /* 0x000fe2000f8e023f */
[----:B------:R-:W-:Y:S01]  /*e710*/  IMAD.WIDE R24, R5, 0x2, R24 ;  /* 0x0000000205187825 */ /* 0x000fe200078e0218 */
[----:B------:R-:W-:Y:S01]  /*e720*/  UIADD3 UR11, UR11, UR12, URZ ;  /* 0x0000000c0b0b7290 */ /* 0x000fe2000fffe03f */
[----:B------:R-:W-:Y:S01]  /*e730*/  SHF.R.S32.HI R5, RZ, 0x1f, R4 ;  /* 0x0000001fff057819 */ /* 0x000fe20000011404 */
[----:B------:R-:W-:Y:S01]  /*e740*/  UIMAD UR8, UR17, UR15, UR8 ;  /* 0x0000000f110872a4 */ /* 0x000fe2000f8e0208 */
[----:B------:R-:W-:Y:S01]  /*e750*/  IMAD R7, R49, R6, R7 ;  /* 0x0000000631077224 */ /* 0x000fe200078e0207 */
[----:B------:R-:W-:Y:S01]  /*e760*/  UIMAD.WIDE.U32 UR10, UR17, UR14, UR10 ;  /* 0x0000000e110a72a5 */ /* 0x000fe2000f8e000a */
[----:B------:R-:W-:Y:S01]  /*e770*/  IADD3 R9, P3, R24, 0x2000, RZ ;  /* 0x0000200018097810 */ /* 0x000fe20007f7e0ff */
[----:B-----5:R-:W-:Y:S01]  /*e780*/  IMAD R51, R2, R49, RZ ;  /* 0x0000003102337224 */ /* 0x020fe200078e02ff */
[----:B------:R-:W-:Y:S01]  /*e790*/  IADD3 R13, P0, R24, 0x1000, RZ ;  /* 0x00001000180d7810 */ /* 0x000fe20007f1e0ff */
[----:B------:R-:W-:Y:S01]  /*e7a0*/  IMAD.U32 R8, RZ, RZ, UR8 ;  /* 0x00000008ff087e24 */ /* 0x000fe2000f8e00ff */
[----:B------:R-:W-:Y:S01]  /*e7b0*/  SHF.R.S32.HI R6, RZ, 0x1f, R7 ;  /* 0x0000001fff067819 */ /* 0x000fe20000011407 */
[----:B------:R-:W-:Y:S01]  /*e7c0*/  ULDC.64 UR12, c[0x0][0xaa0] ;  /* 0x0002a800000c7ab9 */ /* 0x000fe20000000a00 */
[----:B------:R-:W-:-:S02]  /*e7d0*/  IADD3 R4, P2, R4, UR10, RZ ;  /* 0x0000000a04047c10 */ /* 0x000fc4000ff5e0ff */
[----:B------:R-:W-:Y:S02]  /*e7e0*/  LOP3.LUT R12, R13, 0x380, RZ, 0xc0, !PT ;  /* 0x000003800d0c7812 */ /* 0x000fe400078ec0ff */
[----:B------:R-:W-:Y:S01]  /*e7f0*/  IADD3.X R5, R5, UR11, R8, P2, !PT ;  /* 0x0000000b05057c10 */ /* 0x000fe200097fe408 */
[----:B------:R-:W-:Y:S01]  /*e800*/  ULDC.64 UR10, c[0x0][0xb88] ;  /* 0x0002e200000a7ab9 */ /* 0x000fe20000000a00 */
[----:B------:R-:W-:Y:S01]  /*e810*/  LOP3.LUT R8, R9, 0x380, RZ, 0xc0, !PT ;  /* 0x0000038009087812 */ /* 0x000fe200078ec0ff */
[----:B------:R-:W-:Y:S01]  /*e820*/  IMAD R6, R6, UR10, RZ ;  /* 0x0000000a06067c24 */ /* 0x000fe2000f8e02ff */
[----:B------:R-:W-:Y:S01]  /*e830*/  SHF.R.U64 R12, R12, 0x3, RZ ;  /* 0x000000030c0c7819 */ /* 0x000fe200000012ff */
[C---:B------:R-:W-:Y:S01]  /*e840*/  IMAD.WIDE.U32 R4, R7.reuse, UR10, R4 ;  /* 0x0000000a07047c25 */ /* 0x040fe2000f8e0004 */
[----:B------:R-:W-:Y:S02]  /*e850*/  SHF.R.U64 R8, R8, 0x3, RZ ;  /* 0x0000000308087819 */ /* 0x000fe400000012ff */
[----:B------:R-:W-:Y:S01]  /*e860*/  LOP3.LUT R12, R12, R13, RZ, 0x3c, !PT ;  /* 0x0000000d0c0c7212 */ /* 0x000fe200078e3cff */
[----:B------:R-:W-:Y:S01]  /*e870*/  IMAD R11, R7, UR11, R6 ;  /* 0x0000000b070b7c24 */ /* 0x000fe2000f8e0206 */
[----:B------:R-:W-:Y:S01]  /*e880*/  LOP3.LUT R8, R8, R9, RZ, 0x3c, !PT ;  /* 0x0000000908087212 */ /* 0x000fe200078e3cff */
[----:B------:R-:W-:Y:S01]  /*e890*/  ULDC.64 UR10, c[0x0][0xb50] ;  /* 0x0002d400000a7ab9 */ /* 0x000fe20000000a00 */
[----:B------:R-:W-:Y:S01]  /*e8a0*/  IADD3 R7, P2, R24, 0x3000, RZ ;  /* 0x0000300018077810 */ /* 0x000fe20007f5e0ff */
[----:B------:R-:W-:Y:S01]  /*e8b0*/  IMAD.IADD R9, R5, 0x1, R11 ;  /* 0x0000000105097824 */ /* 0x000fe200078e020b */
[----:B------:R-:W-:Y:S01]  /*e8c0*/  LEA R10, P4, R4, UR10, 0x2 ;  /* 0x0000000a040a7c11 */ /* 0x000fe2000f8810ff */
[----:B------:R-:W-:Y:S01]  /*e8d0*/  IMAD.X R13, RZ, RZ, R25, P0 ;  /* 0x000000ffff0d7224 */ /* 0x000fe200000e0619 */
[----:B------:R-:W-:Y:S01]  /*e8e0*/  LOP3.LUT R5, R7, 0x380, RZ, 0xc0, !PT ;  /* 0x0000038007057812 */ /* 0x000fe200078ec0ff */
[----:B------:R-:W-:Y:S01]  /*e8f0*/  VIADD R6, R26, 0x8 ;  /* 0x000000081a067836 */ /* 0x000fe20000000000 */
[----:B------:R-:W-:Y:S01]  /*e900*/  LEA.HI.X R14, R4, UR11, R9, 0x2, P4 ;  /* 0x0000000b040e7c11 */ /* 0x000fe2000a0f1409 */
[----:B------:R-:W-:Y:S01]  /*e910*/  SHFL.IDX PT, R44, R10, RZ, 0x1c1f ;  /* 0x001c1fff0a2c7589 */ /* 0x000fe200000e0000 */
[----:B------:R-:W-:Y:S01]  /*e920*/  LOP3.LUT P0, RZ, R185, 0x3, RZ, 0xc0, !PT ;  /* 0x00000003b9ff7812 */ /* 0x000fe2000780c0ff */
[--C-:B------:R-:W-:Y:S01]  /*e930*/  IMAD.X R9, RZ, RZ, R25.reuse, P3 ;  /* 0x000000ffff097224 */ /* 0x100fe200018e0619 */
[----:B------:R-:W-:Y:S01]  /*e940*/  SHF.R.U64 R4, R5, 0x3, RZ ;  /* 0x0000000305047819 */ /* 0x000fe200000012ff */
[----:B------:R-:W0:Y:S01]  /*e950*/  SHFL.IDX PT, R45, R14, RZ, 0x1c1f ;  /* 0x001c1fff0e2d7589 */ /* 0x000e2200000e0000 */
[----:B------:R-:W-:Y:S01]  /*e960*/  IMAD.X R5, RZ, RZ, R25, P2 ;  /* 0x000000ffff057224 */ /* 0x000fe200010e0619 */
[----:B------:R-:W-:-:S02]  /*e970*/  ISETP.GE.OR P2, PT, R26, R51, P0 ;  /* 0x000000331a00720c */ /* 0x000fc40000746670 */
[----:B------:R-:W-:Y:S01]  /*e980*/  SHFL.IDX PT, R46, R10, 0x1, 0x1c1f ;  /* 0x003c1f000a2e7f89 */ /* 0x000fe200000e0000 */
[----:B------:R-:W-:Y:S02]  /*e990*/  ISETP.GE.OR P0, PT, R6, R51, P0 ;  /* 0x000000330600720c */ /* 0x000fe40000706670 */
[----:B------:R-:W-:Y:S01]  /*e9a0*/  LOP3.LUT R4, R4, R7, RZ, 0x3c, !PT ;  /* 0x0000000704047212 */ /* 0x000fe200078e3cff */
[----:B------:R-:W1:Y:S01]  /*e9b0*/  SHFL.IDX PT, R47, R14, 0x1, 0x1c1f ;  /* 0x003c1f000e2f7f89 */ /* 0x000e6200000e0000 */
[C---:B------:R-:W-:Y:S01]  /*e9c0*/  IADD3 R7, P3, R24.reuse, 0x7000, RZ ;  /* 0x0000700018077810 */ /* 0x040fe20007f7e0ff */
[----:B------:R-:W-:Y:S01]  /*e9d0*/  UIMAD UR10, UR9, UR12, URZ ;  /* 0x0000000c090a72a4 */ /* 0x000fe2000f8e023f */
[C---:B------:R-:W-:Y:S02]  /*e9e0*/  IADD3 R41, P6, R24.reuse, 0x4000, RZ ;  /* 0x0000400018297810 */ /* 0x040fe40007fde0ff */
[----:B------:R-:W-:Y:S02]  /*e9f0*/  LOP3.LUT R2, R7, 0x380, RZ, 0xc0, !PT ;  /* 0x0000038007027812 */ /* 0x000fe400078ec0ff */
[----:B------:R-:W-:Y:S01]  /*ea00*/  IADD3 R37, P5, R24, 0x5000, RZ ;  /* 0x0000500018257810 */ /* 0x000fe20007fbe0ff */
[----:B------:R-:W-:Y:S01]  /*ea10*/  IMAD.X R29, RZ, RZ, R25, P3 ;  /* 0x000000ffff1d7224 */ /* 0x000fe200018e0619 */
[----:B------:R-:W-:-:S02]  /*ea20*/  SHF.R.U64 R2, R2, 0x3, RZ ;  /* 0x0000000302027819 */ /* 0x000fc400000012ff */
[C---:B------:R-:W-:Y:S02]  /*ea30*/  IADD3 R33, P4, R24.reuse, 0x6000, RZ ;  /* 0x0000600018217810 */ /* 0x040fe40007f9e0ff */
[----:B------:R-:W-:Y:S01]  /*ea40*/  LOP3.LUT R11, R24, 0x380, RZ, 0xc0, !PT ;  /* 0x00000380180b7812 */ /* 0x000fe200078ec0ff */
[----:B0-----:R0:W-:Y:S01]  /*ea50*/  @!P2 ST.E desc[UR54][R44.64], R20 ;  /* 0x000000142c00a985 */ /* 0x0011e2000c101936 */
[----:B------:R-:W-:Y:S01]  /*ea60*/  UIMAD.WIDE.U32 UR8, UR4, UR12, URZ ;  /* 0x0000000c040872a5 */ /* 0x000fe2000f8e003f */
[----:B------:R-:W-:Y:S01]  /*ea70*/  LOP3.LUT R28, R2, R7, RZ, 0x3c, !PT ;  /* 0x00000007021c7212 */ /* 0x000fe200078e3cff */
[----:B------:R-:W-:Y:S01]  /*ea80*/  UIMAD UR10, UR4, UR13, UR10 ;  /* 0x0000000d040a72a4 */ /* 0x000fe2000f8e020a */
[----:B------:R-:W-:Y:S02]  /*ea90*/  LOP3.LUT R40, R41, 0x380, RZ, 0xc0, !PT ;  /* 0x0000038029287812 */ /* 0x000fe400078ec0ff */
[----:B------:R-:W-:Y:S01]  /*eaa0*/  LOP3.LUT R36, R37, 0x380, RZ, 0xc0, !PT ;  /* 0x0000038025247812 */ /* 0x000fe200078ec0ff */
[----:B------:R-:W-:Y:S01]  /*eab0*/  ULDC.64 UR12, c[0x0][0xae8] ;  /* 0x0002ba00000c7ab9 */ /* 0x000fe20000000a00 */
[----:B-1----:R1:W-:Y:S01]  /*eac0*/  @!P0 ST.E desc[UR54][R46.64], R3 ;  /* 0x000000032e008985 */ /* 0x0023e2000c101936 */
[----:B------:R-:W-:-:S02]  /*ead0*/  LOP3.LUT R32, R33, 0x380, RZ, 0xc0, !PT ;  /* 0x0000038021207812 */ /* 0x000fc400078ec0ff */
[----:B------:R-:W-:Y:S01]  /*eae0*/  SHF.R.U64 R11, R11, 0x3, RZ ;  /* 0x000000030b0b7819 */ /* 0x000fe200000012ff */
[----:B0-----:R-:W0:Y:S01]  /*eaf0*/  @P1 LDC R20, c[0x0][0xbec] ;  /* 0x0002fb00ff141b82 */ /* 0x001e220000000800 */
[----:B------:R-:W-:Y:S01]  /*eb00*/  IMAD R2, R22, 0x20, R184 ;  /* 0x0000002016027824 */ /* 0x000fe200078e02b8 */
[----:B------:R-:W-:Y:S01]  /*eb10*/  UIADD3 UR9, UR9, UR10, URZ ;  /* 0x0000000a09097290 */ /* 0x000fe2000fffe03f */
[----:B------:R-:W-:Y:S01]  /*eb20*/  SHF.R.U64 R40, R40, 0x3, RZ ;  /* 0x0000000328287819 */ /* 0x000fe200000012ff */
[----:B------:R-:W-:Y:S01]  /*eb30*/  UIMAD UR4, UR16, UR12, URZ ;  /* 0x0000000c100472a4 */ /* 0x000fe2000f8e023f */
[----:B------:R-:W-:-:S03]  /*eb40*/  SHF.R.U64 R36, R36, 0x3, RZ ;  /* 0x0000000324247819 */ /* 0x000fc600000012ff */
[----:B-1----:R-:W1:Y:S01]  /*eb50*/  @P1 LDC R3, c[0x0][0xbf0] ;  /* 0x0002fc00ff031b82 */ /* 0x002e620000000800 */
[----:B------:R-:W-:Y:S01]  /*eb60*/  VIADD R45, R2, UR37 ;  /* 0x00000025022d7c36 */ /* 0x000fe20008000000 */
[----:B------:R-:W-:Y:S01]  /*eb70*/  UIMAD UR4, UR42, UR13, UR4 ;  /* 0x0000000d2a0472a4 */ /* 0x000fe2000f8e0204 */
[----:B------:R-:W-:Y:S01]  /*eb80*/  SHF.R.U64 R32, R32, 0x3, RZ ;  /* 0x0000000320207819 */ /* 0x000fe200000012ff */
[----:B------:R-:W-:Y:S01]  /*eb90*/  UIMAD.WIDE.U32 UR8, UR42, UR12, UR8 ;  /* 0x0000000c2a0872a5 */ /* 0x000fe2000f8e0008 */
[----:B------:R-:W-:Y:S01]  /*eba0*/  LOP3.LUT R24, R11, R24, RZ, 0x3c, !PT ;  /* 0x000000180b187212 */ /* 0x000fe200078e3cff */
[----:B------:R-:W-:Y:S01]  /*ebb0*/  ULDC.64 UR10, c[0x0][0xaf0] ;  /* 0x0002bc00000a7ab9 */ /* 0x000fe20000000a00 */
[----:B------:R-:W-:Y:S01]  /*ebc0*/  IMAD.MOV.U32 R21, RZ, RZ, R45 ;  /* 0x000000ffff157224 */ /* 0x000fe200078e002d */
[----:B------:R-:W-:Y:S01]  /*ebd0*/  UIADD3 UR9, UR9, UR4, URZ ;  /* 0x0000000409097290 */ /* 0x000fe2000fffe03f */
[----:B------:R-:W-:Y:S01]  /*ebe0*/  LOP3.LUT R40, R40, R41, RZ, 0x3c, !PT ;  /* 0x0000002928287212 */ /* 0x000fe200078e3cff */
[----:B------:R-:W-:Y:S01]  /*ebf0*/  UIMAD UR4, UR18, UR10, URZ ;  /* 0x0000000a120472a4 */ /* 0x000fe2000f8e023f */
[----:B------:R-:W-:Y:S01]  /*ec00*/  LOP3.LUT R36, R36, R37, RZ, 0x3c, !PT ;  /* 0x0000002524247212 */ /* 0x000fe200078e3cff */
[----:B------:R-:W5:Y:S01]  /*ec10*/  LD.E.128 R12, desc[UR54][R12.64] ;  /* 0x000000360c0c7980 */ /* 0x000f62000c101d00 */
[----:B0-----:R-:W-:Y:S01]  /*ec20*/  @P1 IMAD.HI.U32 R2, R45, R20, RZ ;  /* 0x000000142d021227 */ /* 0x001fe200078e00ff */
[----:B------:R-:W-:Y:S01]  /*ec30*/  UIMAD UR4, UR17, UR11, UR4 ;  /* 0x0000000b110472a4 */ /* 0x000fe2000f8e0204 */
[----:B------:R-:W-:Y:S01]  /*ec40*/  LOP3.LUT R32, R32, R33, RZ, 0x3c, !PT ;  /* 0x0000002120207212 */ /* 0x000fe200078e3cff */
[----:B------:R-:W-:Y:S01]  /*ec50*/  UIMAD.WIDE.U32 UR8, UR17, UR10, UR8 ;  /* 0x0000000a110872a5 */ /* 0x000fe2000f8e0008 */
[--C-:B------:R-:W-:Y:S01]  /*ec60*/  IMAD.X R41, RZ, RZ, R25.reuse, P6 ;  /* 0x000000ffff297224 */ /* 0x100fe200030e0619 */
[----:B------:R-:W5:Y:S01]  /*ec70*/  LD.E.128 R8, desc[UR54][R8.64] ;  /* 0x0000003608087980 */ /* 0x000f62000c101d00 */
[--C-:B------:R-:W-:Y:S01]  /*ec80*/  IMAD.X R37, RZ, RZ, R25.reuse, P5 ;  /* 0x000000ffff257224 */ /* 0x100fe200028e0619 */
[----:B-1----:R-:W-:Y:S01]  /*ec90*/  @P1 SHF.R.U32.HI R21, RZ, R3, R2 ;  /* 0x00000003ff151219 */ /* 0x002fe20000011602 */
[----:B------:R-:W-:Y:S01]  /*eca0*/  IMAD.X R33, RZ, RZ, R25, P4 ;  /* 0x000000ffff217224 */ /* 0x000fe200020e0619 */
[----:B------:R-:W-:Y:S01]  /*ecb0*/  UIADD3 UR4, UR9, UR4, URZ ;  /* 0x0000000409047290 */ /* 0x000fe2000fffe03f */
[----:B------:R-:W5:Y:S01]  /*ecc0*/  LD.E.128 R4, desc[UR54][R4.64] ;  /* 0x0000003604047980 */ /* 0x000f62000c101d00 */
[--C-:B------:R-:W-:Y:S01]  /*ecd0*/  SHF.R.S32.HI R20, RZ, 0x1f, R21.reuse ;  /* 0x0000001fff147819 */ /* 0x100fe20000011415 */
[----:B------:R-:W-:Y:S01]  /*ece0*/  IMAD.MOV R44, RZ, RZ, -R21 ;  /* 0x000000ffff2c7224 */ /* 0x000fe200078e0a15 */
[----:B------:R-:W-:Y:S01]  /*ecf0*/  ULDC.64 UR10, c[0x0][0xae0] ;  /* 0x0002b800000a7ab9 */ /* 0x000fe20000000a00 */
[----:B------:R-:W-:Y:S01]  /*ed00*/  IMAD.U32 R3, RZ, RZ, UR9 ;  /* 0x00000009ff037e24 */ /* 0x000fe2000f8e00ff */
[----:B------:R-:W5:Y:S01]  /*ed10*/  LD.E.128 R24, desc[UR54][R24.64] ;  /* 0x0000003618187980 */ /* 0x000f62000c101d00 */
[----:B------:R-:W-:-:S02]  /*ed20*/  IMAD R20, R20, UR10, RZ ;  /* 0x0000000a14147c24 */ /* 0x000fc4000f8e02ff */
[----:B------:R-:W-:Y:S01]  /*ed30*/  IMAD R45, R49, R44, R45 ;  /* 0x0000002c312d7224 */ /* 0x000fe200078e022d */
[----:B------:R-:W5:Y:S01]  /*ed40*/  LD.E.128 R40, desc[UR54][R40.64] ;  /* 0x0000003628287980 */ /* 0x000f62000c101d00 */
[----:B------:R-:W-:Y:S01]  /*ed50*/  IMAD.U32 R2, RZ, RZ, UR8 ;  /* 0x00000008ff027e24 */ /* 0x000fe2000f8e00ff */
[----:B------:R-:W-:Y:S01]  /*ed60*/  ULDC.64 UR8, c[0x0][0xad8] ;  /* 0x0002b60000087ab9 */ /* 0x000fe20000000a00 */
[----:B------:R-:W-:Y:S01]  /*ed70*/  IMAD.U32 R3, RZ, RZ, UR4 ;  /* 0x00000004ff037e24 */ /* 0x000fe2000f8e00ff */
[----:B------:R-:W5:Y:S01]  /*ed80*/  LD.E.128 R36, desc[UR54][R36.64] ;  /* 0x0000003624247980 */ /* 0x000f62000c101d00 */
[----:B------:R-:W-:-:S03]  /*ed90*/  IMAD R47, R21, UR11, R20 ;  /* 0x0000000b152f7c24 */ /* 0x000fc6000f8e0214 */
[----:B------:R-:W5:Y:S01]  /*eda0*/  LD.E.128 R32, desc[UR54][R32.64] ;  /* 0x0000003620207980 */ /* 0x000f62000c101d00 */
[----:B------:R-:W-:-:S03]  /*edb0*/  SHF.R.S32.HI R20, RZ, 0x1f, R45 ;  /* 0x0000001fff147819 */ /* 0x000fc6000001142d */
[----:B------:R-:W5:Y:S01]  /*edc0*/  LD.E.128 R28, desc[UR54][R28.64] ;  /* 0x000000361c1c7980 */ /* 0x000f62000c101d00 */
[----:B------:R-:W-:Y:S01]  /*edd0*/  IMAD.WIDE.U32 R2, R21, UR10, R2 ;  /* 0x0000000a15027c25 */ /* 0x000fe2000f8e0002 */
        /* <DEDUP_REMOVED lines=8> */
[----:B------:R-:W-:Y:S02]  /*ee60*/  VIADD R46, R184, UR37 ;  /* 0x00000025b82e7c36 */ /* 0x000fe40008000000 */
[C---:B------:R-:W-:Y:S02]  /*ee70*/  IMAD R21, R45.reuse, UR9, R44 ;  /* 0x000000092d157c24 */ /* 0x040fe4000f8e022c */
[----:B------:R-:W-:Y:S01]  /*ee80*/  IMAD.WIDE.U32 R2, R45, UR8, R2 ;  /* 0x000000082d027c25 */ /* 0x000fe2000f8e0002 */
[CC--:B------:R-:W-:Y:S01]  /*ee90*/  ISETP.GE.AND P2, PT, R46.reuse, R51.reuse, PT ;  /* 0x000000332e00720c */ /* 0x0c0fe20003f46270 */
[----:B------:R-:W-:Y:S02]  /*eea0*/  ULDC.64 UR8, c[0x0][0xa80] ;  /* 0x0002a00000087ab9 */ /* 0x000fe40000000a00 */
[----:B------:R-:W-:Y:S02]  /*eeb0*/  VIADD R20, R46, 0x20 ;  /* 0x000000202e147836 */ /* 0x000fe40000000000 */
[----:B------:R-:W-:Y:S01]  /*eec0*/  VIADD R0, R0, 0x28820 ;  /* 0x0002882000007836 */ /* 0x000fe20000000000 */
[----:B------:R-:W-:Y:S01]  /*eed0*/  LEA R44, P3, R2, UR8, 0x1 ;  /* 0x00000008022c7c11 */ /* 0x000fe2000f8608ff */
[----:B------:R-:W-:Y:S01]  /*eee0*/  IMAD.IADD R3, R3, 0x1, R21 ;  /* 0x0000000103037824 */ /* 0x000fe200078e0215 */
[----:B------:R-:W-:Y:S01]  /*eef0*/  ISETP.GE.AND P0, PT, R20, R51, PT ;  /* 0x000000331400720c */ /* 0x000fe20003f06270 */
[----:B------:R-:W-:Y:S01]  /*ef00*/  VIADD R20, R46, 0x40 ;  /* 0x000000402e147836 */ /* 0x000fe20000000000 */
[----:B------:R-:W-:-:S02]  /*ef10*/  PRMT R0, RZ, 0x654, R0 ;  /* 0x00000654ff007816 */ /* 0x000fc40000000000 */
[----:B------:R-:W-:Y:S01]  /*ef20*/  LEA.HI.X R45, R2, UR9, R3, 0x1, P3 ;  /* 0x00000009022d7c11 */ /* 0x000fe200098f0c03 */
[----:B------:R-:W-:Y:S01]  /*ef30*/  BSSY B1, `(.L_x_1413) ;  /* 0x000000f000017945 */ /* 0x000fe20003800000 */
[----:B------:R-:W-:Y:S01]  /*ef40*/  ISETP.GE.AND P1, PT, R20, R51, PT ;  /* 0x000000331400720c */ /* 0x000fe20003f26270 */
[----:B0-----:R0:W-:Y:S01]  /*ef50*/  SYNCS.ARRIVE.TRANS64.RED.A1T0 RZ, [R0+URZ], RZ ;  /* 0x000000ff00ff79a7 */ /* 0x0011e2000810043f */
        /* <DEDUP_REMOVED lines=12> */
.L_x_1414:
[----:B------:R-:W-:Y:S05]  /*f020*/  BSYNC B1 ;  /* 0x0000000000017941 */ /* 0x000fea0003800000 */
.L_x_1413:
        /* <DEDUP_REMOVED lines=13> */
.L_x_1416:
[----:B------:R-:W-:Y:S05]  /*f100*/  BSYNC B1 ;  /* 0x0000000000017941 */ /* 0x000fea0003800000 */
.L_x_1415:
[----:B----4-:R4:W0:Y:S01]  /*f110*/  SHFL.IDX PT, R0, R45, 0x2, 0x181f ;  /* 0x00581f002d007f89 */ /* 0x01082200000e0000 */
[----:B------:R-:W-:Y:S03]  /*f120*/  BSSY B1, `(.L_x_1417) ;  /* 0x000000c000017945 */ /* 0x000fe60003800000 */
[----:B---3-5:R4:W3:Y:S01]  /*f130*/  SHFL.IDX PT, R12, R44, 0x2, 0x181f ;  /* 0x00581f002c0c7f89 */ /* 0x0288e200000e0000 */
[----:B------:R-:W-:Y:S05]  /*f140*/  @P1 BRA `(.L_x_1418) ;  /* 0x0000000000241947 */ /* 0x000fea0003800000 */
[----:B------:R-:W-:Y:S02]  /*f150*/  ULDC UR4, c[0x0][0xac8] ;  /* 0x0002b20000047ab9 */ /* 0x000fe40000000800 */
[----:B------:R-:W-:Y:S02]  /*f160*/  ISETP.GE.AND P2, PT, R18, UR4, PT ;  /* 0x0000000412007c0c */ /* 0x000fe4000bf46270 */
[----:B------:R-:W-:-:S11]  /*f170*/  ISETP.GE.AND P3, PT, R19, UR4, PT ;  /* 0x0000000413007c0c */ /* 0x000fd6000bf66270 */
[CC--:B---3--:R-:W-:Y:S02]  /*f180*/  @!P2 LEA R2, P0, R18.reuse, R12.reuse, 0x1 ;  /* 0x0000000c1202a211 */ /* 0x0c8fe400078008ff */
[C---:B------:R-:W-:Y:S02]  /*f190*/  @!P3 LEA R12, P1, R19.reuse, R12, 0x1 ;  /* 0x0000000c130cb211 */ /* 0x040fe400078208ff */
[-C--:B0-----:R-:W-:Y:S02]  /*f1a0*/  @!P2 LEA.HI.X R3, R18, R0.reuse, R190, 0x1, P0 ;  /* 0x000000001203a211 */ /* 0x081fe400000f0cbe */
[----:B------:R-:W-:-:S03]  /*f1b0*/  @!P3 LEA.HI.X R13, R19, R0, R189, 0x1, P1 ;  /* 0x00000000130db211 */ /* 0x000fc600008f0cbd */
[----:B------:R0:W-:Y:S04]  /*f1c0*/  @!P2 ST.E.128 desc[UR54][R2.64], R8 ;  /* 0x000000080200a985 */ /* 0x0001e8000c101d36 */
[----:B------:R0:W-:Y:S02]  /*f1d0*/  @!P3 ST.E.128 desc[UR54][R12.64], R32 ;  /* 0x000000200c00b985 */ /* 0x0001e4000c101d36 */
.L_x_1418:
[----:B------:R-:W-:Y:S05]  /*f1e0*/  BSYNC B1 ;  /* 0x0000000000017941 */ /* 0x000fea0003800000 */
.L_x_1417:
[----:B0-----:R-:W-:Y:S01]  /*f1f0*/  VIADD R0, R46, 0x60 ;  /* 0x000000602e007836 */ /* 0x001fe20000000000 */
[----:B-1--4-:R-:W4:Y:S04]  /*f200*/  SHFL.IDX PT, R45, R45, 0x3, 0x181f ;  /* 0x00781f002d2d7f89 */ /* 0x012f2800000e0000 */
[----:B------:R-:W-:Y:S01]  /*f210*/  ISETP.GE.AND P0, PT, R0, R51, PT ;  /* 0x000000330000720c */ /* 0x000fe20003f06270 */
[----:B------:R-:W0:-:S12]  /*f220*/  SHFL.IDX PT, R44, R44, 0x3, 0x181f ;  /* 0x00781f002c2c7f89 */ /* 0x000e1800000e0000 */
[----:B------:R-:W-:Y:S05]  /*f230*/  @P0 BRA `(.L_x_1419) ;  /* 0x0000000c000c0947 */ /* 0x000fea0003800000 */
[----:B------:R-:W-:Y:S02]  /*f240*/  ULDC UR4, c[0x0][0xac8] ;  /* 0x0002b20000047ab9 */ /* 0x000fe40000000800 */
[----:B------:R-:W-:-:S13]  /*f250*/  ISETP.GE.AND P1, PT, R18, UR4, PT ;  /* 0x0000000412007c0c */ /* 0x000fda000bf26270 */
[----:B0-----:R-:W-:-:S04]  /*f260*/  @!P1 LEA R2, P0, R18, R44, 0x1 ;  /* 0x0000002c12029211 */ /* 0x001fc800078008ff */
[----:B----4-:R-:W-:Y:S02]  /*f270*/  @!P1 LEA.HI.X R3, R18, R45, R190, 0x1, P0 ;  /* 0x0000002d12039211 */ /* 0x010fe400000f0cbe */
[----:B------:R-:W-:-:S03]  /*f280*/  ISETP.GE.AND P0, PT, R19, UR4, PT ;  /* 0x0000000413007c0c */ /* 0x000fc6000bf06270 */
[----:B------:R0:W-:Y:S10]  /*f290*/  @!P1 ST.E.128 desc[UR54][R2.64], R4 ;  /* 0x0000000402009985 */ /* 0x0001f4000c101d36 */
[----:B------:R-:W-:Y:S05]  /*f2a0*/  @P0 BRA `(.L_x_1419) ;  /* 0x0000000800f00947 */ /* 0x000fea0003800000 */
[----:B0-----:R-:W-:-:S04]  /*f2b0*/  LEA R2, P0, R19, R44, 0x1 ;  /* 0x0000002c13027211 */ /* 0x001fc800078008ff */
[----:B------:R-:W-:-:S05]  /*f2c0*/  LEA.HI.X R3, R19, R45, R189, 0x1, P0 ;  /* 0x0000002d13037211 */ /* 0x000fca00000f0cbd */
[----:B------:R0:W-:Y:S01]  /*f2d0*/  ST.E.128 desc[UR54][R2.64], R28 ;  /* 0x0000001c02007985 */ /* 0x0001e2000c101d36 */
[----:B------:R-:W-:Y:S05]  /*f2e0*/  BRA `(.L_x_1419) ;  /* 0x0000000800e07947 */ /* 0x000fea0003800000 */
.L_x_1411:
        /* <DEDUP_REMOVED lines=11> */
[----:B------:R-:W-:Y:S01]  /*f3a0*/  UISETP.NE.U32.AND UP1, UPT, UR8, URZ, UPT ;  /* 0x0000003f0800728c */ /* 0x000fe2000bf25070 */
[----:B------:R-:W-:Y:S02]  /*f3b0*/  IMAD.U32 R0, RZ, RZ, UR4 ;  /* 0x00000004ff007e24 */ /* 0x000fe4000f8e00ff */
[----:B------:R-:W2:Y:S01]  /*f3c0*/  @P2 LDG.E R6, desc[UR54][R2.64] ;  /* 0x0000003602062981 */ /* 0x000ea2000c1e1900 */
[----:B------:R-:W-:-:S06]  /*f3d0*/  UISETP.NE.AND.EX UP1, UPT, UR9, URZ, UPT, UP1 ;  /* 0x0000003f0900728c */ /* 0x000fcc000bf25310 */
        /* <DEDUP_REMOVED lines=11> */
[----:B--2---:R-:W-:Y:S01]  /*f490*/  @P2 R2UR UR4, R6 ;  /* 0x00000000060422ca */ /* 0x004fe200000e0000 */
[----:B01----:R-:W-:-:S14]  /*f4a0*/  @P3 BRA `(.L_x_1420) ;  /* 0x0000000000103947 */ /* 0x003fdc0003800000 */
[----:B------:R-:W-:Y:S05]  /*f4b0*/  @!P2 BRA `(.L_x_1420) ;  /* 0x00000000000ca947 */ /* 0x000fea0003800000 */
[----:B------:R-:W2:Y:S04]  /*f4c0*/  LDG.E R5, desc[UR54][R2.64] ;  /* 0x0000003602057981 */ /* 0x000ea8000c1e1900 */
[----:B-----5:R-:W2:Y:S02]  /*f4d0*/  LDG.E R0, desc[UR54][R2.64+0x4] ;  /* 0x0000043602007981 */ /* 0x020ea4000c1e1900 */
[----:B--2---:R-:W-:-:S07]  /*f4e0*/  IMAD.IADD R0, R0, 0x1, -R5 ;  /* 0x0000000100007824 */ /* 0x004fce00078e0a05 */
.L_x_1420:
[----:B------:R-:W-:Y:S01]  /*f4f0*/  USHF.R.S32.HI UR8, URZ, 0x1f, UR36 ;  /* 0x0000001f3f087899 */ /* 0x000fe20008011424 */
[----:B------:R-:W-:Y:S01]  /*f500*/  BSSY B1, `(.L_x_1421) ;  /* 0x000002e000017945 */ /* 0x000fe20003800000 */
[----:B------:R-:W-:Y:S02]  /*f510*/  USHF.R.S32.HI UR11, URZ, 0x1f, UR4 ;  /* 0x0000001f3f0b7899 */ /* 0x000fe40008011404 */
[----:B------:R-:W-:Y:S02]  /*f520*/  USEL UR13, UR36, URZ, !UP0 ;  /* 0x0000003f240d7287 */ /* 0x000fe4000c000000 */
[----:B------:R-:W-:Y:S01]  /*f530*/  USEL UR14, UR8, URZ, !UP0 ;  /* 0x0000003f080e7287 */ /* 0x000fe2000c000000 */
[----:B------:R-:W-:Y:S11]  /*f540*/  @P1 BRA `(.L_x_1422) ;  /* 0x0000000000a41947 */ /* 0x000ff60003800000 */
[----:B------:R-:W0:Y:S01]  /*f550*/  S2R R3, SR_TID.X ;  /* 0x0000000000037919 */ /* 0x000e220000002100 */
[----:B------:R-:W1:Y:S01]  /*f560*/  LDC R7, c[0x0][0xbe8] ;  /* 0x0002fa00ff077b82 */ /* 0x000e620000000800 */
[----:B------:R-:W-:Y:S02]  /*f570*/  IMAD.U32 R4, RZ, RZ, UR37 ;  /* 0x00000025ff047e24 */ /* 0x000fe4000f8e00ff */
[----:B-1---5:R-:W-:-:S03]  /*f580*/  IMAD R2, R0, R7, RZ ;  /* 0x0000000700027224 */ /* 0x022fc600078e02ff */
[----:B0-----:R-:W-:-:S04]  /*f590*/  IADD3 R4, R4, -0x80, R3 ;  /* 0xffffff8004047810 */ /* 0x001fc80007ffe003 */
[----:B------:R-:W-:-:S13]  /*f5a0*/  ISETP.GE.AND P1, PT, R4, R2, PT ;  /* 0x000000020400720c */ /* 0x000fda0003f26270 */
[----:B------:R-:W-:Y:S05]  /*f5b0*/  @P1 BRA `(.L_x_1422) ;  /* 0x0000000000881947 */ /* 0x000fea0003800000 */
[----:B------:R-:W-:Y:S01]  /*f5c0*/  ISETP.NE.AND P1, PT, R7, 0x1, PT ;  /* 0x000000010700780c */ /* 0x000fe20003f25270 */
[----:B------:R-:W-:Y:S01]  /*f5d0*/  ULDC.64 UR16, c[0x0][0xb90] ;  /* 0x0002e40000107ab9 */ /* 0x000fe20000000a00 */
[----:B------:R-:W-:Y:S01]  /*f5e0*/  UMOV UR8, UR4 ;  /* 0x0000000400087c82 */ /* 0x000fe20008000000 */
[----:B------:R-:W-:Y:S01]  /*f5f0*/  UIMAD UR10, UR12, UR16, URZ ;  /* 0x000000100c0a72a4 */ /* 0x000fe2000f8e023f */
[----:B------:R-:W-:Y:S01]  /*f600*/  IMAD.MOV.U32 R2, RZ, RZ, R4 ;  /* 0x000000ffff027224 */ /* 0x000fe200078e0004 */
[----:B------:R-:W-:Y:S02]  /*f610*/  UMOV UR9, UR11 ;  /* 0x0000000b00097c82 */ /* 0x000fe40008000000 */
[----:B------:R-:W-:Y:S02]  /*f620*/  UIMAD.WIDE.U32 UR8, UR42, UR16, UR8 ;  /* 0x000000102a0872a5 */ /* 0x000fe4000f8e0008 */
[----:B------:R-:W-:-:S03]  /*f630*/  UIMAD UR10, UR42, UR17, UR10 ;  /* 0x000000112a0a72a4 */ /* 0x000fc6000f8e020a */
[----:B------:R-:W-:Y:S01]  /*f640*/  ULDC.64 UR16, c[0x0][0xb98] ;  /* 0x0002e60000107ab9 */ /* 0x000fe20000000a00 */
[----:B------:R-:W0:Y:S01]  /*f650*/  @P1 LDC R3, c[0x0][0xbec] ;  /* 0x0002fb00ff031b82 */ /* 0x000e220000000800 */
[----:B------:R-:W-:Y:S02]  /*f660*/  UIADD3 UR9, UR9, UR10, URZ ;  /* 0x0000000a09097290 */ /* 0x000fe4000fffe03f */
[----:B------:R-:W-:Y:S02]  /*f670*/  UIMAD UR10, UR14, UR16, URZ ;  /* 0x000000100e0a72a4 */ /* 0x000fe4000f8e023f */
[----:B------:R-:W-:Y:S02]  /*f680*/  UIMAD.WIDE.U32 UR8, UR13, UR16, UR8 ;  /* 0x000000100d0872a5 */ /* 0x000fe4000f8e0008 */
[----:B------:R-:W-:Y:S01]  /*f690*/  UIMAD UR10, UR13, UR17, UR10 ;  /* 0x000000110d0a72a4 */ /* 0x000fe2000f8e020a */
[----:B------:R-:W1:Y:S02]  /*f6a0*/  @P1 LDC R6, c[0x0][0xbf0] ;  /* 0x0002fc00ff061b82 */ /* 0x000e640000000800 */
[----:B------:R-:W-:Y:S01]  /*f6b0*/  ULDC.64 UR16, c[0x0][0xb88] ;  /* 0x0002e20000107ab9 */ /* 0x000fe20000000a00 */
[----:B0-----:R-:W-:-:S05]  /*f6c0*/  @P1 IMAD.HI.U32 R3, R4, R3, RZ ;  /* 0x0000000304031227 */ /* 0x001fca00078e00ff */
[----:B-1----:R-:W-:Y:S01]  /*f6d0*/  @P1 SHF.R.U32.HI R2, RZ, R6, R3 ;  /* 0x00000006ff021219 */ /* 0x002fe20000011603 */
[----:B------:R-:W-:-:S03]  /*f6e0*/  IMAD.U32 R6, RZ, RZ, UR10 ;  /* 0x0000000aff067e24 */ /* 0x000fc6000f8e00ff */
[--C-:B------:R-:W-:Y:S01]  /*f6f0*/  SHF.R.S32.HI R3, RZ, 0x1f, R2.reuse ;  /* 0x0000001fff037819 */ /* 0x100fe20000011402 */
[----:B------:R-:W-:Y:S01]  /*f700*/  IMAD.MOV R5, RZ, RZ, -R2 ;  /* 0x000000ffff057224 */ /* 0x000fe200078e0a02 */
[----:B------:R-:W-:-:S03]  /*f710*/  IADD3 R2, P1, R2, UR8, RZ ;  /* 0x0000000802027c10 */ /* 0x000fc6000ff3e0ff */
[----:B------:R-:W-:Y:S01]  /*f720*/  IMAD R5, R7, R5, R4 ;  /* 0x0000000507057224 */ /* 0x000fe200078e0204 */
[----:B------:R-:W-:Y:S01]  /*f730*/  IADD3.X R3, R3, UR9, R6, P1, !PT ;  /* 0x0000000903037c10 */ /* 0x000fe20008ffe406 */
[----:B------:R-:W-:-:S03]  /*f740*/  ULDC.64 UR8, c[0x0][0xb50] ;  /* 0x0002d40000087ab9 */ /* 0x000fc60000000a00 */
[----:B------:R-:W-:Y:S01]  /*f750*/  SHF.R.S32.HI R4, RZ, 0x1f, R5 ;  /* 0x0000001fff047819 */ /* 0x000fe20000011405 */
[----:B------:R-:W-:-:S04]  /*f760*/  IMAD.WIDE.U32 R2, R5, UR16, R2 ;  /* 0x0000001005027c25 */ /* 0x000fc8000f8e0002 */
[----:B------:R-:W-:-:S04]  /*f770*/  IMAD R4, R4, UR16, RZ ;  /* 0x0000001004047c24 */ /* 0x000fc8000f8e02ff */
[----:B------:R-:W-:Y:S01]  /*f780*/  IMAD R7, R5, UR17, R4 ;  /* 0x0000001105077c24 */ /* 0x000fe2000f8e0204 */
[----:B------:R-:W-:-:S03]  /*f790*/  LEA R4, P1, R2, UR8, 0x2 ;  /* 0x0000000802047c11 */ /* 0x000fc6000f8210ff */
[----:B------:R-:W-:-:S05]  /*f7a0*/  IMAD.IADD R3, R3, 0x1, R7 ;  /* 0x0000000103037824 */ /* 0x000fca00078e0207 */
[----:B------:R-:W-:Y:S01]  /*f7b0*/  LEA.HI.X R5, R2, UR9, R3, 0x2, P1 ;  /* 0x0000000902057c11 */ /* 0x000fe200088f1403 */
[----:B------:R-:W-:-:S05]  /*f7c0*/  IMAD.MOV.U32 R3, RZ, RZ, -0x800000 ;  /* 0xff800000ff037424 */ /* 0x000fca00078e00ff */
[----:B------:R0:W-:Y:S02]  /*f7d0*/  STG.E desc[UR54][R4.64], R3 ;  /* 0x0000000304007986 */ /* 0x0001e4000c101936 */
.L_x_1422:
[----:B------:R-:W-:Y:S05]  /*f7e0*/  BSYNC B1 ;  /* 0x0000000000017941 */ /* 0x000fea0003800000 */
.L_x_1421:
[----:B0-----:R-:W0:Y:S01]  /*f7f0*/  @P0 LDC R3, c[0x0][0xbf0] ;  /* 0x0002fc00ff030b82 */ /* 0x001e220000000800 */
[----:B------:R-:W-:Y:S01]  /*f800*/  ULDC.64 UR16, c[0x0][0xaa0] ;  /* 0x0002a80000107ab9 */ /* 0x000fe20000000a00 */
[----:B------:R-:W-:Y:S01]  /*f810*/  IMAD R2, R22, 0x20, R184 ;  /* 0x0000002016027824 */ /* 0x000fe200078e02b8 */
[----:B------:R-:W-:Y:S01]  /*f820*/  UIMAD UR10, UR11, UR16, URZ ;  /* 0x000000100b0a72a4 */ /* 0x000fe2000f8e023f */
[----:B------:R-:W-:Y:S01]  /*f830*/  BSSY B1, `(.L_x_1423) ;  /* 0x0000039000017945 */ /* 0x000fe20003800000 */
[----:B------:R-:W-:Y:S01]  /*f840*/  UIMAD.WIDE.U32 UR8, UR4, UR16, URZ ;  /* 0x00000010040872a5 */ /* 0x000fe2000f8e003f */
[----:B------:R-:W-:Y:S01]  /*f850*/  VIADD R6, R2, UR37 ;  /* 0x0000002502067c36 */ /* 0x000fe20008000000 */
[----:B------:R-:W-:-:S03]  /*f860*/  UIMAD UR10, UR4, UR17, UR10 ;  /* 0x00000011040a72a4 */ /* 0x000fc6000f8e020a */
[----:B------:R-:W-:Y:S01]  /*f870*/  ULDC.64 UR16, c[0x0][0xae8] ;  /* 0x0002ba0000107ab9 */ /* 0x000fe20000000a00 */
[----:B------:R-:W-:Y:S01]  /*f880*/  UIADD3 UR9, UR9, UR10, URZ ;  /* 0x0000000a09097290 */ /* 0x000fe2000fffe03f */
[----:B------:R-:W-:Y:S01]  /*f890*/  @P0 IMAD.HI.U32 R2, R6, R9, RZ ;  /* 0x0000000906020227 */ /* 0x000fe200078e00ff */
[----:B------:R-:W-:Y:S02]  /*f8a0*/  UIMAD UR4, UR12, UR16, URZ ;  /* 0x000000100c0472a4 */ /* 0x000fe4000f8e023f */
[----:B------:R-:W-:Y:S01]  /*f8b0*/  UIMAD.WIDE.U32 UR8, UR42, UR16, UR8 ;  /* 0x000000102a0872a5 */ /* 0x000fe2000f8e0008 */
[----:B------:R-:W-:Y:S01]  /*f8c0*/  IMAD.MOV.U32 R5, RZ, RZ, R6 ;  /* 0x000000ffff057224 */ /* 0x000fe200078e0006 */
[----:B------:R-:W-:Y:S01]  /*f8d0*/  UIMAD UR4, UR42, UR17, UR4 ;  /* 0x000000112a0472a4 */ /* 0x000fe2000f8e0204 */
[----:B------:R-:W-:-:S03]  /*f8e0*/  ULDC.64 UR10, c[0x0][0xaf0] ;  /* 0x0002bc00000a7ab9 */ /* 0x000fc60000000a00 */
[----:B------:R-:W-:Y:S02]  /*f8f0*/  UIADD3 UR9, UR9, UR4, URZ ;  /* 0x0000000409097290 */ /* 0x000fe4000fffe03f */
[----:B------:R-:W-:Y:S01]  /*f900*/  UIMAD UR4, UR14, UR10, URZ ;  /* 0x0000000a0e0472a4 */ /* 0x000fe2000f8e023f */
[----:B0-----:R-:W-:Y:S01]  /*f910*/  @P0 SHF.R.U32.HI R5, RZ, R3, R2 ;  /* 0x00000003ff050219 */ /* 0x001fe20000011602 */
        /* <DEDUP_REMOVED lines=11> */
[----:B------:R-:W-:Y:S02]  /*f9d0*/  IMAD.U32 R3, RZ, RZ, UR4 ;  /* 0x00000004ff037e24 */ /* 0x000fe4000f8e00ff */
[C---:B------:R-:W-:Y:S01]  /*f9e0*/  IMAD R9, R5.reuse, UR11, R4 ;  /* 0x0000000b05097c24 */ /* 0x040fe2000f8e0204 */
[----:B------:R-:W-:Y:S01]  /*f9f0*/  SHF.R.S32.HI R4, RZ, 0x1f, R7 ;  /* 0x0000001fff047819 */ /* 0x000fe20000011407 */
[----:B------:R-:W-:-:S04]  /*fa00*/  IMAD.WIDE.U32 R2, R5, UR10, R2 ;  /* 0x0000000a05027c25 */ /* 0x000fc8000f8e0002 */
[----:B------:R-:W-:Y:S02]  /*fa10*/  IMAD.IADD R3, R3, 0x1, R9 ;  /* 0x0000000103037824 */ /* 0x000fe400078e0209 */
[----:B------:R-:W-:Y:S02]  /*fa20*/  IMAD R4, R4, UR8, RZ ;  /* 0x0000000804047c24 */ /* 0x000fe4000f8e02ff */
[----:B------:R-:W-:Y:S02]  /*fa30*/  VIADD R6, R184, UR37 ;  /* 0x00000025b8067c36 */ /* 0x000fe40008000000 */
[----:B-----5:R-:W-:Y:S02]  /*fa40*/  IMAD R11, R0, R11, RZ ;  /* 0x0000000b000b7224 */ /* 0x020fe400078e02ff */
        /* <DEDUP_REMOVED lines=23> */
.L_x_1424:
[----:B------:R-:W-:Y:S05]  /*fbc0*/  BSYNC B1 ;  /* 0x0000000000017941 */ /* 0x000fea0003800000 */
.L_x_1423:
        /* <DEDUP_REMOVED lines=13> */
.L_x_1426:
[----:B------:R-:W-:Y:S05]  /*fca0*/  BSYNC B1 ;  /* 0x0000000000017941 */ /* 0x000fea0003800000 */
.L_x_1425:
        /* <DEDUP_REMOVED lines=13> */
.L_x_1428:
[----:B------:R-:W-:Y:S05]  /*fd80*/  BSYNC B1 ;  /* 0x0000000000017941 */ /* 0x000fea0003800000 */
.L_x_1427:
[----:B0-----:R-:W-:Y:S01]  /*fd90*/  VIADD R0, R6, 0x60 ;  /* 0x0000006006007836 */ /* 0x001fe20000000000 */
[----:B--2-4-:R-:W0:Y:S04]  /*fda0*/  SHFL.IDX PT, R5, R5, 0x3, 0x181f ;  /* 0x00781f0005057f89 */ /* 0x014e2800000e0000 */
[----:B------:R-:W-:Y:S01]  /*fdb0*/  ISETP.GE.AND P0, PT, R0, R11, PT ;  /* 0x0000000b0000720c */ /* 0x000fe20003f06270 */
[----:B-1-3--:R1:W2:-:S12]  /*fdc0*/  SHFL.IDX PT, R2, R4, 0x3, 0x181f ;  /* 0x00781f0004027f89 */ /* 0x00a29800000e0000 */
[----:B-1----:R-:W-:Y:S05]  /*fdd0*/  @P0 BRA `(.L_x_1419) ;  /* 0x0000000000240947 */ /* 0x002fea0003800000 */
[----:B------:R-:W-:Y:S02]  /*fde0*/  ULDC UR4, c[0x0][0xac8] ;  /* 0x0002b20000047ab9 */ /* 0x000fe40000000800 */
[----:B------:R-:W-:Y:S02]  /*fdf0*/  ISETP.GE.AND P2, PT, R18, UR4, PT ;  /* 0x0000000412007c0c */ /* 0x000fe4000bf46270 */
[----:B------:R-:W-:-:S11]  /*fe00*/  ISETP.GE.AND P3, PT, R19, UR4, PT ;  /* 0x0000000413007c0c */ /* 0x000fd6000bf66270 */
[CC--:B--2---:R-:W-:Y:S02]  /*fe10*/  @!P2 LEA R6, P0, R18.reuse, R2.reuse, 0x1 ;  /* 0x000000021206a211 */ /* 0x0c4fe400078008ff */
[C---:B------:R-:W-:Y:S02]  /*fe20*/  @!P3 LEA R2, P1, R19.reuse, R2, 0x1 ;  /* 0x000000021302b211 */ /* 0x040fe400078208ff */
[-C--:B0-----:R-:W-:Y:S02]  /*fe30*/  @!P2 LEA.HI.X R7, R18, R5.reuse, R190, 0x1, P0 ;  /* 0x000000051207a211 */ /* 0x081fe400000f0cbe */
[----:B------:R-:W-:-:S03]  /*fe40*/  @!P3 LEA.HI.X R3, R19, R5, R189, 0x1, P1 ;  /* 0x000000051303b211 */ /* 0x000fc600008f0cbd */
[----:B------:R1:W-:Y:S04]  /*fe50*/  @!P2 ST.E.128 desc[UR54][R6.64], RZ ;  /* 0x000000ff0600a985 */ /* 0x0003e8000c101d36 */
[----:B------:R1:W-:Y:S02]  /*fe60*/  @!P3 ST.E.128 desc[UR54][R2.64], RZ ;  /* 0x000000ff0200b985 */ /* 0x0003e4000c101d36 */
.L_x_1419:
[----:B------:R-:W-:Y:S05]  /*fe70*/  BSYNC B0 ;  /* 0x0000000000007941 */ /* 0x000fea0003800000 */
.L_x_1410:
[----:B------:R-:W-:Y:S02]  /*fe80*/  ULDC UR4, c[0x0][0xc3c] ;  /* 0x00030f0000047ab9 */ /* 0x000fe40000000800 */
[----:B------:R-:W-:-:S06]  /*fe90*/  UISETP.GE.AND UP0, UPT, UR6, UR4, UPT ;  /* 0x000000040600728c */ /* 0x000fcc000bf06270 */
[----:B------:R-:W-:-:S13]  /*fea0*/  PLOP3.LUT P0, PT, PT, PT, UP0, 0x80, 0x0 ;  /* 0x000000000000781c */ /* 0x000fda0003f0f008 */
[----:B------:R-:W-:Y:S05]  /*feb0*/  @!P0 BRA `(.L_x_1429) ;  /* 0xffffff0c00a08947 */ /* 0x000fea000383ffff */
[----:B------:R-:W-:Y:S05]  /*fec0*/  EXIT ;  /* 0x000000000000794d */ /* 0x000fea0003800000 */
.L_x_1320:
        /* <DEDUP_REMOVED lines=9> */
[----:B-1----:R-:W0:Y:S08]  /*ff60*/  S2UR UR5, SR_CgaCtaId ;  /* 0x00000000000579c3 */ /* 0x002e300000008800 */
[----:B------:R-:W-:Y:S06]  /*ff70*/  BAR.SYNC.DEFER_BLOCKING 0x5, 0x180 ;  /* 0x0146000000007b1d */ /* 0x000fec0000010000 */
[----:B------:R-:W-:-:S02]  /*ff80*/  UMOV UR4, 0x400 ;  /* 0x0000040000047882 */ /* 0x000fc40000000000 */
[----:B0-----:R-:W-:-:S09]  /*ff90*/  ULEA UR4, UR5, UR4, 0x18 ;  /* 0x0000000405047291 */ /* 0x001fd2000f8ec03f */
[----:B------:R-:W0:Y:S01]  /*ffa0*/  LDS.128 R16, [UR4+0x288d0] ;  /* 0x0288d004ff107984 */ /* 0x000e220008000c00 */
[----:B------:R-:W-:Y:S06]  /*ffb0*/  BAR.ARV 0x4, 0x180 ;  /* 0x0106000000007b1d */ /* 0x000fec0000002000 */
[----:B------:R-:W-:Y:S05]  /*ffc0*/  BRA `(.L_x_1431) ;  /* 0x00000008008c7947 */ /* 0x000fea0003800000 */
.L_x_1430:
[----:B------:R-:W0:Y:S01]  /*ffd0*/  S2R R2, SR_TID.X ;  /* 0x0000000000027919 */ /* 0x000e220000002100 */
[----:B-1----:R-:W-:Y:S01]  /*ffe0*/  ULDC UR4, c[0x0][0xc3c] ;  /* 0x00030f0000047ab9 */ /* 0x002fe20000000800 */
        /* <DEDUP_REMOVED lines=38> */
.L_x_1436:
        /* <DEDUP_REMOVED lines=12> */
.L_x_1435:
[----:B------:R-:W-:Y:S05]  /*10310*/  BSYNC B0 ;  /* 0x0000000000007941 */ /* 0x000fea0003800000 */
.L_x_1434:
        /* <DEDUP_REMOVED lines=20> */
.L_x_1432:
[----:B------:R-:W-:-:S04]  /*10460*/  IMAD.IADD R11, R4, 0x1, -R3 ;  /* 0x00000001040b7824 */ /* 0x000fc800078e0a03 */
[----:B------:R-:W-:-:S05]  /*10470*/  IMAD R2, R6, UR5, R11 ;  /* 0x0000000506027c24 */ /* 0x000fca000f8e020b */
[----:B------:R-:W-:Y:S02]  /*10480*/  ISETP.GT.AND P0, PT, R2, UR6, PT ;  /* 0x0000000602007c0c */ /* 0x000fe4000bf04270 */
[----:B------:R-:W0:Y:S11]  /*10490*/  LDC.64 R2, c[0x0][0xc90] ;  /* 0x00032400ff027b82 */ /* 0x000e360000000a00 */
[----:B------:R-:W-:-:S04]  /*104a0*/  VOTE.ANY R8, PT, !P0 ;  /* 0x0000000000087806 */ /* 0x000fc800040e0100 */
[----:B------:R-:W1:Y:S02]  /*104b0*/  POPC R13, R8 ;  /* 0x00000008000d7309 */ /* 0x000e640000000000 */
[----:B-1----:R-:W-:-:S04]  /*104c0*/  VIADD R19, R13, UR4 ;  /* 0x000000040d137c36 */ /* 0x002fc80008000000 */
[----:B0-----:R-:W-:-:S05]  /*104d0*/  IMAD.WIDE R2, R19, 0x4, R2 ;  /* 0x0000000413027825 */ /* 0x001fca00078e0202 */
[----:B------:R-:W2:Y:S01]  /*104e0*/  LDG.E R7, desc[UR54][R2.64] ;  /* 0x0000003602077981 */ /* 0x000ea2000c1e1900 */
[----:B------:R-:W-:-:S03]  /*104f0*/  ISETP.NE.AND P0, PT, R8, RZ, PT ;  /* 0x000000ff0800720c */ /* 0x000fc60003f05270 */
[----:B------:R-:W2:Y:S02]  /*10500*/  SHFL.IDX PT, R0, R0, R13, 0x1f ;  /* 0x00001f0d00007589 */ /* 0x000ea400000e0000 */
[----:B--2---:R-:W-:-:S05]  /*10510*/  IMAD R4, R0, R7, RZ ;  /* 0x0000000700047224 */ /* 0x004fca00078e02ff */
[----:B------:R-:W-:-:S04]  /*10520*/  IABS R12, R4 ;  /* 0x00000004000c7213 */ /* 0x000fc80000000000 */
[----:B------:R-:W0:Y:S08]  /*10530*/  I2F.RP R9, R12 ;  /* 0x0000000c00097306 */ /* 0x000e300000209400 */
[----:B0-----:R-:W0:Y:S02]  /*10540*/  MUFU.RCP R9, R9 ;  /* 0x0000000900097308 */ /* 0x001e240000001000 */
[----:B0-----:R-:W-:-:S06]  /*10550*/  VIADD R10, R9, 0xffffffe ;  /* 0x0ffffffe090a7836 */ /* 0x001fcc0000000000 */
[----:B------:R0:W1:Y:S01]  /*10560*/  F2I.FTZ.U32.TRUNC.NTZ R3, R10 ;  /* 0x0000000a00037305 */ /* 0x000062000021f000 */
[----:B------:R-:W-:Y:S05]  /*10570*/  @!P0 BRA `(.L_x_1437) ;  /* 0x0000000000088947 */ /* 0x000fea0003800000 */
[----:B------:R-:W-:-:S05]  /*10580*/  VIADD R9, R13, 0xffffffff ;  /* 0xffffffff0d097836 */ /* 0x000fca0000000000 */
[----:B------:R2:W3:Y:S02]  /*10590*/  SHFL.IDX PT, R16, R6, R9, 0x1f ;  /* 0x00001f0906107589 */ /* 0x0004e400000e0000 */
.L_x_1437:
[----:B---3--:R-:W-:Y:S01]  /*105a0*/  IMAD R16, R16, UR5, R11 ;  /* 0x0000000510107c24 */ /* 0x008fe2000f8e020b */
[----:B------:R-:W-:Y:S01]  /*105b0*/  IABS R2, R4 ;  /* 0x0000000400027213 */ /* 0x000fe20000000000 */
[----:B-12---:R-:W-:-:S03]  /*105c0*/  IMAD.MOV R9, RZ, RZ, -R3 ;  /* 0x000000ffff097224 */ /* 0x006fc600078e0a03 */
[----:B------:R-:W-:Y:S01]  /*105d0*/  IADD3 R11, -R16, UR6, RZ ;  /* 0x00000006100b7c10 */ /* 0x000fe2000fffe1ff */
[----:B------:R-:W-:Y:S02]  /*105e0*/  IMAD.MOV R8, RZ, RZ, -R2 ;  /* 0x000000ffff087224 */ /* 0x000fe400078e0a02 */
[----:B------:R-:W-:Y:S01]  /*105f0*/  IMAD R9, R9, R12, RZ ;  /* 0x0000000c09097224 */ /* 0x000fe200078e02ff */
[----:B------:R-:W-:Y:S01]  /*10600*/  IABS R6, R11 ;  /* 0x0000000b00067213 */ /* 0x000fe20000000000 */
[----:B------:R-:W-:-:S04]  /*10610*/  IMAD.MOV.U32 R2, RZ, RZ, RZ ;  /* 0x000000ffff027224 */ /* 0x000fc800078e00ff */
        /* <DEDUP_REMOVED lines=14> */
[----:B------:R-:W-:-:S05]  /*10700*/  @!P1 LOP3.LUT R2, RZ, R4, RZ, 0x33, !PT ;  /* 0x00000004ff029212 */ /* 0x000fca00078e33ff */
[----:B------:R-:W-:-:S04]  /*10710*/  IMAD R13, R7, R2, RZ ;  /* 0x00000002070d7224 */ /* 0x000fc800078e02ff */
[----:B------:R-:W-:-:S05]  /*10720*/  IMAD.MOV R6, RZ, RZ, -R13 ;  /* 0x000000ffff067224 */ /* 0x000fca00078e0a0d */
[----:B------:R-:W-:Y:S01]  /*10730*/  VIADDMNMX R15, R6, UR5, R7, PT ;  /* 0x00000005060f7c46 */ /* 0x000fe2000b800107 */
[----:B------:R-:W-:-:S03]  /*10740*/  IMAD.MOV R7, RZ, RZ, -R2 ;  /* 0x000000ffff077224 */ /* 0x000fc600078e0a02 */
[----:B------:R-:W-:Y:S01]  /*10750*/  IABS R8, R15 ;  /* 0x0000000f00087213 */ /* 0x000fe20000000000 */
[----:B------:R-:W-:Y:S01]  /*10760*/  IMAD R4, R4, R7, R11 ;  /* 0x0000000704047224 */ /* 0x000fe200078e020b */
[----:B0-----:R-:W-:Y:S01]  /*10770*/  IABS R10, R15 ;  /* 0x0000000f000a7213 */ /* 0x001fe20000000000 */
[----:B------:R-:W-:Y:S01]  /*10780*/  IMAD.MOV R18, RZ, RZ, -R15 ;  /* 0x000000ffff127224 */ /* 0x000fe200078e0a0f */
[----:B------:R-:W0:Y:S02]  /*10790*/  I2F.RP R6, R8 ;  /* 0x0000000800067306 */ /* 0x000e240000209400 */
[----:B------:R-:W-:-:S06]  /*107a0*/  IABS R9, R4 ;  /* 0x0000000400097213 */ /* 0x000fcc0000000000 */
[----:B0-----:R-:W0:Y:S02]  /*107b0*/  MUFU.RCP R6, R6 ;  /* 0x0000000600067308 */ /* 0x001e240000001000 */
[----:B0-----:R-:W-:-:S06]  /*107c0*/  VIADD R3, R6, 0xffffffe ;  /* 0x0ffffffe06037836 */ /* 0x001fcc0000000000 */
[----:B------:R-:W0:Y:S02]  /*107d0*/  F2I.FTZ.U32.TRUNC.NTZ R3, R3 ;  /* 0x0000000300037305 */ /* 0x000e24000021f000 */
[----:B0-----:R-:W-:-:S04]  /*107e0*/  IMAD.MOV R2, RZ, RZ, -R3 ;  /* 0x000000ffff027224 */ /* 0x001fc800078e0a03 */
[----:B------:R-:W-:Y:S02]  /*107f0*/  IMAD.MOV.U32 R7, RZ, RZ, R2 ;  /* 0x000000ffff077224 */ /* 0x000fe400078e0002 */
[----:B------:R-:W-:Y:S02]  /*10800*/  IMAD.MOV.U32 R2, RZ, RZ, RZ ;  /* 0x000000ffff027224 */ /* 0x000fe400078e00ff */
[----:B------:R-:W-:-:S04]  /*10810*/  IMAD R7, R7, R8, RZ ;  /* 0x0000000807077224 */ /* 0x000fc800078e02ff */
[----:B------:R-:W-:-:S04]  /*10820*/  IMAD.HI.U32 R2, R3, R7, R2 ;  /* 0x0000000703027227 */ /* 0x000fc800078e0002 */
[----:B------:R-:W-:Y:S02]  /*10830*/  IMAD.MOV R3, RZ, RZ, -R10 ;  /* 0x000000ffff037224 */ /* 0x000fe400078e0a0a */
        /* <DEDUP_REMOVED lines=8> */
[----:B------:R-:W-:Y:S01]  /*108c0*/  ISETP.GE.AND P2, PT, R3, RZ, PT ;  /* 0x000000ff0300720c */ /* 0x000fe20003f46270 */
[----:B------:R-:W-:-:S06]  /*108d0*/  IMAD.IADD R3, R4, 0x1, R13 ;  /* 0x0000000104037824 */ /* 0x000fcc00078e020d */
[----:B------:R-:W-:-:S06]  /*108e0*/  @P0 VIADD R2, R2, 0x1 ;  /* 0x0000000102020836 */ /* 0x000fcc0000000000 */
[----:B------:R-:W-:Y:S01]  /*108f0*/  @!P2 IMAD.MOV R2, RZ, RZ, -R2 ;  /* 0x000000ffff02a224 */ /* 0x000fe200078e0a02 */
[----:B------:R-:W-:-:S04]  /*10900*/  @!P1 LOP3.LUT R2, RZ, R15, RZ, 0x33, !PT ;  /* 0x0000000fff029212 */ /* 0x000fc800078e33ff */
[----:B------:R-:W-:Y:S01]  /*10910*/  LOP3.LUT R17, RZ, R2, RZ, 0x33, !PT ;  /* 0x00000002ff117212 */ /* 0x000fe200078e33ff */
[----:B------:R-:W-:-:S04]  /*10920*/  IMAD R18, R2, R18, R3 ;  /* 0x0000001202127224 */ /* 0x000fc800078e0203 */
[----:B------:R-:W-:Y:S01]  /*10930*/  IMAD.IADD R17, R0, 0x1, R17 ;  /* 0x0000000100117824 */ /* 0x000fe200078e0211 */
[----:B------:R-:W-:Y:S06]  /*10940*/  BRA `(.L_x_1438) ;  /* 0x0000000000147947 */ /* 0x000fec0003800000 */
.L_x_1433:
[----:B------:R-:W-:Y:S01]  /*10950*/  ULDC UR4, c[0x0][0xc3c] ;  /* 0x00030f0000047ab9 */ /* 0x000fe20000000800 */
[----:B------:R-:W-:Y:S02]  /*10960*/  IMAD.MOV.U32 R17, RZ, RZ, RZ ;  /* 0x000000ffff117224 */ /* 0x000fe400078e00ff */
[----:B------:R-:W-:Y:S02]  /*10970*/  IMAD.U32 R16, RZ, RZ, UR6 ;  /* 0x00000006ff107e24 */ /* 0x000fe4000f8e00ff */
[----:B------:R-:W-:Y:S02]  /*10980*/  IMAD.MOV.U32 R18, RZ, RZ, RZ ;  /* 0x000000ffff127224 */ /* 0x000fe400078e00ff */
[----:B------:R-:W-:-:S07]  /*10990*/  IMAD.U32 R19, RZ, RZ, UR4 ;  /* 0x00000004ff137e24 */ /* 0x000fce000f8e00ff */
.L_x_1438:
[----:B------:R-:W-:-:S13]  /*109a0*/  ISETP.NE.AND P0, PT, R5, RZ, PT ;  /* 0x000000ff0500720c */ /* 0x000fda0003f05270 */
[----:B------:R-:W0:Y:S01]  /*109b0*/  @!P0 S2R R3, SR_CgaCtaId ;  /* 0x0000000000038919 */ /* 0x000e220000008800 */
[----:B------:R-:W-:-:S04]  /*109c0*/  @!P0 MOV R0, 0x400 ;  /* 0x0000040000008802 */ /* 0x000fc80000000f00 */
[----:B0-----:R-:W-:-:S05]  /*109d0*/  @!P0 LEA R0, R3, R0, 0x18 ;  /* 0x0000000003008211 */ /* 0x001fca00078ec0ff */
[----:B------:R1:W-:Y:S01]  /*109e0*/  @!P0 STS.128 [R0+0x288d0], R16 ;  /* 0x0288d01000008388 */ /* 0x0003e20000000c00 */
[----:B------:R-:W-:Y:S06]  /*109f0*/  BAR.ARV 0x5, 0x180 ;  /* 0x0146000000007b1d */ /* 0x000fec0000002000 */
.L_x_1431:
        /* <DEDUP_REMOVED lines=12> */
[----:B------:R-:W-:Y:S01]  /*10ac0*/  ULOP3.LUT UR36, UR43, 0x2, URZ, 0xfc, !UPT ;  /* 0x000000022b247892 */ /* 0x000fe2000f8efc3f */
[----:B------:R-:W-:Y:S01]  /*10ad0*/  IMAD.MOV.U32 R24, RZ, RZ, RZ ;  /* 0x000000ffff187224 */ /* 0x000fe200078e00ff */
[----:B------:R-:W-:Y:S01]  /*10ae0*/  ULDC UR37, c[0x0][0xc] ;  /* 0x0000030000257ab9 */ /* 0x000fe20000000800 */
[----:B--2---:R-:W-:-:S06]  /*10af0*/  ULEA UR4, UR5, UR4, 0x18 ;  /* 0x0000000405047291 */ /* 0x004fcc000f8ec03f */
[----:B------:R-:W-:Y:S01]  /*10b00*/  IMAD.U32 R22, RZ, RZ, UR4 ;  /* 0x00000004ff167e24 */ /* 0x000fe2000f8e00ff */
[C---:B0-----:R-:W-:Y:S01]  /*10b10*/  LOP3.LUT R4, R3.reuse, 0x7f, RZ, 0xc0, !PT ;  /* 0x0000007f03047812 */ /* 0x041fe200078ec0ff */
[C---:B------:R-:W-:Y:S02]  /*10b20*/  IMAD.SHL.U32 R30, R3.reuse, 0x8, RZ ;  /* 0x00000008031e7824 */ /* 0x040fe400078e00ff */
[----:B------:R-:W-:-:S03]  /*10b30*/  IMAD.SHL.U32 R2, R3, 0x10, RZ ;  /* 0x0000001003027824 */ /* 0x000fc600078e00ff */
[----:B-1----:R-:W-:Y:S02]  /*10b40*/  LOP3.LUT R0, R30, 0x1f8, RZ, 0xc0, !PT ;  /* 0x000001f81e007812 */ /* 0x002fe400078ec0ff */
[----:B------:R-:W-:Y:S02]  /*10b50*/  LOP3.LUT R2, R2, 0x70, RZ, 0xc0, !PT ;  /* 0x0000007002027812 */ /* 0x000fe400078ec0ff */
[----:B------:R-:W-:Y:S02]  /*10b60*/  LOP3.LUT R3, R0, 0x38, R3, 0x78, !PT ;  /* 0x0000003800037812 */ /* 0x000fe400078e7803 */
[----:B------:R-:W-:Y:S02]  /*10b70*/  SHF.R.U32.HI R0, RZ, 0x3, R4 ;  /* 0x00000003ff007819 */ /* 0x000fe40000011604 */
[----:B------:R-:W-:Y:S02]  /*10b80*/  LOP3.LUT R34, R3, 0x200, R30, 0xf8, !PT ;  /* 0x0000020003227812 */ /* 0x000fe400078ef81e */
[----:B------:R-:W-:-:S02]  /*10b90*/  LOP3.LUT R2, R0, R2, RZ, 0xfc, !PT ;  /* 0x0000000200027212 */ /* 0x000fc400078efcff */
[----:B------:R-:W-:Y:S01]  /*10ba0*/  LOP3.LUT R30, R30, 0x38, RZ, 0xc0, !PT ;  /* 0x000000381e1e7812 */ /* 0x000fe200078ec0ff */
[----:B------:R-:W-:-:S03]  /*10bb0*/  IMAD R0, R34, 0x2, R22 ;  /* 0x0000000222007824 */ /* 0x000fc600078e0216 */
[----:B------:R-:W-:Y:S02]  /*10bc0*/  LOP3.LUT R29, R30, 0x40, RZ, 0xfc, !PT ;  /* 0x000000401e1d7812 */ /* 0x000fe400078efcff */
[----:B------:R3:W-:Y:S05]  /*10bd0*/  STL [R1+0x4], R0 ;  /* 0x0000040001007387 */ /* 0x0007ea0000100800 */
.L_x_1510:
[----:B------:R-:W-:Y:S05]  /*10be0*/  YIELD ;  /* 0x0000000000007946 */ /* 0x000fea0003800000 */
[----:B------:R-:W-:Y:S01]  /*10bf0*/  ULDC.64 UR4, c[0x0][0xa28] ;  /* 0x00028a0000047ab9 */ /* 0x000fe20000000a00 */
[----:B------:R-:W-:Y:S01]  /*10c00*/  IMAD.MOV.U32 R37, RZ, RZ, RZ ;  /* 0x000000ffff257224 */ /* 0x000fe200078e00ff */
[----:B------:R-:W-:-:S04]  /*10c10*/  ISETP.NE.U32.AND P0, PT, RZ, UR4, PT ;  /* 0x00000004ff007c0c */ /* 0x000fc8000bf05070 */
[----:B------:R-:W-:Y:S01]  /*10c20*/  ISETP.NE.AND.EX P0, PT, RZ, UR5, PT, P0 ;  /* 0x00000005ff007c0c */ /* 0x000fe2000bf05300 */
[----:B------:R-:W-:-:S12]  /*10c30*/  ULDC.64 UR4, c[0x0][0xa18] ;  /* 0x0002860000047ab9 */ /* 0x000fd80000000a00 */
[----:B0-----:R-:W0:Y:S02]  /*10c40*/  @P0 LDC.64 R2, c[0x0][0xa28] ;  /* 0x00028a00ff020b82 */ /* 0x001e240000000a00 */
[----:B0-----:R-:W-:-:S05]  /*10c50*/  @P0 IMAD.WIDE R2, R19, 0x4, R2 ;  /* 0x0000000413020825 */ /* 0x001fca00078e0202 */
[----:B------:R0:W5:Y:S01]  /*10c60*/  @P0 LDG.E R37, desc[UR54][R2.64] ;  /* 0x0000003602250981 */ /* 0x000162000c1e1900 */
[----:B------:R-:W-:Y:S01]  /*10c70*/  ISETP.NE.U32.AND P0, PT, RZ, UR4, PT ;  /* 0x00000004ff007c0c */ /* 0x000fe2000bf05070 */
[----:B---3--:R-:W-:Y:S01]  /*10c80*/  IMAD.MOV.U32 R0, RZ, RZ, RZ ;  /* 0x000000ffff007224 */ /* 0x008fe200078e00ff */
[----:B------:R-:W-:Y:S02]  /*10c90*/  LOP3.LUT R26, R26, 0xffffffdf, RZ, 0xc0, !PT ;  /* 0xffffffdf1a1a7812 */ /* 0x000fe400078ec0ff */
[----:B------:R-:W-:Y:S01]  /*10ca0*/  ISETP.NE.AND.EX P1, PT, RZ, UR5, PT, P0 ;  /* 0x00000005ff007c0c */ /* 0x000fe2000bf25300 */
[----:B------:R-:W-:Y:S02]  /*10cb0*/  ULDC.64 UR4, c[0x0][0xa00] ;  /* 0x0002800000047ab9 */ /* 0x000fe40000000a00 */
[----:B------:R-:W-:Y:S01]  /*10cc0*/  ISETP.NE.U32.AND P0, PT, RZ, UR4, PT ;  /* 0x00000004ff007c0c */ /* 0x000fe2000bf05070 */
[----:B0-----:R-:W0:Y:S03]  /*10cd0*/  LDC.64 R2, c[0x0][0xa00] ;  /* 0x00028000ff027b82 */ /* 0x001e260000000a00 */
[----:B------:R-:W-:Y:S01]  /*10ce0*/  ISETP.NE.AND.EX P2, PT, RZ, UR5, PT, P0 ;  /* 0x00000005ff007c0c */ /* 0x000fe2000bf45300 */
[----:B------:R-:W-:-:S05]  /*10cf0*/  ULDC.64 UR4, c[0x0][0x418] ;  /* 0x0001060000047ab9 */ /* 0x000fca0000000a00 */
[----:B-1----:R-:W1:Y:S07]  /*10d00*/  @P1 LDC.64 R4, c[0x0][0xa18] ;  /* 0x00028600ff041b82 */ /* 0x002e6e0000000a00 */
[----:B------:R-:W-:Y:S01]  /*10d10*/  @P2 LOP3.LUT R26, R26, 0x20, RZ, 0xfc, !PT ;  /* 0x000000201a1a2812 */ /* 0x000fe200078efcff */
[----:B0-----:R-:W-:-:S05]  /*10d20*/  IMAD.WIDE R2, R19, 0x4, R2 ;  /* 0x0000000413027825 */ /* 0x001fca00078e0202 */
[----:B--2---:R-:W2:Y:S01]  /*10d30*/  @P2 LDG.E R0, desc[UR54][R2.64] ;  /* 0x0000003602002981 */ /* 0x004ea2000c1e1900 */
[----:B-1----:R-:W-:-:S05]  /*10d40*/  @P1 IMAD.WIDE R4, R19, 0x4, R4 ;  /* 0x0000000413041825 */ /* 0x002fca00078e0204 */
[----:B------:R0:W5:Y:S01]  /*10d50*/  @P1 LDG.E R31, desc[UR54][R4.64] ;  /* 0x00000036041f1981 */ /* 0x000162000c1e1900 */
[----:B------:R-:W-:-:S03]  /*10d60*/  UISETP.NE.U32.AND UP0, UPT, UR4, URZ, UPT ;  /* 0x0000003f0400728c */ /* 0x000fc6000bf05070 */
[----:B------:R-:W-:Y:S01]  /*10d70*/  ULDC UR4, c[0x0][0x424] ;  /* 0x0001090000047ab9 */ /* 0x000fe20000000800 */
[----:B------:R-:W-:-:S03]  /*10d80*/  UISETP.NE.AND.EX UP0, UPT, UR5, URZ, UPT, UP0 ;  /* 0x0000003f0500728c */ /* 0x000fc6000bf05300 */
[----:B------:R-:W-:Y:S01]  /*10d90*/  ULDC UR5, c[0x0][0x2f0] ;  /* 0x0000bc0000057ab9 */ /* 0x000fe20000000800 */
[----:B------:R-:W-:-:S04]  /*10da0*/  USEL UR4, UR4, 0x1, UP0 ;  /* 0x0000000104047887 */ /* 0x000fc80008000000 */
[----:B------:R-:W-:Y:S01]  /*10db0*/  UIMAD UR4, UR4, UR5, URZ ;  /* 0x00000005040472a4 */ /* 0x000fe2000f8e023f */
[----:B--2---:R1:W-:Y:S05]  /*10dc0*/  STL [R1+0x8], R0 ;  /* 0x0000080001007387 */ /* 0x0043ea0000100800 */
[----:B-1----:R-:W-:Y:S01]  /*10dd0*/  IMAD.U32 R0, RZ, RZ, UR4 ;  /* 0x00000004ff007e24 */ /* 0x002fe2000f8e00ff */
[----:B0-----:R-:W-:Y:S06]  /*10de0*/  @P1 BRA `(.L_x_1440) ;  /* 0x0000000000181947 */ /* 0x001fec0003800000 */
[----:B------:R-:W-:Y:S02]  /*10df0*/  ULDC UR4, c[0x0][0x288] ;  /* 0x0000a20000047ab9 */ /* 0x000fe40000000800 */
[----:B-----5:R-:W-:Y:S01]  /*10e00*/  IMAD.U32 R31, RZ, RZ, UR4 ;  /* 0x00000004ff1f7e24 */ /* 0x020fe2000f8e00ff */
[----:B------:R-:W-:Y:S06]  /*10e10*/  @!P2 BRA `(.L_x_1440) ;  /* 0x00000000000ca947 */ /* 0x000fec0003800000 */
[----:B------:R-:W2:Y:S04]  /*10e20*/  LDG.E R4, desc[UR54][R2.64] ;  /* 0x0000003602047981 */ /* 0x000ea8000c1e1900 */
[----:B------:R-:W2:Y:S02]  /*10e30*/  LDG.E R31, desc[UR54][R2.64+0x4] ;  /* 0x00000436021f7981 */ /* 0x000ea4000c1e1900 */
[----:B--2---:R-:W-:-:S07]  /*10e40*/  IMAD.IADD R31, R31, 0x1, -R4 ;  /* 0x000000011f1f7824 */ /* 0x004fce00078e0a04 */
.L_x_1440:
[----:B------:R-:W-:Y:S02]  /*10e50*/  ULDC.64 UR4, c[0x0][0xa20] ;  /* 0x0002880000047ab9 */ /* 0x000fe40000000a00 */
[----:B------:R-:W-:-:S04]  /*10e60*/  ISETP.NE.U32.AND P0, PT, RZ, UR4, PT ;  /* 0x00000004ff007c0c */ /* 0x000fc8000bf05070 */
[----:B------:R-:W-:-:S13]  /*10e70*/  ISETP.NE.AND.EX P0, PT, RZ, UR5, PT, P0 ;  /* 0x00000005ff007c0c */ /* 0x000fda000bf05300 */
[----:B------:R-:W-:Y:S05]  /*10e80*/  @!P0 BRA `(.L_x_1441) ;  /* 0x0000000000108947 */ /* 0x000fea0003800000 */
[----:B------:R-:W0:Y:S02]  /*10e90*/  LDC.64 R2, c[0x0][0xa20] ;  /* 0x00028800ff027b82 */ /* 0x000e240000000a00 */
[----:B0-----:R-:W-:-:S05]  /*10ea0*/  IMAD.WIDE R2, R19, 0x4, R2 ;  /* 0x0000000413027825 */ /* 0x001fca00078e0202 */
[----:B------:R0:W5:Y:S01]  /*10eb0*/  LDG.E R0, desc[UR54][R2.64] ;  /* 0x0000003602007981 */ /* 0x000162000c1e1900 */
[----:B------:R-:W-:Y:S05]  /*10ec0*/  BRA `(.L_x_1442) ;  /* 0x0000000000247947 */ /* 0x000fea0003800000 */
.L_x_1441:
[----:B------:R-:W-:Y:S02]  /*10ed0*/  ULDC.64 UR4, c[0x0][0xa08] ;  /* 0x0002820000047ab9 */ /* 0x000fe40000000a00 */
[----:B------:R-:W-:-:S04]  /*10ee0*/  ISETP.NE.U32.AND P0, PT, RZ, UR4, PT ;  /* 0x00000004ff007c0c */ /* 0x000fc8000bf05070 */
[----:B------:R-:W-:-:S13]  /*10ef0*/  ISETP.NE.AND.EX P0, PT, RZ, UR5, PT, P0 ;  /* 0x00000005ff007c0c */ /* 0x000fda000bf05300 */
[----:B------:R-:W-:Y:S05]  /*10f00*/  @!P0 BRA `(.L_x_1442) ;  /* 0x0000000000148947 */ /* 0x000fea0003800000 */
[----:B------:R-:W0:Y:S02]  /*10f10*/  LDC.64 R2, c[0x0][0xa08] ;  /* 0x00028200ff027b82 */ /* 0x000e240000000a00 */
[----:B0-----:R-:W-:-:S05]  /*10f20*/  IMAD.WIDE R2, R19, 0x4, R2 ;  /* 0x0000000413027825 */ /* 0x001fca00078e0202 */
[----:B------:R-:W2:Y:S04]  /*10f30*/  LDG.E R0, desc[UR54][R2.64] ;  /* 0x0000003602007981 */ /* 0x000ea8000c1e1900 */
[----:B------:R-:W2:Y:S02]  /*10f40*/  LDG.E R5, desc[UR54][R2.64+0x4] ;  /* 0x0000043602057981 */ /* 0x000ea4000c1e1900 */
[----:B--2---:R-:W-:-:S07]  /*10f50*/  IMAD.IADD R0, R5, 0x1, -R0 ;  /* 0x0000000105007824 */ /* 0x004fce00078e0a00 */
.L_x_1442:
[----:B0-----:R-:W0:Y:S01]  /*10f60*/  LDC R2, c[0x0][0x448] ;  /* 0x00011200ff027b82 */ /* 0x001e220000000800 */
[----:B------:R-:W-:Y:S01]  /*10f70*/  IMAD.SHL.U32 R27, R17, 0x80, RZ ;  /* 0x00000080111b7824 */ /* 0x000fe200078e00ff */
[----:B------:R-:W-:Y:S01]  /*10f80*/  LOP3.LUT R26, R26, 0xffffffef, RZ, 0xc0, !PT ;  /* 0xffffffef1a1a7812 */ /* 0x000fe200078ec0ff */
[----:B-----5:R-:W-:Y:S02]  /*10f90*/  IMAD.IADD R35, R0, 0x1, -R37 ;  /* 0x0000000100237824 */ /* 0x020fe400078e0a25 */
[----:B------:R-:W-:Y:S01]  /*10fa0*/  VIADD R4, R27, 0x7f ;  /* 0x0000007f1b047836 */ /* 0x000fe20000000000 */
[----:B0-----:R-:W-:Y:S02]  /*10fb0*/  ISETP.NE.AND P2, PT, R2, 0x1, PT ;  /* 0x000000010200780c */ /* 0x001fe40003f45270 */
[----:B------:R-:W0:Y:S11]  /*10fc0*/  LDC.64 R2, c[0x0][0x9e0] ;  /* 0x00027800ff027b82 */ /* 0x000e360000000a00 */
[----:B------:R-:W1:Y:S01]  /*10fd0*/  @P2 LDC R5, c[0x0][0x44c] ;  /* 0x00011300ff052b82 */ /* 0x000e620000000800 */
[----:B------:R-:W-:-:S07]  /*10fe0*/  @P2 LOP3.LUT R26, R26, 0x10, RZ, 0xfc, !PT ;  /* 0x000000101a1a2812 */ /* 0x000fce00078efcff */
[----:B------:R-:W2:Y:S01]  /*10ff0*/  @P2 LDC R6, c[0x0][0x450] ;  /* 0x00011400ff062b82 */ /* 0x000ea20000000800 */
[----:B0-----:R-:W-:Y:S01]  /*11000*/  ISETP.GE.AND P1, PT, R3, 0x1, PT ;  /* 0x000000010300780c */ /* 0x001fe20003f26270 */
[----:B-1----:R-:W-:-:S05]  /*11010*/  @P2 IMAD.HI.U32 R5, R4, R5, RZ ;  /* 0x0000000504052227 */ /* 0x002fca00078e00ff */
[----:B--2---:R-:W-:Y:S02]  /*11020*/  @P2 SHF.R.U32.HI R4, RZ, R6, R5 ;  /* 0x00000006ff042219 */ /* 0x004fe40000011605 */
[----:B------:R-:W-:-:S05]  /*11030*/  IADD3 R5, R35, 0x1, -R31 ;  /* 0x0000000123057810 */ /* 0x000fca0007ffe81f */
[----:B------:R-:W-:-:S04]  /*11040*/  IMAD.IADD R7, R5, 0x1, R4 ;  /* 0x0000000105077824 */ /* 0x000fc800078e0204 */
[----:B------:R-:W-:Y:S01]  /*11050*/  IMAD.IADD R2, R7, 0x1, R2 ;  /* 0x0000000107027824 */ /* 0x000fe200078e0202 */
[----:B------:R-:W-:Y:S06]  /*11060*/  @!P1 BRA `(.L_x_1443) ;  /* 0x0000000000489947 */ /* 0x000fec0003800000 */
[C---:B------:R-:W-:Y:S01]  /*11070*/  ISETP.GT.AND P0, PT, R7.reuse, RZ, PT ;  /* 0x000000ff0700720c */ /* 0x040fe20003f04270 */
[----:B------:R-:W-:Y:S01]  /*11080*/  BSSY B0, `(.L_x_1444) ;  /* 0x000000e000007945 */ /* 0x000fe20003800000 */
[----:B------:R-:W-:-:S11]  /*11090*/  VIADD R0, R7, 0xffffffff ;  /* 0xffffffff07007836 */ /* 0x000fd60000000000 */
[----:B------:R-:W-:Y:S05]  /*110a0*/  @P0 BRA `(.L_x_1445) ;  /* 0x00000000001c0947 */ /* 0x000fea0003800000 */
[----:B------:R-:W-:Y:S01]  /*110b0*/  ISETP.NE.AND P0, PT, R3, 0x1, PT ;  /* 0x000000010300780c */ /* 0x000fe20003f05270 */
[----:B------:R-:W-:-:S12]  /*110c0*/  IMAD.MOV R7, RZ, RZ, -R7 ;  /* 0x000000ffff077224 */ /* 0x000fd800078e0a07 */
[----:B------:R-:W0:Y:S02]  /*110d0*/  @P0 LDC.64 R4, c[0x0][0x9e8] ;  /* 0x00027a00ff040b82 */ /* 0x000e240000000a00 */
[----:B0-----:R-:W-:-:S05]  /*110e0*/  @P0 IMAD.HI.U32 R4, R7, R4, RZ ;  /* 0x0000000407040227 */ /* 0x001fca00078e00ff */
[----:B------:R-:W-:-:S04]  /*110f0*/  @P0 SHF.R.U32.HI R7, RZ, R5, R4 ;  /* 0x00000005ff070219 */ /* 0x000fc80000011604 */
[----:B------:R-:W-:Y:S01]  /*11100*/  LOP3.LUT R0, RZ, R7, RZ, 0x33, !PT ;  /* 0x00000007ff007212 */ /* 0x000fe200078e33ff */
[----:B------:R-:W-:Y:S06]  /*11110*/  BRA `(.L_x_1446) ;  /* 0x0000000000107947 */ /* 0x000fec0003800000 */
.L_x_1445:
[----:B------:R-:W-:-:S13]  /*11120*/  ISETP.NE.AND P0, PT, R3, 0x1, PT ;  /* 0x000000010300780c */ /* 0x000fda0003f05270 */
[----:B------:R-:W0:Y:S02]  /*11130*/  @P0 LDC.64 R4, c[0x0][0x9e8] ;  /* 0x00027a00ff040b82 */ /* 0x000e240000000a00 */
[----:B0-----:R-:W-:-:S05]  /*11140*/  @P0 IMAD.HI.U32 R4, R0, R4, RZ ;  /* 0x0000000400040227 */ /* 0x001fca00078e00ff */
[----:B------:R-:W-:-:S07]  /*11150*/  @P0 SHF.R.U32.HI R0, RZ, R5, R4 ;  /* 0x00000005ff000219 */ /* 0x000fce0000011604 */
.L_x_1446:
[----:B------:R-:W-:Y:S05]  /*11160*/  BSYNC B0 ;  /* 0x0000000000007941 */ /* 0x000fea0003800000 */
.L_x_1444:
[----:B------:R-:W-:-:S05]  /*11170*/  IMAD R5, R0, R3, R3 ;  /* 0x0000000300057224 */ /* 0x000fca00078e0203 */
[----:B------:R-:W-:-:S07]  /*11180*/  VIMNMX R2, R2, R5, PT ;  /* 0x0000000502027248 */ /* 0x000fce0003fe0100 */
.L_x_1443:
[----:B------:R-:W0:Y:S01]  /*11190*/  @P2 LDC R4, c[0x0][0x44c] ;  /* 0x00011300ff042b82 */ /* 0x000e220000000800 */
[----:B------:R-:W-:Y:S01]  /*111a0*/  VIADD R2, R2, 0x7f ;  /* 0x0000007f02027836 */ /* 0x000fe20000000000 */
[----:B------:R-:W-:Y:S01]  /*111b0*/  ULDC UR4, c[0x0][0x9dc] ;  /* 0x0002770000047ab9 */ /* 0x000fe20000000800 */
[----:B------:R-:W-:-:S05]  /*111c0*/  IMAD.MOV.U32 R0, RZ, RZ, R27 ;  /* 0x000000ffff007224 */ /* 0x000fca00078e001b */
[----:B------:R-:W1:Y:S01]  /*111d0*/  @P2 LDC R5, c[0x0][0x450] ;  /* 0x00011400ff052b82 */ /* 0x000e620000000800 */
[----:B0-----:R-:W-:-:S05]  /*111e0*/  @P2 IMAD.HI.U32 R4, R27, R4, RZ ;  /* 0x000000041b042227 */ /* 0x001fca00078e00ff */
[----:B-1----:R-:W-:Y:S02]  /*111f0*/  @P2 SHF.R.U32.HI R0, RZ, R5, R4 ;  /* 0x00000005ff002219 */ /* 0x002fe40000011604 */
[----:B------:R-:W-:-:S04]  /*11200*/  SHF.R.S32.HI R5, RZ, 0x1f, R2 ;  /* 0x0000001fff057819 */ /* 0x000fc80000011402 */
[----:B------:R-:W-:Y:S01]  /*11210*/  LEA.HI R4, R5, R2, RZ, 0x7 ;  /* 0x0000000205047211 */ /* 0x000fe200078f38ff */
[----:B------:R-:W-:-:S03]  /*11220*/  VIADD R2, R35, 0x7f ;  /* 0x0000007f23027836 */ /* 0x000fc60000000000 */
[----:B------:R-:W-:Y:S02]  /*11230*/  SHF.R.S32.HI R4, RZ, 0x7, R4 ;  /* 0x00000007ff047819 */ /* 0x000fe40000011404 */
[----:B------:R-:W-:-:S04]  /*11240*/  SHF.R.S32.HI R5, RZ, 0x1f, R2 ;  /* 0x0000001fff057819 */ /* 0x000fc80000011402 */
[----:B------:R-:W-:Y:S02]  /*11250*/  LEA.HI R5, R5, R2, RZ, 0x7 ;  /* 0x0000000205057211 */ /* 0x000fe400078f38ff */
[----:B------:R-:W-:Y:S02]  /*11260*/  IADD3 R2, R0, R35, -R31 ;  /* 0x0000002300027210 */ /* 0x000fe40007ffe81f */
[----:B------:R-:W-:-:S03]  /*11270*/  SHF.R.S32.HI R5, RZ, 0x7, R5 ;  /* 0x00000007ff057819 */ /* 0x000fc60000011405 */
[----:B------:R-:W-:Y:S01]  /*11280*/  VIADD R0, R2, -UR4 ;  /* 0x8000000402007c36 */ /* 0x000fe20008000000 */
[----:B------:R-:W-:-:S05]  /*11290*/  VIMNMX R23, R5, R4, PT ;  /* 0x0000000405177248 */ /* 0x000fca0003fe0100 */
[----:B------:R0:W-:Y:S01]  /*112a0*/  STL [R1+0x10], R23 ;  /* 0x0000101701007387 */ /* 0x0001e20000100800 */
[----:B------:R-:W-:Y:S05]  /*112b0*/  @!P1 BRA `(.L_x_1447) ;  /* 0x0000000000449947 */ /* 0x000fea0003800000 */
[----:B------:R-:W-:Y:S01]  /*112c0*/  ISETP.GT.AND P0, PT, R2, -0x1, PT ;  /* 0xffffffff0200780c */ /* 0x000fe20003f04270 */
[----:B------:R-:W-:-:S12]  /*112d0*/  BSSY B0, `(.L_x_1448) ;  /* 0x000000d000007945 */ /* 0x000fd80003800000 */
[----:B------:R-:W-:Y:S05]  /*112e0*/  @P0 BRA `(.L_x_1449) ;  /* 0x00000000001c0947 */ /* 0x000fea0003800000 */
[----:B------:R-:W-:Y:S02]  /*112f0*/  ISETP.NE.AND P0, PT, R3, 0x1, PT ;  /* 0x000000010300780c */ /* 0x000fe40003f05270 */
[----:B------:R-:W-:-:S11]  /*11300*/  LOP3.LUT R7, RZ, R2, RZ, 0x33, !PT ;  /* 0x00000002ff077212 */ /* 0x000fd600078e33ff */
[----:B------:R-:W1:Y:S02]  /*11310*/  @P0 LDC.64 R4, c[0x0][0x9e8] ;  /* 0x00027a00ff040b82 */ /* 0x000e640000000a00 */
[----:B-1----:R-:W-:-:S05]  /*11320*/  @P0 IMAD.HI.U32 R4, R7, R4, RZ ;  /* 0x0000000407040227 */ /* 0x002fca00078e00ff */
[----:B------:R-:W-:-:S04]  /*11330*/  @P0 SHF.R.U32.HI R7, RZ, R5, R4 ;  /* 0x00000005ff070219 */ /* 0x000fc80000011604 */
[----:B------:R-:W-:Y:S01]  /*11340*/  LOP3.LUT R2, RZ, R7, RZ, 0x33, !PT ;  /* 0x00000007ff027212 */ /* 0x000fe200078e33ff */
[----:B------:R-:W-:Y:S06]  /*11350*/  BRA `(.L_x_1450) ;  /* 0x0000000000107947 */ /* 0x000fec0003800000 */
.L_x_1449:
[----:B------:R-:W-:-:S13]  /*11360*/  ISETP.NE.AND P0, PT, R3, 0x1, PT ;  /* 0x000000010300780c */ /* 0x000fda0003f05270 */
[----:B------:R-:W1:Y:S02]  /*11370*/  @P0 LDC.64 R4, c[0x0][0x9e8] ;  /* 0x00027a00ff040b82 */ /* 0x000e640000000a00 */
[----:B-1----:R-:W-:-:S05]  /*11380*/  @P0 IMAD.HI.U32 R4, R2, R4, RZ ;  /* 0x0000000402040227 */ /* 0x002fca00078e00ff */
[----:B------:R-:W-:-:S07]  /*11390*/  @P0 SHF.R.U32.HI R2, RZ, R5, R4 ;  /* 0x00000005ff020219 */ /* 0x000fce0000011604 */
.L_x_1450:
[----:B------:R-:W-:Y:S05]  /*113a0*/  BSYNC B0 ;  /* 0x0000000000007941 */ /* 0x000fea0003800000 */
.L_x_1448:
[----:B------:R-:W-:-:S05]  /*113b0*/  IMAD R3, R2, R3, RZ ;  /* 0x0000000302037224 */ /* 0x000fca00078e02ff */
[----:B------:R-:W-:-:S07]  /*113c0*/  VIMNMX R0, R0, R3, !PT ;  /* 0x0000000300007248 */ /* 0x000fce0007fe0100 */
.L_x_1447:
[----:B------:R-:W-:Y:S01]  /*113d0*/  SHF.R.S32.HI R3, RZ, 0x1f, R0 ;  /* 0x0000001fff037819 */ /* 0x000fe20000011400 */
[----:B------:R-:W-:Y:S03]  /*113e0*/  BSSY B7, `(.L_x_1451) ;  /* 0x000037b000077945 */ /* 0x000fe60003800000 */
[----:B------:R-:W-:-:S04]  /*113f0*/  LEA.HI R3, R3, R0, RZ, 0x7 ;  /* 0x0000000003037211 */ /* 0x000fc800078f38ff */
[----:B------:R-:W-:-:S04]  /*11400*/  SHF.R.S32.HI R3, RZ, 0x7, R3 ;  /* 0x00000007ff037819 */ /* 0x000fc80000011403 */
[----:B------:R-:W-:-:S04]  /*11410*/  VIMNMX R36, RZ, R3, !PT ;  /* 0x00000003ff247248 */ /* 0x000fc80007fe0100 */
[----:B------:R-:W-:-:S13]  /*11420*/  ISETP.GT.AND P0, PT, R23, R36, PT ;  /* 0x000000241700720c */ /* 0x000fda0003f04270 */
        /* <DEDUP_REMOVED lines=18> */
.L_x_1452:
        /* <DEDUP_REMOVED lines=8> */
[----:B------:R-:W-:Y:S02]  /*115d0*/  IMAD.U32 R4, RZ, RZ, UR6 ;  /* 0x00000006ff047e24 */ /* 0x000fe4000f8e00ff */
[----:B------:R-:W1:Y:S01]  /*115e0*/  LDC.64 R2, c[0x4][R2] ;  /* 0x0100000002027b82 */ /* 0x000e620000000a00 */
[----:B------:R-:W-:Y:S02]  /*115f0*/  IMAD.U32 R5, RZ, RZ, UR7 ;  /* 0x00000007ff057e24 */ /* 0x000fe4000f8e00ff */
        /* <DEDUP_REMOVED lines=8> */
[----:B01----:R-:W-:Y:S05]  /*11680*/  CALL.ABS.NOINC R2 ;  /* 0x0000000002007343 */ /* 0x003fea0003c00000 */
.L_x_1455:
[----:B------:R-:W-:Y:S05]  /*11690*/  BSYNC B6 ;  /* 0x0000000000067941 */ /* 0x000fea0003800000 */
.L_x_1454:
        /* <DEDUP_REMOVED lines=9> */
[----:B------:R-:W-:Y:S02]  /*11730*/  IMAD.U32 R4, RZ, RZ, UR6 ;  /* 0x00000006ff047e24 */ /* 0x000fe4000f8e00ff */
[----:B------:R-:W-:Y:S02]  /*11740*/  IMAD.U32 R5, RZ, RZ, UR7 ;  /* 0x00000007ff057e24 */ /* 0x000fe4000f8e00ff */
[----:B------:R-:W-:Y:S02]  /*11750*/  IMAD.U32 R6, RZ, RZ, UR8 ;  /* 0x00000008ff067e24 */ /* 0x000fe4000f8e00ff */
[----:B------:R-:W-:-:S02]  /*11760*/  IMAD.U32 R7, RZ, RZ, UR9 ;  /* 0x00000009ff077e24 */ /* 0x000fc4000f8e00ff */
[----:B------:R-:W-:Y:S02]  /*11770*/  IMAD.U32 R10, RZ, RZ, UR4 ;  /* 0x00000004ff0a7e24 */ /* 0x000fe4000f8e00ff */
[----:B------:R-:W-:Y:S02]  /*11780*/  IMAD.U32 R11, RZ, RZ, UR5 ;  /* 0x00000005ff0b7e24 */ /* 0x000fe4000f8e00ff */
[----:B------:R-:W-:Y:S02]  /*11790*/  IMAD.MOV.U32 R8, RZ, RZ, 0x70 ;  /* 0x00000070ff087424 */ /* 0x000fe400078e00ff */
[----:B------:R-:W-:Y:S02]  /*117a0*/  IMAD.MOV.U32 R12, RZ, RZ, 0x1 ;  /* 0x00000001ff0c7424 */ /* 0x000fe400078e00ff */
[----:B-1----:R-:W-:-:S07]  /*117b0*/  IMAD.MOV.U32 R13, RZ, RZ, RZ ;  /* 0x000000ffff0d7224 */ /* 0x002fce00078e00ff */
[----:B------:R-:W-:-:S07]  /*117c0*/  LEPC R20, `(.L_x_1458) ;  /* 0x000000001014794e */ /* 0x000fce0000000000 */
[----:B0-2---:R-:W-:Y:S05]  /*117d0*/  CALL.ABS.NOINC R2 ;  /* 0x0000000002007343 */ /* 0x005fea0003c00000 */
.L_x_1458:
[----:B------:R0:W1:Y:S01]  /*117e0*/  LDC.64 R2, c[0x4][R17] ;  /* 0x0100000011027b82 */ /* 0x0000620000000a00 */
[----:B------:R-:W-:Y:S01]  /*117f0*/  ULDC.64 UR6, c[0x4][0x80] ;  /* 0x0100200000067ab9 */ /* 0x000fe20000000a00 */
[----:B------:R-:W-:Y:S01]  /*11800*/  ULDC.64 UR8, c[0x4][0x88] ;  /* 0x0100220000087ab9 */ /* 0x000fe20000000a00 */
[----:B------:R-:W-:Y:S01]  /*11810*/  ULDC.64 UR4, c[0x4][0x18] ;  /* 0x0100060000047ab9 */ /* 0x000fe20000000a00 */
        /* <DEDUP_REMOVED lines=8> */
[----:B0-----:R-:W-:-:S07]  /*118a0*/  IMAD.MOV.U32 R13, RZ, RZ, RZ ;  /* 0x000000ffff0d7224 */ /* 0x001fce00078e00ff */
[----:B------:R-:W-:-:S07]  /*118b0*/  LEPC R20, `(.L_x_1457) ;  /* 0x000000001014794e */ /* 0x000fce0000000000 */
[----:B-1----:R-:W-:Y:S05]  /*118c0*/  CALL.ABS.NOINC R2 ;  /* 0x0000000002007343 */ /* 0x002fea0003c00000 */
.L_x_1457:
[----:B------:R-:W-:Y:S05]  /*118d0*/  BSYNC B6 ;  /* 0x0000000000067941 */ /* 0x000fea0003800000 */
.L_x_1456:
[----:B------:R-:W-:Y:S01]  /*118e0*/  ULDC.64 UR4, c[0x0][0x9f8] ;  /* 0x00027e0000047ab9 */ /* 0x000fe20000000a00 */
[----:B------:R-:W-:Y:S01]  /*118f0*/  IMAD.MOV.U32 R33, RZ, RZ, R19 ;  /* 0x000000ffff217224 */ /* 0x000fe200078e0013 */
[----:B------:R-:W-:Y:S01]  /*11900*/  ISETP.NE.U32.AND P0, PT, RZ, UR4, PT ;  /* 0x00000004ff007c0c */ /* 0x000fe2000bf05070 */
[----:B------:R-:W1:Y:S01]  /*11910*/  S2R R20, SR_TID.X ;  /* 0x0000000000147919 */ /* 0x000e620000002100 */
[----:B------:R-:W2:Y:S01]  /*11920*/  LDC R9, c[0x0][0x430] ;  /* 0x00010c00ff097b82 */ /* 0x000ea20000000800 */
[----:B------:R-:W3:Y:S01]  /*11930*/  S2R R17, SR_TID.X ;  /* 0x0000000000117919 */ /* 0x000ee20000002100 */
[----:B------:R-:W-:Y:S01]  /*11940*/  ISETP.NE.AND.EX P0, PT, RZ, UR5, PT, P0 ;  /* 0x00000005ff007c0c */ /* 0x000fe2000bf05300 */
[----:B------:R-:W-:Y:S01]  /*11950*/  VIADD R25, R23, 0xffffffff ;  /* 0xffffffff17197836 */ /* 0x000fe20000000000 */
[----:B------:R-:W-:Y:S01]  /*11960*/  LOP3.LUT R26, R26, 0xfffffff7, RZ, 0xc0, !PT ;  /* 0xfffffff71a1a7812 */ /* 0x000fe200078ec0ff */
[----:B------:R-:W-:-:S10]  /*11970*/  ULDC UR4, c[0x0][0x2f4] ;  /* 0x0000bd0000047ab9 */ /* 0x000fd40000000800 */
[----:B------:R-:W4:Y:S02]  /*11980*/  @P0 LDC.64 R2, c[0x0][0x9f8] ;  /* 0x00027e00ff020b82 */ /* 0x000f240000000a00 */
[----:B----4-:R-:W-:-:S05]  /*11990*/  @P0 IMAD.WIDE R2, R19, 0x4, R2 ;  /* 0x0000000413020825 */ /* 0x010fca00078e0202 */
[----:B------:R4:W4:Y:S01]  /*119a0*/  @P0 LDG.E R33, desc[UR54][R2.64] ;  /* 0x0000003602210981 */ /* 0x000922000c1e1900 */
[----:B--2---:R-:W-:Y:S01]  /*119b0*/  ISETP.NE.AND P1, PT, R9, 0x1, PT ;  /* 0x000000010900780c */ /* 0x004fe20003f25270 */
[----:B-1----:R-:W-:Y:S01]  /*119c0*/  IMAD.SHL.U32 R20, R20, 0x10, RZ ;  /* 0x0000001014147824 */ /* 0x002fe200078e00ff */
[----:B---3--:R-:W-:Y:S01]  /*119d0*/  LOP3.LUT R17, R17, 0x7f, RZ, 0xc0, !PT ;  /* 0x0000007f11117812 */ /* 0x008fe200078ec0ff */
[----:B------:R-:W-:-:S03]  /*119e0*/  IMAD.SHL.U32 R8, R25, 0x80, RZ ;  /* 0x0000008019087824 */ /* 0x000fc600078e00ff */
[----:B------:R-:W-:Y:S02]  /*119f0*/  SHF.R.U32.HI R17, RZ, 0x3, R17 ;  /* 0x00000003ff117819 */ /* 0x000fe40000011611 */
[----:B------:R-:W-:-:S04]  /*11a00*/  LOP3.LUT R20, R20, 0x70, RZ, 0xc0, !PT ;  /* 0x0000007014147812 */ /* 0x000fc800078ec0ff */
[----:B------:R-:W-:Y:S01]  /*11a10*/  LOP3.LUT R0, R8, R17, R20, 0xfe, !PT ;  /* 0x0000001108007212 */ /* 0x000fe200078efe14 */
[----:B------:R-:W1:Y:S01]  /*11a20*/  @P1 LDC R7, c[0x0][0x434] ;  /* 0x00010d00ff071b82 */ /* 0x000e620000000800 */
[----:B------:R-:W-:Y:S02]  /*11a30*/  @P1 LOP3.LUT R26, R26, 0x8, RZ, 0xfc, !PT ;  /* 0x000000081a1a1812 */ /* 0x000fe400078efcff */
[C---:B------:R-:W-:Y:S01]  /*11a40*/  ISETP.GE.AND P0, PT, R0.reuse, R35, PT ;  /* 0x000000230000720c */ /* 0x040fe20003f06270 */
[----:B------:R-:W-:-:S04]  /*11a50*/  IMAD.IADD R0, R0, 0x1, R37 ;  /* 0x0000000100007824 */ /* 0x000fc800078e0225 */
[----:B------:R-:W2:Y:S01]  /*11a60*/  @P1 LDC R5, c[0x0][0x438] ;  /* 0x00010e00ff051b82 */ /* 0x000ea20000000800 */
[----:B------:R-:W-:-:S07]  /*11a70*/  IMAD.MOV.U32 R4, RZ, RZ, R0 ;  /* 0x000000ffff047224 */ /* 0x000fce00078e0000 */
[----:B----4-:R-:W3:Y:S01]  /*11a80*/  @!P0 LDC.64 R2, c[0x0][0x428] ;  /* 0x00010a00ff028b82 */ /* 0x010ee20000000a00 */
[----:B-1----:R-:W-:-:S05]  /*11a90*/  @P1 IMAD.HI.U32 R6, R0, R7, RZ ;  /* 0x0000000700061227 */ /* 0x002fca00078e00ff */
[----:B--2---:R-:W-:-:S05]  /*11aa0*/  @P1 SHF.R.U32.HI R4, RZ, R5, R6 ;  /* 0x00000005ff041219 */ /* 0x004fca0000011606 */
[----:B------:R-:W-:-:S04]  /*11ab0*/  IMAD.MOV R5, RZ, RZ, -R4 ;  /* 0x000000ffff057224 */ /* 0x000fc800078e0a04 */
[----:B------:R-:W-:Y:S01]  /*11ac0*/  IMAD R0, R9, R5, R0 ;  /* 0x0000000509007224 */ /* 0x000fe200078e0200 */
[----:B------:R-:W-:Y:S01]  /*11ad0*/  @!P0 SHF.R.S32.HI R5, RZ, 0x1f, R4 ;  /* 0x0000001fff058819 */ /* 0x000fe20000011404 */
[----:B------:R-:W-:-:S05]  /*11ae0*/  IMAD.U32 R9, RZ, RZ, UR36 ;  /* 0x00000024ff097e24 */ /* 0x000fca000f8e00ff */
[----:B------:R-:W-:Y:S02]  /*11af0*/  ISETP.NE.AND P2, PT, R9, 0x3, PT ;  /* 0x000000030900780c */ /* 0x000fe40003f45270 */
[----:B------:R-:W-:-:S11]  /*11b00*/  LOP3.LUT R26, R26, 0xfffffffb, RZ, 0xc0, !PT ;  /* 0xfffffffb1a1a7812 */ /* 0x000fd600078ec0ff */
[----:B------:R-:W-:-:S04]  /*11b10*/  @P2 LOP3.LUT R26, R26, 0x4, RZ, 0xfc, !PT ;  /* 0x000000041a1a2812 */ /* 0x000fc800078efcff */
[----:B------:R-:W-:Y:S01]  /*11b20*/  LOP3.LUT R26, R26, 0xfffffffd, RZ, 0xc0, !PT ;  /* 0xfffffffd1a1a7812 */ /* 0x000fe200078ec0ff */
[----:B------:R-:W-:Y:S01]  /*11b30*/  UMOV UR5, 0xffffffff ;  /* 0xffffffff00057882 */ /* 0x000fe20000000000 */
[----:B------:R-:W-:Y:S01]  /*11b40*/  SHF.R.S32.HI R6, RZ, 0x1f, R33 ;  /* 0x0000001fff067819 */ /* 0x000fe20000011421 */
[----:B---3--:R-:W-:-:S04]  /*11b50*/  @!P0 IMAD.WIDE.U32 R4, R33, R2, R4 ;  /* 0x0000000221048225 */ /* 0x008fc800078e0004 */
[----:B------:R1:W-:Y:S02]  /*11b60*/  STL [R1], R6 ;  /* 0x0000000601007387 */ /* 0x0003e40000100800 */
[----:B-1----:R-:W-:-:S04]  /*11b70*/  @!P0 IMAD R6, R6, R2, RZ ;  /* 0x0000000206068224 */ /* 0x002fc800078e02ff */
[----:B------:R-:W-:Y:S02]  /*11b80*/  @!P0 IMAD R7, R33, R3, R6 ;  /* 0x0000000321078224 */ /* 0x000fe400078e0206 */
[----:B------:R-:W1:Y:S02]  /*11b90*/  @!P0 LDC.64 R2, c[0x0][0x418] ;  /* 0x00010600ff028b82 */ /* 0x000e640000000a00 */
[----:B------:R-:W-:Y:S01]  /*11ba0*/  @!P0 IMAD.IADD R5, R5, 0x1, R7 ;  /* 0x0000000105058824 */ /* 0x000fe200078e0207 */
[----:B-1----:R-:W-:-:S04]  /*11bb0*/  @!P0 LEA R2, P1, R4, R2, 0x2 ;  /* 0x0000000204028211 */ /* 0x002fc800078210ff */
[----:B------:R-:W-:Y:S01]  /*11bc0*/  @!P0 LEA.HI.X R3, R4, R3, R5, 0x2, P1 ;  /* 0x0000000304038211 */ /* 0x000fe200008f1405 */
[----:B------:R-:W-:-:S06]  /*11bd0*/  IMAD.MOV.U32 R4, RZ, RZ, RZ ;  /* 0x000000ffff047224 */ /* 0x000fcc00078e00ff */
[----:B------:R1:W5:Y:S01]  /*11be0*/  @!P0 LDG.E R4, desc[UR54][R2.64] ;  /* 0x0000003602048981 */ /* 0x000362000c1e1900 */
[----:B------:R-:W-:-:S13]  /*11bf0*/  ISETP.GE.AND P0, PT, R30, UR4, PT ;  /* 0x000000041e007c0c */ /* 0x000fda000bf06270 */
[----:B------:R-:W-:Y:S02]  /*11c00*/  @P0 LOP3.LUT R26, R26, 0x2, RZ, 0xfc, !PT ;  /* 0x000000021a1a0812 */ /* 0x000fe400078efcff */
[----:B------:R-:W-:Y:S02]  /*11c10*/  ISETP.GE.AND P0, PT, R29, UR4, PT ;  /* 0x000000041d007c0c */ /* 0x000fe4000bf06270 */
[----:B------:R-:W-:-:S11]  /*11c20*/  LOP3.LUT R26, R26, 0xfffffffe, RZ, 0xc0, !PT ;  /* 0xfffffffe1a1a7812 */ /* 0x000fd600078ec0ff */
[----:B------:R-:W-:Y:S01]  /*11c30*/  @P0 LOP3.LUT R26, R26, 0x1, RZ, 0xfc, !PT ;  /* 0x000000011a1a0812 */ /* 0x000fe200078efcff */
[----:B-1----:R-:W-:Y:S06]  /*11c40*/  BRA.DIV UR5, `(.L_x_1459) ;  /* 0x0000004205987947 */ /* 0x002fec000b800000 */
.L_x_1527:
[----:B------:R-:W-:Y:S01]  /*11c50*/  SHF.R.S32.HI R32, RZ, 0x1f, R18 ;  /* 0x0000001fff207819 */ /* 0x000fe20000011412 */
[----:B------:R-:W-:Y:S06]  /*11c60*/  @!P2 BRA `(.L_x_1460) ;  /* 0x000000000004a947 */ /* 0x000fec0003800000 */
[----:B------:R-:W-:Y:S01]  /*11c70*/  BPT.TRAP 0x1 ;  /* 0x000000040000795c */ /* 0x000fe20000300000 */
.L_x_1460:
[----:B------:R-:W-:Y:S01]  /*11c80*/  SHF.R.S32.HI R5, RZ, 0x1f, R0 ;  /* 0x0000001fff057819 */ /* 0x000fe20000011400 */
[----:B------:R-:W-:Y:S01]  /*11c90*/  ULDC.64 UR4, c[0x0][0x328] ;  /* 0x0000ca0000047ab9 */ /* 0x000fe20000000a00 */
[----:B------:R-:W-:Y:S03]  /*11ca0*/  BSSY B0, `(.L_x_1461) ;  /* 0x0000017000007945 */ /* 0x000fe60003800000 */
[----:B------:R-:W-:-:S04]  /*11cb0*/  IMAD R3, R5, UR4, RZ ;  /* 0x0000000405037c24 */ /* 0x000fc8000f8e02ff */
[C---:B------:R-:W-:Y:S02]  /*11cc0*/  IMAD R6, R0.reuse, UR5, R3 ;  /* 0x0000000500067c24 */ /* 0x040fe4000f8e0203 */
[----:B------:R-:W-:Y:S01]  /*11cd0*/  IMAD.WIDE.U32 R2, R0, UR4, RZ ;  /* 0x0000000400027c25 */ /* 0x000fe2000f8e00ff */
        /* <DEDUP_REMOVED lines=14> */
[----:B0-----:R-:W-:Y:S01]  /*11dc0*/  LEA.HI.X R23, R2, UR5, R7, 0x1, P0 ;  /* 0x0000000502177c11 */ /* 0x001fe200080f0c07 */
[----:B------:R-:W-:Y:S01]  /*11dd0*/  IMAD R7, R24, 0x8, R22 ;  /* 0x0000000818077824 */ /* 0x000fe200078e0216 */
[----:B------:R-:W-:-:S04]  /*11de0*/  SHF.L.U32 R2, R28, 0x1f, RZ ;  /* 0x0000001f1c027819 */ /* 0x000fc800000006ff */
[----:B------:R-:W0:Y:S02]  /*11df0*/  SYNCS.PHASECHK.TRANS64.TRYWAIT P0, [R7+URZ+0x28840], R2 ;  /* 0x02884002070075a7 */ /* 0x000e24000800017f */
[----:B0-----:R-:W-:Y:S05]  /*11e00*/  @!P0 BRA `(.L_x_1462) ;  /* 0x00000040005c8947 */ /* 0x001fea0003800000 */
.L_x_1528:
[----:B------:R-:W-:Y:S05]  /*11e10*/  BSYNC B0 ;  /* 0x0000000000007941 */ /* 0x000fea0003800000 */
.L_x_1461:
        /* <DEDUP_REMOVED lines=18> */
[----:B-1----:R-:W-:Y:S01]  /*11f40*/  LOP3.LUT R9, R9, 0x7f, RZ, 0xc0, !PT ;  /* 0x0000007f09097812 */ /* 0x002fe200078ec0ff */
        /* <DEDUP_REMOVED lines=88> */
.L_x_1546:
[----:B------:R-:W-:-:S13]  /*124d0*/  ISETP.GE.AND P0, PT, R6, 0x71, PT ;  /* 0x000000710600780c */ /* 0x000fda0003f06270 */
[----:B-1----:R-:W-:Y:S01]  /*124e0*/  @P0 LEA R2, P1, R30, R2, 0x1 ;  /* 0x000000021e020211 */ /* 0x002fe200078208ff */
[----:B------:R-:W-:-:S04]  /*124f0*/  @P0 IMAD R5, R5, 0x2, R22 ;  /* 0x0000000205050824 */ /* 0x000fc800078e0216 */
        /* <DEDUP_REMOVED lines=8> */
.L_x_1464:
        /* <DEDUP_REMOVED lines=11> */
.L_x_1465:
[----:B-1----:R1:W5:Y:S01]  /*12630*/  LDL.LU R2, [R1+0x8] ;  /* 0x0000080001027983 */ /* 0x0023620000300800 */
[----:B------:R1:W-:Y:S02]  /*12640*/  SYNCS.ARRIVE.TRANS64.A1T0 RZ, [R7+URZ+0x28830], RZ ;  /* 0x028830ff07ff79a7 */ /* 0x0003e4000810003f */
[----:B------:R-:W-:Y:S05]  /*12650*/  WARPSYNC.ALL ;  /* 0x0000000000007948 */ /* 0x000fea0003800000 */
[----:B------:R-:W-:Y:S01]  /*12660*/  ULDC.64 UR4, c[0x0][0x298] ;  /* 0x0000a60000047ab9 */ /* 0x000fe20000000a00 */
[----:B------:R-:W-:Y:S01]  /*12670*/  BSSY B6, `(.L_x_1466) ;  /* 0x000001c000067945 */ /* 0x000fe20003800000 */
[----:B------:R-:W-:Y:S01]  /*12680*/  BAR.SYNC.DEFER_BLOCKING 0x8, 0x180 ;  /* 0x0206000000007b1d */ /* 0x000fe20000010000 */
[----:B-----5:R-:W-:Y:S01]  /*12690*/  SHF.R.S32.HI R0, RZ, 0x1f, R2 ;  /* 0x0000001fff007819 */ /* 0x020fe20000011402 */
[----:B0-----:R-:W-:-:S04]  /*126a0*/  IMAD.WIDE.U32 R4, R2, UR4, RZ ;  /* 0x0000000402047c25 */ /* 0x001fc8000f8e00ff */
[----:B------:R-:W-:Y:S01]  /*126b0*/  IMAD R0, R0, UR4, RZ ;  /* 0x0000000400007c24 */ /* 0x000fe2000f8e02ff */
[----:B------:R0:W-:Y:S03]  /*126c0*/  STL.64 [R1+0x8], R4 ;  /* 0x0000080401007387 */ /* 0x0001e60000100a00 */
[----:B------:R-:W-:Y:S02]  /*126d0*/  IMAD R0, R2, UR5, R0 ;  /* 0x0000000502007c24 */ /* 0x000fe4000f8e0200 */
[----:B------:R-:W-:Y:S02]  /*126e0*/  VIADD R2, R22, 0x10400 ;  /* 0x0001040016027836 */ /* 0x000fe40000000000 */
[----:B------:R-:W-:-:S03]  /*126f0*/  IMAD.IADD R0, R5, 0x1, R0 ;  /* 0x0000000105007824 */ /* 0x000fc600078e0200 */
[----:B------:R-:W-:Y:S02]  /*12700*/  LOP3.LUT P0, RZ, R2, 0x3ff, RZ, 0xc0, !PT ;  /* 0x000003ff02ff7812 */ /* 0x000fe4000780c0ff */
[----:B------:R0:W-:Y:S11]  /*12710*/  STL [R1+0x14], R0 ;  /* 0x0000140001007387 */ /* 0x0001f60000100800 */
[----:B0-----:R-:W-:Y:S05]  /*12720*/  @!P0 BRA `(.L_x_1467) ;  /* 0x0000000000408947 */ /* 0x001fea0003800000 */
[----:B------:R-:W-:Y:S01]  /*12730*/  MOV R2, 0x0 ;  /* 0x0000000000027802 */ /* 0x000fe20000000f00 */
        /* <DEDUP_REMOVED lines=15> */
.L_x_1467:
[----:B------:R-:W-:Y:S05]  /*12830*/  BSYNC B6 ;  /* 0x0000000000067941 */ /* 0x000fea0003800000 */
.L_x_1466:
[----:B------:R-:W2:Y:S01]  /*12840*/  LDL.LU R2, [R1+0x14] ;  /* 0x0000140001027983 */ /* 0x000ea20000300800 */
[----:B------:R-:W0:Y:S01]  /*12850*/  LDC R4, c[0x0][0x448] ;  /* 0x00011200ff047b82 */ /* 0x000e220000000800 */
[----:B------:R-:W-:Y:S02]  /*12860*/  ULDC.64 UR4, c[0x0][0x2d8] ;  /* 0x0000b60000047ab9 */ /* 0x000fe40000000a00 */
[----:B------:R-:W3:Y:S01]  /*12870*/  LDL.LU.64 R20, [R1+0x8] ;  /* 0x0000080001147983 */ /* 0x000ee20000300a00 */
[----:B------:R-:W-:Y:S01]  /*12880*/  IMAD R0, R32, UR4, RZ ;  /* 0x0000000420007c24 */ /* 0x000fe2000f8e02ff */
[----:B------:R-:W-:Y:S02]  /*12890*/  LOP3.LUT P5, RZ, R26, 0x20, RZ, 0xc0, !PT ;  /* 0x000000201aff7812 */ /* 0x000fe400078ac0ff */
[----:B------:R4:W5:Y:S01]  /*128a0*/  LDL R8, [R1+0x4] ;  /* 0x0000040001087983 */ /* 0x0009620000100800 */
[----:B------:R-:W-:Y:S01]  /*128b0*/  IMAD R5, R18, UR5, R0 ;  /* 0x0000000512057c24 */ /* 0x000fe2000f8e0200 */
[----:B------:R-:W-:-:S02]  /*128c0*/  SHF.R.S32.HI R0, RZ, 0x1f, R19 ;  /* 0x0000001fff007819 */ /* 0x000fc40000011413 */
[----:B-1----:R-:W-:Y:S02]  /*128d0*/  SEL R7, R19, RZ, !P5 ;  /* 0x000000ff13077207 */ /* 0x002fe40006800000 */
[----:B------:R-:W-:Y:S02]  /*128e0*/  SEL R0, R0, RZ, !P5 ;  /* 0x000000ff00007207 */ /* 0x000fe40006800000 */
[----:B0-----:R-:W-:-:S13]  /*128f0*/  ISETP.NE.AND P6, PT, R4, 0x1, PT ;  /* 0x000000010400780c */ /* 0x001fda0003fc5270 */
[----:B------:R-:W0:Y:S01]  /*12900*/  @P6 LDC R4, c[0x0][0x44c] ;  /* 0x00011300ff046b82 */ /* 0x000e220000000800 */
[----:B--2---:R-:W-:Y:S02]  /*12910*/  IMAD.MOV.U32 R3, RZ, RZ, R2 ;  /* 0x000000ffff037224 */ /* 0x004fe400078e0002 */
[----:B---3--:R-:W-:Y:S01]  /*12920*/  IMAD.MOV.U32 R2, RZ, RZ, R20 ;  /* 0x000000ffff027224 */ /* 0x008fe200078e0014 */
[----:B------:R-:W1:Y:S03]  /*12930*/  S2R R21, SR_TID.X ;  /* 0x0000000000157919 */ /* 0x000e660000002100 */
[----:B------:R-:W-:Y:S01]  /*12940*/  IMAD.WIDE.U32 R2, R18, UR4, R2 ;  /* 0x0000000412027c25 */ /* 0x000fe2000f8e0002 */
[----:B------:R-:W2:Y:S01]  /*12950*/  S2R R20, SR_TID.X ;  /* 0x0000000000147919 */ /* 0x000ea20000002100 */
[----:B------:R-:W-:Y:S02]  /*12960*/  ULDC.64 UR4, c[0x0][0x2e0] ;  /* 0x0000b80000047ab9 */ /* 0x000fe40000000a00 */
[----:B------:R-:W-:-:S02]  /*12970*/  IMAD R0, R0, UR4, RZ ;  /* 0x0000000400007c24 */ /* 0x000fc4000f8e02ff */
[----:B------:R-:W-:Y:S02]  /*12980*/  IMAD.IADD R3, R3, 0x1, R5 ;  /* 0x0000000103037824 */ /* 0x000fe400078e0205 */
[C---:B------:R-:W-:Y:S02]  /*12990*/  IMAD R5, R7.reuse, UR5, R0 ;  /* 0x0000000507057c24 */ /* 0x040fe4000f8e0200 */
[----:B------:R-:W3:Y:S01]  /*129a0*/  @P6 LDC R0, c[0x0][0x450] ;  /* 0x00011400ff006b82 */ /* 0x000ee20000000800 */
[----:B------:R-:W-:Y:S01]  /*129b0*/  IMAD.WIDE.U32 R2, R7, UR4, R2 ;  /* 0x0000000407027c25 */ /* 0x000fe2000f8e0002 */
[----:B------:R-:W-:-:S03]  /*129c0*/  ULDC.64 UR4, c[0x0][0x2d0] ;  /* 0x0000b40000047ab9 */ /* 0x000fc60000000a00 */
[----:B------:R-:W-:Y:S02]  /*129d0*/  IMAD.IADD R3, R3, 0x1, R5 ;  /* 0x0000000103037824 */ /* 0x000fe400078e0205 */
[----:B-1----:R-:W-:Y:S01]  /*129e0*/  IMAD.SHL.U32 R21, R21, 0x10, RZ ;  /* 0x0000001015157824 */ /* 0x002fe200078e00ff */
[----:B--2---:R-:W-:-:S04]  /*129f0*/  LOP3.LUT R20, R20, 0x7f, RZ, 0xc0, !PT ;  /* 0x0000007f14147812 */ /* 0x004fc800078ec0ff */
[----:B------:R-:W-:Y:S02]  /*12a00*/  LOP3.LUT R21, R21, 0x70, RZ, 0xc0, !PT ;  /* 0x0000007015157812 */ /* 0x000fe400078ec0ff */
[----:B------:R-:W-:-:S04]  /*12a10*/  SHF.R.U32.HI R20, RZ, 0x3, R20 ;  /* 0x00000003ff147819 */ /* 0x000fc80000011614 */
[----:B------:R-:W-:-:S05]  /*12a20*/  LOP3.LUT R20, R20, R21, RZ, 0xfc, !PT ;  /* 0x0000001514147212 */ /* 0x000fca00078efcff */
[----:B------:R-:W-:-:S04]  /*12a30*/  IMAD.IADD R6, R20, 0x1, R27 ;  /* 0x0000000114067824 */ /* 0x000fc800078e021b */
[----:B0-----:R-:W-:-:S04]  /*12a40*/  @P6 IMAD.HI.U32 R5, R6, R4, RZ ;  /* 0x0000000406056227 */ /* 0x001fc800078e00ff */
[----:B------:R-:W-:Y:S01]  /*12a50*/  IMAD.MOV.U32 R4, RZ, RZ, R6 ;  /* 0x000000ffff047224 */ /* 0x000fe200078e0006 */
[----:B---3--:R-:W-:Y:S02]  /*12a60*/  @P6 SHF.R.U32.HI R4, RZ, R0, R5 ;  /* 0x00000000ff046219 */ /* 0x008fe40000011605 */
[----:B------:R-:W0:Y:S03]  /*12a70*/  LDC R5, c[0x0][0x448] ;  /* 0x00011200ff057b82 */ /* 0x000e260000000800 */
[----:B------:R-:W-:Y:S01]  /*12a80*/  IMAD.MOV R0, RZ, RZ, -R4 ;  /* 0x000000ffff007224 */ /* 0x000fe200078e0a04 */
[----:B------:R-:W1:Y:S01]  /*12a90*/  S2R R20, SR_TID.X ;  /* 0x0000000000147919 */ /* 0x000e620000002100 */
[----:B------:R-:W-:-:S04]  /*12aa0*/  IMAD.WIDE.U32 R2, R4, UR4, R2 ;  /* 0x0000000404027c25 */ /* 0x000fc8000f8e0002 */
[----:B0-----:R-:W-:Y:S01]  /*12ab0*/  IMAD R0, R5, R0, R6 ;  /* 0x0000000005007224 */ /* 0x001fe200078e0206 */
[----:B------:R-:W-:-:S05]  /*12ac0*/  SHF.R.S32.HI R6, RZ, 0x1f, R4 ;  /* 0x0000001fff067819 */ /* 0x000fca0000011404 */
[----:B------:R-:W-:-:S04]  /*12ad0*/  IMAD R6, R6, UR4, RZ ;  /* 0x0000000406067c24 */ /* 0x000fc8000f8e02ff */
        /* <DEDUP_REMOVED lines=8> */
[C---:B------:R-:W-:Y:S01]  /*12b60*/  LEA R0, P0, R2.reuse, UR4, 0x1 ;  /* 0x0000000402007c11 */ /* 0x040fe2000f8008ff */
[----:B------:R-:W-:Y:S01]  /*12b70*/  IMAD.IADD R3, R3, 0x1, R4 ;  /* 0x0000000103037824 */ /* 0x000fe200078e0204 */
[----:B------:R-:W-:Y:S02]  /*12b80*/  ULDC UR4, c[0x0][0x2b8] ;  /* 0x0000ae0000047ab9 */ /* 0x000fe40000000800 */
[----:B------:R-:W-:Y:S02]  /*12b90*/  ISETP.GE.AND P1, PT, R29, UR4, PT ;  /* 0x000000041d007c0c */ /* 0x000fe4000bf26270 */
[----:B------:R-:W-:Y:S02]  /*12ba0*/  LEA.HI.X R4, R2, UR5, R3, 0x1, P0 ;  /* 0x0000000502047c11 */ /* 0x000fe400080f0c03 */
[----:B------:R-:W-:Y:S01]  /*12bb0*/  ISETP.GE.AND P0, PT, R30, UR4, PT ;  /* 0x000000041e007c0c */ /* 0x000fe2000bf06270 */
[----:B------:R-:W-:Y:S01]  /*12bc0*/  UMOV UR4, 0xffffffff ;  /* 0xffffffff00047882 */ /* 0x000fe20000000000 */
[----:B-1----:R-:W-:-:S04]  /*12bd0*/  LOP3.LUT R20, R20, 0x7f, RZ, 0xc0, !PT ;  /* 0x0000007f14147812 */ /* 0x002fc800078ec0ff */
[----:B------:R-:W-:Y:S01]  /*12be0*/  SHF.R.U32.HI R9, RZ, 0x3, R20 ;  /* 0x00000003ff097819 */ /* 0x000fe20000011614 */
[----:B----4-:R-:W-:Y:S06]  /*12bf0*/  BRA.DIV UR4, `(.L_x_1468) ;  /* 0x0000003e04c07947 */ /* 0x010fec000b800000 */
[----:B------:R-:W0:Y:S01]  /*12c00*/  SHFL.IDX PT, R14, R0, RZ, 0x181f ;  /* 0x00181fff000e7589 */ /* 0x000e2200000e0000 */
[----:B------:R-:W-:Y:S02]  /*12c10*/  IMAD R31, R31, R5, RZ ;  /* 0x000000051f1f7224 */ /* 0x000fe400078e02ff */
        /* <DEDUP_REMOVED lines=8> */
[----:B-----5:R-:W-:Y:S04]  /*12ca0*/  @!P2 LDGSTS.E.BYPASS.LTC128B.128 [R8+0x10400], desc[UR54][R2.64], !P0 ;  /* 0x104000000208afae */ /* 0x020fe8000c101d76 */
[----:B------:R1:W-:Y:S01]  /*12cb0*/  @!P2 LDGSTS.E.BYPASS.LTC128B.128 [R8+0x14400], desc[UR54][R2.64+0x80], !P1 ;  /* 0x144000800208afae */ /* 0x0003e2000c901d76 */
[----:B------:R-:W-:Y:S01]  /*12cc0*/  ISETP.GE.AND P2, PT, R6, R31, PT ;  /* 0x0000001f0600720c */ /* 0x000fe20003f46270 */
[----:B------:R-:W-:-:S02]  /*12cd0*/  VIADD R6, R27, 0x20 ;  /* 0x000000201b067836 */ /* 0x000fc40000000000 */
[----:B-1----:R-:W1:Y:S10]  /*12ce0*/  SHFL.IDX PT, R2, R4, 0x1, 0x181f ;  /* 0x00381f0004027f89 */ /* 0x002e7400000e0000 */
[----:B0-----:R-:W-:-:S05]  /*12cf0*/  @!P2 LEA R14, P3, R30, R14, 0x1 ;  /* 0x0000000e1e0ea211 */ /* 0x001fca00078608ff */
[----:B-1----:R-:W-:Y:S02]  /*12d00*/  @!P2 IMAD.X R5, RZ, RZ, R2, P3 ;  /* 0x000000ffff05a224 */ /* 0x002fe400018e0602 */
[----:B------:R-:W-:Y:S02]  /*12d10*/  @!P2 IMAD.MOV.U32 R2, RZ, RZ, R14 ;  /* 0x000000ffff02a224 */ /* 0x000fe400078e000e */
[----:B------:R-:W-:Y:S01]  /*12d20*/  @!P2 IMAD.MOV.U32 R3, RZ, RZ, R5 ;  /* 0x000000ffff03a224 */ /* 0x000fe200078e0005 */
[----:B------:R-:W0:Y:S04]  /*12d30*/  SHFL.IDX PT, R14, R0, 0x2, 0x181f ;  /* 0x00581f00000e7f89 */ /* 0x000e2800000e0000 */
[----:B------:R-:W-:Y:S04]  /*12d40*/  @!P2 LDGSTS.E.BYPASS.LTC128B.128 [R8+0x10c00], desc[UR54][R2.64], !P0 ;  /* 0x10c000000208afae */ /* 0x000fe8000c101d76 */
        /* <DEDUP_REMOVED lines=51> */
.L_x_1563:
        /* <DEDUP_REMOVED lines=11> */
.L_x_1470:
[----:B------:R-:W-:Y:S05]  /*13130*/  BSYNC B0 ;  /* 0x0000000000007941 */ /* 0x000fea0003800000 */
.L_x_1469:
[----:B------:R-:W-:Y:S01]  /*13140*/  NOP ;  /* 0x0000000000007918 */ /* 0x000fe20000000000 */
[----:B------:R-:W-:-:S13]  /*13150*/  PLOP3.LUT P0, PT, PT, PT, PT, 0x80, 0x0 ;  /* 0x000000000000781c */ /* 0x000fda0003f0f070 */
.L_x_1471:
        /* <DEDUP_REMOVED lines=14> */
[----:B0-----:R-:W3:Y:S01]  /*13240*/  LDL.LU R2, [R1+0x10] ;  /* 0x0000100001027983 */ /* 0x001ee20000300800 */
[----:B------:R0:W-:Y:S01]  /*13250*/  SYNCS.ARRIVE.TRANS64.A1T0 RZ, [R22+URZ+0x28800], RZ ;  /* 0x028800ff16ff79a7 */ /* 0x0001e2000810003f */
[----:B------:R-:W-:Y:S01]  /*13260*/  BSSY B0, `(.L_x_1472) ;  /* 0x0000005000007945 */ /* 0x000fe20003800000 */
[----:B------:R-:W1:Y:S01]  /*13270*/  SYNCS.PHASECHK.TRANS64.TRYWAIT P1, [R22+URZ+0x28820], R3 ;  /* 0x02882003160075a7 */ /* 0x000e62000802017f */
[----:B---3--:R-:W-:-:S05]  /*13280*/  VIADD R6, R2, 0xfffffffe ;  /* 0xfffffffe02067836 */ /* 0x008fca0000000000 */
[----:B------:R-:W-:Y:S01]  /*13290*/  ISETP.GE.AND P0, PT, R6, R36, PT ;  /* 0x000000240600720c */ /* 0x000fe20003f06270 */
[----:B01----:R-:W-:-:S12]  /*132a0*/  @!P1 BRA `(.L_x_1473) ;  /* 0x0000004000949947 */ /* 0x003fd80003800000 */
.L_x_1564:
[----:B------:R-:W-:Y:S05]  /*132b0*/  BSYNC B0 ;  /* 0x0000000000007941 */ /* 0x000fea0003800000 */
.L_x_1472:
[----:B------:R-:W-:Y:S04]  /*132c0*/  BSSY B0, `(.L_x_1474) ;  /* 0x000010d000007945 */ /* 0x000fe80003800000 */
[----:B------:R-:W-:Y:S05]  /*132d0*/  @!P0 BRA `(.L_x_1475) ;  /* 0x00000010002c8947 */ /* 0x000fea0003800000 */
[----:B------:R-:W-:Y:S01]  /*132e0*/  ULDC UR4, c[0x0][0x2f4] ;  /* 0x0000bd0000047ab9 */ /* 0x000fe20000000800 */
[----:B------:R-:W-:Y:S01]  /*132f0*/  IMAD.MOV.U32 R10, RZ, RZ, R24 ;  /* 0x000000ffff0a7224 */ /* 0x000fe200078e0018 */
[----:B------:R-:W-:Y:S01]  /*13300*/  ISETP.GE.AND P2, PT, R30, UR4, PT ;  /* 0x000000041e007c0c */ /* 0x000fe2000bf46270 */
[----:B------:R-:W-:Y:S01]  /*13310*/  IMAD.MOV.U32 R20, RZ, RZ, R28 ;  /* 0x000000ffff147224 */ /* 0x000fe200078e001c */
[----:B------:R-:W-:Y:S01]  /*13320*/  ISETP.GE.AND P1, PT, R29, UR4, PT ;  /* 0x000000041d007c0c */ /* 0x000fe2000bf26270 */
[----:B------:R-:W-:-:S12]  /*13330*/  IMAD.MOV.U32 R31, RZ, RZ, R25 ;  /* 0x000000ffff1f7224 */ /* 0x000fd800078e0019 */
.L_x_1488:
[----:B------:R-:W3:Y:S01]  /*13340*/  LDL R4, [R1] ;  /* 0x0000000001047983 */ /* 0x000ee20000100800 */
[----:B0-----:R-:W0:Y:S01]  /*13350*/  LDC R3, c[0x0][0x430] ;  /* 0x00010c00ff037b82 */ /* 0x001e220000000800 */
[----:B------:R-:W1:Y:S01]  /*13360*/  S2R R2, SR_TID.X ;  /* 0x0000000000027919 */ /* 0x000e620000002100 */
[----:B0-----:R-:W-:Y:S02]  /*13370*/  ISETP.NE.AND P0, PT, R3, 0x1, PT ;  /* 0x000000010300780c */ /* 0x001fe40003f05270 */
[C---:B-1----:R-:W-:Y:S01]  /*13380*/  LOP3.LUT R0, R2.reuse, 0x7f, RZ, 0xc0, !PT ;  /* 0x0000007f02007812 */ /* 0x042fe200078ec0ff */
[----:B------:R-:W-:-:S10]  /*13390*/  IMAD.SHL.U32 R5, R2, 0x10, RZ ;  /* 0x0000001002057824 */ /* 0x000fd400078e00ff */
[----:B------:R-:W0:Y:S08]  /*133a0*/  @P0 LDC R3, c[0x0][0x438] ;  /* 0x00010e00ff030b82 */ /* 0x000e300000000800 */
[----:B------:R-:W1:Y:S01]  /*133b0*/  @P0 LDC R2, c[0x0][0x434] ;  /* 0x00010d00ff020b82 */ /* 0x000e620000000800 */
[----:B------:R-:W-:Y:S02]  /*133c0*/  SHF.R.U32.HI R0, RZ, 0x3, R0 ;  /* 0x00000003ff007819 */ /* 0x000fe40000011600 */
[----:B------:R-:W-:-:S03]  /*133d0*/  LOP3.LUT R5, R5, 0x70, RZ, 0xc0, !PT ;  /* 0x0000007005057812 */ /* 0x000fc600078ec0ff */
[----:B------:R-:W-:-:S05]  /*133e0*/  IMAD R0, R6, 0x80, R0 ;  /* 0x0000008006007824 */ /* 0x000fca00078e0200 */
[----:B------:R-:W-:Y:S01]  /*133f0*/  IADD3 R7, R5, R0, R37 ;  /* 0x0000000005077210 */ /* 0x000fe20007ffe025 */
[----:B------:R-:W-:Y:S05]  /*13400*/  YIELD ;  /* 0x0000000000007946 */ /* 0x000fea0003800000 */
[----:B------:R-:W-:Y:S01]  /*13410*/  IMAD.MOV.U32 R8, RZ, RZ, R7 ;  /* 0x000000ffff087224 */ /* 0x000fe200078e0007 */
[----:B------:R-:W-:Y:S01]  /*13420*/  ULDC.64 UR4, c[0x0][0x428] ;  /* 0x00010a0000047ab9 */ /* 0x000fe20000000a00 */
[----:B-1----:R-:W-:-:S05]  /*13430*/  @P0 IMAD.HI.U32 R0, R7, R2, RZ ;  /* 0x0000000207000227 */ /* 0x002fca00078e00ff */
[----:B0-----:R-:W-:-:S04]  /*13440*/  @P0 SHF.R.U32.HI R8, RZ, R3, R0 ;  /* 0x00000003ff080219 */ /* 0x001fc80000011600 */
[--C-:B------:R-:W-:Y:S01]  /*13450*/  SHF.R.S32.HI R3, RZ, 0x1f, R8.reuse ;  /* 0x0000001fff037819 */ /* 0x100fe20000011408 */
[----:B------:R-:W-:-:S04]  /*13460*/  IMAD.MOV.U32 R2, RZ, RZ, R8 ;  /* 0x000000ffff027224 */ /* 0x000fc800078e0008 */
[----:B------:R-:W-:-:S04]  /*13470*/  IMAD.WIDE.U32 R2, R33, UR4, R2 ;  /* 0x0000000421027c25 */ /* 0x000fc8000f8e0002 */
[----:B---3--:R-:W-:-:S04]  /*13480*/  IMAD R0, R4, UR4, RZ ;  /* 0x0000000404007c24 */ /* 0x008fc8000f8e02ff */
[----:B------:R-:W-:Y:S01]  /*13490*/  IMAD R5, R33, UR5, R0 ;  /* 0x0000000521057c24 */ /* 0x000fe2000f8e0200 */
[----:B------:R-:W-:Y:S02]  /*134a0*/  ULDC.64 UR4, c[0x0][0x418] ;  /* 0x0001060000047ab9 */ /* 0x000fe40000000a00 */
[----:B------:R-:W-:Y:S01]  /*134b0*/  LEA R4, P0, R2, UR4, 0x2 ;  /* 0x0000000402047c11 */ /* 0x000fe2000f8010ff */
[----:B------:R-:W-:Y:S01]  /*134c0*/  IMAD.IADD R3, R5, 0x1, R3 ;  /* 0x0000000105037824 */ /* 0x000fe200078e0203 */
[----:B------:R-:W-:-:S04]  /*134d0*/  ULDC UR4, c[0x0][0x430] ;  /* 0x00010c0000047ab9 */ /* 0x000fc80000000800 */
[----:B------:R-:W-:-:S05]  /*134e0*/  LEA.HI.X R5, R2, UR5, R3, 0x2, P0 ;  /* 0x0000000502057c11 */ /* 0x000fca00080f1403 */
[----:B------:R0:W3:Y:S01]  /*134f0*/  LDG.E R0, desc[UR54][R4.64] ;  /* 0x0000003604007981 */ /* 0x0000e2000c1e1900 */
[----:B------:R-:W-:Y:S02]  /*13500*/  IMAD.U32 R9, RZ, RZ, UR36 ;  /* 0x00000024ff097e24 */ /* 0x000fe4000f8e00ff */
[----:B------:R-:W-:-:S03]  /*13510*/  VIADD R24, R10, 0x1 ;  /* 0x000000010a187836 */ /* 0x000fc60000000000 */
[----:B------:R-:W-:Y:S01]  /*13520*/  ISETP.NE.AND P3, PT, R9, 0x3, PT ;  /* 0x000000030900780c */ /* 0x000fe20003f65270 */
[----:B------:R-:W-:Y:S01]  /*13530*/  IMAD.MOV R2, RZ, RZ, -R8 ;  /* 0x000000ffff027224 */ /* 0x000fe200078e0a08 */
[----:B------:R-:W-:-:S03]  /*13540*/  ISETP.NE.AND P0, PT, R24, 0x2, PT ;  /* 0x000000021800780c */ /* 0x000fc60003f05270 */
[----:B0-----:R-:W-:Y:S01]  /*13550*/  IMAD R4, R2, UR4, R7 ;  /* 0x0000000402047c24 */ /* 0x001fe2000f8e0207 */
[----:B------:R-:W-:Y:S01]  /*13560*/  SEL R28, RZ, 0x1, P0 ;  /* 0x00000001ff1c7807 */ /* 0x000fe20000000000 */
[----:B------:R-:W-:Y:S01]  /*13570*/  IMAD.MOV.U32 R25, RZ, RZ, R6 ;  /* 0x000000ffff197224 */ /* 0x000fe200078e0006 */
[----:B------:R-:W-:Y:S02]  /*13580*/  SEL R24, R24, RZ, P0 ;  /* 0x000000ff18187207 */ /* 0x000fe40000000000 */
[----:B------:R-:W-:Y:S02]  /*13590*/  LOP3.LUT R28, R20, R28, RZ, 0x3c, !PT ;  /* 0x0000001c141c7212 */ /* 0x000fe400078e3cff */
[----:B---3--:R-:W-:Y:S01]  /*135a0*/  SHF.R.S32.HI R27, RZ, 0x1f, R0 ;  /* 0x0000001fff1b7819 */ /* 0x008fe20000011400 */
[----:B------:R-:W-:Y:S06]  /*135b0*/  @!P3 BRA `(.L_x_1476) ;  /* 0x000000000004b947 */ /* 0x000fec0003800000 */
[----:B------:R-:W-:Y:S01]  /*135c0*/  BPT.TRAP 0x1 ;  /* 0x000000040000795c */ /* 0x000fe20000300000 */
.L_x_1476:
[----:B------:R-:W-:Y:S01]  /*135d0*/  IMAD R6, R24, 0x8, R22 ;  /* 0x0000000818067824 */ /* 0x000fe200078e0216 */
[----:B------:R-:W-:Y:S01]  /*135e0*/  SHF.L.U32 R3, R28, 0x1f, RZ ;  /* 0x0000001f1c037819 */ /* 0x000fe200000006ff */
[----:B------:R-:W-:Y:S03]  /*135f0*/  BSSY B1, `(.L_x_1477) ;  /* 0x0000003000017945 */ /* 0x000fe60003800000 */
[----:B------:R-:W0:Y:S02]  /*13600*/  SYNCS.PHASECHK.TRANS64.TRYWAIT P0, [R6+URZ+0x28840], R3 ;  /* 0x02884003060075a7 */ /* 0x000e24000800017f */
[----:B0-----:R-:W-:Y:S05]  /*13610*/  @!P0 BRA `(.L_x_1478) ;  /* 0x0000003c00cc8947 */ /* 0x001fea0003800000 */
.L_x_1565:
[----:B------:R-:W-:Y:S05]  /*13620*/  BSYNC B1 ;  /* 0x0000000000017941 */ /* 0x000fea0003800000 */
.L_x_1477:
[----:B------:R-:W-:Y:S01]  /*13630*/  SHF.R.S32.HI R21, RZ, 0x1f, R4 ;  /* 0x0000001fff157819 */ /* 0x000fe20000011404 */
[----:B------:R-:W-:Y:S01]  /*13640*/  ULDC.64 UR4, c[0x0][0x300] ;  /* 0x0000c00000047ab9 */ /* 0x000fe20000000a00 */
[----:B------:R-:W-:Y:S01]  /*13650*/  LOP3.LUT P4, RZ, R26, 0x2, RZ, 0xc0, !PT ;  /* 0x000000021aff7812 */ /* 0x000fe2000788c0ff */
        /* <DEDUP_REMOVED lines=68> */
.L_x_1583:
        /* <DEDUP_REMOVED lines=9> */
.L_x_1480:
[----:B------:R-:W-:Y:S02]  /*13b30*/  PLOP3.LUT P3, PT, P3, P0, PT, 0xa2, 0x0 ;  /* 0x000000000000781c */ /* 0x000fe40001f61472 */
[----:B------:R-:W-:-:S08]  /*13b40*/  @P0 R2UR P3, UR4, R6 ;  /* 0x00000000060402ca */ /* 0x000fd00000060000 */
[----:B------:R-:W-:-:S05]  /*13b50*/  @P0 PLOP3.LUT P0, PT, P3, PT, PT, 0x80, 0x0 ;  /* 0x000000000000081c */ /* 0x000fca0001f0f070 */
[----:B------:R-:W-:Y:S01]  /*13b60*/  @!P3 SYNCS.ARRIVE.TRANS64.RED.A0T1 RZ, [UR4+0x28830], RZ ;  /* 0x028830ffffffb9a7 */ /* 0x000fe20008200404 */
[----:B------:R-:W-:Y:S07]  /*13b70*/  @!P3 ARRIVES.LDGSTSBAR.64.TRANSCNT [UR4+0x28830] ;  /* 0x02883000ff00b9b0 */ /* 0x000fee0008000a84 */
[----:B------:R-:W-:Y:S05]  /*13b80*/  @P0 BRA.U.ANY `(.L_x_1480) ;  /* 0xfffffffd00e80947 */ /* 0x000fea000393ffff */
[----:B------:R-:W-:Y:S01]  /*13b90*/  NOP ;  /* 0x0000000000007918 */ /* 0x000fe20000000000 */
[----:B-1----:R-:W-:-:S05]  /*13ba0*/  IMAD.U32 R2, RZ, RZ, UR36 ;  /* 0x00000024ff027e24 */ /* 0x002fca000f8e00ff */
[----:B------:R-:W-:-:S13]  /*13bb0*/  ISETP.NE.AND P4, PT, R2, 0x3, PT ;  /* 0x000000030200780c */ /* 0x000fda0003f85270 */
[----:B------:R-:W-:Y:S05]  /*13bc0*/  @!P4 BRA `(.L_x_1481) ;  /* 0x000000000004c947 */ /* 0x000fea0003800000 */
[----:B------:R-:W-:Y:S01]  /*13bd0*/  BPT.TRAP 0x1 ;  /* 0x000000040000795c */ /* 0x000fe20000300000 */
.L_x_1481:
[----:B------:R1:W-:Y:S01]  /*13be0*/  SYNCS.ARRIVE.TRANS64.A1T0 RZ, [R6+URZ+0x28830], RZ ;  /* 0x028830ff06ff79a7 */ /* 0x0003e2000810003f */
[----:B------:R-:W-:Y:S05]  /*13bf0*/  @!P4 BRA `(.L_x_1482) ;  /* 0x000000000004c947 */ /* 0x000fea0003800000 */
[----:B------:R-:W-:Y:S01]  /*13c00*/  BPT.TRAP 0x1 ;  /* 0x000000040000795c */ /* 0x000fe20000300000 */
.L_x_1482:
[----:B------:R-:W-:Y:S01]  /*13c10*/  SHF.L.U32 R2, R20, 0x1f, RZ ;  /* 0x0000001f14027819 */ /* 0x000fe200000006ff */
[----:B-1----:R-:W-:Y:S01]  /*13c20*/  IMAD R6, R10, 0x8, R22 ;  /* 0x000000080a067824 */ /* 0x002fe200078e0216 */
[----:B------:R-:W-:Y:S03]  /*13c30*/  BSSY B1, `(.L_x_1483) ;  /* 0x0000003000017945 */ /* 0x000fe60003800000 */
[----:B------:R-:W1:Y:S02]  /*13c40*/  SYNCS.PHASECHK.TRANS64.TRYWAIT P0, [R6+URZ+0x28860], R2 ;  /* 0x02886002060075a7 */ /* 0x000e64000800017f */
[----:B-1----:R-:W-:Y:S05]  /*13c50*/  @!P0 BRA `(.L_x_1484) ;  /* 0x00000040009c8947 */ /* 0x002fea0003800000 */
.L_x_1584:
[----:B------:R-:W-:Y:S05]  /*13c60*/  BSYNC B1 ;  /* 0x0000000000017941 */ /* 0x000fea0003800000 */
.L_x_1483:
[----:B------:R-:W3:Y:S01]  /*13c70*/  S2R R3, SR_TID.X ;  /* 0x0000000000037919 */ /* 0x000ee20000002100 */
[----:B------:R-:W-:Y:S01]  /*13c80*/  UMOV UR4, 0xffffffff ;  /* 0xffffffff00047882 */ /* 0x000fe20000000000 */
[----:B------:R-:W-:Y:S02]  /*13c90*/  IMAD R8, R31, -0x80, R35 ;  /* 0xffffff801f087824 */ /* 0x000fe400078e0223 */
[----:B0-----:R-:W-:Y:S01]  /*13ca0*/  IMAD R7, R10, 0x4000, R34 ;  /* 0x000040000a077824 */ /* 0x001fe200078e0222 */
[----:B---3--:R-:W-:-:S04]  /*13cb0*/  LOP3.LUT R3, R3, 0x7f, RZ, 0xc0, !PT ;  /* 0x0000007f03037812 */ /* 0x008fc800078ec0ff */
[----:B------:R-:W-:-:S05]  /*13cc0*/  SHF.R.U32.HI R3, RZ, 0x3, R3 ;  /* 0x00000003ff037819 */ /* 0x000fca0000011603 */
[----:B------:R-:W-:Y:S01]  /*13cd0*/  IMAD.IADD R8, R8, 0x1, -R3 ;  /* 0x0000000108087824 */ /* 0x000fe200078e0a03 */
[----:B------:R-:W-:Y:S06]  /*13ce0*/  BRA.DIV UR4, `(.L_x_1485) ;  /* 0x00000042048c7947 */ /* 0x000fec000b800000 */
[----:B-1----:R-:W0:Y:S01]  /*13cf0*/  SHFL.IDX PT, R2, R17, RZ, 0x181f ;  /* 0x00181fff11027589 */ /* 0x002e2200000e0000 */
[----:B------:R-:W-:-:S03]  /*13d00*/  IMAD R7, R7, 0x2, R22 ;  /* 0x0000000207077824 */ /* 0x000fc600078e0216 */
[----:B------:R-:W1:Y:S04]  /*13d10*/  SHFL.IDX PT, R3, R23, RZ, 0x181f ;  /* 0x00181fff17037589 */ /* 0x000e6800000e0000 */
[----:B--2---:R-:W-:Y:S01]  /*13d20*/  SHFL.IDX PT, R14, R17, 0x7, 0x181f ;  /* 0x00f81f00110e7f89 */ /* 0x004fe200000e0000 */
        /* <DEDUP_REMOVED lines=49> */
[----:B0-----:R-:W-:-:S05]  /*14040*/  IADD3 R2, P0, R2, R5, RZ ;  /* 0x0000000502027210 */ /* 0x001fca0007f1e0ff */
[----:B-1----:R-:W-:Y:S01]  /*14050*/  IMAD.X R3, RZ, RZ, R3, P0 ;  /* 0x000000ffff037224 */ /* 0x002fe200000e0603 */
[----:B------:R-:W-:-:S13]  /*14060*/  ISETP.LT.OR P0, PT, R8, 0x61, P2 ;  /* 0x000000610800780c */ /* 0x000fda0001701670 */
[----:B------:R0:W-:Y:S01]  /*14070*/  LDGSTS.E.BYPASS.LTC128B.128 [R7+0x3400], desc[UR54][R2.64], !P0 ;  /* 0x0340000002077fae */ /* 0x0001e2000c101d76 */
[----:B------:R-:W-:-:S13]  /*14080*/  ISETP.LT.OR P0, PT, R8, 0x61, P1 ;  /* 0x000000610800780c */ /* 0x000fda0000f01670 */
[----:B--2---:R0:W-:Y:S02]  /*14090*/  LDGSTS.E.BYPASS.LTC128B.128 [R7+0x7400], desc[UR54][R2.64+0x80], !P0 ;  /* 0x0740008002077fae */ /* 0x0041e4000c101d76 */
.L_x_1602:
        /* <DEDUP_REMOVED lines=29> */
.L_x_1486:
        /* <DEDUP_REMOVED lines=11> */
.L_x_1487:
[C---:B------:R-:W-:Y:S01]  /*14320*/  ISETP.GT.AND P0, PT, R25.reuse, R36, PT ;  /* 0x000000241900720c */ /* 0x040fe20003f04270 */
[----:B------:R0:W-:Y:S01]  /*14330*/  SYNCS.ARRIVE.TRANS64.A1T0 RZ, [R6+URZ+0x28850], RZ ;  /* 0x028850ff06ff79a7 */ /* 0x0001e2000810003f */
[----:B------:R-:W-:Y:S02]  /*14340*/  IMAD.MOV.U32 R10, RZ, RZ, R24 ;  /* 0x000000ffff0a7224 */ /* 0x000fe400078e0018 */
[----:B------:R-:W-:Y:S02]  /*14350*/  IMAD.MOV.U32 R20, RZ, RZ, R28 ;  /* 0x000000ffff147224 */ /* 0x000fe400078e001c */
[----:B------:R-:W-:Y:S02]  /*14360*/  IMAD.MOV.U32 R31, RZ, RZ, R25 ;  /* 0x000000ffff1f7224 */ /* 0x000fe400078e0019 */
[----:B0-----:R-:W-:-:S05]  /*14370*/  VIADD R6, R25, 0xffffffff ;  /* 0xffffffff19067836 */ /* 0x001fca0000000000 */
[----:B------:R-:W-:Y:S05]  /*14380*/  @P0 BRA `(.L_x_1488) ;  /* 0xffffffec00ec0947 */ /* 0x000fea000383ffff */
.L_x_1475:
[----:B------:R-:W-:Y:S05]  /*14390*/  BSYNC B0 ;  /* 0x0000000000007941 */ /* 0x000fea0003800000 */
.L_x_1474:
        /* <DEDUP_REMOVED lines=17> */
.L_x_1490:
[----:B------:R-:W-:Y:S05]  /*144b0*/  BSYNC B0 ;  /* 0x0000000000007941 */ /* 0x000fea0003800000 */
.L_x_1489:
[----:B------:R-:W-:-:S05]  /*144c0*/  IMAD.U32 R0, RZ, RZ, UR36 ;  /* 0x00000024ff007e24 */ /* 0x000fca000f8e00ff */
[----:B------:R-:W-:-:S13]  /*144d0*/  ISETP.NE.AND P0, PT, R0, 0x3, PT ;  /* 0x000000030000780c */ /* 0x000fda0003f05270 */
[----:B------:R-:W-:Y:S05]  /*144e0*/  @!P0 BRA `(.L_x_1491) ;  /* 0x0000000000048947 */ /* 0x000fea0003800000 */
[----:B------:R-:W-:Y:S01]  /*144f0*/  BPT.TRAP 0x1 ;  /* 0x000000040000795c */ /* 0x000fe20000300000 */
.L_x_1491:
[----:B------:R-:W-:Y:S01]  /*14500*/  IMAD R0, R24, 0x8, R22 ;  /* 0x0000000818007824 */ /* 0x000fe200078e0216 */
[----:B0-----:R-:W-:Y:S01]  /*14510*/  SHF.L.U32 R3, R28, 0x1f, RZ ;  /* 0x0000001f1c037819 */ /* 0x001fe200000006ff */
[----:B------:R-:W-:Y:S01]  /*14520*/  BSSY B0, `(.L_x_1492) ;  /* 0x0000004000007945 */ /* 0x000fe20003800000 */
[----:B------:R-:W-:Y:S02]  /*14530*/  IMAD R6, R25, -0x80, R35 ;  /* 0xffffff8019067824 */ /* 0x000fe400078e0223 */
[----:B------:R-:W0:Y:S02]  /*14540*/  SYNCS.PHASECHK.TRANS64.TRYWAIT P0, [R0+URZ+0x28860], R3 ;  /* 0x02886003000075a7 */ /* 0x000e24000800017f */
[----:B0-----:R-:W-:Y:S05]  /*14550*/  @!P0 BRA `(.L_x_1493) ;  /* 0x0000004000f88947 */ /* 0x001fea0003800000 */
.L_x_1603:
[----:B------:R-:W-:Y:S05]  /*14560*/  BSYNC B0 ;  /* 0x0000000000007941 */ /* 0x000fea0003800000 */
.L_x_1492:
        /* <DEDUP_REMOVED lines=70> */
.L_x_1621:
        /* <DEDUP_REMOVED lines=11> */
.L_x_1495:
        /* <DEDUP_REMOVED lines=11> */
.L_x_1496:
[----:B------:R0:W-:Y:S01]  /*14b30*/  SYNCS.ARRIVE.TRANS64.A1T0 RZ, [R0+URZ+0x28850], RZ ;  /* 0x028850ff00ff79a7 */ /* 0x0001e2000810003f */
[----:B------:R-:W-:-:S05]  /*14b40*/  VIADD R24, R24, 0x1 ;  /* 0x0000000118187836 */ /* 0x000fca0000000000 */
[----:B------:R-:W-:-:S04]  /*14b50*/  ISETP.NE.AND P0, PT, R24, 0x2, PT ;  /* 0x000000021800780c */ /* 0x000fc80003f05270 */
[----:B------:R-:W-:Y:S02]  /*14b60*/  SEL R3, RZ, 0x1, P0 ;  /* 0x00000001ff037807 */ /* 0x000fe40000000000 */
[----:B------:R-:W-:Y:S02]  /*14b70*/  SEL R24, R24, RZ, P0 ;  /* 0x000000ff18187207 */ /* 0x000fe40000000000 */
[----:B0-----:R-:W-:-:S07]  /*14b80*/  LOP3.LUT R28, R28, R3, RZ, 0x3c, !PT ;  /* 0x000000031c1c7212 */ /* 0x001fce00078e3cff */
.L_x_1453:
[----:B------:R-:W-:Y:S05]  /*14b90*/  BSYNC B7 ;  /* 0x0000000000077941 */ /* 0x000fea0003800000 */
.L_x_1451:
        /* <DEDUP_REMOVED lines=8> */
[----:B------:R3:W4:Y:S01]  /*14c20*/  LDS.128 R16, [R22+0x288d0] ;  /* 0x0288d00016107984 */ /* 0x0007220000000c00 */
[----:B------:R-:W-:Y:S06]  /*14c30*/  BAR.ARV 0x4, 0x180 ;  /* 0x0106000000007b1d */ /* 0x000fec0000002000 */
[----:B------:R-:W-:Y:S05]  /*14c40*/  BRA `(.L_x_1498) ;  /* 0x0000000800cc7947 */ /* 0x000fea0003800000 */
.L_x_1497:
        /* <DEDUP_REMOVED lines=35> */
[----:B------:R1:W2:Y:S02]  /*14e80*/  SHFL.IDX PT, R14, R6, 0x1f, 0x1f ;  /* 0x03e01f00060e7f89 */ /* 0x0002a400000e0000 */
.L_x_1631:
[----:B------:R-:W-:Y:S02]  /*14e90*/  ULDC UR4, c[0x0][0xc38] ;  /* 0x00030e0000047ab9 */ /* 0x000fe40000000800 */
[----:B------:R-:W-:-:S04]  /*14ea0*/  IMAD.U32 R7, RZ, RZ, UR4 ;  /* 0x00000004ff077e24 */ /* 0x000fc8000f8e00ff */
[----:B--2---:R-:W-:-:S04]  /*14eb0*/  IMAD R3, R14, R7, RZ ;  /* 0x000000070e037224 */ /* 0x004fc800078e02ff */
[----:B------:R-:W-:-:S05]  /*14ec0*/  IMAD.IADD R8, R0, 0x1, R3 ;  /* 0x0000000100087824 */ /* 0x000fca00078e0203 */
[----:B------:R-:W-:-:S13]  /*14ed0*/  ISETP.GT.AND P6, PT, R8, R5, PT ;  /* 0x000000050800720c */ /* 0x000fda0003fc4270 */
[----:B------:R-:W-:Y:S05]  /*14ee0*/  @P6 BRA `(.L_x_1500) ;  /* 0x00000000009c6947 */ /* 0x000fea0003800000 */
.L_x_1505:
        /* <DEDUP_REMOVED lines=14> */
.L_x_1503:
[----:B------:R-:W-:Y:S05]  /*14fd0*/  BSYNC B0 ;  /* 0x0000000000007941 */ /* 0x000fea0003800000 */
.L_x_1502:
[----:B------:R-:W-:-:S03]  /*14fe0*/  UMOV UR4, 0xffffffff ;  /* 0xffffffff00047882 */ /* 0x000fc60000000000 */
[----:B------:R-:W-:Y:S05]  /*14ff0*/  BRA.DIV UR4, `(.L_x_1504) ;  /* 0x0000004a04047947 */ /* 0x000fea000b800000 */
[----:B-----5:R-:W3:Y:S02]  /*15000*/  SHFL.UP PT, R14, R4, 0x1, RZ ;  /* 0x04200000040e7989 */ /* 0x020ee400000e00ff */
[----:B---3--:R-:W-:-:S05]  /*15010*/  SEL R13, R14, RZ, P1 ;  /* 0x000000ff0e0d7207 */ /* 0x008fca0000800000 */
[----:B------:R-:W-:-:S05]  /*15020*/  IMAD.IADD R13, R4, 0x1, R13 ;  /* 0x00000001040d7824 */ /* 0x000fca00078e020d */
        /* <DEDUP_REMOVED lines=13> */
.L_x_1639:
[----:B------:R-:W-:Y:S02]  /*15100*/  ULDC UR4, c[0x0][0xc38] ;  /* 0x00030e0000047ab9 */ /* 0x000fe40000000800 */
[----:B------:R-:W-:-:S04]  /*15110*/  IMAD.U32 R7, RZ, RZ, UR4 ;  /* 0x00000004ff077e24 */ /* 0x000fc8000f8e00ff */
[----:B--2---:R-:W-:-:S04]  /*15120*/  IMAD R3, R14, R7, RZ ;  /* 0x000000070e037224 */ /* 0x004fc800078e02ff */
[----:B------:R-:W-:-:S05]  /*15130*/  IMAD.IADD R8, R3, 0x1, R8 ;  /* 0x0000000103087824 */ /* 0x000fca00078e0208 */
[----:B------:R-:W-:-:S13]  /*15140*/  ISETP.GT.AND P6, PT, R8, R5, PT ;  /* 0x000000050800720c */ /* 0x000fda0003fc4270 */
[----:B------:R-:W-:Y:S05]  /*15150*/  @!P6 BRA `(.L_x_1505) ;  /* 0xfffffffc0064e947 */ /* 0x000fea000383ffff */
.L_x_1500:
        /* <DEDUP_REMOVED lines=8> */
.L_x_1643:
[----:B------:R-:W-:Y:S01]  /*151e0*/  ISETP.NE.AND P0, PT, R0, RZ, PT ;  /* 0x000000ff0000720c */ /* 0x000fe20003f05270 */
[----:B------:R-:W-:-:S12]  /*151f0*/  IMAD.MOV.U32 R14, RZ, RZ, RZ ;  /* 0x000000ffff0e7224 */ /* 0x000fd800078e00ff */
[----:B------:R-:W-:Y:S05]  /*15200*/  @!P0 BRA `(.L_x_1507) ;  /* 0x0000000000108947 */ /* 0x000fea0003800000 */
[----:B------:R-:W-:Y:S01]  /*15210*/  UMOV UR4, 0xffffffff ;  /* 0xffffffff00047882 */ /* 0x000fe20000000000 */
[----:B------:R-:W-:Y:S02]  /*15220*/  VIADD R12, R8, 0xffffffff ;  /* 0xffffffff080c7836 */ /* 0x000fe40000000000 */
[----:B------:R-:W-:Y:S05]  /*15230*/  BRA.DIV UR4, `(.L_x_1508) ;  /* 0x0000004a04787947 */ /* 0x000fea000b800000 */
[----:B------:R4:W0:Y:S02]  /*15240*/  SHFL.IDX PT, R14, R6, R12, 0x1f ;  /* 0x00001f0c060e7589 */ /* 0x00082400000e0000 */
.L_x_1507:
[----:B------:R-:W5:Y:S01]  /*15250*/  LDC.64 R2, c[0x0][0xc90] ;  /* 0x00032400ff027b82 */ /* 0x000f620000000a00 */
[----:B------:R-:W-:-:S04]  /*15260*/  IMAD.IADD R19, R8, 0x1, R19 ;  /* 0x0000000108137824 */ /* 0x000fc800078e0213 */
[----:B-----5:R-:W-:-:S05]  /*15270*/  IMAD.WIDE R2, R19, 0x4, R2 ;  /* 0x0000000413027825 */ /* 0x020fca00078e0202 */
[----:B-1--4-:R1:W3:Y:S01]  /*15280*/  LDG.E R6, desc[UR54][R2.64] ;  /* 0x0000003602067981 */ /* 0x0122e2000c1e1900 */
[----:B0-----:R-:W-:-:S04]  /*15290*/  IMAD R16, R14, R7, R16 ;  /* 0x000000070e107224 */ /* 0x001fc800078e0210 */
[----:B------:R-:W-:Y:S02]  /*152a0*/  IMAD.IADD R5, R5, 0x1, -R16 ;  /* 0x0000000105057824 */ /* 0x000fe400078e0a10 */
[----:B-1----:R-:W-:Y:S02]  /*152b0*/  IMAD.MOV.U32 R2, RZ, RZ, RZ ;  /* 0x000000ffff027224 */ /* 0x002fe400078e00ff */
[----:B---3--:R-:W-:-:S05]  /*152c0*/  IMAD R0, R4, R6, RZ ;  /* 0x0000000604007224 */ /* 0x008fca00078e02ff */
[----:B--2---:R-:W-:-:S04]  /*152d0*/  IABS R8, R0 ;  /* 0x0000000000087213 */ /* 0x004fc80000000000 */
[----:B------:R-:W0:Y:S08]  /*152e0*/  I2F.RP R9, R8 ;  /* 0x0000000800097306 */ /* 0x000e300000209400 */
[----:B0-----:R-:W0:Y:S02]  /*152f0*/  MUFU.RCP R9, R9 ;  /* 0x0000000900097308 */ /* 0x001e240000001000 */
[----:B0-----:R-:W-:Y:S01]  /*15300*/  VIADD R10, R9, 0xffffffe ;  /* 0x0ffffffe090a7836 */ /* 0x001fe20000000000 */
[----:B------:R-:W-:-:S05]  /*15310*/  IABS R9, R0 ;  /* 0x0000000000097213 */ /* 0x000fca0000000000 */
[----:B------:R-:W0:Y:S01]  /*15320*/  F2I.FTZ.U32.TRUNC.NTZ R3, R10 ;  /* 0x0000000a00037305 */ /* 0x000e22000021f000 */
[----:B------:R-:W-:Y:S02]  /*15330*/  IMAD.MOV R9, RZ, RZ, -R9 ;  /* 0x000000ffff097224 */ /* 0x000fe400078e0a09 */
[----:B0-----:R-:W-:-:S04]  /*15340*/  IMAD.MOV R11, RZ, RZ, -R3 ;  /* 0x000000ffff0b7224 */ /* 0x001fc800078e0a03 */
[----:B------:R-:W-:-:S04]  /*15350*/  IMAD R11, R11, R8, RZ ;  /* 0x000000080b0b7224 */ /* 0x000fc800078e02ff */
[----:B------:R-:W-:Y:S01]  /*15360*/  IMAD.HI.U32 R2, R3, R11, R2 ;  /* 0x0000000b03027227 */ /* 0x000fe200078e0002 */
[----:B------:R-:W-:-:S05]  /*15370*/  IABS R3, R5 ;  /* 0x0000000500037213 */ /* 0x000fca0000000000 */
        /* <DEDUP_REMOVED lines=12> */
[----:B------:R-:W-:Y:S02]  /*15440*/  IMAD R8, R6, R2, RZ ;  /* 0x0000000206087224 */ /* 0x000fe400078e02ff */
[----:B------:R-:W-:Y:S02]  /*15450*/  IMAD.MOV R2, RZ, RZ, -R2 ;  /* 0x000000ffff027224 */ /* 0x000fe400078e0a02 */
[----:B------:R-:W-:Y:S02]  /*15460*/  IMAD.MOV R3, RZ, RZ, -R8 ;  /* 0x000000ffff037224 */ /* 0x000fe400078e0a08 */
[----:B------:R-:W-:Y:S02]  /*15470*/  IMAD R11, R0, R2, R5 ;  /* 0x00000002000b7224 */ /* 0x000fe400078e0205 */
[----:B------:R-:W-:Y:S01]  /*15480*/  IMAD.MOV.U32 R2, RZ, RZ, RZ ;  /* 0x000000ffff027224 */ /* 0x000fe200078e00ff */
[----:B------:R-:W-:-:S04]  /*15490*/  VIADDMNMX R6, R3, R7, R6, PT ;  /* 0x0000000703067246 */ /* 0x000fc80003800106 */
[----:B------:R-:W-:-:S04]  /*154a0*/  IABS R7, R6 ;  /* 0x0000000600077213 */ /* 0x000fc80000000000 */
[----:B------:R-:W0:Y:S08]  /*154b0*/  I2F.RP R9, R7 ;  /* 0x0000000700097306 */ /* 0x000e300000209400 */
[----:B0-----:R-:W0:Y:S02]  /*154c0*/  MUFU.RCP R9, R9 ;  /* 0x0000000900097308 */ /* 0x001e240000001000 */
[----:B0-----:R-:W-:-:S06]  /*154d0*/  VIADD R3, R9, 0xffffffe ;  /* 0x0ffffffe09037836 */ /* 0x001fcc0000000000 */
[----:B------:R-:W0:Y:S02]  /*154e0*/  F2I.FTZ.U32.TRUNC.NTZ R3, R3 ;  /* 0x0000000300037305 */ /* 0x000e24000021f000 */
[----:B0-----:R-:W-:-:S04]  /*154f0*/  IMAD.MOV R0, RZ, RZ, -R3 ;  /* 0x000000ffff007224 */ /* 0x001fc800078e0a03 */
[----:B------:R-:W-:Y:S01]  /*15500*/  IMAD R5, R0, R7, RZ ;  /* 0x0000000700057224 */ /* 0x000fe200078e02ff */
[----:B------:R-:W-:-:S03]  /*15510*/  IABS R0, R6 ;  /* 0x0000000600007213 */ /* 0x000fc60000000000 */
[----:B------:R-:W-:Y:S01]  /*15520*/  IMAD.HI.U32 R2, R3, R5, R2 ;  /* 0x0000000503027227 */ /* 0x000fe200078e0002 */
[----:B------:R-:W-:-:S03]  /*15530*/  IABS R5, R11 ;  /* 0x0000000b00057213 */ /* 0x000fc60000000000 */
[----:B------:R-:W-:Y:S02]  /*15540*/  IMAD.MOV R0, RZ, RZ, -R0 ;  /* 0x000000ffff007224 */ /* 0x000fe400078e0a00 */
[----:B------:R-:W-:-:S04]  /*15550*/  IMAD.HI.U32 R2, R2, R5, RZ ;  /* 0x0000000502027227 */ /* 0x000fc800078e00ff */
[----:B------:R-:W-:Y:S02]  /*15560*/  IMAD R0, R2, R0, R5 ;  /* 0x0000000002007224 */ /* 0x000fe400078e0205 */
[----:B------:R-:W-:-:S03]  /*15570*/  IMAD.IADD R3, R11, 0x1, R8 ;  /* 0x000000010b037824 */ /* 0x000fc600078e0208 */
        /* <DEDUP_REMOVED lines=9> */
[----:B------:R-:W-:Y:S01]  /*15610*/  @!P1 LOP3.LUT R2, RZ, R6, RZ, 0x33, !PT ;  /* 0x00000006ff029212 */ /* 0x000fe200078e33ff */
[----:B------:R-:W-:-:S03]  /*15620*/  IMAD.MOV R6, RZ, RZ, -R6 ;  /* 0x000000ffff067224 */ /* 0x000fc600078e0a06 */
[----:B------:R-:W-:Y:S01]  /*15630*/  LOP3.LUT R17, RZ, R2, RZ, 0x33, !PT ;  /* 0x00000002ff117212 */ /* 0x000fe200078e33ff */
[----:B------:R-:W-:-:S04]  /*15640*/  IMAD R18, R2, R6, R3 ;  /* 0x0000000602127224 */ /* 0x000fc800078e0203 */
[----:B------:R-:W-:Y:S01]  /*15650*/  IMAD.IADD R17, R4, 0x1, R17 ;  /* 0x0000000104117824 */ /* 0x000fe200078e0211 */
[----:B------:R-:W-:Y:S06]  /*15660*/  BRA `(.L_x_1509) ;  /* 0x00000000001c7947 */ /* 0x000fec0003800000 */
.L_x_1501:
[----:B------:R-:W-:Y:S01]  /*15670*/  UMOV UR4, URZ ;  /* 0x0000003f00047c82 */ /* 0x000fe20008000000 */
[----:B------:R-:W-:Y:S01]  /*15680*/  UMOV UR5, URZ ;  /* 0x0000003f00057c82 */ /* 0x000fe20008000000 */
[----:B------:R-:W-:Y:S01]  /*15690*/  ULDC UR6, c[0x0][0xc3c] ;  /* 0x00030f0000067ab9 */ /* 0x000fe20000000800 */
[----:B------:R-:W-:Y:S02]  /*156a0*/  IMAD.MOV.U32 R16, RZ, RZ, R5 ;  /* 0x000000ffff107224 */ /* 0x000fe400078e0005 */
[----:B------:R-:W-:Y:S02]  /*156b0*/  IMAD.U32 R17, RZ, RZ, UR4 ;  /* 0x00000004ff117e24 */ /* 0x000fe4000f8e00ff */
[----:B------:R-:W-:Y:S02]  /*156c0*/  IMAD.U32 R18, RZ, RZ, UR5 ;  /* 0x00000005ff127e24 */ /* 0x000fe4000f8e00ff */
[----:B------:R-:W-:-:S07]  /*156d0*/  IMAD.U32 R19, RZ, RZ, UR6 ;  /* 0x00000006ff137e24 */ /* 0x000fce000f8e00ff */
.L_x_1509:
[----:B------:R-:W2:Y:S01]  /*156e0*/  S2R R0, SR_TID.X ;  /* 0x0000000000007919 */ /* 0x000ea20000002100 */
        /* <DEDUP_REMOVED lines=9> */
.L_x_1498:
[----:B------:R-:W-:Y:S02]  /*15780*/  ULDC UR4, c[0x0][0xc3c] ;  /* 0x00030f0000047ab9 */ /* 0x000fe40000000800 */
[----:B----4-:R-:W-:-:S13]  /*15790*/  ISETP.GE.AND P0, PT, R19, UR4, PT ;  /* 0x0000000413007c0c */ /* 0x010fda000bf06270 */
[----:B------:R-:W-:Y:S05]  /*157a0*/  @!P0 BRA `(.L_x_1510) ;  /* 0xffffffb4000c8947 */ /* 0x000fea000383ffff */
[----:B------:R-:W-:Y:S05]  /*157b0*/  BSYNC B8 ;  /* 0x0000000000087941 */ /* 0x000fea0003800000 */
.L_x_1439:
[----:B-1----:R-:W4:Y:S01]  /*157c0*/  LDL.LU R0, [R1+0x18] ;  /* 0x0000180001007983 */ /* 0x002f220000300800 */
[----:B------:R-:W-:Y:S01]  /*157d0*/  BSSY B0, `(.L_x_1511) ;  /* 0x000000b000007945 */ /* 0x000fe20003800000 */
[----:B------:R-:W1:Y:S01]  /*157e0*/  S2R R5, SR_CgaCtaId ;  /* 0x0000000000057919 */ /* 0x000e620000008800 */
[----:B----4-:R-:W-:-:S05]  /*157f0*/  VIADD R0, R0, 0x1 ;  /* 0x0000000100007836 */ /* 0x010fca0000000000 */
        /* <DEDUP_REMOVED lines=8> */
.L_x_1646:
[----:B------:R-:W-:Y:S05]  /*15880*/  BSYNC B0 ;  /* 0x0000000000007941 */ /* 0x000fea0003800000 */
.L_x_1511:
[----:B------:R-:W-:-:S03]  /*15890*/  UMOV UR4, 0xffffffff ;  /* 0xffffffff00047882 */ /* 0x000fc60000000000 */
[----:B------:R-:W-:Y:S05]  /*158a0*/  BRA.DIV UR4, `(.L_x_1513) ;  /* 0x0000004604147947 */ /* 0x000fea000b800000 */
[----:B-1----:R-:W1:Y:S02]  /*158b0*/  S2R R0, SR_TID.X ;  /* 0x0000000000007919 */ /* 0x002e640000002100 */
[----:B-1----:R-:W-:-:S04]  /*158c0*/  SHF.R.U32.HI R0, RZ, 0x5, R0 ;  /* 0x00000005ff007819 */ /* 0x002fc80000011600 */
[----:B------:R-:W-:-:S05]  /*158d0*/  LOP3.LUT R0, R0, 0x3, RZ, 0xc0, !PT ;  /* 0x0000000300007812 */ /* 0x000fca00078ec0ff */
[----:B------:R1:W4:Y:S02]  /*158e0*/  SHFL.IDX PT, R14, R0, RZ, 0x1f ;  /* 0x00001fff000e7589 */ /* 0x00032400000e0000 */
.L_x_1649:
[----:B----4-:R-:W-:Y:S01]  /*158f0*/  ISETP.NE.AND P0, PT, R14, RZ, PT ;  /* 0x000000ff0e00720c */ /* 0x010fe20003f05270 */
[----:B------:R-:W-:-:S12]  /*15900*/  BSSY B0, `(.L_x_1514) ;  /* 0x0000024000007945 */ /* 0x000fd80003800000 */
[----:B------:R-:W-:Y:S05]  /*15910*/  @P0 BRA `(.L_x_1515) ;  /* 0x0000000000880947 */ /* 0x000fea0003800000 */
[----:B------:R-:W-:-:S03]  /*15920*/  UMOV UR4, 0xffffffff ;  /* 0xffffffff00047882 */ /* 0x000fc60000000000 */
[----:B------:R-:W-:Y:S05]  /*15930*/  BRA.DIV UR4, `(.L_x_1516) ;  /* 0x0000004604247947 */ /* 0x000fea000b800000 */
[----:B------:R-:W-:-:S13]  /*15940*/  ELECT P6, URZ, PT ;  /* 0x00000000003f782f */ /* 0x000fda00038c0000 */
.L_x_1652:
[----:B------:R-:W-:Y:S05]  /*15950*/  @!P6 BRA `(.L_x_1515) ;  /* 0x000000000078e947 */ /* 0x000fea0003800000 */
[----:B------:R-:W-:-:S06]  /*15960*/  ULOP3.LUT UR4, UR43, 0x2, URZ, 0xfc, !UPT ;  /* 0x000000022b047892 */ /* 0x000fcc000f8efc3f */
[----:B-1----:R-:W-:-:S05]  /*15970*/  IMAD.U32 R0, RZ, RZ, UR4 ;  /* 0x00000004ff007e24 */ /* 0x002fca000f8e00ff */
[----:B------:R-:W-:-:S13]  /*15980*/  ISETP.NE.AND P0, PT, R0, 0x3, PT ;  /* 0x000000030000780c */ /* 0x000fda0003f05270 */
[----:B------:R-:W-:Y:S05]  /*15990*/  @!P0 BRA `(.L_x_1517) ;  /* 0x0000000000048947 */ /* 0x000fea0003800000 */
[----:B------:R-:W-:Y:S01]  /*159a0*/  BPT.TRAP 0x1 ;  /* 0x000000040000795c */ /* 0x000fe20000300000 */
.L_x_1517:
[----:B------:R-:W-:Y:S01]  /*159b0*/  IMAD R5, R24, 0x8, R7 ;  /* 0x0000000818057824 */ /* 0x000fe200078e0207 */
[----:B------:R-:W-:Y:S01]  /*159c0*/  SHF.L.U32 R0, R28, 0x1f, RZ ;  /* 0x0000001f1c007819 */ /* 0x000fe200000006ff */
[----:B------:R-:W-:-:S03]  /*159d0*/  VIADD R24, R24, 0x1 ;  /* 0x0000000118187836 */ /* 0x000fc60000000000 */
[----:B------:R-:W1:Y:S02]  /*159e0*/  SYNCS.PHASECHK.TRANS64.TRYWAIT P1, [R5+URZ+0x28840], R0 ;  /* 0x02884000050075a7 */ /* 0x000e64000802017f */
[----:B------:R-:W-:-:S04]  /*159f0*/  ISETP.NE.AND P2, PT, R24, 0x2, PT ;  /* 0x000000021800780c */ /* 0x000fc80003f45270 */
[----:B------:R-:W-:Y:S01]  /*15a00*/  SEL R3, RZ, 0x1, P2 ;  /* 0x00000001ff037807 */ /* 0x000fe20001000000 */
[----:B-1----:R-:W-:Y:S08]  /*15a10*/  @!P1 BRA `(.L_x_1518) ;  /* 0x00000044000c9947 */ /* 0x002ff00003800000 */
.L_x_1653:
[----:B------:R-:W-:Y:S02]  /*15a20*/  SEL R24, R24, RZ, P2 ;  /* 0x000000ff18187207 */ /* 0x000fe40001000000 */
[----:B------:R-:W-:Y:S01]  /*15a30*/  LOP3.LUT R2, R28, R3, RZ, 0x3c, !PT ;  /* 0x000000031c027212 */ /* 0x000fe200078e3cff */
[----:B------:R-:W-:Y:S06]  /*15a40*/  @!P0 BRA `(.L_x_1519) ;  /* 0x0000000000048947 */ /* 0x000fec0003800000 */
[----:B------:R-:W-:Y:S01]  /*15a50*/  BPT.TRAP 0x1 ;  /* 0x000000040000795c */ /* 0x000fe20000300000 */
.L_x_1519:
[----:B------:R-:W-:Y:S01]  /*15a60*/  IMAD R3, R24, 0x8, R7 ;  /* 0x0000000818037824 */ /* 0x000fe200078e0207 */
[----:B------:R-:W-:-:S04]  /*15a70*/  SHF.L.U32 R2, R2, 0x1f, RZ ;  /* 0x0000001f02027819 */ /* 0x000fc800000006ff */
[----:B------:R-:W4:Y:S02]  /*15a80*/  SYNCS.PHASECHK.TRANS64.TRYWAIT P1, [R3+URZ+0x28840], R2 ;  /* 0x02884002030075a7 */ /* 0x000f24000802017f */
[----:B----4-:R-:W-:Y:S05]  /*15a90*/  @!P1 BRA `(.L_x_1520) ;  /* 0x0000004400009947 */ /* 0x010fea0003800000 */
.L_x_1654:
[----:B------:R-:W-:Y:S05]  /*15aa0*/  @!P0 BRA `(.L_x_1521) ;  /* 0x0000000000048947 */ /* 0x000fea0003800000 */
[----:B------:R-:W-:Y:S01]  /*15ab0*/  BPT.TRAP 0x1 ;  /* 0x000000040000795c */ /* 0x000fe20000300000 */
.L_x_1521:
[----:B------:R-:W5:Y:S02]  /*15ac0*/  SYNCS.PHASECHK.TRANS64.TRYWAIT P1, [R5+URZ+0x28860], R0 ;  /* 0x02886000050075a7 */ /* 0x000f64000802017f */
[----:B-----5:R-:W-:Y:S05]  /*15ad0*/  @!P1 BRA `(.L_x_1522) ;  /* 0x0000004400049947 */ /* 0x020fea0003800000 */
.L_x_1655:
[----:B------:R-:W-:Y:S05]  /*15ae0*/  @!P0 BRA `(.L_x_1523) ;  /* 0x0000000000048947 */ /* 0x000fea0003800000 */
[----:B------:R-:W-:Y:S01]  /*15af0*/  BPT.TRAP 0x1 ;  /* 0x000000040000795c */ /* 0x000fe20000300000 */
.L_x_1523:
[----:B------:R0:W0:Y:S02]  /*15b00*/  SYNCS.PHASECHK.TRANS64.TRYWAIT P0, [R3+URZ+0x28860], R2 ;  /* 0x02886002030075a7 */ /* 0x000024000800017f */
[----:B0-----:R-:W-:Y:S05]  /*15b10*/  @!P0 NANOSLEEP.SYNCS 0x989680 ;  /* 0x009896800000895d */ /* 0x001fea0003900000 */
[----:B------:R-:W0:Y:S02]  /*15b20*/  @!P0 SYNCS.PHASECHK.TRANS64 P0, [R3+URZ+0x28860], R2 ;  /* 0x02886002030085a7 */ /* 0x000e24000800007f */
[----:B0-----:R-:W-:Y:S05]  /*15b30*/  @!P0 BRA `(.L_x_1523) ;  /* 0xfffffffc00f08947 */ /* 0x001fea000383ffff */
.L_x_1515:
[----:B------:R-:W-:Y:S05]  /*15b40*/  BSYNC B0 ;  /* 0x0000000000007941 */ /* 0x000fea0003800000 */
.L_x_1514:
[----:B------:R-:W-:Y:S05]  /*15b50*/  EXIT ;  /* 0x000000000000794d */ /* 0x000fea0003800000 */
.L_x_1333:
[----:B0-----:R-:W-:-:S04]  /*15b60*/  IMAD.U32 R3, RZ, RZ, UR41 ;  /* 0x00000029ff037e24 */ /* 0x001fc8000f8e00ff */
[----:B------:R0:W1:Y:S03]  /*15b70*/  SYNCS.PHASECHK.TRANS64.TRYWAIT P1, [R3+URZ+0x28800], R0 ;  /* 0x02880000030075a7 */ /* 0x000066000802017f */
[----:B-1----:R-:W-:Y:S05]  /*15b80*/  @!P1 NANOSLEEP.SYNCS 0x989680 ;  /* 0x009896800000995d */ /* 0x002fea0003900000 */
[----:B------:R-:W1:Y:S02]  /*15b90*/  @!P1 SYNCS.PHASECHK.TRANS64 P1, [R3+URZ+0x28800], R0 ;  /* 0x02880000030095a7 */ /* 0x000e64000802007f */
[----:B-1----:R-:W-:Y:S05]  /*15ba0*/  @!P1 BRA `(.L_x_1333) ;  /* 0xfffffffc00ec9947 */ /* 0x002fea000383ffff */
[----:B------:R-:W-:Y:S05]  /*15bb0*/  BRA `(.L_x_1524) ;  /* 0xfffffebc00e47947 */ /* 0x000fea000383ffff */
.L_x_1337:
[----:B-1----:R1:W2:Y:S02]  /*15bc0*/  SYNCS.PHASECHK.TRANS64.TRYWAIT P1, [R3+URZ+0x28830], R0 ;  /* 0x02883000030075a7 */ /* 0x0022a4000802017f */
[----:B--2---:R-:W-:Y:S05]  /*15bd0*/  @!P1 NANOSLEEP.SYNCS 0x989680 ;  /* 0x009896800000995d */ /* 0x004fea0003900000 */
[----:B------:R-:W2:Y:S02]  /*15be0*/  @!P1 SYNCS.PHASECHK.TRANS64 P1, [R3+URZ+0x28830], R0 ;  /* 0x02883000030095a7 */ /* 0x000ea4000802007f */
[----:B--2---:R-:W-:Y:S05]  /*15bf0*/  @!P1 BRA `(.L_x_1337) ;  /* 0xfffffffc00f09947 */ /* 0x004fea000383ffff */
[----:B------:R-:W-:Y:S05]  /*15c00*/  BRA `(.L_x_1336) ;  /* 0xfffffec000007947 */ /* 0x000fea000383ffff */
.L_x_1354:
[----:B-1----:R-:W-:-:S04]  /*15c10*/  IMAD.U32 R5, RZ, RZ, UR6 ;  /* 0x00000006ff057e24 */ /* 0x002fc8000f8e00ff */
[----:B------:R1:W2:Y:S03]  /*15c20*/  SYNCS.PHASECHK.TRANS64.TRYWAIT P1, [R5+URZ+0x28830], R0 ;  /* 0x02883000050075a7 */ /* 0x0002a6000802017f */
[----:B--2---:R-:W-:Y:S05]  /*15c30*/  @!P1 NANOSLEEP.SYNCS 0x989680 ;  /* 0x009896800000995d */ /* 0x004fea0003900000 */
[----:B------:R-:W2:Y:S02]  /*15c40*/  @!P1 SYNCS.PHASECHK.TRANS64 P1, [R5+URZ+0x28830], R0 ;  /* 0x02883000050095a7 */ /* 0x000ea4000802007f */
[----:B--2---:R-:W-:Y:S05]  /*15c50*/  @!P1 BRA `(.L_x_1354) ;  /* 0xfffffffc00ec9947 */ /* 0x004fea000383ffff */
[----:B------:R-:W-:Y:S05]  /*15c60*/  BRA `(.L_x_1351) ;  /* 0xfffffef000d07947 */ /* 0x000fea000383ffff */
.L_x_1358:
[----:B-1----:R-:W-:-:S04]  /*15c70*/  IMAD.U32 R5, RZ, RZ, UR6 ;  /* 0x00000006ff057e24 */ /* 0x002fc8000f8e00ff */
[----:B------:R1:W2:Y:S03]  /*15c80*/  SYNCS.PHASECHK.TRANS64.TRYWAIT P1, [R5+URZ+0x28850], R0 ;  /* 0x02885000050075a7 */ /* 0x0002a6000802017f */
[----:B--2---:R-:W-:Y:S05]  /*15c90*/  @!P1 NANOSLEEP.SYNCS 0x989680 ;  /* 0x009896800000995d */ /* 0x004fea0003900000 */
[----:B------:R-:W2:Y:S02]  /*15ca0*/  @!P1 SYNCS.PHASECHK.TRANS64 P1, [R5+URZ+0x28850], R0 ;  /* 0x02885000050095a7 */ /* 0x000ea4000802007f */
[----:B--2---:R-:W-:Y:S05]  /*15cb0*/  @!P1 BRA `(.L_x_1358) ;  /* 0xfffffffc00ec9947 */ /* 0x004fea000383ffff */
[----:B------:R-:W-:Y:S05]  /*15cc0*/  BRA `(.L_x_1355) ;  /* 0xfffffef4009c7947 */ /* 0x000fea000383ffff */
.L_x_1377:
[----:B-1----:R-:W-:-:S04]  /*15cd0*/  IMAD.U32 R5, RZ, RZ, UR6 ;  /* 0x00000006ff057e24 */ /* 0x002fc8000f8e00ff */
[----:B------:R1:W2:Y:S03]  /*15ce0*/  SYNCS.PHASECHK.TRANS64.TRYWAIT P1, [R5+URZ+0x28830], R0 ;  /* 0x02883000050075a7 */ /* 0x0002a6000802017f */
[----:B--2---:R-:W-:Y:S05]  /*15cf0*/  @!P1 NANOSLEEP.SYNCS 0x989680 ;  /* 0x009896800000995d */ /* 0x004fea0003900000 */
[----:B------:R-:W2:Y:S02]  /*15d00*/  @!P1 SYNCS.PHASECHK.TRANS64 P1, [R5+URZ+0x28830], R0 ;  /* 0x02883000050095a7 */ /* 0x000ea4000802007f */
[----:B--2---:R-:W-:Y:S05]  /*15d10*/  @!P1 BRA `(.L_x_1377) ;  /* 0xfffffffc00ec9947 */ /* 0x004fea000383ffff */
[----:B------:R-:W-:Y:S05]  /*15d20*/  BRA `(.L_x_1374) ;  /* 0xffffff2400947947 */ /* 0x000fea000383ffff */
.L_x_1381:
[----:B-1----:R-:W-:-:S04]  /*15d30*/  IMAD.U32 R5, RZ, RZ, UR6 ;  /* 0x00000006ff057e24 */ /* 0x002fc8000f8e00ff */
[----:B------:R1:W2:Y:S03]  /*15d40*/  SYNCS.PHASECHK.TRANS64.TRYWAIT P1, [R5+URZ+0x28850], R0 ;  /* 0x02885000050075a7 */ /* 0x0002a6000802017f */
[----:B--2---:R-:W-:Y:S05]  /*15d50*/  @!P1 NANOSLEEP.SYNCS 0x989680 ;  /* 0x009896800000995d */ /* 0x004fea0003900000 */
[----:B------:R-:W2:Y:S02]  /*15d60*/  @!P1 SYNCS.PHASECHK.TRANS64 P1, [R5+URZ+0x28850], R0 ;  /* 0x02885000050095a7 */ /* 0x000ea4000802007f */
[----:B--2---:R-:W-:Y:S05]  /*15d70*/  @!P1 BRA `(.L_x_1381) ;  /* 0xfffffffc00ec9947 */ /* 0x004fea000383ffff */
[----:B------:R-:W-:Y:S05]  /*15d80*/  BRA `(.L_x_1378) ;  /* 0xffffff2800607947 */ /* 0x000fea000383ffff */
.L_x_1389:
[----:B-1----:R-:W-:-:S04]  /*15d90*/  IMAD.U32 R5, RZ, RZ, UR6 ;  /* 0x00000006ff057e24 */ /* 0x002fc8000f8e00ff */
[----:B------:R1:W2:Y:S03]  /*15da0*/  SYNCS.PHASECHK.TRANS64.TRYWAIT P1, [R5+URZ+0x28830], R0 ;  /* 0x02883000050075a7 */ /* 0x0002a6000802017f */
[----:B--2---:R-:W-:Y:S05]  /*15db0*/  @!P1 NANOSLEEP.SYNCS 0x989680 ;  /* 0x009896800000995d */ /* 0x004fea0003900000 */
[----:B------:R-:W2:Y:S02]  /*15dc0*/  @!P1 SYNCS.PHASECHK.TRANS64 P1, [R5+URZ+0x28830], R0 ;  /* 0x02883000050095a7 */ /* 0x000ea4000802007f */
[----:B--2---:R-:W-:Y:S05]  /*15dd0*/  @!P1 BRA `(.L_x_1389) ;  /* 0xfffffffc00ec9947 */ /* 0x004fea000383ffff */
[----:B------:R-:W-:Y:S05]  /*15de0*/  BRA `(.L_x_1386) ;  /* 0xffffff4400847947 */ /* 0x000fea000383ffff */
.L_x_1393:
[----:B-1----:R-:W-:-:S04]  /*15df0*/  IMAD.U32 R5, RZ, RZ, UR6 ;  /* 0x00000006ff057e24 */ /* 0x002fc8000f8e00ff */
[----:B------:R1:W2:Y:S03]  /*15e00*/  SYNCS.PHASECHK.TRANS64.TRYWAIT P1, [R5+URZ+0x28850], R0 ;  /* 0x02885000050075a7 */ /* 0x0002a6000802017f */
[----:B--2---:R-:W-:Y:S05]  /*15e10*/  @!P1 NANOSLEEP.SYNCS 0x989680 ;  /* 0x009896800000995d */ /* 0x004fea0003900000 */
[----:B------:R-:W2:Y:S02]  /*15e20*/  @!P1 SYNCS.PHASECHK.TRANS64 P1, [R5+URZ+0x28850], R0 ;  /* 0x02885000050095a7 */ /* 0x000ea4000802007f */
[----:B--2---:R-:W-:Y:S05]  /*15e30*/  @!P1 BRA `(.L_x_1393) ;  /* 0xfffffffc00ec9947 */ /* 0x004fea000383ffff */
[----:B------:R-:W-:Y:S05]  /*15e40*/  BRA `(.L_x_1390) ;  /* 0xffffff4800447947 */ /* 0x000fea000383ffff */
.L_x_1408:
[----:B-1----:R-:W-:-:S04]  /*15e50*/  IMAD.U32 R7, RZ, RZ, UR5 ;  /* 0x00000005ff077e24 */ /* 0x002fc8000f8e00ff */
[----:B------:R1:W2:Y:S03]  /*15e60*/  SYNCS.PHASECHK.TRANS64.TRYWAIT P1, [R7+URZ+0x28850], R6 ;  /* 0x02885006070075a7 */ /* 0x0002a6000802017f */
[----:B--2---:R-:W-:Y:S05]  /*15e70*/  @!P1 NANOSLEEP.SYNCS 0x989680 ;  /* 0x009896800000995d */ /* 0x004fea0003900000 */
[----:B------:R-:W2:Y:S02]  /*15e80*/  @!P1 SYNCS.PHASECHK.TRANS64 P1, [R7+URZ+0x28850], R6 ;  /* 0x02885006070095a7 */ /* 0x000ea4000802007f */
[----:B--2---:R-:W-:Y:S05]  /*15e90*/  @!P1 BRA `(.L_x_1408) ;  /* 0xfffffffc00ec9947 */ /* 0x004fea000383ffff */
[----:B------:R-:W-:Y:S05]  /*15ea0*/  BRA `(.L_x_1407) ;  /* 0xffffff74006c7947 */ /* 0x000fea000383ffff */
.L_x_1459:
        /* <DEDUP_REMOVED lines=11> */
.L_x_1526:
[----:B------:R-:W-:Y:S05]  /*15f60*/  BSYNC B0 ;  /* 0x0000000000007941 */ /* 0x000fea0003800000 */
.L_x_1525:
[----:B------:R-:W-:Y:S05]  /*15f70*/  BRA `(.L_x_1527) ;  /* 0xffffffbc00347947 */ /* 0x000fea000383ffff */
.L_x_1462:
[----:B0-----:R0:W1:Y:S02]  /*15f80*/  SYNCS.PHASECHK.TRANS64.TRYWAIT P0, [R7+URZ+0x28840], R2 ;  /* 0x02884002070075a7 */ /* 0x001064000800017f */
[----:B-1----:R-:W-:Y:S05]  /*15f90*/  @!P0 NANOSLEEP.SYNCS 0x989680 ;  /* 0x009896800000895d */ /* 0x002fea0003900000 */
[----:B------:R-:W1:Y:S02]  /*15fa0*/  @!P0 SYNCS.PHASECHK.TRANS64 P0, [R7+URZ+0x28840], R2 ;  /* 0x02884002070085a7 */ /* 0x000e64000800007f */
[----:B-1----:R-:W-:Y:S05]  /*15fb0*/  @!P0 BRA `(.L_x_1462) ;  /* 0xfffffffc00f08947 */ /* 0x002fea000383ffff */
[----:B------:R-:W-:Y:S05]  /*15fc0*/  BRA `(.L_x_1528) ;  /* 0xffffffbc00907947 */ /* 0x000fea000383ffff */
.L_x_1463:
        /* <DEDUP_REMOVED lines=8> */
.L_x_1530:
[----:B------:R-:W-:Y:S05]  /*16050*/  BSYNC B0 ;  /* 0x0000000000007941 */ /* 0x000fea0003800000 */
.L_x_1529:
        /* <DEDUP_REMOVED lines=9> */
.L_x_1531:
[----:B------:R-:W-:Y:S02]  /*160f0*/  IMAD.MOV.U32 R13, RZ, RZ, R0 ;  /* 0x000000ffff0d7224 */ /* 0x000fe400078e0000 */
[----:B------:R-:W-:Y:S02]  /*16100*/  IMAD.MOV.U32 R12, RZ, RZ, 0x1 ;  /* 0x00000001ff0c7424 */ /* 0x000fe400078e00ff */
[----:B------:R-:W-:-:S07]  /*16110*/  IMAD.MOV.U32 R3, RZ, RZ, R14 ;  /* 0x000000ffff037224 */ /* 0x000fce00078e000e */
[----:B------:R-:W-:Y:S05]  /*16120*/  WARPSYNC.COLLECTIVE R15, `(.L_x_1532) ;  /* 0x000000000f087348 */ /* 0x000fea0003c00000 */
[----:B------:R0:W1:Y:S02]  /*16130*/  SHFL.IDX P6, R14, R13, R12, R11 ;  /* 0x0000000c0d0e7389 */ /* 0x00006400000c000b */
[----:B01----:R-:W-:Y:S01]  /*16140*/  ENDCOLLECTIVE ;  /* 0x000000000000791b */ /* 0x003fe20003800000 */
.L_x_1532:
        /* <DEDUP_REMOVED lines=16> */
.L_x_1533:
[----:B------:R-:W-:Y:S02]  /*16250*/  @P1 IMAD R8, R5, 0x2, R22 ;  /* 0x0000000205081824 */ /* 0x000fe400078e0216 */
[----:B------:R-:W-:Y:S02]  /*16260*/  IMAD.MOV.U32 R13, RZ, RZ, R0 ;  /* 0x000000ffff0d7224 */ /* 0x000fe400078e0000 */
[----:B------:R-:W-:Y:S02]  /*16270*/  IMAD.MOV.U32 R12, RZ, RZ, 0x2 ;  /* 0x00000002ff0c7424 */ /* 0x000fe400078e00ff */
[----:B------:R-:W-:-:S07]  /*16280*/  IMAD.MOV.U32 R3, RZ, RZ, R14 ;  /* 0x000000ffff037224 */ /* 0x000fce00078e000e */
[----:B------:R-:W-:Y:S05]  /*16290*/  WARPSYNC.COLLECTIVE R15, `(.L_x_1534) ;  /* 0x000000000f087348 */ /* 0x000fea0003c00000 */
[----:B------:R0:W1:Y:S02]  /*162a0*/  SHFL.IDX P6, R14, R13, R12, R11 ;  /* 0x0000000c0d0e7389 */ /* 0x00006400000c000b */
[----:B01----:R-:W-:Y:S01]  /*162b0*/  ENDCOLLECTIVE ;  /* 0x000000000000791b */ /* 0x003fe20003800000 */
.L_x_1534:
        /* <DEDUP_REMOVED lines=16> */
.L_x_1535:
[----:B------:R-:W-:Y:S02]  /*163c0*/  @P1 IMAD R8, R5, 0x2, R22 ;  /* 0x0000000205081824 */ /* 0x000fe400078e0216 */
[----:B------:R-:W-:Y:S02]  /*163d0*/  IMAD.MOV.U32 R13, RZ, RZ, R0 ;  /* 0x000000ffff0d7224 */ /* 0x000fe400078e0000 */
[----:B------:R-:W-:Y:S02]  /*163e0*/  IMAD.MOV.U32 R12, RZ, RZ, 0x3 ;  /* 0x00000003ff0c7424 */ /* 0x000fe400078e00ff */
[----:B------:R-:W-:-:S07]  /*163f0*/  IMAD.MOV.U32 R3, RZ, RZ, R14 ;  /* 0x000000ffff037224 */ /* 0x000fce00078e000e */
[----:B------:R-:W-:Y:S05]  /*16400*/  WARPSYNC.COLLECTIVE R15, `(.L_x_1536) ;  /* 0x000000000f087348 */ /* 0x000fea0003c00000 */
[----:B------:R0:W1:Y:S02]  /*16410*/  SHFL.IDX P6, R14, R13, R12, R11 ;  /* 0x0000000c0d0e7389 */ /* 0x00006400000c000b */
[----:B01----:R-:W-:Y:S01]  /*16420*/  ENDCOLLECTIVE ;  /* 0x000000000000791b */ /* 0x003fe20003800000 */
.L_x_1536:
        /* <DEDUP_REMOVED lines=16> */
.L_x_1537:
[----:B------:R-:W-:Y:S02]  /*16530*/  @P1 IMAD R8, R5, 0x2, R22 ;  /* 0x0000000205081824 */ /* 0x000fe400078e0216 */
[----:B------:R-:W-:Y:S02]  /*16540*/  IMAD.MOV.U32 R13, RZ, RZ, R0 ;  /* 0x000000ffff0d7224 */ /* 0x000fe400078e0000 */
[----:B------:R-:W-:Y:S02]  /*16550*/  IMAD.MOV.U32 R12, RZ, RZ, 0x4 ;  /* 0x00000004ff0c7424 */ /* 0x000fe400078e00ff */
[----:B------:R-:W-:-:S07]  /*16560*/  IMAD.MOV.U32 R3, RZ, RZ, R14 ;  /* 0x000000ffff037224 */ /* 0x000fce00078e000e */
[----:B------:R-:W-:Y:S05]  /*16570*/  WARPSYNC.COLLECTIVE R15, `(.L_x_1538) ;  /* 0x000000000f087348 */ /* 0x000fea0003c00000 */
[----:B------:R0:W1:Y:S02]  /*16580*/  SHFL.IDX P6, R14, R13, R12, R11 ;  /* 0x0000000c0d0e7389 */ /* 0x00006400000c000b */
[----:B01----:R-:W-:Y:S01]  /*16590*/  ENDCOLLECTIVE ;  /* 0x000000000000791b */ /* 0x003fe20003800000 */
.L_x_1538:
        /* <DEDUP_REMOVED lines=16> */
.L_x_1539:
[----:B------:R-:W-:Y:S02]  /*166a0*/  @P1 IMAD R8, R5, 0x2, R22 ;  /* 0x0000000205081824 */ /* 0x000fe400078e0216 */
[----:B------:R-:W-:Y:S02]  /*166b0*/  IMAD.MOV.U32 R13, RZ, RZ, R0 ;  /* 0x000000ffff0d7224 */ /* 0x000fe400078e0000 */
[----:B------:R-:W-:Y:S02]  /*166c0*/  IMAD.MOV.U32 R12, RZ, RZ, 0x5 ;  /* 0x00000005ff0c7424 */ /* 0x000fe400078e00ff */
[----:B------:R-:W-:-:S07]  /*166d0*/  IMAD.MOV.U32 R3, RZ, RZ, R14 ;  /* 0x000000ffff037224 */ /* 0x000fce00078e000e */
[----:B------:R-:W-:Y:S05]  /*166e0*/  WARPSYNC.COLLECTIVE R15, `(.L_x_1540) ;  /* 0x000000000f087348 */ /* 0x000fea0003c00000 */
[----:B------:R0:W1:Y:S02]  /*166f0*/  SHFL.IDX P6, R14, R13, R12, R11 ;  /* 0x0000000c0d0e7389 */ /* 0x00006400000c000b */
[----:B01----:R-:W-:Y:S01]  /*16700*/  ENDCOLLECTIVE ;  /* 0x000000000000791b */ /* 0x003fe20003800000 */
.L_x_1540:
        /* <DEDUP_REMOVED lines=16> */
.L_x_1541:
[----:B------:R-:W-:Y:S02]  /*16810*/  @P1 IMAD R8, R5, 0x2, R22 ;  /* 0x0000000205081824 */ /* 0x000fe400078e0216 */
[----:B------:R-:W-:Y:S02]  /*16820*/  IMAD.MOV.U32 R13, RZ, RZ, R0 ;  /* 0x000000ffff0d7224 */ /* 0x000fe400078e0000 */
[----:B------:R-:W-:Y:S02]  /*16830*/  IMAD.MOV.U32 R12, RZ, RZ, 0x6 ;  /* 0x00000006ff0c7424 */ /* 0x000fe400078e00ff */
[----:B------:R-:W-:-:S07]  /*16840*/  IMAD.MOV.U32 R3, RZ, RZ, R14 ;  /* 0x000000ffff037224 */ /* 0x000fce00078e000e */
[----:B------:R-:W-:Y:S05]  /*16850*/  WARPSYNC.COLLECTIVE R15, `(.L_x_1542) ;  /* 0x000000000f087348 */ /* 0x000fea0003c00000 */
[----:B------:R0:W1:Y:S02]  /*16860*/  SHFL.IDX P6, R14, R13, R12, R11 ;  /* 0x0000000c0d0e7389 */ /* 0x00006400000c000b */
[----:B01----:R-:W-:Y:S01]  /*16870*/  ENDCOLLECTIVE ;  /* 0x000000000000791b */ /* 0x003fe20003800000 */
.L_x_1542:
        /* <DEDUP_REMOVED lines=16> */
.L_x_1543:
[----:B------:R-:W-:Y:S02]  /*16980*/  @P1 IMAD R8, R5, 0x2, R22 ;  /* 0x0000000205081824 */ /* 0x000fe400078e0216 */
[----:B------:R-:W-:Y:S02]  /*16990*/  IMAD.MOV.U32 R13, RZ, RZ, R0 ;  /* 0x000000ffff0d7224 */ /* 0x000fe400078e0000 */
[----:B------:R-:W-:Y:S02]  /*169a0*/  IMAD.MOV.U32 R12, RZ, RZ, 0x7 ;  /* 0x00000007ff0c7424 */ /* 0x000fe400078e00ff */
[----:B------:R-:W-:-:S07]  /*169b0*/  IMAD.MOV.U32 R3, RZ, RZ, R14 ;  /* 0x000000ffff037224 */ /* 0x000fce00078e000e */
[----:B------:R-:W-:Y:S05]  /*169c0*/  WARPSYNC.COLLECTIVE R15, `(.L_x_1544) ;  /* 0x000000000f087348 */ /* 0x000fea0003c00000 */
[----:B------:R0:W1:Y:S02]  /*169d0*/  SHFL.IDX P6, R14, R13, R12, R11 ;  /* 0x0000000c0d0e7389 */ /* 0x00006400000c000b */
[----:B01----:R-:W-:Y:S01]  /*169e0*/  ENDCOLLECTIVE ;  /* 0x000000000000791b */ /* 0x003fe20003800000 */
.L_x_1544:
[----:B------:R-:W-:-:S05]  /*169f0*/  @P1 LEA R3, P0, R30, R3, 0x1 ;  /* 0x000000031e031211 */ /* 0x000fca00078008ff */
[----:B------:R-:W-:-:S05]  /*16a00*/  @P1 IMAD.X R2, RZ, RZ, R2, P0 ;  /* 0x000000ffff021224 */ /* 0x000fca00000e0602 */
[----:B------:R-:W-:Y:S01]  /*16a10*/  @P1 LOP3.LUT R3, R3, R2, RZ, 0x3c, !PT ;  /* 0x0000000203031212 */ /* 0x000fe200078e3cff */
[----:B------:R-:W-:-:S03]  /*16a20*/  IMAD.MOV.U32 R13, RZ, RZ, R4 ;  /* 0x000000ffff0d7224 */ /* 0x000fc600078e0004 */
[----:B------:R-:W-:-:S04]  /*16a30*/  @P1 LOP3.LUT R2, R3, R2, RZ, 0x3c, !PT ;  /* 0x0000000203021212 */ /* 0x000fc800078e3cff */
[----:B------:R-:W-:Y:S01]  /*16a40*/  @P1 LOP3.LUT R3, R3, R2, RZ, 0x3c, !PT ;  /* 0x0000000203031212 */ /* 0x000fe200078e3cff */
[----:B------:R-:W-:-:S07]  /*16a50*/  IMAD.MOV.U32 R0, RZ, RZ, R14 ;  /* 0x000000ffff007224 */ /* 0x000fce00078e000e */
[----:B------:R-:W-:Y:S05]  /*16a60*/  WARPSYNC.COLLECTIVE R15, `(.L_x_1545) ;  /* 0x000000000f087348 */ /* 0x000fea0003c00000 */
[----:B------:R0:W1:Y:S02]  /*16a70*/  SHFL.IDX P6, R14, R13, R12, R11 ;  /* 0x0000000c0d0e7389 */ /* 0x00006400000c000b */
[----:B01----:R-:W-:Y:S01]  /*16a80*/  ENDCOLLECTIVE ;  /* 0x000000000000791b */ /* 0x003fe20003800000 */
.L_x_1545:
[----:B------:R-:W-:Y:S01]  /*16a90*/  @!PT LDS RZ, [RZ] ;  /* 0x00000000fffff984 */ /* 0x000fe20000000800 */
[----:B------:R-:W-:Y:S01]  /*16aa0*/  @!PT LDS RZ, [RZ] ;  /* 0x00000000fffff984 */ /* 0x000fe20000000800 */
[----:B------:R-:W-:Y:S01]  /*16ab0*/  @!PT LDS RZ, [RZ] ;  /* 0x00000000fffff984 */ /* 0x000fe20000000800 */
[----:B------:R-:W-:Y:S04]  /*16ac0*/  @P1 LDGSTS.E.BYPASS.LTC128B.128 [R8+0x1b400], desc[UR54][R2.64], !P3 ;  /* 0x1b40000002081fae */ /* 0x000fe8000d901d76 */
[----:B------:R0:W-:Y:S02]  /*16ad0*/  @P1 LDGSTS.E.BYPASS.LTC128B.128 [R8+0x1f400], desc[UR54][R2.64+0x80], !P2 ;  /* 0x1f40008002081fae */ /* 0x0001e4000d101d76 */
[----:B0-----:R-:W-:Y:S01]  /*16ae0*/  IMAD.MOV.U32 R2, RZ, RZ, R14 ;  /* 0x000000ffff027224 */ /* 0x001fe200078e000e */
[----:B------:R-:W-:Y:S06]  /*16af0*/  BRA `(.L_x_1546) ;  /* 0xffffffb800747947 */ /* 0x000fec000383ffff */
.L_x_1468:
[----:B------:R-:W-:Y:S02]  /*16b00*/  IMAD.MOV.U32 R13, RZ, RZ, R4 ;  /* 0x000000ffff0d7224 */ /* 0x000fe400078e0004 */
[----:B------:R-:W-:Y:S02]  /*16b10*/  IMAD.MOV.U32 R12, RZ, RZ, RZ ;  /* 0x000000ffff0c7224 */ /* 0x000fe400078e00ff */
[----:B------:R-:W-:Y:S02]  /*16b20*/  IMAD.MOV.U32 R11, RZ, RZ, 0x181f ;  /* 0x0000181fff0b7424 */ /* 0x000fe400078e00ff */
[----:B------:R-:W-:Y:S02]  /*16b30*/  IMAD.MOV.U32 R15, RZ, RZ, -0x1 ;  /* 0xffffffffff0f7424 */ /* 0x000fe400078e00ff */
[----:B------:R-:W-:Y:S02]  /*16b40*/  IMAD R31, R31, R5, RZ ;  /* 0x000000051f1f7224 */ /* 0x000fe400078e02ff */
[----:B------:R-:W-:-:S07]  /*16b50*/  IMAD.IADD R27, R9, 0x1, R27 ;  /* 0x00000001091b7824 */ /* 0x000fce00078e021b */
[----:B-----5:R-:W-:Y:S05]  /*16b60*/  WARPSYNC.COLLECTIVE R15, `(.L_x_1547) ;  /* 0x000000000f087348 */ /* 0x020fea0003c00000 */
[----:B------:R0:W1:Y:S02]  /*16b70*/  SHFL.IDX P6, R14, R13, R12, R11 ;  /* 0x0000000c0d0e7389 */ /* 0x00006400000c000b */
[----:B01---5:R-:W-:Y:S01]  /*16b80*/  ENDCOLLECTIVE ;  /* 0x000000000000791b */ /* 0x023fe20003800000 */
.L_x_1547:
[C---:B------:R-:W-:Y:S01]  /*16b90*/  VIADD R6, R27.reuse, 0x10 ;  /* 0x000000101b067836 */ /* 0x040fe20000000000 */
[----:B------:R-:W-:Y:S01]  /*16ba0*/  ISETP.GE.AND P2, PT, R27, R31, PT ;  /* 0x0000001f1b00720c */ /* 0x000fe20003f46270 */
[----:B------:R-:W-:Y:S02]  /*16bb0*/  IMAD.MOV.U32 R13, RZ, RZ, R0 ;  /* 0x000000ffff0d7224 */ /* 0x000fe400078e0000 */
[----:B------:R-:W-:-:S10]  /*16bc0*/  IMAD.MOV.U32 R2, RZ, RZ, R14 ;  /* 0x000000ffff027224 */ /* 0x000fd400078e000e */
[----:B------:R-:W-:Y:S05]  /*16bd0*/  WARPSYNC.COLLECTIVE R15, `(.L_x_1548) ;  /* 0x000000000f087348 */ /* 0x000fea0003c00000 */
[----:B------:R0:W1:Y:S02]  /*16be0*/  SHFL.IDX P6, R14, R13, R12, R11 ;  /* 0x0000000c0d0e7389 */ /* 0x00006400000c000b */
[----:B01----:R-:W-:Y:S01]  /*16bf0*/  ENDCOLLECTIVE ;  /* 0x000000000000791b */ /* 0x003fe20003800000 */
.L_x_1548:
        /* <DEDUP_REMOVED lines=8> */
.L_x_1549:
[----:B------:R-:W-:Y:S01]  /*16c80*/  @!PT LDS RZ, [RZ] ;  /* 0x00000000fffff984 */ /* 0x000fe20000000800 */
[----:B------:R-:W-:Y:S01]  /*16c90*/  @!PT LDS RZ, [RZ] ;  /* 0x00000000fffff984 */ /* 0x000fe20000000800 */
[----:B------:R-:W-:Y:S01]  /*16ca0*/  @!PT LDS RZ, [RZ] ;  /* 0x00000000fffff984 */ /* 0x000fe20000000800 */
[----:B------:R-:W-:Y:S04]  /*16cb0*/  @!P2 LDGSTS.E.BYPASS.LTC128B.128 [R8+0x10400], desc[UR54][R2.64], !P0 ;  /* 0x104000000208afae */ /* 0x000fe8000c101d76 */
[----:B------:R0:W-:Y:S01]  /*16cc0*/  @!P2 LDGSTS.E.BYPASS.LTC128B.128 [R8+0x14400], desc[UR54][R2.64+0x80], !P1 ;  /* 0x144000800208afae */ /* 0x0001e2000c901d76 */
[----:B------:R-:W-:Y:S01]  /*16cd0*/  ISETP.GE.AND P2, PT, R6, R31, PT ;  /* 0x0000001f0600720c */ /* 0x000fe20003f46270 */
[----:B------:R-:W-:Y:S02]  /*16ce0*/  VIADD R6, R27, 0x20 ;  /* 0x000000201b067836 */ /* 0x000fe40000000000 */
[----:B------:R-:W-:Y:S02]  /*16cf0*/  IMAD.MOV.U32 R13, RZ, RZ, R0 ;  /* 0x000000ffff0d7224 */ /* 0x000fe400078e0000 */
[----:B0-----:R-:W-:-:S08]  /*16d00*/  IMAD.MOV.U32 R2, RZ, RZ, R14 ;  /* 0x000000ffff027224 */ /* 0x001fd000078e000e */
[----:B------:R-:W-:Y:S05]  /*16d10*/  WARPSYNC.COLLECTIVE R15, `(.L_x_1550) ;  /* 0x000000000f087348 */ /* 0x000fea0003c00000 */
[----:B------:R0:W1:Y:S02]  /*16d20*/  SHFL.IDX P6, R14, R13, R12, R11 ;  /* 0x0000000c0d0e7389 */ /* 0x00006400000c000b */
[----:B01----:R-:W-:Y:S01]  /*16d30*/  ENDCOLLECTIVE ;  /* 0x000000000000791b */ /* 0x003fe20003800000 */
.L_x_1550:
        /* <DEDUP_REMOVED lines=8> */
.L_x_1551:
[----:B------:R-:W-:-:S05]  /*16dc0*/  @!P2 IMAD.MOV.U32 R3, RZ, RZ, R5 ;  /* 0x000000ffff03a224 */ /* 0x000fca00078e0005 */
        /* <DEDUP_REMOVED lines=12> */
.L_x_1552:
        /* <DEDUP_REMOVED lines=8> */
.L_x_1553:
        /* <DEDUP_REMOVED lines=13> */
.L_x_1554:
        /* <DEDUP_REMOVED lines=8> */
.L_x_1555:
        /* <DEDUP_REMOVED lines=13> */
.L_x_1556:
        /* <DEDUP_REMOVED lines=8> */
.L_x_1557:
        /* <DEDUP_REMOVED lines=13> */
.L_x_1558:
        /* <DEDUP_REMOVED lines=8> */
.L_x_1559:
[----:B------:R-:W-:-:S05]  /*17300*/  @!P2 IMAD.MOV.U32 R3, RZ, RZ, R5 ;  /* 0x000000ffff03a224 */ /* 0x000fca00078e0005 */
        /* <DEDUP_REMOVED lines=11> */
.L_x_1560:
        /* <DEDUP_REMOVED lines=8> */
.L_x_1561:
        /* <DEDUP_REMOVED lines=11> */
.L_x_1562:
[----:B------:R-:W-:Y:S05]  /*174f0*/  BRA `(.L_x_1563) ;  /* 0xffffffb800e07947 */ /* 0x000fea000383ffff */
.L_x_1473:
[----:B0-----:R0:W1:Y:S02]  /*17500*/  SYNCS.PHASECHK.TRANS64.TRYWAIT P1, [R22+URZ+0x28820], R3 ;  /* 0x02882003160075a7 */ /* 0x001064000802017f */
[----:B-1----:R-:W-:Y:S05]  /*17510*/  @!P1 NANOSLEEP.SYNCS 0x989680 ;  /* 0x009896800000995d */ /* 0x002fea0003900000 */
[----:B------:R-:W1:Y:S02]  /*17520*/  @!P1 SYNCS.PHASECHK.TRANS64 P1, [R22+URZ+0x28820], R3 ;  /* 0x02882003160095a7 */ /* 0x000e64000802007f */
[----:B-1----:R-:W-:Y:S05]  /*17530*/  @!P1 BRA `(.L_x_1473) ;  /* 0xfffffffc00f09947 */ /* 0x002fea000383ffff */
[----:B------:R-:W-:Y:S05]  /*17540*/  BRA `(.L_x_1564) ;  /* 0xffffffbc00587947 */ /* 0x000fea000383ffff */
.L_x_1478:
[----:B0-----:R0:W1:Y:S02]  /*17550*/  SYNCS.PHASECHK.TRANS64.TRYWAIT P0, [R6+URZ+0x28840], R3 ;  /* 0x02884003060075a7 */ /* 0x001064000800017f */
[----:B-1----:R-:W-:Y:S05]  /*17560*/  @!P0 NANOSLEEP.SYNCS 0x989680 ;  /* 0x009896800000895d */ /* 0x002fea0003900000 */
[----:B------:R-:W1:Y:S02]  /*17570*/  @!P0 SYNCS.PHASECHK.TRANS64 P0, [R6+URZ+0x28840], R3 ;  /* 0x02884003060085a7 */ /* 0x000e64000800007f */
[----:B-1----:R-:W-:Y:S05]  /*17580*/  @!P0 BRA `(.L_x_1478) ;  /* 0xfffffffc00f08947 */ /* 0x002fea000383ffff */
[----:B------:R-:W-:Y:S05]  /*17590*/  BRA `(.L_x_1565) ;  /* 0xffffffc000207947 */ /* 0x000fea000383ffff */
.L_x_1479:
[----:B------:R-:W-:Y:S01]  /*175a0*/  BSSY B1, `(.L_x_1566) ;  /* 0x0000008000017945 */ /* 0x000fe20003800000 */
[----:B------:R-:W-:Y:S02]  /*175b0*/  IMAD.MOV.U32 R13, RZ, RZ, R9 ;  /* 0x000000ffff0d7224 */ /* 0x000fe400078e0009 */
[----:B------:R-:W-:Y:S02]  /*175c0*/  IMAD.MOV.U32 R12, RZ, RZ, RZ ;  /* 0x000000ffff0c7224 */ /* 0x000fe400078e00ff */
[----:B------:R-:W-:Y:S02]  /*175d0*/  IMAD.MOV.U32 R11, RZ, RZ, 0x181f ;  /* 0x0000181fff0b7424 */ /* 0x000fe400078e00ff */
[----:B------:R-:W-:-:S07]  /*175e0*/  IMAD.MOV.U32 R15, RZ, RZ, -0x1 ;  /* 0xffffffffff0f7424 */ /* 0x000fce00078e00ff */
[----:B--2---:R-:W-:Y:S05]  /*175f0*/  WARPSYNC.COLLECTIVE R15, `(.L_x_1567) ;  /* 0x000000000f087348 */ /* 0x004fea0003c00000 */
[----:B--2---:R0:W1:Y:S02]  /*17600*/  SHFL.IDX P6, R14, R13, R12, R11 ;  /* 0x0000000c0d0e7389 */ /* 0x00406400000c000b */
[----:B01----:R-:W-:Y:S01]  /*17610*/  ENDCOLLECTIVE ;  /* 0x000000000000791b */ /* 0x003fe20003800000 */
.L_x_1567:
[----:B------:R-:W-:Y:S05]  /*17620*/  BSYNC B1 ;  /* 0x0000000000017941 */ /* 0x000fea0003800000 */
.L_x_1566:
        /* <DEDUP_REMOVED lines=9> */
.L_x_1568:
[----:B------:R-:W-:Y:S02]  /*176c0*/  IMAD R8, R8, 0x2, R22 ;  /* 0x0000000208087824 */ /* 0x000fe400078e0216 */
[----:B------:R-:W-:Y:S02]  /*176d0*/  IMAD.MOV.U32 R13, RZ, RZ, R9 ;  /* 0x000000ffff0d7224 */ /* 0x000fe400078e0009 */
[----:B------:R-:W-:Y:S02]  /*176e0*/  IMAD.MOV.U32 R12, RZ, RZ, 0x1 ;  /* 0x00000001ff0c7424 */ /* 0x000fe400078e00ff */
[----:B------:R-:W-:-:S07]  /*176f0*/  IMAD.MOV.U32 R2, RZ, RZ, R14 ;  /* 0x000000ffff027224 */ /* 0x000fce00078e000e */
[----:B------:R-:W-:Y:S05]  /*17700*/  WARPSYNC.COLLECTIVE R15, `(.L_x_1569) ;  /* 0x000000000f087348 */ /* 0x000fea0003c00000 */
[----:B------:R0:W1:Y:S02]  /*17710*/  SHFL.IDX P6, R14, R13, R12, R11 ;  /* 0x0000000c0d0e7389 */ /* 0x00006400000c000b */
[----:B01----:R-:W-:Y:S01]  /*17720*/  ENDCOLLECTIVE ;  /* 0x000000000000791b */ /* 0x003fe20003800000 */
.L_x_1569:
        /* <DEDUP_REMOVED lines=12> */
.L_x_1570:
[----:B------:R-:W-:Y:S02]  /*177f0*/  IMAD.MOV.U32 R13, RZ, RZ, R9 ;  /* 0x000000ffff0d7224 */ /* 0x000fe400078e0009 */
[----:B------:R-:W-:Y:S02]  /*17800*/  IMAD.MOV.U32 R12, RZ, RZ, 0x2 ;  /* 0x00000002ff0c7424 */ /* 0x000fe400078e00ff */
[----:B------:R-:W-:-:S07]  /*17810*/  IMAD.MOV.U32 R2, RZ, RZ, R14 ;  /* 0x000000ffff027224 */ /* 0x000fce00078e000e */
[----:B------:R-:W-:Y:S05]  /*17820*/  WARPSYNC.COLLECTIVE R15, `(.L_x_1571) ;  /* 0x000000000f087348 */ /* 0x000fea0003c00000 */
[----:B------:R0:W1:Y:S02]  /*17830*/  SHFL.IDX P6, R14, R13, R12, R11 ;  /* 0x0000000c0d0e7389 */ /* 0x00006400000c000b */
[----:B01----:R-:W-:Y:S01]  /*17840*/  ENDCOLLECTIVE ;  /* 0x000000000000791b */ /* 0x003fe20003800000 */
.L_x_1571:
        /* <DEDUP_REMOVED lines=12> */
.L_x_1572:
[----:B------:R-:W-:Y:S02]  /*17910*/  IMAD.MOV.U32 R13, RZ, RZ, R9 ;  /* 0x000000ffff0d7224 */ /* 0x000fe400078e0009 */
[----:B------:R-:W-:Y:S02]  /*17920*/  IMAD.MOV.U32 R12, RZ, RZ, 0x3 ;  /* 0x00000003ff0c7424 */ /* 0x000fe400078e00ff */
[----:B------:R-:W-:-:S07]  /*17930*/  IMAD.MOV.U32 R2, RZ, RZ, R14 ;  /* 0x000000ffff027224 */ /* 0x000fce00078e000e */
[----:B------:R-:W-:Y:S05]  /*17940*/  WARPSYNC.COLLECTIVE R15, `(.L_x_1573) ;  /* 0x000000000f087348 */ /* 0x000fea0003c00000 */
[----:B------:R0:W1:Y:S02]  /*17950*/  SHFL.IDX P6, R14, R13, R12, R11 ;  /* 0x0000000c0d0e7389 */ /* 0x00006400000c000b */
[----:B01----:R-:W-:Y:S01]  /*17960*/  ENDCOLLECTIVE ;  /* 0x000000000000791b */ /* 0x003fe20003800000 */
.L_x_1573:
        /* <DEDUP_REMOVED lines=12> */
.L_x_1574:
[----:B------:R-:W-:Y:S02]  /*17a30*/  IMAD.MOV.U32 R13, RZ, RZ, R9 ;  /* 0x000000ffff0d7224 */ /* 0x000fe400078e0009 */
[----:B------:R-:W-:Y:S02]  /*17a40*/  IMAD.MOV.U32 R12, RZ, RZ, 0x4 ;  /* 0x00000004ff0c7424 */ /* 0x000fe400078e00ff */
[----:B------:R-:W-:-:S07]  /*17a50*/  IMAD.MOV.U32 R2, RZ, RZ, R14 ;  /* 0x000000ffff027224 */ /* 0x000fce00078e000e */
[----:B------:R-:W-:Y:S05]  /*17a60*/  WARPSYNC.COLLECTIVE R15, `(.L_x_1575) ;  /* 0x000000000f087348 */ /* 0x000fea0003c00000 */
[----:B------:R0:W1:Y:S02]  /*17a70*/  SHFL.IDX P6, R14, R13, R12, R11 ;  /* 0x0000000c0d0e7389 */ /* 0x00006400000c000b */
[----:B01----:R-:W-:Y:S01]  /*17a80*/  ENDCOLLECTIVE ;  /* 0x000000000000791b */ /* 0x003fe20003800000 */
.L_x_1575:
        /* <DEDUP_REMOVED lines=12> */
.L_x_1576:
[----:B------:R-:W-:Y:S02]  /*17b50*/  IMAD.MOV.U32 R13, RZ, RZ, R9 ;  /* 0x000000ffff0d7224 */ /* 0x000fe400078e0009 */
[----:B------:R-:W-:Y:S02]  /*17b60*/  IMAD.MOV.U32 R12, RZ, RZ, 0x5 ;  /* 0x00000005ff0c7424 */ /* 0x000fe400078e00ff */
[----:B------:R-:W-:-:S07]  /*17b70*/  IMAD.MOV.U32 R2, RZ, RZ, R14 ;  /* 0x000000ffff027224 */ /* 0x000fce00078e000e */
[----:B------:R-:W-:Y:S05]  /*17b80*/  WARPSYNC.COLLECTIVE R15, `(.L_x_1577) ;  /* 0x000000000f087348 */ /* 0x000fea0003c00000 */
[----:B------:R0:W1:Y:S02]  /*17b90*/  SHFL.IDX P6, R14, R13, R12, R11 ;  /* 0x0000000c0d0e7389 */ /* 0x00006400000c000b */
[----:B01----:R-:W-:Y:S01]  /*17ba0*/  ENDCOLLECTIVE ;  /* 0x000000000000791b */ /* 0x003fe20003800000 */
.L_x_1577:
        /* <DEDUP_REMOVED lines=12> */
.L_x_1578:
[----:B------:R-:W-:Y:S02]  /*17c70*/  IMAD.MOV.U32 R13, RZ, RZ, R9 ;  /* 0x000000ffff0d7224 */ /* 0x000fe400078e0009 */
[----:B------:R-:W-:Y:S02]  /*17c80*/  IMAD.MOV.U32 R12, RZ, RZ, 0x6 ;  /* 0x00000006ff0c7424 */ /* 0x000fe400078e00ff */
[----:B------:R-:W-:-:S07]  /*17c90*/  IMAD.MOV.U32 R2, RZ, RZ, R14 ;  /* 0x000000ffff027224 */ /* 0x000fce00078e000e */
[----:B------:R-:W-:Y:S05]  /*17ca0*/  WARPSYNC.COLLECTIVE R15, `(.L_x_1579) ;  /* 0x000000000f087348 */ /* 0x000fea0003c00000 */
[----:B------:R0:W1:Y:S02]  /*17cb0*/  SHFL.IDX P6, R14, R13, R12, R11 ;  /* 0x0000000c0d0e7389 */ /* 0x00006400000c000b */
[----:B01----:R-:W-:Y:S01]  /*17cc0*/  ENDCOLLECTIVE ;  /* 0x000000000000791b */ /* 0x003fe20003800000 */
.L_x_1579:
        /* <DEDUP_REMOVED lines=12> */
.L_x_1580:
[----:B------:R-:W-:Y:S02]  /*17d90*/  IMAD.MOV.U32 R13, RZ, RZ, R9 ;  /* 0x000000ffff0d7224 */ /* 0x000fe400078e0009 */
[----:B------:R-:W-:Y:S02]  /*17da0*/  IMAD.MOV.U32 R12, RZ, RZ, 0x7 ;  /* 0x00000007ff0c7424 */ /* 0x000fe400078e00ff */
[----:B------:R-:W-:-:S07]  /*17db0*/  IMAD.MOV.U32 R2, RZ, RZ, R14 ;  /* 0x000000ffff027224 */ /* 0x000fce00078e000e */
[----:B------:R-:W-:Y:S05]  /*17dc0*/  WARPSYNC.COLLECTIVE R15, `(.L_x_1581) ;  /* 0x000000000f087348 */ /* 0x000fea0003c00000 */
[----:B------:R0:W1:Y:S02]  /*17dd0*/  SHFL.IDX P6, R14, R13, R12, R11 ;  /* 0x0000000c0d0e7389 */ /* 0x00006400000c000b */
[----:B01----:R-:W-:Y:S01]  /*17de0*/  ENDCOLLECTIVE ;  /* 0x000000000000791b */ /* 0x003fe20003800000 */
.L_x_1581:
        /* <DEDUP_REMOVED lines=12> */
.L_x_1582:
[----:B------:R-:W-:Y:S01]  /*17eb0*/  IMAD.MOV.U32 R2, RZ, RZ, R14 ;  /* 0x000000ffff027224 */ /* 0x000fe200078e000e */
[----:B------:R-:W-:Y:S06]  /*17ec0*/  BRA `(.L_x_1583) ;  /* 0xffffffb800f47947 */ /* 0x000fec000383ffff */
.L_x_1484:
[----:B-1----:R1:W3:Y:S02]  /*17ed0*/  SYNCS.PHASECHK.TRANS64.TRYWAIT P0, [R6+URZ+0x28860], R2 ;  /* 0x02886002060075a7 */ /* 0x0022e4000800017f */
[----:B---3--:R-:W-:Y:S05]  /*17ee0*/  @!P0 NANOSLEEP.SYNCS 0x989680 ;  /* 0x009896800000895d */ /* 0x008fea0003900000 */
[----:B------:R-:W3:Y:S02]  /*17ef0*/  @!P0 SYNCS.PHASECHK.TRANS64 P0, [R6+URZ+0x28860], R2 ;  /* 0x02886002060085a7 */ /* 0x000ee4000800007f */
[----:B---3--:R-:W-:Y:S05]  /*17f00*/  @!P0 BRA `(.L_x_1484) ;  /* 0xfffffffc00f08947 */ /* 0x008fea000383ffff */
[----:B------:R-:W-:Y:S05]  /*17f10*/  BRA `(.L_x_1584) ;  /* 0xffffffbc00507947 */ /* 0x000fea000383ffff */
.L_x_1485:
[----:B------:R-:W-:Y:S01]  /*17f20*/  BSSY B1, `(.L_x_1585) ;  /* 0x0000008000017945 */ /* 0x000fe20003800000 */
[----:B------:R-:W-:Y:S02]  /*17f30*/  IMAD.MOV.U32 R13, RZ, RZ, R23 ;  /* 0x000000ffff0d7224 */ /* 0x000fe400078e0017 */
[----:B------:R-:W-:Y:S02]  /*17f40*/  IMAD.MOV.U32 R12, RZ, RZ, RZ ;  /* 0x000000ffff0c7224 */ /* 0x000fe400078e00ff */
[----:B------:R-:W-:Y:S02]  /*17f50*/  IMAD.MOV.U32 R11, RZ, RZ, 0x181f ;  /* 0x0000181fff0b7424 */ /* 0x000fe400078e00ff */
[----:B------:R-:W-:-:S07]  /*17f60*/  IMAD.MOV.U32 R15, RZ, RZ, -0x1 ;  /* 0xffffffffff0f7424 */ /* 0x000fce00078e00ff */
[----:B-12---:R-:W-:Y:S05]  /*17f70*/  WARPSYNC.COLLECTIVE R15, `(.L_x_1586) ;  /* 0x000000000f087348 */ /* 0x006fea0003c00000 */
[----:B--2---:R0:W2:Y:S02]  /*17f80*/  SHFL.IDX P6, R14, R13, R12, R11 ;  /* 0x0000000c0d0e7389 */ /* 0x0040a400000c000b */
[----:B012---:R-:W-:Y:S01]  /*17f90*/  ENDCOLLECTIVE ;  /* 0x000000000000791b */ /* 0x007fe20003800000 */
.L_x_1586:
[----:B------:R-:W-:Y:S05]  /*17fa0*/  BSYNC B1 ;  /* 0x0000000000017941 */ /* 0x000fea0003800000 */
.L_x_1585:
        /* <DEDUP_REMOVED lines=9> */
.L_x_1587:
[----:B------:R-:W-:Y:S02]  /*18040*/  IMAD.MOV.U32 R13, RZ, RZ, R23 ;  /* 0x000000ffff0d7224 */ /* 0x000fe400078e0017 */
[----:B------:R-:W-:Y:S02]  /*18050*/  IMAD.MOV.U32 R12, RZ, RZ, 0x1 ;  /* 0x00000001ff0c7424 */ /* 0x000fe400078e00ff */
[----:B------:R-:W-:-:S07]  /*18060*/  IMAD.MOV.U32 R2, RZ, RZ, R14 ;  /* 0x000000ffff027224 */ /* 0x000fce00078e000e */
[----:B------:R-:W-:Y:S05]  /*18070*/  WARPSYNC.COLLECTIVE R15, `(.L_x_1588) ;  /* 0x000000000f087348 */ /* 0x000fea0003c00000 */
[----:B------:R0:W1:Y:S02]  /*18080*/  SHFL.IDX P6, R14, R13, R12, R11 ;  /* 0x0000000c0d0e7389 */ /* 0x00006400000c000b */
[----:B01----:R-:W-:Y:S01]  /*18090*/  ENDCOLLECTIVE ;  /* 0x000000000000791b */ /* 0x003fe20003800000 */
.L_x_1588:
        /* <DEDUP_REMOVED lines=14> */
.L_x_1589:
[----:B------:R-:W-:Y:S02]  /*18180*/  IMAD.MOV.U32 R13, RZ, RZ, R23 ;  /* 0x000000ffff0d7224 */ /* 0x000fe400078e0017 */
[----:B------:R-:W-:Y:S02]  /*18190*/  IMAD.MOV.U32 R12, RZ, RZ, 0x2 ;  /* 0x00000002ff0c7424 */ /* 0x000fe400078e00ff */
[----:B------:R-:W-:-:S07]  /*181a0*/  IMAD.MOV.U32 R2, RZ, RZ, R14 ;  /* 0x000000ffff027224 */ /* 0x000fce00078e000e */
[----:B------:R-:W-:Y:S05]  /*181b0*/  WARPSYNC.COLLECTIVE R15, `(.L_x_1590) ;  /* 0x000000000f087348 */ /* 0x000fea0003c00000 */
[----:B------:R0:W1:Y:S02]  /*181c0*/  SHFL.IDX P6, R14, R13, R12, R11 ;  /* 0x0000000c0d0e7389 */ /* 0x00006400000c000b */
[----:B01----:R-:W-:Y:S01]  /*181d0*/  ENDCOLLECTIVE ;  /* 0x000000000000791b */ /* 0x003fe20003800000 */
.L_x_1590:
        /* <DEDUP_REMOVED lines=14> */
.L_x_1591:
[----:B------:R-:W-:Y:S02]  /*182c0*/  IMAD.MOV.U32 R13, RZ, RZ, R23 ;  /* 0x000000ffff0d7224 */ /* 0x000fe400078e0017 */
[----:B------:R-:W-:Y:S02]  /*182d0*/  IMAD.MOV.U32 R12, RZ, RZ, 0x3 ;  /* 0x00000003ff0c7424 */ /* 0x000fe400078e00ff */
[----:B------:R-:W-:-:S07]  /*182e0*/  IMAD.MOV.U32 R2, RZ, RZ, R14 ;  /* 0x000000ffff027224 */ /* 0x000fce00078e000e */
[----:B------:R-:W-:Y:S05]  /*182f0*/  WARPSYNC.COLLECTIVE R15, `(.L_x_1592) ;  /* 0x000000000f087348 */ /* 0x000fea0003c00000 */
[----:B------:R0:W1:Y:S02]  /*18300*/  SHFL.IDX P6, R14, R13, R12, R11 ;  /* 0x0000000c0d0e7389 */ /* 0x00006400000c000b */
[----:B01----:R-:W-:Y:S01]  /*18310*/  ENDCOLLECTIVE ;  /* 0x000000000000791b */ /* 0x003fe20003800000 */
.L_x_1592:
        /* <DEDUP_REMOVED lines=14> */
.L_x_1593:
[----:B------:R-:W-:Y:S02]  /*18400*/  IMAD.MOV.U32 R13, RZ, RZ, R23 ;  /* 0x000000ffff0d7224 */ /* 0x000fe400078e0017 */
[----:B------:R-:W-:Y:S02]  /*18410*/  IMAD.MOV.U32 R12, RZ, RZ, 0x4 ;  /* 0x00000004ff0c7424 */ /* 0x000fe400078e00ff */
[----:B------:R-:W-:-:S07]  /*18420*/  IMAD.MOV.U32 R2, RZ, RZ, R14 ;  /* 0x000000ffff027224 */ /* 0x000fce00078e000e */
[----:B------:R-:W-:Y:S05]  /*18430*/  WARPSYNC.COLLECTIVE R15, `(.L_x_1594) ;  /* 0x000000000f087348 */ /* 0x000fea0003c00000 */
[----:B------:R0:W1:Y:S02]  /*18440*/  SHFL.IDX P6, R14, R13, R12, R11 ;  /* 0x0000000c0d0e7389 */ /* 0x00006400000c000b */
[----:B01----:R-:W-:Y:S01]  /*18450*/  ENDCOLLECTIVE ;  /* 0x000000000000791b */ /* 0x003fe20003800000 */
.L_x_1594:
        /* <DEDUP_REMOVED lines=14> */
.L_x_1595:
[----:B------:R-:W-:Y:S02]  /*18540*/  IMAD.MOV.U32 R13, RZ, RZ, R23 ;  /* 0x000000ffff0d7224 */ /* 0x000fe400078e0017 */
[----:B------:R-:W-:Y:S02]  /*18550*/  IMAD.MOV.U32 R12, RZ, RZ, 0x5 ;  /* 0x00000005ff0c7424 */ /* 0x000fe400078e00ff */
[----:B------:R-:W-:-:S07]  /*18560*/  IMAD.MOV.U32 R2, RZ, RZ, R14 ;  /* 0x000000ffff027224 */ /* 0x000fce00078e000e */
[----:B------:R-:W-:Y:S05]  /*18570*/  WARPSYNC.COLLECTIVE R15, `(.L_x_1596) ;  /* 0x000000000f087348 */ /* 0x000fea0003c00000 */
[----:B------:R0:W1:Y:S02]  /*18580*/  SHFL.IDX P6, R14, R13, R12, R11 ;  /* 0x0000000c0d0e7389 */ /* 0x00006400000c000b */
[----:B01----:R-:W-:Y:S01]  /*18590*/  ENDCOLLECTIVE ;  /* 0x000000000000791b */ /* 0x003fe20003800000 */
.L_x_1596:
        /* <DEDUP_REMOVED lines=14> */
.L_x_1597:
[----:B------:R-:W-:Y:S02]  /*18680*/  IMAD.MOV.U32 R13, RZ, RZ, R23 ;  /* 0x000000ffff0d7224 */ /* 0x000fe400078e0017 */
[----:B------:R-:W-:Y:S02]  /*18690*/  IMAD.MOV.U32 R12, RZ, RZ, 0x6 ;  /* 0x00000006ff0c7424 */ /* 0x000fe400078e00ff */
[----:B------:R-:W-:-:S07]  /*186a0*/  IMAD.MOV.U32 R2, RZ, RZ, R14 ;  /* 0x000000ffff027224 */ /* 0x000fce00078e000e */
[----:B------:R-:W-:Y:S05]  /*186b0*/  WARPSYNC.COLLECTIVE R15, `(.L_x_1598) ;  /* 0x000000000f087348 */ /* 0x000fea0003c00000 */
[----:B------:R0:W1:Y:S02]  /*186c0*/  SHFL.IDX P6, R14, R13, R12, R11 ;  /* 0x0000000c0d0e7389 */ /* 0x00006400000c000b */
[----:B01----:R-:W-:Y:S01]  /*186d0*/  ENDCOLLECTIVE ;  /* 0x000000000000791b */ /* 0x003fe20003800000 */
.L_x_1598:
        /* <DEDUP_REMOVED lines=14> */
.L_x_1599:
[----:B------:R-:W-:Y:S02]  /*187c0*/  IMAD.MOV.U32 R13, RZ, RZ, R23 ;  /* 0x000000ffff0d7224 */ /* 0x000fe400078e0017 */
[----:B------:R-:W-:Y:S02]  /*187d0*/  IMAD.MOV.U32 R12, RZ, RZ, 0x7 ;  /* 0x00000007ff0c7424 */ /* 0x000fe400078e00ff */
[----:B------:R-:W-:-:S07]  /*187e0*/  IMAD.MOV.U32 R2, RZ, RZ, R14 ;  /* 0x000000ffff027224 */ /* 0x000fce00078e000e */
[----:B------:R-:W-:Y:S05]  /*187f0*/  WARPSYNC.COLLECTIVE R15, `(.L_x_1600) ;  /* 0x000000000f087348 */ /* 0x000fea0003c00000 */
[----:B------:R0:W1:Y:S02]  /*18800*/  SHFL.IDX P6, R14, R13, R12, R11 ;  /* 0x0000000c0d0e7389 */ /* 0x00006400000c000b */
[----:B01----:R-:W-:Y:S01]  /*18810*/  ENDCOLLECTIVE ;  /* 0x000000000000791b */ /* 0x003fe20003800000 */
.L_x_1600:
        /* <DEDUP_REMOVED lines=13> */
.L_x_1601:
[----:B------:R-:W-:Y:S01]  /*188f0*/  @!PT LDS RZ, [RZ] ;  /* 0x00000000fffff984 */ /* 0x000fe20000000800 */
[----:B------:R-:W-:Y:S01]  /*18900*/  @!PT LDS RZ, [RZ] ;  /* 0x00000000fffff984 */ /* 0x000fe20000000800 */
[----:B------:R-:W-:Y:S01]  /*18910*/  @!PT LDS RZ, [RZ] ;  /* 0x00000000fffff984 */ /* 0x000fe20000000800 */
[----:B------:R1:W-:Y:S01]  /*18920*/  LDGSTS.E.BYPASS.LTC128B.128 [R7+0x7400], desc[UR54][R2.64+0x80], !P0 ;  /* 0x0740008002077fae */ /* 0x0003e2000c101d76 */
[----:B------:R-:W-:Y:S05]  /*18930*/  BRA `(.L_x_1602) ;  /* 0xffffffb400d87947 */ /* 0x000fea000383ffff */
.L_x_1493:
[----:B0-----:R0:W1:Y:S02]  /*18940*/  SYNCS.PHASECHK.TRANS64.TRYWAIT P0, [R0+URZ+0x28860], R3 ;  /* 0x02886003000075a7 */ /* 0x001064000800017f */
[----:B-1----:R-:W-:Y:S05]  /*18950*/  @!P0 NANOSLEEP.SYNCS 0x989680 ;  /* 0x009896800000895d */ /* 0x002fea0003900000 */
[----:B------:R-:W1:Y:S02]  /*18960*/  @!P0 SYNCS.PHASECHK.TRANS64 P0, [R0+URZ+0x28860], R3 ;  /* 0x02886003000085a7 */ /* 0x000e64000800007f */
[----:B-1----:R-:W-:Y:S05]  /*18970*/  @!P0 BRA `(.L_x_1493) ;  /* 0xfffffffc00f08947 */ /* 0x002fea000383ffff */
[----:B------:R-:W-:Y:S05]  /*18980*/  BRA `(.L_x_1603) ;  /* 0xffffffb800f47947 */ /* 0x000fea000383ffff */
.L_x_1494:
        /* <DEDUP_REMOVED lines=8> */
.L_x_1605:
[----:B------:R-:W-:Y:S05]  /*18a10*/  BSYNC B0 ;  /* 0x0000000000007941 */ /* 0x000fea0003800000 */
.L_x_1604:
        /* <DEDUP_REMOVED lines=9> */
.L_x_1606:
[----:B------:R-:W-:Y:S01]  /*18ab0*/  ULDC UR4, c[0x0][0x2f4] ;  /* 0x0000bd0000047ab9 */ /* 0x000fe20000000800 */
[----:B------:R-:W-:Y:S01]  /*18ac0*/  IMAD R4, R9, 0x2, R22 ;  /* 0x0000000209047824 */ /* 0x000fe200078e0216 */
[----:B------:R-:W-:Y:S02]  /*18ad0*/  ISETP.GE.AND P1, PT, R30, UR4, PT ;  /* 0x000000041e007c0c */ /* 0x000fe4000bf26270 */
[----:B------:R-:W-:Y:S02]  /*18ae0*/  ISETP.GE.AND P0, PT, R29, UR4, PT ;  /* 0x000000041d007c0c */ /* 0x000fe4000bf06270 */
[C---:B------:R-:W-:Y:S02]  /*18af0*/  ISETP.LT.OR P3, PT, R6.reuse, 0x1, P1 ;  /* 0x000000010600780c */ /* 0x040fe40000f61670 */
[----:B------:R-:W-:Y:S01]  /*18b00*/  ISETP.LT.OR P4, PT, R6, 0x1, P0 ;  /* 0x000000010600780c */ /* 0x000fe20000781670 */
[----:B------:R-:W-:Y:S02]  /*18b10*/  IMAD.MOV.U32 R13, RZ, RZ, R23 ;  /* 0x000000ffff0d7224 */ /* 0x000fe400078e0017 */
[----:B------:R-:W-:Y:S01]  /*18b20*/  IMAD.MOV.U32 R12, RZ, RZ, 0x1 ;  /* 0x00000001ff0c7424 */ /* 0x000fe200078e00ff */
[----:B------:R-:W-:-:S13]  /*18b30*/  IADD3 R2, P2, R14, R5, RZ ;  /* 0x000000050e027210 */ /* 0x000fda0007f5e0ff */
[----:B------:R-:W-:Y:S05]  /*18b40*/  WARPSYNC.COLLECTIVE R15, `(.L_x_1607) ;  /* 0x000000000f087348 */ /* 0x000fea0003c00000 */
[----:B------:R0:W1:Y:S02]  /*18b50*/  SHFL.IDX P6, R14, R13, R12, R11 ;  /* 0x0000000c0d0e7389 */ /* 0x00006400000c000b */
[----:B01----:R-:W-:Y:S01]  /*18b60*/  ENDCOLLECTIVE ;  /* 0x000000000000791b */ /* 0x003fe20003800000 */
.L_x_1607:
        /* <DEDUP_REMOVED lines=13> */
.L_x_1608:
[----:B------:R-:W-:Y:S02]  /*18c40*/  IMAD.MOV.U32 R13, RZ, RZ, R23 ;  /* 0x000000ffff0d7224 */ /* 0x000fe400078e0017 */
[----:B------:R-:W-:Y:S02]  /*18c50*/  IMAD.MOV.U32 R12, RZ, RZ, 0x2 ;  /* 0x00000002ff0c7424 */ /* 0x000fe400078e00ff */
[----:B------:R-:W-:-:S07]  /*18c60*/  IMAD.MOV.U32 R10, RZ, RZ, R14 ;  /* 0x000000ffff0a7224 */ /* 0x000fce00078e000e */
[----:B------:R-:W-:Y:S05]  /*18c70*/  WARPSYNC.COLLECTIVE R15, `(.L_x_1609) ;  /* 0x000000000f087348 */ /* 0x000fea0003c00000 */
[----:B------:R0:W1:Y:S02]  /*18c80*/  SHFL.IDX P6, R14, R13, R12, R11 ;  /* 0x0000000c0d0e7389 */ /* 0x00006400000c000b */
[----:B01----:R-:W-:Y:S01]  /*18c90*/  ENDCOLLECTIVE ;  /* 0x000000000000791b */ /* 0x003fe20003800000 */
.L_x_1609:
[----:B------:R-:W-:-:S05]  /*18ca0*/  IADD3 R2, P2, R10, R5, RZ ;  /* 0x000000050a027210 */ /* 0x000fca0007f5e0ff */
[----:B------:R-:W-:-:S05]  /*18cb0*/  IMAD.X R3, RZ, RZ, R7, P2 ;  /* 0x000000ffff037224 */ /* 0x000fca00010e0607 */
[----:B------:R-:W-:Y:S01]  /*18cc0*/  @!PT LDS RZ, [RZ] ;  /* 0x00000000fffff984 */ /* 0x000fe20000000800 */
[----:B------:R-:W-:Y:S01]  /*18cd0*/  @!PT LDS RZ, [RZ] ;  /* 0x00000000fffff984 */ /* 0x000fe20000000800 */
[----:B------:R-:W-:Y:S01]  /*18ce0*/  @!PT LDS RZ, [RZ] ;  /* 0x00000000fffff984 */ /* 0x000fe20000000800 */
[----:B------:R0:W-:Y:S01]  /*18cf0*/  LDGSTS.E.BYPASS.LTC128B.128 [R4+0xc00], desc[UR54][R2.64], !P3 ;  /* 0x00c0000002047fae */ /* 0x0001e2000d901d76 */
[----:B------:R-:W-:Y:S01]  /*18d00*/  IMAD.MOV.U32 R13, RZ, RZ, R17 ;  /* 0x000000ffff0d7224 */ /* 0x000fe200078e0011 */
[C---:B------:R-:W-:Y:S02]  /*18d10*/  ISETP.LT.OR P3, PT, R6.reuse, 0x21, P1 ;  /* 0x000000210600780c */ /* 0x040fe40000f61670 */
[----:B------:R0:W-:Y:S01]  /*18d20*/  LDGSTS.E.BYPASS.LTC128B.128 [R4+0x4c00], desc[UR54][R2.64+0x80], !P4 ;  /* 0x04c0008002047fae */ /* 0x0001e2000e101d76 */
[----:B------:R-:W-:Y:S01]  /*18d30*/  ISETP.LT.OR P4, PT, R6, 0x21, P0 ;  /* 0x000000210600780c */ /* 0x000fe20000781670 */
[----:B------:R-:W-:-:S12]  /*18d40*/  IMAD.MOV.U32 R8, RZ, RZ, R14 ;  /* 0x000000ffff087224 */ /* 0x000fd800078e000e */
[----:B0-----:R-:W-:Y:S05]  /*18d50*/  WARPSYNC.COLLECTIVE R15, `(.L_x_1610) ;  /* 0x000000000f087348 */ /* 0x001fea0003c00000 */
[----:B------:R1:W2:Y:S02]  /*18d60*/  SHFL.IDX P6, R14, R13, R12, R11 ;  /* 0x0000000c0d0e7389 */ /* 0x0002a400000c000b */
[----:B012---:R-:W-:Y:S01]  /*18d70*/  ENDCOLLECTIVE ;  /* 0x000000000000791b */ /* 0x007fe20003800000 */
.L_x_1610:
[----:B------:R-:W-:Y:S02]  /*18d80*/  IMAD.MOV.U32 R13, RZ, RZ, R23 ;  /* 0x000000ffff0d7224 */ /* 0x000fe400078e0017 */
[----:B------:R-:W-:Y:S01]  /*18d90*/  IMAD.MOV.U32 R12, RZ, RZ, 0x3 ;  /* 0x00000003ff0c7424 */ /* 0x000fe200078e00ff */
[----:B------:R-:W-:-:S13]  /*18da0*/  IADD3 R2, P2, R14, R5, RZ ;  /* 0x000000050e027210 */ /* 0x000fda0007f5e0ff */
[----:B------:R-:W-:Y:S05]  /*18db0*/  WARPSYNC.COLLECTIVE R15, `(.L_x_1611) ;  /* 0x000000000f087348 */ /* 0x000fea0003c00000 */
[----:B------:R0:W1:Y:S02]  /*18dc0*/  SHFL.IDX P6, R14, R13, R12, R11 ;  /* 0x0000000c0d0e7389 */ /* 0x00006400000c000b */
[----:B01----:R-:W-:Y:S01]  /*18dd0*/  ENDCOLLECTIVE ;  /* 0x000000000000791b */ /* 0x003fe20003800000 */
.L_x_1611:
        /* <DEDUP_REMOVED lines=13> */
.L_x_1612:
[----:B------:R-:W-:Y:S02]  /*18eb0*/  IMAD.MOV.U32 R13, RZ, RZ, R23 ;  /* 0x000000ffff0d7224 */ /* 0x000fe400078e0017 */
[----:B------:R-:W-:Y:S01]  /*18ec0*/  IMAD.MOV.U32 R12, RZ, RZ, 0x4 ;  /* 0x00000004ff0c7424 */ /* 0x000fe200078e00ff */
[----:B------:R-:W-:-:S13]  /*18ed0*/  IADD3 R2, P2, R14, R5, RZ ;  /* 0x000000050e027210 */ /* 0x000fda0007f5e0ff */
[----:B------:R-:W-:Y:S05]  /*18ee0*/  WARPSYNC.COLLECTIVE R15, `(.L_x_1613) ;  /* 0x000000000f087348 */ /* 0x000fea0003c00000 */
[----:B------:R0:W1:Y:S02]  /*18ef0*/  SHFL.IDX P6, R14, R13, R12, R11 ;  /* 0x0000000c0d0e7389 */ /* 0x00006400000c000b */
[----:B01----:R-:W-:Y:S01]  /*18f00*/  ENDCOLLECTIVE ;  /* 0x000000000000791b */ /* 0x003fe20003800000 */
.L_x_1613:
        /* <DEDUP_REMOVED lines=13> */
.L_x_1614:
[----:B------:R-:W-:Y:S02]  /*18fe0*/  IMAD.MOV.U32 R13, RZ, RZ, R23 ;  /* 0x000000ffff0d7224 */ /* 0x000fe400078e0017 */
[----:B------:R-:W-:Y:S02]  /*18ff0*/  IMAD.MOV.U32 R12, RZ, RZ, 0x5 ;  /* 0x00000005ff0c7424 */ /* 0x000fe400078e00ff */
[----:B------:R-:W-:-:S07]  /*19000*/  IMAD.MOV.U32 R10, RZ, RZ, R14 ;  /* 0x000000ffff0a7224 */ /* 0x000fce00078e000e */
[----:B------:R-:W-:Y:S05]  /*19010*/  WARPSYNC.COLLECTIVE R15, `(.L_x_1615) ;  /* 0x000000000f087348 */ /* 0x000fea0003c00000 */
[----:B------:R0:W1:Y:S02]  /*19020*/  SHFL.IDX P6, R14, R13, R12, R11 ;  /* 0x0000000c0d0e7389 */ /* 0x00006400000c000b */
[----:B01----:R-:W-:Y:S01]  /*19030*/  ENDCOLLECTIVE ;  /* 0x000000000000791b */ /* 0x003fe20003800000 */
.L_x_1615:
        /* <DEDUP_REMOVED lines=14> */
.L_x_1616:
[----:B------:R-:W-:Y:S02]  /*19120*/  IMAD.MOV.U32 R13, RZ, RZ, R23 ;  /* 0x000000ffff0d7224 */ /* 0x000fe400078e0017 */
[----:B------:R-:W-:Y:S01]  /*19130*/  IMAD.MOV.U32 R12, RZ, RZ, 0x6 ;  /* 0x00000006ff0c7424 */ /* 0x000fe200078e00ff */
[----:B------:R-:W-:-:S13]  /*19140*/  IADD3 R2, P2, R14, R5, RZ ;  /* 0x000000050e027210 */ /* 0x000fda0007f5e0ff */
[----:B------:R-:W-:Y:S05]  /*19150*/  WARPSYNC.COLLECTIVE R15, `(.L_x_1617) ;  /* 0x000000000f087348 */ /* 0x000fea0003c00000 */
[----:B------:R0:W1:Y:S02]  /*19160*/  SHFL.IDX P6, R14, R13, R12, R11 ;  /* 0x0000000c0d0e7389 */ /* 0x00006400000c000b */
[----:B01----:R-:W-:Y:S01]  /*19170*/  ENDCOLLECTIVE ;  /* 0x000000000000791b */ /* 0x003fe20003800000 */
.L_x_1617:
        /* <DEDUP_REMOVED lines=13> */
.L_x_1618:
[----:B------:R-:W-:Y:S02]  /*19250*/  IMAD.MOV.U32 R13, RZ, RZ, R23 ;  /* 0x000000ffff0d7224 */ /* 0x000fe400078e0017 */
[----:B------:R-:W-:Y:S02]  /*19260*/  IMAD.MOV.U32 R12, RZ, RZ, 0x7 ;  /* 0x00000007ff0c7424 */ /* 0x000fe400078e00ff */
[----:B------:R-:W-:-:S07]  /*19270*/  IMAD.MOV.U32 R10, RZ, RZ, R14 ;  /* 0x000000ffff0a7224 */ /* 0x000fce00078e000e */
[----:B------:R-:W-:Y:S05]  /*19280*/  WARPSYNC.COLLECTIVE R15, `(.L_x_1619) ;  /* 0x000000000f087348 */ /* 0x000fea0003c00000 */
[----:B------:R0:W1:Y:S02]  /*19290*/  SHFL.IDX P6, R14, R13, R12, R11 ;  /* 0x0000000c0d0e7389 */ /* 0x00006400000c000b */
[----:B01----:R-:W-:Y:S01]  /*192a0*/  ENDCOLLECTIVE ;  /* 0x000000000000791b */ /* 0x003fe20003800000 */
.L_x_1619:
        /* <DEDUP_REMOVED lines=12> */
.L_x_1620:
[----:B------:R-:W-:Y:S05]  /*19370*/  BRA `(.L_x_1621) ;  /* 0xffffffb400947947 */ /* 0x000fea000383ffff */
.L_x_1499:
        /* <DEDUP_REMOVED lines=8> */
.L_x_1623:
[----:B------:R-:W-:Y:S05]  /*19400*/  BSYNC B0 ;  /* 0x0000000000007941 */ /* 0x000fea0003800000 */
.L_x_1622:
[----:B------:R-:W-:Y:S02]  /*19410*/  IMAD.MOV.U32 R13, RZ, RZ, R16 ;  /* 0x000000ffff0d7224 */ /* 0x000fe400078e0010 */
[----:B------:R-:W-:Y:S02]  /*19420*/  IMAD.MOV.U32 R12, RZ, RZ, 0x1 ;  /* 0x00000001ff0c7424 */ /* 0x000fe400078e00ff */
[----:B------:R-:W-:Y:S02]  /*19430*/  IMAD.MOV.U32 R11, RZ, RZ, 0x1f ;  /* 0x0000001fff0b7424 */ /* 0x000fe400078e00ff */
[----:B------:R-:W-:Y:S02]  /*19440*/  IMAD.MOV.U32 R15, RZ, RZ, -0x1 ;  /* 0xffffffffff0f7424 */ /* 0x000fe400078e00ff */
[----:B------:R-:W-:Y:S02]  /*19450*/  IMAD.IADD R7, R19, 0x1, R8 ;  /* 0x0000000113077824 */ /* 0x000fe400078e0208 */
[----:B------:R-:W-:-:S07]  /*19460*/  IMAD.MOV.U32 R5, RZ, RZ, R14 ;  /* 0x000000ffff057224 */ /* 0x000fce00078e000e */
[----:B------:R-:W-:Y:S05]  /*19470*/  WARPSYNC.COLLECTIVE R15, `(.L_x_1624) ;  /* 0x000000000f087348 */ /* 0x000fea0003c00000 */
[----:B------:R0:W1:Y:S02]  /*19480*/  SHFL.IDX P6, R14, R13, R12, R11 ;  /* 0x0000000c0d0e7389 */ /* 0x00006400000c000b */
[----:B01----:R-:W-:Y:S01]  /*19490*/  ENDCOLLECTIVE ;  /* 0x000000000000791b */ /* 0x003fe20003800000 */
.L_x_1624:
        /* <DEDUP_REMOVED lines=18> */
.L_x_1625:
[----:B------:R-:W-:Y:S01]  /*195c0*/  IMAD.MOV.U32 R12, RZ, RZ, 0x2 ;  /* 0x00000002ff0c7424 */ /* 0x000fe200078e00ff */
[----:B------:R-:W-:-:S05]  /*195d0*/  SEL R7, R14, RZ, P1 ;  /* 0x000000ff0e077207 */ /* 0x000fca0000800000 */
[----:B------:R-:W-:-:S04]  /*195e0*/  IMAD.IADD R6, R4, 0x1, R7 ;  /* 0x0000000104067824 */ /* 0x000fc800078e0207 */
[----:B------:R-:W-:-:S07]  /*195f0*/  IMAD.MOV.U32 R13, RZ, RZ, R6 ;  /* 0x000000ffff0d7224 */ /* 0x000fce00078e0006 */
[----:B------:R-:W-:Y:S05]  /*19600*/  WARPSYNC.COLLECTIVE R15, `(.L_x_1626) ;  /* 0x000000000f087348 */ /* 0x000fea0003c00000 */
[----:B------:R0:W1:Y:S02]  /*19610*/  SHFL.UP P6, R14, R13, R12, R11 ;  /* 0x0400000c0d0e7389 */ /* 0x00006400000c000b */
[----:B01----:R-:W-:Y:S01]  /*19620*/  ENDCOLLECTIVE ;  /* 0x000000000000791b */ /* 0x003fe20003800000 */
.L_x_1626:
[----:B------:R-:W-:Y:S01]  /*19630*/  IMAD.MOV.U32 R12, RZ, RZ, 0x4 ;  /* 0x00000004ff0c7424 */ /* 0x000fe200078e00ff */
[----:B------:R-:W-:-:S05]  /*19640*/  SEL R7, R14, RZ, P2 ;  /* 0x000000ff0e077207 */ /* 0x000fca0001000000 */
[----:B------:R-:W-:-:S04]  /*19650*/  IMAD.IADD R7, R6, 0x1, R7 ;  /* 0x0000000106077824 */ /* 0x000fc800078e0207 */
[----:B------:R-:W-:-:S07]  /*19660*/  IMAD.MOV.U32 R13, RZ, RZ, R7 ;  /* 0x000000ffff0d7224 */ /* 0x000fce00078e0007 */
[----:B------:R-:W-:Y:S05]  /*19670*/  WARPSYNC.COLLECTIVE R15, `(.L_x_1627) ;  /* 0x000000000f087348 */ /* 0x000fea0003c00000 */
[----:B------:R0:W1:Y:S02]  /*19680*/  SHFL.UP P6, R14, R13, R12, R11 ;  /* 0x0400000c0d0e7389 */ /* 0x00006400000c000b */
[----:B01----:R-:W-:Y:S01]  /*19690*/  ENDCOLLECTIVE ;  /* 0x000000000000791b */ /* 0x003fe20003800000 */
.L_x_1627:
[----:B------:R-:W-:Y:S01]  /*196a0*/  IMAD.MOV.U32 R12, RZ, RZ, 0x8 ;  /* 0x00000008ff0c7424 */ /* 0x000fe200078e00ff */
[----:B------:R-:W-:-:S05]  /*196b0*/  SEL R2, R14, RZ, P3 ;  /* 0x000000ff0e027207 */ /* 0x000fca0001800000 */
[----:B------:R-:W-:-:S04]  /*196c0*/  IMAD.IADD R2, R7, 0x1, R2 ;  /* 0x0000000107027824 */ /* 0x000fc800078e0202 */
[----:B------:R-:W-:-:S07]  /*196d0*/  IMAD.MOV.U32 R13, RZ, RZ, R2 ;  /* 0x000000ffff0d7224 */ /* 0x000fce00078e0002 */
[----:B------:R-:W-:Y:S05]  /*196e0*/  WARPSYNC.COLLECTIVE R15, `(.L_x_1628) ;  /* 0x000000000f087348 */ /* 0x000fea0003c00000 */
[----:B------:R0:W1:Y:S02]  /*196f0*/  SHFL.UP P6, R14, R13, R12, R11 ;  /* 0x0400000c0d0e7389 */ /* 0x00006400000c000b */
[----:B01----:R-:W-:Y:S01]  /*19700*/  ENDCOLLECTIVE ;  /* 0x000000000000791b */ /* 0x003fe20003800000 */
.L_x_1628:
[----:B------:R-:W-:Y:S01]  /*19710*/  IMAD.MOV.U32 R12, RZ, RZ, 0x10 ;  /* 0x00000010ff0c7424 */ /* 0x000fe200078e00ff */
[----:B------:R-:W-:-:S05]  /*19720*/  SEL R3, R14, RZ, P4 ;  /* 0x000000ff0e037207 */ /* 0x000fca0002000000 */
[----:B------:R-:W-:-:S04]  /*19730*/  IMAD.IADD R3, R2, 0x1, R3 ;  /* 0x0000000102037824 */ /* 0x000fc800078e0203 */
[----:B------:R-:W-:-:S07]  /*19740*/  IMAD.MOV.U32 R13, RZ, RZ, R3 ;  /* 0x000000ffff0d7224 */ /* 0x000fce00078e0003 */
[----:B------:R-:W-:Y:S05]  /*19750*/  WARPSYNC.COLLECTIVE R15, `(.L_x_1629) ;  /* 0x000000000f087348 */ /* 0x000fea0003c00000 */
[----:B------:R0:W1:Y:S02]  /*19760*/  SHFL.UP P6, R14, R13, R12, R11 ;  /* 0x0400000c0d0e7389 */ /* 0x00006400000c000b */
[----:B01----:R-:W-:Y:S01]  /*19770*/  ENDCOLLECTIVE ;  /* 0x000000000000791b */ /* 0x003fe20003800000 */
.L_x_1629:
        /* <DEDUP_REMOVED lines=8> */
.L_x_1630:
[----:B------:R-:W-:Y:S05]  /*19800*/  BRA `(.L_x_1631) ;  /* 0xffffffb400a07947 */ /* 0x000fea000383ffff */
.L_x_1504:
        /* <DEDUP_REMOVED lines=8> */
.L_x_1633:
[----:B------:R-:W-:Y:S05]  /*19890*/  BSYNC B0 ;  /* 0x0000000000007941 */ /* 0x000fea0003800000 */
.L_x_1632:
[----:B------:R-:W-:Y:S01]  /*198a0*/  SEL R13, R14, RZ, P1 ;  /* 0x000000ff0e0d7207 */ /* 0x000fe20000800000 */
[----:B------:R-:W-:Y:S02]  /*198b0*/  IMAD.MOV.U32 R12, RZ, RZ, 0x2 ;  /* 0x00000002ff0c7424 */ /* 0x000fe400078e00ff */
[----:B------:R-:W-:Y:S02]  /*198c0*/  IMAD.MOV.U32 R11, RZ, RZ, RZ ;  /* 0x000000ffff0b7224 */ /* 0x000fe400078e00ff */
[----:B------:R-:W-:Y:S02]  /*198d0*/  IMAD.IADD R13, R4, 0x1, R13 ;  /* 0x00000001040d7824 */ /* 0x000fe400078e020d */
[----:B------:R-:W-:-:S07]  /*198e0*/  IMAD.MOV.U32 R15, RZ, RZ, -0x1 ;  /* 0xffffffffff0f7424 */ /* 0x000fce00078e00ff */
[----:B------:R-:W-:Y:S05]  /*198f0*/  WARPSYNC.COLLECTIVE R15, `(.L_x_1634) ;  /* 0x000000000f087348 */ /* 0x000fea0003c00000 */
[----:B------:R0:W1:Y:S02]  /*19900*/  SHFL.UP P6, R14, R13, R12, R11 ;  /* 0x0400000c0d0e7389 */ /* 0x00006400000c000b */
[----:B01----:R-:W-:Y:S01]  /*19910*/  ENDCOLLECTIVE ;  /* 0x000000000000791b */ /* 0x003fe20003800000 */
.L_x_1634:
[----:B------:R-:W-:Y:S01]  /*19920*/  IMAD.MOV.U32 R12, RZ, RZ, 0x4 ;  /* 0x00000004ff0c7424 */ /* 0x000fe200078e00ff */
[----:B------:R-:W-:-:S05]  /*19930*/  SEL R0, R14, RZ, P2 ;  /* 0x000000ff0e007207 */ /* 0x000fca0001000000 */
[----:B------:R-:W-:-:S04]  /*19940*/  IMAD.IADD R0, R13, 0x1, R0 ;  /* 0x000000010d007824 */ /* 0x000fc800078e0200 */
[----:B------:R-:W-:-:S07]  /*19950*/  IMAD.MOV.U32 R13, RZ, RZ, R0 ;  /* 0x000000ffff0d7224 */ /* 0x000fce00078e0000 */
[----:B------:R-:W-:Y:S05]  /*19960*/  WARPSYNC.COLLECTIVE R15, `(.L_x_1635) ;  /* 0x000000000f087348 */ /* 0x000fea0003c00000 */
[----:B------:R0:W1:Y:S02]  /*19970*/  SHFL.UP P6, R14, R13, R12, R11 ;  /* 0x0400000c0d0e7389 */ /* 0x00006400000c000b */
[----:B01----:R-:W-:Y:S01]  /*19980*/  ENDCOLLECTIVE ;  /* 0x000000000000791b */ /* 0x003fe20003800000 */
.L_x_1635:
[----:B------:R-:W-:Y:S01]  /*19990*/  IMAD.MOV.U32 R12, RZ, RZ, 0x8 ;  /* 0x00000008ff0c7424 */ /* 0x000fe200078e00ff */
[----:B------:R-:W-:-:S05]  /*199a0*/  SEL R3, R14, RZ, P3 ;  /* 0x000000ff0e037207 */ /* 0x000fca0001800000 */
[----:B------:R-:W-:-:S04]  /*199b0*/  IMAD.IADD R2, R0, 0x1, R3 ;  /* 0x0000000100027824 */ /* 0x000fc800078e0203 */
[----:B------:R-:W-:-:S07]  /*199c0*/  IMAD.MOV.U32 R13, RZ, RZ, R2 ;  /* 0x000000ffff0d7224 */ /* 0x000fce00078e0002 */
[----:B------:R-:W-:Y:S05]  /*199d0*/  WARPSYNC.COLLECTIVE R15, `(.L_x_1636) ;  /* 0x000000000f087348 */ /* 0x000fea0003c00000 */
[----:B------:R0:W1:Y:S02]  /*199e0*/  SHFL.UP P6, R14, R13, R12, R11 ;  /* 0x0400000c0d0e7389 */ /* 0x00006400000c000b */
[----:B01----:R-:W-:Y:S01]  /*199f0*/  ENDCOLLECTIVE ;  /* 0x000000000000791b */ /* 0x003fe20003800000 */
.L_x_1636:
[----:B------:R-:W-:Y:S01]  /*19a00*/  IMAD.MOV.U32 R12, RZ, RZ, 0x10 ;  /* 0x00000010ff0c7424 */ /* 0x000fe200078e00ff */
[----:B------:R-:W-:-:S05]  /*19a10*/  SEL R3, R14, RZ, P4 ;  /* 0x000000ff0e037207 */ /* 0x000fca0002000000 */
[----:B------:R-:W-:-:S04]  /*19a20*/  IMAD.IADD R3, R2, 0x1, R3 ;  /* 0x0000000102037824 */ /* 0x000fc800078e0203 */
[----:B------:R-:W-:-:S07]  /*19a30*/  IMAD.MOV.U32 R13, RZ, RZ, R3 ;  /* 0x000000ffff0d7224 */ /* 0x000fce00078e0003 */
[----:B------:R-:W-:Y:S05]  /*19a40*/  WARPSYNC.COLLECTIVE R15, `(.L_x_1637) ;  /* 0x000000000f087348 */ /* 0x000fea0003c00000 */
[----:B------:R0:W1:Y:S02]  /*19a50*/  SHFL.UP P6, R14, R13, R12, R11 ;  /* 0x0400000c0d0e7389 */ /* 0x00006400000c000b */
[----:B01----:R-:W-:Y:S01]  /*19a60*/  ENDCOLLECTIVE ;  /* 0x000000000000791b */ /* 0x003fe20003800000 */
.L_x_1637:
        /* <DEDUP_REMOVED lines=8> */
.L_x_1638:
[----:B------:R-:W-:Y:S05]  /*19af0*/  BRA `(.L_x_1639) ;  /* 0xffffffb400807947 */ /* 0x000fea000383ffff */
.L_x_1506:
[----:B------:R-:W-:Y:S01]  /*19b00*/  BSSY B0, `(.L_x_1640) ;  /* 0x0000006000007945 */ /* 0x000fe20003800000 */
[----:B------:R-:W-:Y:S01]  /*19b10*/  PLOP3.LUT P6, PT, P6, PT, PT, 0x8, 0x0 ;  /* 0x000000000000781c */ /* 0x000fe200037ce170 */
[----:B------:R-:W-:-:S12]  /*19b20*/  IMAD.MOV.U32 R15, RZ, RZ, -0x1 ;  /* 0xffffffffff0f7424 */ /* 0x000fd800078e00ff */
[----:B01----:R-:W-:Y:S05]  /*19b30*/  WARPSYNC.COLLECTIVE R15, `(.L_x_1641) ;  /* 0x000000000f087348 */ /* 0x003fea0003c00000 */
[----:B------:R-:W-:Y:S01]  /*19b40*/  VOTE.ANY R14, PT, P6 ;  /* 0x00000000000e7806 */ /* 0x000fe200030e0100 */
[----:B01----:R-:W-:Y:S06]  /*19b50*/  ENDCOLLECTIVE ;  /* 0x000000000000791b */ /* 0x003fec0003800000 */
.L_x_1641:
[----:B------:R-:W-:Y:S05]  /*19b60*/  BSYNC B0 ;  /* 0x0000000000007941 */ /* 0x000fea0003800000 */
.L_x_1640:
        /* <DEDUP_REMOVED lines=9> */
.L_x_1642:
[----:B------:R-:W-:Y:S01]  /*19c00*/  IMAD.MOV.U32 R4, RZ, RZ, R14 ;  /* 0x000000ffff047224 */ /* 0x000fe200078e000e */
[----:B------:R-:W-:Y:S06]  /*19c10*/  BRA `(.L_x_1643) ;  /* 0xffffffb400707947 */ /* 0x000fec000383ffff */
.L_x_1508:
[----:B------:R-:W-:Y:S01]  /*19c20*/  BSSY B0, `(.L_x_1644) ;  /* 0x0000007000007945 */ /* 0x000fe20003800000 */
[----:B------:R-:W-:Y:S02]  /*19c30*/  IMAD.MOV.U32 R13, RZ, RZ, R6 ;  /* 0x000000ffff0d7224 */ /* 0x000fe400078e0006 */
[----:B------:R-:W-:Y:S02]  /*19c40*/  IMAD.MOV.U32 R11, RZ, RZ, 0x1f ;  /* 0x0000001fff0b7424 */ /* 0x000fe400078e00ff */
[----:B------:R-:W-:-:S07]  /*19c50*/  IMAD.MOV.U32 R15, RZ, RZ, -0x1 ;  /* 0xffffffffff0f7424 */ /* 0x000fce00078e00ff */
[----:B0123--:R-:W-:Y:S05]  /*19c60*/  WARPSYNC.COLLECTIVE R15, `(.L_x_1645) ;  /* 0x000000000f087348 */ /* 0x00ffea0003c00000 */
[----:B------:R4:W0:Y:S02]  /*19c70*/  SHFL.IDX P6, R14, R13, R12, R11 ;  /* 0x0000000c0d0e7389 */ /* 0x00082400000c000b */
[----:B01234-:R-:W-:Y:S01]  /*19c80*/  ENDCOLLECTIVE ;  /* 0x000000000000791b */ /* 0x01ffe20003800000 */
.L_x_1645:
[----:B------:R-:W-:Y:S05]  /*19c90*/  BSYNC B0 ;  /* 0x0000000000007941 */ /* 0x000fea0003800000 */
.L_x_1644:
[----:B------:R-:W-:Y:S05]  /*19ca0*/  BRA `(.L_x_1507) ;  /* 0xffffffb400687947 */ /* 0x000fea000383ffff */
.L_x_1512:
[----:B-1----:R1:W4:Y:S02]  /*19cb0*/  SYNCS.PHASECHK.TRANS64.TRYWAIT P0, [R7+URZ+0x28820], R0 ;  /* 0x02882000070075a7 */ /* 0x002324000800017f */
[----:B----4-:R-:W-:Y:S05]  /*19cc0*/  @!P0 NANOSLEEP.SYNCS 0x989680 ;  /* 0x009896800000895d */ /* 0x010fea0003900000 */
[----:B------:R-:W4:Y:S02]  /*19cd0*/  @!P0 SYNCS.PHASECHK.TRANS64 P0, [R7+URZ+0x28820], R0 ;  /* 0x02882000070085a7 */ /* 0x000f24000800007f */
[----:B----4-:R-:W-:Y:S05]  /*19ce0*/  @!P0 BRA `(.L_x_1512) ;  /* 0xfffffffc00f08947 */ /* 0x010fea000383ffff */
[----:B------:R-:W-:Y:S05]  /*19cf0*/  BRA `(.L_x_1646) ;  /* 0xffffffb800e07947 */ /* 0x000fea000383ffff */
.L_x_1513:
[----:B------:R-:W4:Y:S01]  /*19d00*/  S2R R2, SR_TID.X ;  /* 0x0000000000027919 */ /* 0x000f220000002100 */
[----:B------:R-:W-:Y:S01]  /*19d10*/  BSSY B0, `(.L_x_1647) ;  /* 0x000000a000007945 */ /* 0x000fe20003800000 */
[----:B------:R-:W-:Y:S02]  /*19d20*/  IMAD.MOV.U32 R12, RZ, RZ, RZ ;  /* 0x000000ffff0c7224 */ /* 0x000fe400078e00ff */
[----:B------:R-:W-:Y:S02]  /*19d30*/  IMAD.MOV.U32 R11, RZ, RZ, 0x1f ;  /* 0x0000001fff0b7424 */ /* 0x000fe400078e00ff */
[----:B------:R-:W-:Y:S01]  /*19d40*/  IMAD.MOV.U32 R15, RZ, RZ, -0x1 ;  /* 0xffffffffff0f7424 */ /* 0x000fe200078e00ff */
[----:B----4-:R-:W-:-:S04]  /*19d50*/  SHF.R.U32.HI R2, RZ, 0x5, R2 ;  /* 0x00000005ff027819 */ /* 0x010fc80000011602 */
[----:B------:R-:W-:-:S05]  /*19d60*/  LOP3.LUT R2, R2, 0x3, RZ, 0xc0, !PT ;  /* 0x0000000302027812 */ /* 0x000fca00078ec0ff */
[----:B------:R-:W-:-:S07]  /*19d70*/  IMAD.MOV.U32 R13, RZ, RZ, R2 ;  /* 0x000000ffff0d7224 */ /* 0x000fce00078e0002 */
[----:B0123--:R-:W-:Y:S05]  /*19d80*/  WARPSYNC.COLLECTIVE R15, `(.L_x_1648) ;  /* 0x000000000f087348 */ /* 0x00ffea0003c00000 */
[----:B------:R4:W0:Y:S02]  /*19d90*/  SHFL.IDX P6, R14, R13, R12, R11 ;  /* 0x0000000c0d0e7389 */ /* 0x00082400000c000b */
[----:B01234-:R-:W-:Y:S01]  /*19da0*/  ENDCOLLECTIVE ;  /* 0x000000000000791b */ /* 0x01ffe20003800000 */
.L_x_1648:
[----:B------:R-:W-:Y:S05]  /*19db0*/  BSYNC B0 ;  /* 0x0000000000007941 */ /* 0x000fea0003800000 */
.L_x_1647:
[----:B------:R-:W-:Y:S05]  /*19dc0*/  BRA `(.L_x_1649) ;  /* 0xffffffb800c87947 */ /* 0x000fea000383ffff */
.L_x_1516:
[----:B------:R-:W-:Y:S01]  /*19dd0*/  BSSY B1, `(.L_x_1650) ;  /* 0x0000006000017945 */ /* 0x000fe20003800000 */
[----:B------:R-:W-:-:S07]  /*19de0*/  IMAD.MOV.U32 R15, RZ, RZ, -0x1 ;  /* 0xffffffffff0f7424 */ /* 0x000fce00078e00ff */
[----:B0123--:R-:W-:Y:S05]  /*19df0*/  WARPSYNC.COLLECTIVE R15, `(.L_x_1651) ;  /* 0x000000000f0c7348 */ /* 0x00ffea0003c00000 */
[----:B------:R-:W-:Y:S02]  /*19e00*/  ELECT P6, UR62, PT ;  /* 0x00000000003e782f */ /* 0x000fe400038c0000 */
[----:B------:R-:W-:Y:S01]  /*19e10*/  MOV R14, UR62 ;  /* 0x0000003e000e7c02 */ /* 0x000fe20008000f00 */
[----:B0123--:R-:W-:Y:S10]  /*19e20*/  ENDCOLLECTIVE ;  /* 0x000000000000791b */ /* 0x00fff40003800000 */
.L_x_1651:
[----:B------:R-:W-:Y:S05]  /*19e30*/  BSYNC B1 ;  /* 0x0000000000017941 */ /* 0x000fea0003800000 */
.L_x_1650:
[----:B------:R-:W-:Y:S05]  /*19e40*/  BRA `(.L_x_1652) ;  /* 0xffffffb800c07947 */ /* 0x000fea000383ffff */
.L_x_1518:
[----:B-1----:R1:W4:Y:S02]  /*19e50*/  SYNCS.PHASECHK.TRANS64.TRYWAIT P1, [R5+URZ+0x28840], R0 ;  /* 0x02884000050075a7 */ /* 0x002324000802017f */
[----:B----4-:R-:W-:Y:S05]  /*19e60*/  @!P1 NANOSLEEP.SYNCS 0x989680 ;  /* 0x009896800000995d */ /* 0x010fea0003900000 */
[----:B------:R-:W4:Y:S02]  /*19e70*/  @!P1 SYNCS.PHASECHK.TRANS64 P1, [R5+URZ+0x28840], R0 ;  /* 0x02884000050095a7 */ /* 0x000f24000802007f */
[----:B----4-:R-:W-:Y:S05]  /*19e80*/  @!P1 BRA `(.L_x_1518) ;  /* 0xfffffffc00f09947 */ /* 0x010fea000383ffff */
[----:B------:R-:W-:Y:S05]  /*19e90*/  BRA `(.L_x_1653) ;  /* 0xffffffb800e07947 */ /* 0x000fea000383ffff */
.L_x_1520:
[----:B----4-:R4:W0:Y:S02]  /*19ea0*/  SYNCS.PHASECHK.TRANS64.TRYWAIT P1, [R3+URZ+0x28840], R2 ;  /* 0x02884002030075a7 */ /* 0x010824000802017f */
[----:B0-----:R-:W-:Y:S05]  /*19eb0*/  @!P1 NANOSLEEP.SYNCS 0x989680 ;  /* 0x009896800000995d */ /* 0x001fea0003900000 */
[----:B------:R-:W0:Y:S02]  /*19ec0*/  @!P1 SYNCS.PHASECHK.TRANS64 P1, [R3+URZ+0x28840], R2 ;  /* 0x02884002030095a7 */ /* 0x000e24000802007f */
[----:B0-----:R-:W-:Y:S05]  /*19ed0*/  @!P1 BRA `(.L_x_1520) ;  /* 0xfffffffc00f09947 */ /* 0x001fea000383ffff */
[----:B------:R-:W-:Y:S05]  /*19ee0*/  BRA `(.L_x_1654) ;  /* 0xffffffb800ec7947 */ /* 0x000fea000383ffff */
.L_x_1522:
[----:B------:R0:W0:Y:S02]  /*19ef0*/  SYNCS.PHASECHK.TRANS64.TRYWAIT P1, [R5+URZ+0x28860], R0 ;  /* 0x02886000050075a7 */ /* 0x000024000802017f */
[----:B0-----:R-:W-:Y:S05]  /*19f00*/  @!P1 NANOSLEEP.SYNCS 0x989680 ;  /* 0x009896800000995d */ /* 0x001fea0003900000 */
[----:B------:R-:W0:Y:S02]  /*19f10*/  @!P1 SYNCS.PHASECHK.TRANS64 P1, [R5+URZ+0x28860], R0 ;  /* 0x02886000050095a7 */ /* 0x000e24000802007f */
[----:B0-----:R-:W-:Y:S05]  /*19f20*/  @!P1 BRA `(.L_x_1522) ;  /* 0xfffffffc00f09947 */ /* 0x001fea000383ffff */
[----:B------:R-:W-:Y:S05]  /*19f30*/  BRA `(.L_x_1655) ;  /* 0xffffffb800e87947 */ /* 0x000fea000383ffff */
.L_x_1656:
        /* <DEDUP_REMOVED lines=12> */
.L_x_3482:


//--------------------- .text._ZN7cutlass13device_kernelIN5flash11enable_sm90INS1_16FlashAttnFwdSm90INS1_25CollectiveMainloopFwdSm90ILi2EN4cute5tupleIJNS5_1CILi1EEES8_S8_EEENS6_IJNS7_ILi128EEESA_SA_EEELi128ENS_6half_tEfNS_4arch4Sm90ELb0ELb1ELb0ELb1ELb1ELb1ELb0ELb1ELb1ELb1ELb0ELb0EEENS1_21CollectiveEpilogueFwdISB_S9_SC_SE_Li256ELb1ELb1ELb0ELb0EEENS1_36VarlenDynamicPersistentTileSchedulerILi128ELi128ELi256ELi128ELb0ELb1ELb1ELb1ELb0ELb1EEEEEEEEEvNT_6ParamsE --------------------------
	.section	.text._ZN7cutlass13device_kernelIN5flash11enable_sm90INS1_16FlashAttnFwdSm90INS1_25CollectiveMainloopFwdSm90ILi2EN4cute5tupleIJNS5_1CILi1EEES8_S8_EEENS6_IJNS7_ILi128EEESA_SA_EEELi128ENS_6half_tEfNS_4arch4Sm90ELb0ELb1ELb0ELb1ELb1ELb1ELb0ELb1ELb1ELb1ELb0ELb0EEENS1_21CollectiveEpilogueFwdISB_S9_SC_SE_Li256ELb1ELb1ELb0ELb0EEENS1_36VarlenDynamicPersistentTileSchedulerILi128ELi128ELi256ELi128ELb0ELb1ELb1ELb1ELb0ELb1EEEEEEEEEvNT_6ParamsE,"ax",@progbits
	.align	128
.text._ZN7cutlass13device_kernelIN5flash11enable_sm90INS1_16FlashAttnFwdSm90INS1_25CollectiveMainloopFwdSm90ILi2EN4cute5tupleIJNS5_1CILi1EEES8_S8_EEENS6_IJNS7_ILi128EEESA_SA_EEELi128ENS_6half_tEfNS_4arch4Sm90ELb0ELb1ELb0ELb1ELb1ELb1ELb0ELb1ELb1ELb1ELb0ELb0EEENS1_21CollectiveEpilogueFwdISB_S9_SC_SE_Li256ELb1ELb1ELb0ELb0EEENS1_36VarlenDynamicPersistentTileSchedulerILi128ELi128ELi256ELi128ELb0ELb1ELb1ELb1ELb0ELb1EEEEEEEEEvNT_6ParamsE:
        .type           _ZN7cutlass13device_kernelIN5flash11enable_sm90INS1_16FlashAttnFwdSm90INS1_25CollectiveMainloopFwdSm90ILi2EN4cute5tupleIJNS5_1CILi1EEES8_S8_EEENS6_IJNS7_ILi128EEESA_SA_EEELi128ENS_6half_tEfNS_4arch4Sm90ELb0ELb1ELb0ELb1ELb1ELb1ELb0ELb1ELb1ELb1ELb0ELb0EEENS1_21CollectiveEpilogueFwdISB_S9_SC_SE_Li256ELb1ELb1ELb0ELb0EEENS1_36VarlenDynamicPersistentTileSchedulerILi128ELi128ELi256ELi128ELb0ELb1ELb1ELb1ELb0ELb1EEEEEEEEEvNT_6ParamsE,@function
        .size           _ZN7cutlass13device_kernelIN5flash11enable_sm90INS1_16FlashAttnFwdSm90INS1_25CollectiveMainloopFwdSm90ILi2EN4cute5tupleIJNS5_1CILi1EEES8_S8_EEENS6_IJNS7_ILi128EEESA_SA_EEELi128ENS_6half_tEfNS_4arch4Sm90ELb0ELb1ELb0ELb1ELb1ELb1ELb0ELb1ELb1ELb1ELb0ELb0EEENS1_21CollectiveEpilogueFwdISB_S9_SC_SE_Li256ELb1ELb1ELb0ELb0EEENS1_36VarlenDynamicPersistentTileSchedulerILi128ELi128ELi256ELi128ELb0ELb1ELb1ELb1ELb0ELb1EEEEEEEEEvNT_6ParamsE,(.L_x_3483 - _ZN7cutlass13device_kernelIN5flash11enable_sm90INS1_16FlashAttnFwdSm90INS1_25CollectiveMainloopFwdSm90ILi2EN4cute5tupleIJNS5_1CILi1EEES8_S8_EEENS6_IJNS7_ILi128EEESA_SA_EEELi128ENS_6half_tEfNS_4arch4Sm90ELb0ELb1ELb0ELb1ELb1ELb1ELb0ELb1ELb1ELb1ELb0ELb0EEENS1_21CollectiveEpilogueFwdISB_S9_SC_SE_Li256ELb1ELb1ELb0ELb0EEENS1_36VarlenDynamicPersistentTileSchedulerILi128ELi128ELi256ELi128ELb0ELb1ELb1ELb1ELb0ELb1EEEEEEEEEvNT_6ParamsE)
        .other          _ZN7cutlass13device_kernelIN5flash11enable_sm90INS1_16FlashAttnFwdSm90INS1_25CollectiveMainloopFwdSm90ILi2EN4cute5tupleIJNS5_1CILi1EEES8_S8_EEENS6_IJNS7_ILi128EEESA_SA_EEELi128ENS_6half_tEfNS_4arch4Sm90ELb0ELb1ELb0ELb1ELb1ELb1ELb0ELb1ELb1ELb1ELb0ELb0EEENS1_21CollectiveEpilogueFwdISB_S9_SC_SE_Li256ELb1ELb1ELb0ELb0EEENS1_36VarlenDynamicPersistentTileSchedulerILi128ELi128ELi256ELi128ELb0ELb1ELb1ELb1ELb0ELb1EEEEEEEEEvNT_6ParamsE,@"STO_CUDA_ENTRY STV_DEFAULT"
_ZN7cutlass13device_kernelIN5flash11enable_sm90INS1_16FlashAttnFwdSm90INS1_25CollectiveMainloopFwdSm90ILi2EN4cute5tupleIJNS5_1CILi1EEES8_S8_EEENS6_IJNS7_ILi128EEESA_SA_EEELi128ENS_6half_tEfNS_4arch4Sm90ELb0ELb1ELb0ELb1ELb1ELb1ELb0ELb1ELb1ELb1ELb0ELb0EEENS1_21CollectiveEpilogueFwdISB_S9_SC_SE_Li256ELb1ELb1ELb0ELb0EEENS1_36VarlenDynamicPersistentTileSchedulerILi128ELi128ELi256ELi128ELb0ELb1ELb1ELb1ELb0ELb1EEEEEEEEEvNT_6ParamsE:
[----:B------:R-:W0:Y:S02]  /*0000*/  LDC R1, c[0x0][0x28] ;  /* 0x00000a00ff017b82 */ /* 0x000e240000000800 */
[----:B0-----:R-:W-:Y:S01]  /*0010*/  VIADD R1, R1, 0xffffffd0 ;  /* 0xffffffd001017836 */ /* 0x001fe20000000000 */
[----:B------:R-:W0:Y:S01]  /*0020*/  S2R R0, SR_TID.X ;  /* 0x0000000000007919 */ /* 0x000e220000002100 */
[----:B------:R-:W-:Y:S01]  /*0030*/  ELECT P0, URZ, PT ;  /* 0x00000000003f782f */ /* 0x000fe20003800000 */
[----:B------:R-:W-:Y:S01]  /*0040*/  BSSY B0, `(.L_x_1657) ;  /* 0x000000e000007945 */ /* 0x000fe20003800000 */
[--C-:B0-----:R-:W-:Y:S02]  /*0050*/  SHF.R.U32.HI R2, RZ, 0x5, R0.reuse ;  /* 0x00000005ff027819 */ /* 0x101fe40000011600 */
[----:B------:R-:W-:-:S03]  /*0060*/  SHF.R.U32.HI R4, RZ, 0x7, R0 ;  /* 0x00000007ff047819 */ /* 0x000fc60000011600 */
        /* <DEDUP_REMOVED lines=11> */
.L_x_1658:
[----:B------:R-:W-:Y:S05]  /*0120*/  BSYNC B0 ;  /* 0x0000000000007941 */ /* 0x000fea0003800000 */
.L_x_1657:
[----:B------:R-:W-:Y:S01]  /*0130*/  VOTEU.ANY UP0, P0 ;  /* 0x00000000003f7886 */ /* 0x000fe20000000100 */
[----:B------:R-:W0:Y:S01]  /*0140*/  SHFL.IDX PT, R4, R4, RZ, 0x1f ;  /* 0x00001fff04047589 */ /* 0x000e2200000e0000 */
[----:B------:R-:W-:Y:S01]  /*0150*/  UMOV UR4, 0x80 ;  /* 0x0000008000047882 */ /* 0x000fe20000000000 */
[----:B------:R-:W-:Y:S01]  /*0160*/  UMOV UR7, 0x100 ;  /* 0x0000010000077882 */ /* 0x000fe20000000000 */
[----:B------:R-:W-:Y:S01]  /*0170*/  VOTEU.ANY UP1, P0 ;  /* 0x00000000003f7886 */ /* 0x000fe20000020100 */
[----:B------:R-:W1:Y:S01]  /*0180*/  @UP0 S2UR UR8, SR_CgaCtaId ;  /* 0x00000000000809c3 */ /* 0x000e620000008800 */
[----:B------:R-:W2:Y:S01]  /*0190*/  SHFL.IDX PT, R3, R2, RZ, 0x1f ;  /* 0x00001fff02037589 */ /* 0x000ea200000e0000 */
[----:B------:R-:W-:Y:S01]  /*01a0*/  @UP0 UMOV UR6, 0x400 ;  /* 0x0000040000060882 */ /* 0x000fe20000000000 */
[----:B------:R-:W-:-:S04]  /*01b0*/  @UP0 UIADD3 UR4, -UR4, 0x100000, URZ ;  /* 0x0010000004040890 */ /* 0x000fc8000fffe13f */
[----:B------:R-:W-:Y:S02]  /*01c0*/  @UP0 USHF.L.U32 UR5, UR4, 0xb, URZ ;  /* 0x0000000b04050899 */ /* 0x000fe4000800063f */
[----:B------:R-:W-:Y:S01]  /*01d0*/  @UP0 USHF.L.U32 UR4, UR4, 0x1, URZ ;  /* 0x0000000104040899 */ /* 0x000fe2000800063f */
[----:B------:R-:W-:Y:S01]  /*01e0*/  VOTEU.ANY UP2, P0 ;  /* 0x00000000003f7886 */ /* 0x000fe20000040100 */
[----:B0-----:R-:W-:Y:S01]  /*01f0*/  R2UR UR9, R4 ;  /* 0x00000000040972ca */ /* 0x001fe200000e0000 */
[----:B-1----:R-:W-:Y:S01]  /*0200*/  @UP0 ULEA UR8, UR8, UR6, 0x18 ;  /* 0x0000000608080291 */ /* 0x002fe2000f8ec03f */
[----:B--2---:R-:W-:Y:S01]  /*0210*/  ISETP.NE.AND P1, PT, R3, RZ, PT ;  /* 0x000000ff0300720c */ /* 0x004fe20003f25270 */
[----:B------:R-:W-:-:S04]  /*0220*/  @UP0 UIADD3 UR6, -UR7, 0x100000, URZ ;  /* 0x0010000007060890 */ /* 0x000fc8000fffe13f */
[----:B------:R-:W-:Y:S02]  /*0230*/  @UP0 USHF.L.U32 UR7, UR6, 0xb, URZ ;  /* 0x0000000b06070899 */ /* 0x000fe4000800063f */
[----:B------:R-:W-:-:S04]  /*0240*/  @UP0 USHF.L.U32 UR6, UR6, 0x1, URZ ;  /* 0x0000000106060899 */ /* 0x000fc8000800063f */
[----:B------:R-:W-:Y:S01]  /*0250*/  UISETP.NE.AND UP0, UPT, UR9, URZ, UPT ;  /* 0x0000003f0900728c */ /* 0x000fe2000bf05270 */
[----:B------:R-:W0:Y:S02]  /*0260*/  FENCE.VIEW.ASYNC.S ;  /* 0x00000000000073c6 */ /* 0x000e240000000000 */
[----:B0-----:R0:W1:Y:S05]  /*0270*/  @UP1 SYNCS.EXCH.64 URZ, [UR8+0x28800], UR4 ;  /* 0x02880004083f15b2 */ /* 0x00106a0008000100 */
[----:B------:R0:W2:Y:S01]  /*0280*/  @UP2 SYNCS.EXCH.64 URZ, [UR8+0x28820], UR6 ;  /* 0x02882006083f25b2 */ /* 0x0000a20008000100 */
        /* <DEDUP_REMOVED lines=17> */
[----:B------:R3:W0:Y:S02]  /*03a0*/  SYNCS.EXCH.64 URZ, [UR8+0x28848], UR6 ;  /* 0x02884806083f75b2 */ /* 0x0006240008000100 */
[----:B---3--:R-:W-:Y:S01]  /*03b0*/  NOP ;  /* 0x0000000000007918 */ /* 0x008fe20000000000 */
.L_x_1659:
[----:B------:R-:W3:Y:S01]  /*03c0*/  SHFL.IDX PT, R3, R2, RZ, 0x1f ;  /* 0x00001fff02037589 */ /* 0x000ee200000e0000 */
[----:B------:R-:W-:Y:S01]  /*03d0*/  NOP ;  /* 0x0000000000007918 */ /* 0x000fe20000000000 */
[----:B---3--:R-:W-:-:S13]  /*03e0*/  ISETP.NE.AND P0, PT, R3, RZ, PT ;  /* 0x000000ff0300720c */ /* 0x008fda0003f05270 */
        /* <DEDUP_REMOVED lines=17> */
[----:B------:R3:W0:Y:S02]  /*0500*/  SYNCS.EXCH.64 URZ, [UR8+0x28868], UR6 ;  /* 0x02886806083f75b2 */ /* 0x0006240008000100 */
[----:B---3--:R-:W-:Y:S01]  /*0510*/  NOP ;  /* 0x0000000000007918 */ /* 0x008fe20000000000 */
.L_x_1660:
[----:B------:R-:W3:Y:S01]  /*0520*/  SHFL.IDX PT, R3, R2, RZ, 0x1f ;  /* 0x00001fff02037589 */ /* 0x000ee200000e0000 */
[----:B------:R-:W-:Y:S01]  /*0530*/  NOP ;  /* 0x0000000000007918 */ /* 0x000fe20000000000 */
[----:B---3--:R-:W-:-:S13]  /*0540*/  ISETP.NE.AND P0, PT, R3, RZ, PT ;  /* 0x000000ff0300720c */ /* 0x008fda0003f05270 */
        /* <DEDUP_REMOVED lines=13> */
[----:B------:R3:W0:Y:S02]  /*0620*/  SYNCS.EXCH.64 URZ, [UR6+0x28888], UR4 ;  /* 0x02888804063f75b2 */ /* 0x0006240008000100 */
[----:B---3--:R-:W-:Y:S01]  /*0630*/  NOP ;  /* 0x0000000000007918 */ /* 0x008fe20000000000 */
.L_x_1661:
        /* <DEDUP_REMOVED lines=22> */
.L_x_1662:
        /* <DEDUP_REMOVED lines=22> */
.L_x_1663:
[----:B------:R-:W-:Y:S01]  /*0900*/  PLOP3.LUT P0, PT, PT, PT, UP0, 0x80, 0x0 ;  /* 0x000000000000781c */ /* 0x000fe20003f0f008 */
[----:B------:R-:W-:Y:S01]  /*0910*/  UMOV UR36, 0x1 ;  /* 0x0000000100247882 */ /* 0x000fe20000000000 */
[----:B------:R-:W-:Y:S01]  /*0920*/  NOP ;  /* 0x0000000000007918 */ /* 0x000fe20000000000 */
[----:B------:R-:W-:Y:S01]  /*0930*/  USEL UR36, UR36, 0x2, !UP0 ;  /* 0x0000000224247887 */ /* 0x000fe2000c000000 */
[----:B------:R-:W-:Y:S01]  /*0940*/  BSSY B9, `(.L_x_1664) ;  /* 0x0002309000097945 */ /* 0x000fe20003800000 */
[----:B------:R-:W-:Y:S01]  /*0950*/  ULDC.64 UR54, c[0x0][0x208] ;  /* 0x0000820000367ab9 */ /* 0x000fe20000000a00 */
[----:B012-4-:R-:W-:Y:S07]  /*0960*/  BAR.SYNC.DEFER_BLOCKING 0x0 ;  /* 0x0000000000007b1d */ /* 0x017fee0000010000 */
[----:B------:R-:W-:Y:S05]  /*0970*/  @!P0 BRA `(.L_x_1665) ;  /* 0x000001bc00508947 */ /* 0x000fea0003800000 */
.L_x_1666:
[----:B------:R-:W-:-:S08]  /*0980*/  NOP ;  /* 0x0000000000007918 */ /* 0x000fd00000000000 */
[----:B------:R-:W0:Y:S02]  /*0990*/  USETMAXREG.TRY_ALLOC.CTAPOOL UP0, 0xe8 ;  /* 0x000000e8000079c8 */ /* 0x000e240008000600 */
[----:B0-----:R-:W-:-:S13]  /*09a0*/  PLOP3.LUT P0, PT, PT, PT, UP0, 0x80, 0x0 ;  /* 0x000000000000781c */ /* 0x001fda0003f0f008 */
[----:B------:R-:W-:Y:S05]  /*09b0*/  @!P0 BRA `(.L_x_1666) ;  /* 0xfffffffc00f08947 */ /* 0x000fea000383ffff */
[----:B------:R-:W-:Y:S01]  /*09c0*/  SHF.R.U32.HI R2, RZ, 0x7, R0 ;  /* 0x00000007ff027819 */ /* 0x000fe20000011600 */
[----:B------:R-:W0:Y:S08]  /*09d0*/  S2UR UR38, SR_CgaCtaId ;  /* 0x00000000002679c3 */ /* 0x000e300000008800 */
[----:B------:R-:W-:Y:S06]  /*09e0*/  BAR.ARV 0x8, 0x180 ;  /* 0x0206000000007b1d */ /* 0x000fec0000002000 */
[----:B------:R-:W-:Y:S01]  /*09f0*/  ISETP.NE.AND P0, PT, R2, 0x1, PT ;  /* 0x000000010200780c */ /* 0x000fe20003f05270 */
[----:B------:R-:W-:-:S12]  /*0a00*/  UMOV UR4, 0x400 ;  /* 0x0000040000047882 */ /* 0x000fd80000000000 */
[----:B------:R-:W-:Y:S06]  /*0a10*/  @!P0 BAR.ARV 0x9, 0x100 ;  /* 0x0244000000008b1d */ /* 0x000fec0000002000 */
[----:B0-----:R-:W-:Y:S02]  /*0a20*/  ULEA UR4, UR38, UR4, 0x18 ;  /* 0x0000000426047291 */ /* 0x001fe4000f8ec03f */
[----:B------:R-:W-:Y:S04]  /*0a30*/  BAR.SYNC.DEFER_BLOCKING 0x5, 0x180 ;  /* 0x0146000000007b1d */ /* 0x000fe80000010000 */
[----:B------:R-:W-:-:S02]  /*0a40*/  IMAD.U32 R18, RZ, RZ, UR4 ;  /* 0x00000004ff127e24 */ /* 0x000fc4000f8e00ff */
[----:B------:R-:W-:-:S03]  /*0a50*/  ULDC UR4, c[0x0][0xc3c] ;  /* 0x00030f0000047ab9 */ /* 0x000fc60000000800 */
[----:B------:R-:W0:Y:S01]  /*0a60*/  LDS.128 R40, [R18+0x288d0] ;  /* 0x0288d00012287984 */ /* 0x000e220000000c00 */
[----:B------:R-:W-:Y:S06]  /*0a70*/  BAR.ARV 0x4, 0x180 ;  /* 0x0106000000007b1d */ /* 0x000fec0000002000 */
[----:B0-----:R-:W-:-:S13]  /*0a80*/  ISETP.GE.AND P0, PT, R43, UR4, PT ;  /* 0x000000042b007c0c */ /* 0x001fda000bf06270 */
[----:B------:R-:W-:Y:S05]  /*0a90*/  @P0 BRA `(.L_x_1667) ;  /* 0x0000022c00cc0947 */ /* 0x000fea0003800000 */
[----:B------:R-:W-:Y:S01]  /*0aa0*/  VIADD R226, R0, 0xffffff80 ;  /* 0xffffff8000e27836 */ /* 0x000fe20000000000 */
[----:B------:R-:W-:Y:S01]  /*0ab0*/  R2UR UR40, R18 ;  /* 0x00000000122872ca */ /* 0x000fe200000e0000 */
[----:B------:R-:W-:Y:S01]  /*0ac0*/  IMAD.MOV.U32 R19, RZ, RZ, RZ ;  /* 0x000000ffff137224 */ /* 0x000fe200078e00ff */
[----:B------:R-:W-:Y:S01]  /*0ad0*/  ULOP3.LUT UR39, UR36, 0x1, URZ, 0xfc, !UPT ;  /* 0x0000000124277892 */ /* 0x000fe2000f8efc3f */
[----:B------:R-:W-:Y:S01]  /*0ae0*/  IMAD.MOV.U32 R192, RZ, RZ, RZ ;  /* 0x000000ffffc07224 */ /* 0x000fe200078e00ff */
[----:B------:R-:W-:Y:S01]  /*0af0*/  SHF.R.S32.HI R3, RZ, 0x1f, R226 ;  /* 0x0000001fff037819 */ /* 0x000fe200000114e2 */
[----:B------:R-:W-:Y:S01]  /*0b00*/  IMAD.MOV.U32 R187, RZ, RZ, RZ ;  /* 0x000000ffffbb7224 */ /* 0x000fe200078e00ff */
[----:B------:R-:W-:Y:S01]  /*0b10*/  UMOV UR37, URZ ;  /* 0x0000003f00257c82 */ /* 0x000fe20008000000 */
[----:B------:R-:W-:Y:S01]  /*0b20*/  IMAD.MOV.U32 R184, RZ, RZ, RZ ;  /* 0x000000ffffb87224 */ /* 0x000fe200078e00ff */
[CC--:B------:R-:W-:Y:S02]  /*0b30*/  LEA.HI R5, R3.reuse, R226.reuse, RZ, 0x7 ;  /* 0x000000e203057211 */ /* 0x0c0fe400078f38ff */
[----:B------:R-:W-:-:S02]  /*0b40*/  LEA.HI R2, R3, R226, RZ, 0x5 ;  /* 0x000000e203027211 */ /* 0x000fc400078f28ff */
[----:B------:R-:W-:Y:S01]  /*0b50*/  LOP3.LUT R211, R5, 0xffffff80, RZ, 0xc0, !PT ;  /* 0xffffff8005d37812 */ /* 0x000fe200078ec0ff */
[----:B------:R-:W-:Y:S01]  /*0b60*/  UIADD3 UR40, UR40, 0x10400, URZ ;  /* 0x0001040028287890 */ /* 0x000fe2000fffe03f */
[CC--:B------:R-:W-:Y:S01]  /*0b70*/  LEA.HI R0, R3.reuse, R226.reuse, RZ, 0x4 ;  /* 0x000000e203007211 */ /* 0x0c0fe200078f20ff */
[----:B------:R-:W-:Y:S01]  /*0b80*/  IMAD.SHL.U32 R2, R2, 0x20, RZ ;  /* 0x0000002002027824 */ /* 0x000fe200078e00ff */
[----:B------:R-:W-:Y:S01]  /*0b90*/  LEA.HI R10, R3, R226, RZ, 0x2 ;  /* 0x000000e2030a7211 */ /* 0x000fe200078f10ff */
[----:B------:R-:W-:Y:S01]  /*0ba0*/  IMAD.IADD R211, R226, 0x1, -R211 ;  /* 0x00000001e2d37824 */ /* 0x000fe200078e0ad3 */
[----:B------:R-:W-:Y:S02]  /*0bb0*/  LOP3.LUT R7, R0, 0x3fffff0, RZ, 0xc0, !PT ;  /* 0x03fffff000077812 */ /* 0x000fe400078ec0ff */
[----:B------:R-:W-:Y:S02]  /*0bc0*/  LOP3.LUT R2, R2, 0xfffffc00, RZ, 0xc0, !PT ;  /* 0xfffffc0002027812 */ /* 0x000fe400078ec0ff */
[----:B------:R-:W-:Y:S01]  /*0bd0*/  SHF.R.S32.HI R4, RZ, 0x1f, R211 ;  /* 0x0000001fff047819 */ /* 0x000fe200000114d3 */
[----:B------:R-:W-:Y:S01]  /*0be0*/  IMAD.IADD R7, R226, 0x1, -R7 ;  /* 0x00000001e2077824 */ /* 0x000fe200078e0a07 */
[----:B------:R-:W-:-:S02]  /*0bf0*/  LOP3.LUT R13, R10, 0xfffffffc, RZ, 0xc0, !PT ;  /* 0xfffffffc0a0d7812 */ /* 0x000fc400078ec0ff */
[----:B------:R-:W-:Y:S02]  /*0c00*/  LEA.HI R6, R4, R211, RZ, 0x2 ;  /* 0x000000d304067211 */ /* 0x000fe400078f10ff */
[----:B------:R-:W-:Y:S01]  /*0c10*/  SHF.R.S32.HI R218, RZ, 0x7, R5 ;  /* 0x00000007ffda7819 */ /* 0x000fe20000011405 */
[----:B------:R-:W-:Y:S01]  /*0c20*/  IMAD.IADD R13, R226, 0x1, -R13 ;  /* 0x00000001e20d7824 */ /* 0x000fe200078e0a0d */
[--C-:B------:R-:W-:Y:S02]  /*0c30*/  SHF.R.S32.HI R8, RZ, 0x2, R6.reuse ;  /* 0x00000002ff087819 */ /* 0x100fe40000011406 */
[----:B------:R-:W-:Y:S02]  /*0c40*/  SHF.R.S32.HI R9, RZ, 0x1f, R6 ;  /* 0x0000001fff097819 */ /* 0x000fe40000011406 */
[----:B------:R-:W-:Y:S02]  /*0c50*/  LEA.HI R188, R3, R226, RZ, 0x3 ;  /* 0x000000e203bc7211 */ /* 0x000fe400078f18ff */
[----:B------:R-:W-:-:S02]  /*0c60*/  LEA.HI R9, R9, R8, RZ, 0x3 ;  /* 0x0000000809097211 */ /* 0x000fc400078f18ff */
[----:B------:R-:W-:Y:S02]  /*0c70*/  LEA.HI R4, R4, R211, RZ, 0x5 ;  /* 0x000000d304047211 */ /* 0x000fe400078f28ff */
[----:B------:R-:W-:Y:S02]  /*0c80*/  LOP3.LUT R11, R9, 0xfffffff8, RZ, 0xc0, !PT ;  /* 0xfffffff8090b7812 */ /* 0x000fe400078ec0ff */
[----:B------:R-:W-:Y:S02]  /*0c90*/  LEA R9, R7, R2, 0x6 ;  /* 0x0000000207097211 */ /* 0x000fe400078e30ff */
[----:B------:R-:W-:Y:S01]  /*0ca0*/  SHF.R.S32.HI R7, RZ, 0x4, R0 ;  /* 0x00000004ff077819 */ /* 0x000fe20000011400 */
[----:B------:R-:W-:Y:S01]  /*0cb0*/  IMAD.IADD R11, R8, 0x1, -R11 ;  /* 0x00000001080b7824 */ /* 0x000fe200078e0a0b */
[----:B------:R-:W-:Y:S02]  /*0cc0*/  LEA.HI R5, R5, R218, RZ, 0x1 ;  /* 0x000000da05057211 */ /* 0x000fe400078f08ff */
[----:B------:R-:W-:-:S02]  /*0cd0*/  LEA.HI R0, R0, R7, RZ, 0x1 ;  /* 0x0000000700007211 */ /* 0x000fc400078f08ff */
[----:B------:R-:W-:Y:S02]  /*0ce0*/  LEA.HI R3, R3, R226, RZ, 0x6 ;  /* 0x000000e203037211 */ /* 0x000fe400078f30ff */
[----:B------:R-:W-:Y:S02]  /*0cf0*/  LOP3.LUT R207, R188, 0xfffffff8, RZ, 0xc0, !PT ;  /* 0xfffffff8bccf7812 */ /* 0x000fe400078ec0ff */
[----:B------:R-:W-:Y:S01]  /*0d00*/  LOP3.LUT R0, R0, 0x1ffffffe, RZ, 0xc0, !PT ;  /* 0x1ffffffe00007812 */ /* 0x000fe200078ec0ff */
[----:B------:R-:W-:Y:S01]  /*0d10*/  IMAD.SHL.U32 R3, R3, 0x8, RZ ;  /* 0x0000000803037824 */ /* 0x000fe200078e00ff */
[----:B------:R-:W-:Y:S02]  /*0d20*/  SHF.R.S32.HI R188, RZ, 0x3, R188 ;  /* 0x00000003ffbc7819 */ /* 0x000fe400000114bc */
[----:B------:R-:W-:Y:S01]  /*0d30*/  SHF.R.S32.HI R4, RZ, 0x5, R4 ;  /* 0x00000005ff047819 */ /* 0x000fe20000011404 */
[----:B------:R-:W-:Y:S01]  /*0d40*/  IMAD.IADD R0, R7, 0x1, -R0 ;  /* 0x0000000107007824 */ /* 0x000fe200078e0a00 */
[----:B------:R-:W-:Y:S01]  /*0d50*/  LOP3.LUT R5, R5, 0x3fffffe, RZ, 0xc0, !PT ;  /* 0x03fffffe05057812 */ /* 0x000fe200078ec0ff */
[----:B------:R-:W-:Y:S01]  /*0d60*/  IMAD.SHL.U32 R222, R188, 0x40, RZ ;  /* 0x00000040bcde7824 */ /* 0x000fe200078e00ff */
[----:B------:R-:W-:Y:S01]  /*0d70*/  LEA.HI R2, R13, R13, RZ, 0x1 ;  /* 0x0000000d0d027211 */ /* 0x000fe200078f08ff */
[----:B------:R-:W-:Y:S01]  /*0d80*/  IMAD R4, R4, 0x10, R11 ;  /* 0x0000001004047824 */ /* 0x000fe200078e020b */
[----:B------:R-:W-:Y:S01]  /*0d90*/  IADD3 R207, R226, -R207, RZ ;  /* 0x800000cfe2cf7210 */ /* 0x000fe20007ffe0ff */
[----:B------:R-:W-:Y:S01]  /*0da0*/  IMAD.IADD R5, R218, 0x1, -R5 ;  /* 0x00000001da057824 */ /* 0x000fe200078e0a05 */
[----:B------:R-:W-:Y:S01]  /*0db0*/  LOP3.LUT R2, R2, 0x1ffffffe, RZ, 0xc0, !PT ;  /* 0x1ffffffe02027812 */ /* 0x000fe200078ec0ff */
[C---:B------:R-:W-:Y:S01]  /*0dc0*/  VIADD R217, R188.reuse, 0x20 ;  /* 0x00000020bcd97836 */ /* 0x040fe20000000000 */
[----:B------:R-:W-:Y:S01]  /*0dd0*/  LOP3.LUT R204, R3, 0xfffffe00, RZ, 0xc0, !PT ;  /* 0xfffffe0003cc7812 */ /* 0x000fe200078ec0ff */
[----:B------:R-:W-:Y:S01]  /*0de0*/  VIADD R216, R188, 0x40 ;  /* 0x00000040bcd87836 */ /* 0x000fe20000000000 */
[----:B------:R-:W-:Y:S01]  /*0df0*/  LOP3.LUT R3, R222, 0x1c0, RZ, 0xc0, !PT ;  /* 0x000001c0de037812 */ /* 0x000fe200078ec0ff */
[----:B------:R-:W-:Y:S01]  /*0e00*/  VIADD R215, R188, 0x60 ;  /* 0x00000060bcd77836 */ /* 0x000fe20000000000 */
[----:B------:R-:W-:Y:S01]  /*0e10*/  LOP3.LUT R6, R6, 0x7ffffffc, RZ, 0xc0, !PT ;  /* 0x7ffffffc06067812 */ /* 0x000fe200078ec0ff */
[----:B------:R-:W-:Y:S01]  /*0e20*/  IMAD R220, R0, 0x8, R9 ;  /* 0x0000000800dc7824 */ /* 0x000fe200078e0209 */
[----:B------:R-:W-:Y:S01]  /*0e30*/  IADD3 R0, R13, -R2, RZ ;  /* 0x800000020d007210 */ /* 0x000fe20007ffe0ff */
[----:B------:R-:W-:Y:S01]  /*0e40*/  IMAD.SHL.U32 R16, R207, 0x8, RZ ;  /* 0x00000008cf107824 */ /* 0x000fe200078e00ff */
[----:B------:R-:W-:Y:S01]  /*0e50*/  SHF.R.S32.HI R2, RZ, 0x1f, R217 ;  /* 0x0000001fff027819 */ /* 0x000fe200000114d9 */
[----:B------:R-:W-:Y:S01]  /*0e60*/  IMAD R219, R5, 0x40, R4 ;  /* 0x0000004005db7824 */ /* 0x000fe200078e0204 */
[----:B------:R-:W-:Y:S01]  /*0e70*/  SHF.R.S32.HI R5, RZ, 0x1f, R216 ;  /* 0x0000001fff057819 */ /* 0x000fe200000114d8 */
[----:B------:R-:W-:Y:S01]  /*0e80*/  IMAD.SHL.U32 R199, R217, 0x40, RZ ;  /* 0x00000040d9c77824 */ /* 0x000fe200078e00ff */
[----:B------:R-:W-:Y:S01]  /*0e90*/  SHF.R.S32.HI R4, RZ, 0x1f, R215 ;  /* 0x0000001fff047819 */ /* 0x000fe200000114d7 */
[----:B------:R-:W-:Y:S01]  /*0ea0*/  IMAD.SHL.U32 R196, R215, 0x40, RZ ;  /* 0x00000040d7c47824 */ /* 0x000fe200078e00ff */
[----:B------:R-:W-:Y:S01]  /*0eb0*/  SHF.R.U32.HI R203, RZ, 0x3, R3 ;  /* 0x00000003ffcb7819 */ /* 0x000fe20000011603 */
[----:B------:R-:W-:Y:S01]  /*0ec0*/  IMAD.SHL.U32 R22, R207, 0x4, RZ ;  /* 0x00000004cf167824 */ /* 0x000fe200078e00ff */
[----:B------:R-:W-:Y:S01]  /*0ed0*/  LOP3.LUT R206, R3, 0x38, R16, 0xf8, !PT ;  /* 0x0000003803ce7812 */ /* 0x000fe200078ef810 */
[----:B------:R-:W-:Y:S01]  /*0ee0*/  IMAD.IADD R191, R211, 0x1, -R6 ;  /* 0x00000001d3bf7824 */ /* 0x000fe200078e0a06 */
[----:B------:R-:W-:Y:S01]  /*0ef0*/  LEA.HI R3, R2, R217, RZ, 0x3 ;  /* 0x000000d902037211 */ /* 0x000fe200078f18ff */
[----:B------:R-:W-:Y:S01]  /*0f00*/  VIADD R186, R22, 0x20 ;  /* 0x0000002016ba7836 */ /* 0x000fe20000000000 */
[----:B------:R-:W-:Y:S01]  /*0f10*/  LEA.HI R5, R5, R216, RZ, 0x3 ;  /* 0x000000d805057211 */ /* 0x000fe200078f18ff */
[----:B------:R-:W-:Y:S01]  /*0f20*/  VIADD R2, R16, 0x40 ;  /* 0x0000004010027836 */ /* 0x000fe20000000000 */
[----:B------:R-:W-:Y:S01]  /*0f30*/  SHF.L.U32 R197, R216, 0x6, RZ ;  /* 0x00000006d8c57819 */ /* 0x000fe200000006ff */
[----:B------:R-:W-:Y:S01]  /*0f40*/  IMAD.SHL.U32 R3, R3, 0x40, RZ ;  /* 0x0000004003037824 */ /* 0x000fe200078e00ff */
[----:B------:R-:W-:Y:S01]  /*0f50*/  LEA.HI R4, R4, R215, RZ, 0x3 ;  /* 0x000000d704047211 */ /* 0x000fe200078f18ff */
[----:B------:R-:W-:Y:S01]  /*0f60*/  IMAD.SHL.U32 R5, R5, 0x40, RZ ;  /* 0x0000004005057824 */ /* 0x000fe200078e00ff */
[----:B------:R-:W-:Y:S01]  /*0f70*/  LOP3.LUT R199, R199, 0x1c0, RZ, 0xc0, !PT ;  /* 0x000001c0c7c77812 */ /* 0x000fe200078ec0ff */
[----:B------:R-:W-:Y:S01]  /*0f80*/  IMAD R195, R0, 0x8, R219 ;  /* 0x0000000800c37824 */ /* 0x000fe200078e02db */
[----:B------:R-:W-:-:S02]  /*0f90*/  LOP3.LUT R197, R197, 0x1c0, RZ, 0xc0, !PT ;  /* 0x000001c0c5c57812 */ /* 0x000fc400078ec0ff */
[----:B------:R-:W-:Y:S02]  /*0fa0*/  LOP3.LUT R196, R196, 0x1c0, RZ, 0xc0, !PT ;  /* 0x000001c0c4c47812 */ /* 0x000fe400078ec0ff */
[----:B------:R-:W-:Y:S02]  /*0fb0*/  SHF.L.U32 R4, R4, 0x6, RZ ;  /* 0x0000000604047819 */ /* 0x000fe400000006ff */
[----:B------:R-:W-:Y:S02]  /*0fc0*/  SHF.R.U32.HI R225, RZ, 0x3, R199 ;  /* 0x00000003ffe17819 */ /* 0x000fe400000116c7 */
[--C-:B------:R-:W-:Y:S02]  /*0fd0*/  LOP3.LUT R7, R199, 0x38, R16.reuse, 0xf8, !PT ;  /* 0x00000038c7077812 */ /* 0x100fe400078ef810 */
[----:B------:R-:W-:Y:S02]  /*0fe0*/  SHF.R.U32.HI R224, RZ, 0x3, R197 ;  /* 0x00000003ffe07819 */ /* 0x000fe400000116c5 */
[----:B------:R-:W-:-:S02]  /*0ff0*/  LOP3.LUT R8, R197, 0x38, R16, 0xf8, !PT ;  /* 0x00000038c5087812 */ /* 0x000fc400078ef810 */
[----:B------:R-:W-:Y:S02]  /*1000*/  SHF.R.U32.HI R223, RZ, 0x3, R196 ;  /* 0x00000003ffdf7819 */ /* 0x000fe400000116c4 */
[----:B------:R-:W-:Y:S02]  /*1010*/  LOP3.LUT R9, R196, 0x38, R16, 0xf8, !PT ;  /* 0x00000038c4097812 */ /* 0x000fe400078ef810 */
[----:B------:R-:W-:Y:S02]  /*1020*/  LOP3.LUT R202, R3, 0xfffffe00, RZ, 0xc0, !PT ;  /* 0xfffffe0003ca7812 */ /* 0x000fe400078ec0ff */
[----:B------:R-:W-:Y:S02]  /*1030*/  LOP3.LUT R201, R5, 0xfffffe00, RZ, 0xc0, !PT ;  /* 0xfffffe0005c97812 */ /* 0x000fe400078ec0ff */
[----:B------:R-:W-:Y:S02]  /*1040*/  LOP3.LUT R200, R4, 0xfffffe00, RZ, 0xc0, !PT ;  /* 0xfffffe0004c87812 */ /* 0x000fe400078ec0ff */
[----:B------:R-:W-:-:S02]  /*1050*/  LOP3.LUT R206, R204, R206, R203, 0xf6, !PT ;  /* 0x000000ceccce7212 */ /* 0x000fc400078ef6cb */
[----:B------:R-:W-:Y:S02]  /*1060*/  LOP3.LUT R7, R202, R7, R225, 0xf6, !PT ;  /* 0x00000007ca077212 */ /* 0x000fe400078ef6e1 */
[----:B------:R-:W-:Y:S02]  /*1070*/  LOP3.LUT R8, R201, R8, R224, 0xf6, !PT ;  /* 0x00000008c9087212 */ /* 0x000fe400078ef6e0 */
[----:B------:R-:W-:Y:S02]  /*1080*/  LOP3.LUT R9, R200, R9, R223, 0xf6, !PT ;  /* 0x00000009c8097212 */ /* 0x000fe400078ef6df */
[----:B------:R-:W-:Y:S02]  /*1090*/  SHF.R.S32.HI R221, RZ, 0x1f, R188 ;  /* 0x0000001fffdd7819 */ /* 0x000fe400000114bc */
[----:B------:R-:W-:Y:S02]  /*10a0*/  SHF.R.S32.HI R23, RZ, 0x1f, R22 ;  /* 0x0000001fff177819 */ /* 0x000fe40000011416 */
[----:B------:R-:W-:-:S02]  /*10b0*/  SHF.R.S32.HI R17, RZ, 0x1f, R16 ;  /* 0x0000001fff117819 */ /* 0x000fc40000011410 */
[----:B------:R-:W-:Y:S02]  /*10c0*/  SHF.R.S32.HI R185, RZ, 0x1f, R2 ;  /* 0x0000001fffb97819 */ /* 0x000fe40000011402 */
[----:B------:R-:W-:Y:S02]  /*10d0*/  SHF.R.S32.HI R210, RZ, 0x1f, R186 ;  /* 0x0000001fffd27819 */ /* 0x000fe400000114ba */
[----:B------:R-:W-:Y:S02]  /*10e0*/  LEA R205, R206, UR40, 0x1 ;  /* 0x00000028cecd7c11 */ /* 0x000fe4000f8e08ff */
[----:B------:R-:W-:Y:S02]  /*10f0*/  LEA R214, R7, UR40, 0x1 ;  /* 0x0000002807d67c11 */ /* 0x000fe4000f8e08ff */
[----:B------:R-:W-:Y:S02]  /*1100*/  LEA R213, R8, UR40, 0x1 ;  /* 0x0000002808d57c11 */ /* 0x000fe4000f8e08ff */
[----:B------:R-:W-:-:S07]  /*1110*/  LEA R212, R9, UR40, 0x1 ;  /* 0x0000002809d47c11 */ /* 0x000fce000f8e08ff */
.L_x_1949:
[----:B------:R-:W-:Y:S05]  /*1120*/  YIELD ;  /* 0x0000000000007946 */ /* 0x000fea0003800000 */
[----:B------:R-:W-:Y:S01]  /*1130*/  ULDC.64 UR4, c[0x0][0xa28] ;  /* 0x00028a0000047ab9 */ /* 0x000fe20000000a00 */
[----:B0---4-:R-:W0:Y:S01]  /*1140*/  LDC.64 R6, c[0x0][0xa08] ;  /* 0x00028200ff067b82 */ /* 0x011e220000000a00 */
[----:B------:R-:W-:Y:S01]  /*1150*/  ISETP.NE.U32.AND P1, PT, RZ, UR4, PT ;  /* 0x00000004ff007c0c */ /* 0x000fe2000bf25070 */
[----:B------:R-:W-:Y:S02]  /*1160*/  IMAD.MOV.U32 R3, RZ, RZ, RZ ;  /* 0x000000ffff037224 */ /* 0x000fe400078e00ff */
[----:B------:R-:W-:Y:S01]  /*1170*/  IMAD.MOV.U32 R29, RZ, RZ, RZ ;  /* 0x000000ffff1d7224 */ /* 0x000fe200078e00ff */
[----:B------:R-:W-:Y:S01]  /*1180*/  ISETP.NE.AND.EX P1, PT, RZ, UR5, PT, P1 ;  /* 0x00000005ff007c0c */ /* 0x000fe2000bf25310 */
[----:B------:R-:W-:-:S02]  /*1190*/  ULDC.64 UR4, c[0x0][0xa18] ;  /* 0x0002860000047ab9 */ /* 0x000fc40000000a00 */
[----:B------:R-:W-:-:S04]  /*11a0*/  ISETP.NE.U32.AND P2, PT, RZ, UR4, PT ;  /* 0x00000004ff007c0c */ /* 0x000fc8000bf45070 */
[----:B------:R-:W-:Y:S01]  /*11b0*/  ISETP.NE.AND.EX P2, PT, RZ, UR5, PT, P2 ;  /* 0x00000005ff007c0c */ /* 0x000fe2000bf45320 */
[----:B------:R-:W-:Y:S02]  /*11c0*/  ULDC.64 UR4, c[0x0][0xa08] ;  /* 0x0002820000047ab9 */ /* 0x000fe40000000a00 */
[----:B------:R-:W-:-:S03]  /*11d0*/  ISETP.NE.U32.AND P0, PT, RZ, UR4, PT ;  /* 0x00000004ff007c0c */ /* 0x000fc6000bf05070 */
[----:B-1----:R-:W1:Y:S01]  /*11e0*/  @P1 LDC.64 R4, c[0x0][0xa28] ;  /* 0x00028a00ff041b82 */ /* 0x002e620000000a00 */
[----:B------:R-:W-:Y:S01]  /*11f0*/  ISETP.NE.AND.EX P0, PT, RZ, UR5, PT, P0 ;  /* 0x00000005ff007c0c */ /* 0x000fe2000bf05300 */
[----:B0-----:R-:W-:-:S06]  /*1200*/  IMAD.WIDE R10, R43, 0x4, R6 ;  /* 0x000000042b0a7825 */ /* 0x001fcc00078e0206 */
[----:B------:R-:W0:Y:S01]  /*1210*/  @P2 LDC.64 R8, c[0x0][0xa18] ;  /* 0x00028600ff082b82 */ /* 0x000e220000000a00 */
[----:B------:R-:W-:Y:S02]  /*1220*/  ULDC UR4, c[0x0][0x288] ;  /* 0x0000a20000047ab9 */ /* 0x000fe40000000800 */
[----:B------:R-:W-:Y:S01]  /*1230*/  IMAD.U32 R189, RZ, RZ, UR4 ;  /* 0x00000004ffbd7e24 */ /* 0x000fe2000f8e00ff */
[----:B------:R-:W-:Y:S02]  /*1240*/  ULDC.64 UR4, c[0x0][0x418] ;  /* 0x0001060000047ab9 */ /* 0x000fe40000000a00 */
[----:B--2---:R2:W5:Y:S01]  /*1250*/  @P0 LDG.E R29, desc[UR54][R10.64] ;  /* 0x000000360a1d0981 */ /* 0x004562000c1e1900 */
[----:B-1----:R-:W-:-:S05]  /*1260*/  @P1 IMAD.WIDE R4, R43, 0x4, R4 ;  /* 0x000000042b041825 */ /* 0x002fca00078e0204 */
[----:B------:R2:W5:Y:S01]  /*1270*/  @P1 LDG.E R3, desc[UR54][R4.64] ;  /* 0x0000003604031981 */ /* 0x000562000c1e1900 */
[----:B0-----:R-:W-:-:S05]  /*1280*/  @P2 IMAD.WIDE R6, R43, 0x4, R8 ;  /* 0x000000042b062825 */ /* 0x001fca00078e0208 */
        /* <DEDUP_REMOVED lines=8> */
[----:B------:R-:W-:Y:S01]  /*1310*/  IMAD.U32 R25, RZ, RZ, UR5 ;  /* 0x00000005ff197e24 */ /* 0x000fe2000f8e00ff */
[----:B------:R-:W-:Y:S01]  /*1320*/  MOV R28, UR4 ;  /* 0x00000004001c7c02 */ /* 0x000fe20008000f00 */
[----:B--2---:R-:W-:Y:S06]  /*1330*/  @P2 BRA `(.L_x_1668) ;  /* 0x0000000000242947 */ /* 0x004fec0003800000 */
        /* <DEDUP_REMOVED lines=9> */
.L_x_1668:
[----:B------:R-:W-:Y:S01]  /*13d0*/  ULDC.64 UR4, c[0x0][0xa20] ;  /* 0x0002880000047ab9 */ /* 0x000fe20000000a00 */
[----:B------:R-:W-:Y:S01]  /*13e0*/  IMAD.MOV.U32 R208, RZ, RZ, R42 ;  /* 0x000000ffffd07224 */ /* 0x000fe200078e002a */
[----:B------:R-:W-:Y:S01]  /*13f0*/  ISETP.NE.U32.AND P1, PT, RZ, UR4, PT ;  /* 0x00000004ff007c0c */ /* 0x000fe2000bf25070 */
[----:B------:R-:W-:-:S03]  /*1400*/  IMAD.MOV.U32 R209, RZ, RZ, R43 ;  /* 0x000000ffffd17224 */ /* 0x000fc600078e002b */
[----:B------:R-:W-:-:S13]  /*1410*/  ISETP.NE.AND.EX P1, PT, RZ, UR5, PT, P1 ;  /* 0x00000005ff007c0c */ /* 0x000fda000bf25310 */
[----:B------:R-:W-:Y:S05]  /*1420*/  @!P1 BRA `(.L_x_1669) ;  /* 0x0000000000109947 */ /* 0x000fea0003800000 */
[----:B------:R-:W0:Y:S02]  /*1430*/  LDC.64 R4, c[0x0][0xa20] ;  /* 0x00028800ff047b82 */ /* 0x000e240000000a00 */
[----:B0-----:R-:W-:-:S05]  /*1440*/  IMAD.WIDE R4, R43, 0x4, R4 ;  /* 0x000000042b047825 */ /* 0x001fca00078e0204 */
[----:B------:R0:W5:Y:S01]  /*1450*/  LDG.E R28, desc[UR54][R4.64] ;  /* 0x00000036041c7981 */ /* 0x000162000c1e1900 */
[----:B------:R-:W-:Y:S05]  /*1460*/  BRA `(.L_x_1670) ;  /* 0x0000000000107947 */ /* 0x000fea0003800000 */
.L_x_1669:
[----:B------:R-:W-:Y:S05]  /*1470*/  @!P0 BRA `(.L_x_1670) ;  /* 0x00000000000c8947 */ /* 0x000fea0003800000 */
[----:B------:R-:W2:Y:S04]  /*1480*/  LDG.E R5, desc[UR54][R10.64] ;  /* 0x000000360a057981 */ /* 0x000ea8000c1e1900 */
[----:B------:R-:W2:Y:S02]  /*1490*/  LDG.E R28, desc[UR54][R10.64+0x4] ;  /* 0x000004360a1c7981 */ /* 0x000ea4000c1e1900 */
[----:B--2---:R-:W-:-:S07]  /*14a0*/  IMAD.IADD R28, R28, 0x1, -R5 ;  /* 0x000000011c1c7824 */ /* 0x004fce00078e0a05 */
.L_x_1670:
[----:B------:R-:W-:Y:S01]  /*14b0*/  ULDC.64 UR4, c[0x0][0xa10] ;  /* 0x0002840000047ab9 */ /* 0x000fe20000000a00 */
[----:B------:R-:W1:Y:S01]  /*14c0*/  LDC R8, c[0x0][0x448] ;  /* 0x00011200ff087b82 */ /* 0x000e620000000800 */
[----:B------:R-:W-:-:S04]  /*14d0*/  ISETP.NE.U32.AND P0, PT, RZ, UR4, PT ;  /* 0x00000004ff007c0c */ /* 0x000fc8000bf05070 */
[----:B------:R-:W-:Y:S01]  /*14e0*/  ISETP.NE.AND.EX P0, PT, RZ, UR5, PT, P0 ;  /* 0x00000005ff007c0c */ /* 0x000fe2000bf05300 */
[----:B------:R-:W-:Y:S02]  /*14f0*/  ULDC.64 UR4, c[0x0][0xa30] ;  /* 0x00028c0000047ab9 */ /* 0x000fe40000000a00 */
[----:B------:R-:W-:Y:S01]  /*1500*/  ISETP.NE.U32.AND P1, PT, RZ, UR4, PT ;  /* 0x00000004ff007c0c */ /* 0x000fe2000bf25070 */
[----:B-----5:R-:W-:Y:S01]  /*1510*/  IMAD.MOV.U32 R24, RZ, RZ, R28 ;  /* 0x000000ffff187224 */ /* 0x020fe200078e001c */
[----:B------:R-:W2:Y:S02]  /*1520*/  LDC.64 R12, c[0x0][0x9e0] ;  /* 0x00027800ff0c7b82 */ /* 0x000ea40000000a00 */
[----:B------:R-:W-:-:S06]  /*1530*/  ISETP.NE.AND.EX P1, PT, RZ, UR5, PT, P1 ;  /* 0x00000005ff007c0c */ /* 0x000fcc000bf25310 */
[----:B0-----:R-:W0:Y:S08]  /*1540*/  @P0 LDC.64 R4, c[0x0][0xa10] ;  /* 0x00028400ff040b82 */ /* 0x001e300000000a00 */
[----:B------:R-:W3:Y:S01]  /*1550*/  @P1 LDC.64 R6, c[0x0][0xa30] ;  /* 0x00028c00ff061b82 */ /* 0x000ee20000000a00 */
[----:B0-----:R-:W-:-:S05]  /*1560*/  @P0 IMAD.WIDE R4, R43, 0x4, R4 ;  /* 0x000000042b040825 */ /* 0x001fca00078e0204 */
[----:B------:R-:W4:Y:S04]  /*1570*/  @P0 LDG.E R0, desc[UR54][R4.64] ;  /* 0x0000003604000981 */ /* 0x000f28000c1e1900 */
[----:B------:R-:W4:Y:S01]  /*1580*/  @P0 LDG.E R9, desc[UR54][R4.64+0x4] ;  /* 0x0000043604090981 */ /* 0x000f22000c1e1900 */
[----:B---3--:R-:W-:-:S05]  /*1590*/  @P1 IMAD.WIDE R6, R43, 0x4, R6 ;  /* 0x000000042b061825 */ /* 0x008fca00078e0206 */
[----:B------:R0:W5:Y:S01]  /*15a0*/  @P1 LDG.E R24, desc[UR54][R6.64] ;  /* 0x0000003606181981 */ /* 0x000162000c1e1900 */
[----:B-1----:R-:W-:Y:S01]  /*15b0*/  ISETP.NE.AND P1, PT, R8, 0x1, PT ;  /* 0x000000010800780c */ /* 0x002fe20003f25270 */
[----:B------:R-:W-:Y:S01]  /*15c0*/  IMAD.SHL.U32 R193, R41, 0x80, RZ ;  /* 0x0000008029c17824 */ /* 0x000fe200078e00ff */
[----:B--2---:R-:W-:Y:S01]  /*15d0*/  ISETP.GE.AND P2, PT, R13, 0x1, PT ;  /* 0x000000010d00780c */ /* 0x004fe20003f46270 */
[----:B------:R-:W-:-:S10]  /*15e0*/  IMAD.IADD R10, R28, 0x1, -R3 ;  /* 0x000000011c0a7824 */ /* 0x000fd400078e0a03 */
[----:B------:R-:W1:Y:S08]  /*15f0*/  @P1 LDC R11, c[0x0][0x44c] ;  /* 0x00011300ff0b1b82 */ /* 0x000e700000000800 */
[----:B------:R-:W2:Y:S01]  /*1600*/  @P1 LDC R8, c[0x0][0x450] ;  /* 0x00011400ff081b82 */ /* 0x000ea20000000800 */
[----:B----4-:R-:W-:Y:S01]  /*1610*/  @P0 IADD3 R25, -R0, R9, RZ ;  /* 0x0000000900190210 */ /* 0x010fe20007ffe1ff */
[----:B------:R-:W-:-:S04]  /*1620*/  VIADD R0, R193, 0x7f ;  /* 0x0000007fc1007836 */ /* 0x000fc80000000000 */
[----:B------:R-:W-:Y:S02]  /*1630*/  IMAD.IADD R190, R10, 0x1, R25 ;  /* 0x000000010abe7824 */ /* 0x000fe400078e0219 */
[----:B-1----:R-:W-:-:S03]  /*1640*/  @P1 IMAD.HI.U32 R3, R0, R11, RZ ;  /* 0x0000000b00031227 */ /* 0x002fc600078e00ff */
[C---:B------:R-:W-:Y:S01]  /*1650*/  IADD3 R5, R190.reuse, 0x1, -R189 ;  /* 0x00000001be057810 */ /* 0x040fe20007ffe8bd */
[----:B------:R-:W-:Y:S01]  /*1660*/  IMAD.MOV.U32 R4, RZ, RZ, R0 ;  /* 0x000000ffff047224 */ /* 0x000fe200078e0000 */
[----:B--2---:R-:W-:Y:S01]  /*1670*/  @P1 SHF.R.U32.HI R4, RZ, R8, R3 ;  /* 0x00000008ff041219 */ /* 0x004fe20000011603 */
[----:B------:R-:W-:-:S04]  /*1680*/  VIADD R0, R190, 0x7f ;  /* 0x0000007fbe007836 */ /* 0x000fc80000000000 */
[----:B0-----:R-:W-:Y:S01]  /*1690*/  IMAD.IADD R7, R5, 0x1, R4 ;  /* 0x0000000105077824 */ /* 0x001fe200078e0204 */
[----:B------:R-:W-:-:S04]  /*16a0*/  SHF.R.S32.HI R3, RZ, 0x1f, R0 ;  /* 0x0000001fff037819 */ /* 0x000fc80000011400 */
[----:B------:R-:W-:Y:S02]  /*16b0*/  LEA.HI R3, R3, R0, RZ, 0x7 ;  /* 0x0000000003037211 */ /* 0x000fe400078f38ff */
[----:B------:R-:W-:Y:S02]  /*16c0*/  IADD3 R0, R7, R12, RZ ;  /* 0x0000000c07007210 */ /* 0x000fe40007ffe0ff */
[----:B------:R-:W-:Y:S01]  /*16d0*/  SHF.R.S32.HI R96, RZ, 0x7, R3 ;  /* 0x00000007ff607819 */ /* 0x000fe20000011403 */
        /* <DEDUP_REMOVED lines=12> */
.L_x_1673:
[----:B------:R-:W-:-:S13]  /*17a0*/  ISETP.NE.AND P0, PT, R13, 0x1, PT ;  /* 0x000000010d00780c */ /* 0x000fda0003f05270 */
[----:B------:R-:W0:Y:S02]  /*17b0*/  @P0 LDC.64 R4, c[0x0][0x9e8] ;  /* 0x00027a00ff040b82 */ /* 0x000e240000000a00 */
[----:B0-----:R-:W-:-:S05]  /*17c0*/  @P0 IMAD.HI.U32 R4, R3, R4, RZ ;  /* 0x0000000403040227 */ /* 0x001fca00078e00ff */
[----:B------:R-:W-:-:S07]  /*17d0*/  @P0 SHF.R.U32.HI R3, RZ, R5, R4 ;  /* 0x00000005ff030219 */ /* 0x000fce0000011604 */
.L_x_1674:
[----:B------:R-:W-:Y:S05]  /*17e0*/  BSYNC B0 ;  /* 0x0000000000007941 */ /* 0x000fea0003800000 */
.L_x_1672:
[----:B------:R-:W-:-:S05]  /*17f0*/  IMAD R3, R3, R13, R13 ;  /* 0x0000000d03037224 */ /* 0x000fca00078e020d */
[----:B------:R-:W-:-:S07]  /*1800*/  VIMNMX R0, R0, R3, PT ;  /* 0x0000000300007248 */ /* 0x000fce0003fe0100 */
.L_x_1671:
[----:B------:R-:W0:Y:S01]  /*1810*/  @P1 LDC R4, c[0x0][0x44c] ;  /* 0x00011300ff041b82 */ /* 0x000e220000000800 */
[----:B------:R-:W-:Y:S01]  /*1820*/  IMAD.IADD R95, R190, 0x1, -R189 ;  /* 0x00000001be5f7824 */ /* 0x000fe200078e0abd */
[----:B------:R-:W-:-:S06]  /*1830*/  ULDC UR4, c[0x0][0x9dc] ;  /* 0x0002770000047ab9 */ /* 0x000fcc0000000800 */
[----:B------:R-:W1:Y:S01]  /*1840*/  @P1 LDC R6, c[0x0][0x450] ;  /* 0x00011400ff061b82 */ /* 0x000e620000000800 */
[----:B0-----:R-:W-:-:S04]  /*1850*/  @P1 IMAD.HI.U32 R3, R193, R4, RZ ;  /* 0x00000004c1031227 */ /* 0x001fc800078e00ff */
[----:B------:R-:W-:Y:S01]  /*1860*/  IMAD.MOV.U32 R4, RZ, RZ, R193 ;  /* 0x000000ffff047224 */ /* 0x000fe200078e00c1 */
[----:B-1----:R-:W-:-:S05]  /*1870*/  @P1 SHF.R.U32.HI R4, RZ, R6, R3 ;  /* 0x00000006ff041219 */ /* 0x002fca0000011603 */
[----:B------:R-:W-:-:S04]  /*1880*/  IMAD.IADD R3, R95, 0x1, R4 ;  /* 0x000000015f037824 */ /* 0x000fc800078e0204 */
[----:B------:R-:W-:Y:S01]  /*1890*/  VIADD R4, R3, -UR4 ;  /* 0x8000000403047c36 */ /* 0x000fe20008000000 */
[----:B------:R-:W-:Y:S06]  /*18a0*/  @!P2 BRA `(.L_x_1675) ;  /* 0x000000000044a947 */ /* 0x000fec0003800000 */
[----:B------:R-:W-:Y:S01]  /*18b0*/  ISETP.GT.AND P0, PT, R3, -0x1, PT ;  /* 0xffffffff0300780c */ /* 0x000fe20003f04270 */
[----:B------:R-:W-:-:S12]  /*18c0*/  BSSY B0, `(.L_x_1676) ;  /* 0x000000d000007945 */ /* 0x000fd80003800000 */
[----:B------:R-:W-:Y:S05]  /*18d0*/  @P0 BRA `(.L_x_1677) ;  /* 0x00000000001c0947 */ /* 0x000fea0003800000 */
[----:B------:R-:W-:Y:S02]  /*18e0*/  ISETP.NE.AND P0, PT, R13, 0x1, PT ;  /* 0x000000010d00780c */ /* 0x000fe40003f05270 */
[----:B------:R-:W-:-:S11]  /*18f0*/  LOP3.LUT R3, RZ, R3, RZ, 0x33, !PT ;  /* 0x00000003ff037212 */ /* 0x000fd600078e33ff */
[----:B------:R-:W0:Y:S02]  /*1900*/  @P0 LDC.64 R6, c[0x0][0x9e8] ;  /* 0x00027a00ff060b82 */ /* 0x000e240000000a00 */
[----:B0-----:R-:W-:-:S05]  /*1910*/  @P0 IMAD.HI.U32 R6, R3, R6, RZ ;  /* 0x0000000603060227 */ /* 0x001fca00078e00ff */
[----:B------:R-:W-:-:S04]  /*1920*/  @P0 SHF.R.U32.HI R3, RZ, R7, R6 ;  /* 0x00000007ff030219 */ /* 0x000fc80000011606 */
[----:B------:R-:W-:Y:S01]  /*1930*/  LOP3.LUT R3, RZ, R3, RZ, 0x33, !PT ;  /* 0x00000003ff037212 */ /* 0x000fe200078e33ff */
[----:B------:R-:W-:Y:S06]  /*1940*/  BRA `(.L_x_1678) ;  /* 0x0000000000107947 */ /* 0x000fec0003800000 */
.L_x_1677:
[----:B------:R-:W-:-:S13]  /*1950*/  ISETP.NE.AND P0, PT, R13, 0x1, PT ;  /* 0x000000010d00780c */ /* 0x000fda0003f05270 */
[----:B------:R-:W0:Y:S02]  /*1960*/  @P0 LDC.64 R6, c[0x0][0x9e8] ;  /* 0x00027a00ff060b82 */ /* 0x000e240000000a00 */
[----:B0-----:R-:W-:-:S05]  /*1970*/  @P0 IMAD.HI.U32 R6, R3, R6, RZ ;  /* 0x0000000603060227 */ /* 0x001fca00078e00ff */
[----:B------:R-:W-:-:S07]  /*1980*/  @P0 SHF.R.U32.HI R3, RZ, R7, R6 ;  /* 0x00000007ff030219 */ /* 0x000fce0000011606 */
.L_x_1678:
[----:B------:R-:W-:Y:S05]  /*1990*/  BSYNC B0 ;  /* 0x0000000000007941 */ /* 0x000fea0003800000 */
.L_x_1676:
[----:B------:R-:W-:-:S05]  /*19a0*/  IMAD R3, R3, R13, RZ ;  /* 0x0000000d03037224 */ /* 0x000fca00078e02ff */
[----:B------:R-:W-:-:S07]  /*19b0*/  VIMNMX R4, R4, R3, !PT ;  /* 0x0000000304047248 */ /* 0x000fce0007fe0100 */
.L_x_1675:
[----:B------:R-:W-:Y:S02]  /*19c0*/  IADD3 R0, R0, 0x7f, RZ ;  /* 0x0000007f00007810 */ /* 0x000fe40007ffe0ff */
[----:B------:R-:W-:Y:S02]  /*19d0*/  SHF.R.S32.HI R5, RZ, 0x1f, R4 ;  /* 0x0000001fff057819 */ /* 0x000fe40000011404 */
[----:B------:R-:W-:Y:S02]  /*19e0*/  SHF.R.S32.HI R3, RZ, 0x1f, R0 ;  /* 0x0000001fff037819 */ /* 0x000fe40000011400 */
[----:B------:R-:W-:Y:S02]  /*19f0*/  LEA.HI R5, R5, R4, RZ, 0x7 ;  /* 0x0000000405057211 */ /* 0x000fe400078f38ff */
[----:B------:R-:W-:Y:S02]  /*1a00*/  LEA.HI R3, R3, R0, RZ, 0x7 ;  /* 0x0000000003037211 */ /* 0x000fe400078f38ff */
[----:B------:R-:W-:-:S02]  /*1a10*/  SHF.R.S32.HI R5, RZ, 0x7, R5 ;  /* 0x00000007ff057819 */ /* 0x000fc40000011405 */
[----:B------:R-:W-:Y:S02]  /*1a20*/  SHF.R.S32.HI R3, RZ, 0x7, R3 ;  /* 0x00000007ff037819 */ /* 0x000fe40000011403 */
[----:B------:R-:W-:Y:S02]  /*1a30*/  VIMNMX R5, RZ, R5, !PT ;  /* 0x00000005ff057248 */ /* 0x000fe40007fe0100 */
[----:B------:R-:W-:-:S03]  /*1a40*/  VIMNMX R3, R96, R3, PT ;  /* 0x0000000360037248 */ /* 0x000fc60003fe0100 */
[--C-:B------:R-:W-:Y:S02]  /*1a50*/  IMAD R5, R5, 0x80, -R10.reuse ;  /* 0x0000008005057824 */ /* 0x100fe400078e0a0a */
[----:B------:R-:W-:-:S03]  /*1a60*/  IMAD R0, R3, 0x80, -R10 ;  /* 0x0000008003007824 */ /* 0x000fc600078e0a0a */
[----:B------:R-:W-:Y:S02]  /*1a70*/  VIMNMX R5, RZ, R5, !PT ;  /* 0x00000005ff057248 */ /* 0x000fe40007fe0100 */
[----:B------:R-:W-:Y:S02]  /*1a80*/  VIMNMX R0, R0, R25, PT ;  /* 0x0000001900007248 */ /* 0x000fe40003fe0100 */
[----:B------:R-:W-:Y:S02]  /*1a90*/  SHF.R.U32.HI R26, RZ, 0x7, R5 ;  /* 0x00000007ff1a7819 */ /* 0x000fe40000011605 */
[----:B------:R-:W-:-:S03]  /*1aa0*/  ISETP.GT.AND P0, PT, R0, R5, PT ;  /* 0x000000050000720c */ /* 0x000fc60003f04270 */
[----:B------:R-:W-:-:S10]  /*1ab0*/  IMAD.MOV.U32 R27, RZ, RZ, R26 ;  /* 0x000000ffff1b7224 */ /* 0x000fd400078e001a */
[----:B------:R-:W-:-:S05]  /*1ac0*/  @P0 VIADD R0, R0, 0x7f ;  /* 0x0000007f00000836 */ /* 0x000fca0000000000 */
[----:B------:R-:W-:-:S04]  /*1ad0*/  @P0 SHF.R.S32.HI R3, RZ, 0x1f, R0 ;  /* 0x0000001fff030819 */ /* 0x000fc80000011400 */
[----:B------:R-:W-:-:S04]  /*1ae0*/  @P0 LEA.HI R3, R3, R0, RZ, 0x7 ;  /* 0x0000000003030211 */ /* 0x000fc800078f38ff */
[----:B------:R-:W-:Y:S02]  /*1af0*/  @P0 SHF.R.S32.HI R27, RZ, 0x7, R3 ;  /* 0x00000007ff1b0819 */ /* 0x000fe40000011403 */
[----:B------:R-:W-:Y:S02]  /*1b00*/  PLOP3.LUT P0, PT, PT, PT, PT, 0x80, 0x0 ;  /* 0x000000000000781c */ /* 0x000fe40003f0f070 */
[----:B------:R-:W-:-:S13]  /*1b10*/  ISETP.GT.AND P1, PT, R27, R26, PT ;  /* 0x0000001a1b00720c */ /* 0x000fda0003f24270 */
[----:B------:R-:W-:Y:S05]  /*1b20*/  @!P1 BRA `(.L_x_1679) ;  /* 0x0000006800549947 */ /* 0x000fea0003800000 */
        /* <DEDUP_REMOVED lines=9> */
[----:B------:R-:W-:Y:S01]  /*1bc0*/  MOV R5, UR5 ;  /* 0x0000000500057c02 */ /* 0x000fe20008000f00 */
[----:B------:R-:W-:Y:S01]  /*1bd0*/  ULDC.64 UR4, c[0x4][0x88] ;  /* 0x0100220000047ab9 */ /* 0x000fe20000000a00 */
[----:B------:R-:W-:Y:S01]  /*1be0*/  IMAD.U32 R10, RZ, RZ, UR6 ;  /* 0x00000006ff0a7e24 */ /* 0x000fe2000f8e00ff */
[----:B------:R-:W-:Y:S01]  /*1bf0*/  MOV R13, RZ ;  /* 0x000000ff000d7202 */ /* 0x000fe20000000f00 */
[----:B------:R-:W-:Y:S02]  /*1c00*/  IMAD.U32 R6, RZ, RZ, UR4 ;  /* 0x00000004ff067e24 */ /* 0x000fe4000f8e00ff */
[----:B------:R-:W-:-:S02]  /*1c10*/  IMAD.U32 R7, RZ, RZ, UR5 ;  /* 0x00000005ff077e24 */ /* 0x000fc4000f8e00ff */
[----:B------:R-:W-:Y:S02]  /*1c20*/  IMAD.U32 R11, RZ, RZ, UR7 ;  /* 0x00000007ff0b7e24 */ /* 0x000fe4000f8e00ff */
[----:B------:R-:W-:Y:S02]  /*1c30*/  IMAD.MOV.U32 R8, RZ, RZ, 0x70 ;  /* 0x00000070ff087424 */ /* 0x000fe400078e00ff */
[----:B0-----:R-:W-:-:S07]  /*1c40*/  IMAD.MOV.U32 R12, RZ, RZ, 0x1 ;  /* 0x00000001ff0c7424 */ /* 0x001fce00078e00ff */
[----:B------:R-:W-:-:S07]  /*1c50*/  LEPC R20, `(.L_x_1681) ;  /* 0x000000001014794e */ /* 0x000fce0000000000 */
[----:B-1---5:R-:W-:Y:S05]  /*1c60*/  CALL.ABS.NOINC R14 ;  /* 0x000000000e007343 */ /* 0x022fea0003c00000 */
.L_x_1681:
[----:B------:R-:W-:Y:S05]  /*1c70*/  BSYNC B6 ;  /* 0x0000000000067941 */ /* 0x000fea0003800000 */
.L_x_1680:
        /* <DEDUP_REMOVED lines=13> */
[----:B------:R-:W-:Y:S02]  /*1d50*/  IMAD.U32 R6, RZ, RZ, UR4 ;  /* 0x00000004ff067e24 */ /* 0x000fe4000f8e00ff */
[----:B------:R-:W-:-:S02]  /*1d60*/  IMAD.U32 R7, RZ, RZ, UR5 ;  /* 0x00000005ff077e24 */ /* 0x000fc4000f8e00ff */
[----:B------:R-:W-:Y:S02]  /*1d70*/  IMAD.MOV.U32 R8, RZ, RZ, 0x70 ;  /* 0x00000070ff087424 */ /* 0x000fe400078e00ff */
[----:B------:R-:W-:Y:S02]  /*1d80*/  IMAD.MOV.U32 R12, RZ, RZ, 0x1 ;  /* 0x00000001ff0c7424 */ /* 0x000fe400078e00ff */
[----:B0-----:R-:W-:-:S07]  /*1d90*/  IMAD.MOV.U32 R13, RZ, RZ, RZ ;  /* 0x000000ffff0d7224 */ /* 0x001fce00078e00ff */
[----:B------:R-:W-:-:S07]  /*1da0*/  LEPC R20, `(.L_x_1683) ;  /* 0x000000001014794e */ /* 0x000fce0000000000 */
[----:B-1---5:R-:W-:Y:S05]  /*1db0*/  CALL.ABS.NOINC R14 ;  /* 0x000000000e007343 */ /* 0x022fea0003c00000 */
.L_x_1683:
[----:B------:R-:W-:Y:S05]  /*1dc0*/  BSYNC B6 ;  /* 0x0000000000067941 */ /* 0x000fea0003800000 */
.L_x_1682:
[----:B------:R-:W-:Y:S01]  /*1dd0*/  ULDC.64 UR4, c[0x0][0x9f8] ;  /* 0x00027e0000047ab9 */ /* 0x000fe20000000a00 */
[----:B------:R-:W-:Y:S01]  /*1de0*/  IMAD.MOV.U32 R0, RZ, RZ, R43 ;  /* 0x000000ffff007224 */ /* 0x000fe200078e002b */
[----:B------:R-:W-:Y:S01]  /*1df0*/  ISETP.NE.U32.AND P0, PT, RZ, UR4, PT ;  /* 0x00000004ff007c0c */ /* 0x000fe2000bf05070 */
[----:B------:R-:W0:Y:S03]  /*1e00*/  LDC R37, c[0x0][0x3f4] ;  /* 0x0000fd00ff257b82 */ /* 0x000e260000000800 */
[----:B------:R-:W-:-:S05]  /*1e10*/  ISETP.NE.AND.EX P0, PT, RZ, UR5, PT, P0 ;  /* 0x00000005ff007c0c */ /* 0x000fca000bf05300 */
[----:B------:R-:W1:Y:S08]  /*1e20*/  LDC.64 R14, c[0x0][0x3f8] ;  /* 0x0000fe00ff0e7b82 */ /* 0x000e700000000a00 */
[----:B------:R-:W2:Y:S08]  /*1e30*/  @P0 LDC.64 R4, c[0x0][0x9f8] ;  /* 0x00027e00ff040b82 */ /* 0x000eb00000000a00 */
[----:B------:R-:W3:Y:S01]  /*1e40*/  LDC.64 R34, c[0x0][0x408] ;  /* 0x00010200ff227b82 */ /* 0x000ee20000000a00 */
[----:B--2---:R-:W-:-:S05]  /*1e50*/  @P0 IMAD.WIDE R4, R43, 0x4, R4 ;  /* 0x000000042b040825 */ /* 0x004fca00078e0204 */
[----:B------:R2:W4:Y:S01]  /*1e60*/  @P0 LDG.E R0, desc[UR54][R4.64] ;  /* 0x0000003604000981 */ /* 0x000522000c1e1900 */
[----:B0-----:R-:W-:Y:S01]  /*1e70*/  ISETP.GE.AND P0, PT, R16, R37, PT ;  /* 0x000000251000720c */ /* 0x001fe20003f06270 */
[----:B-1----:R-:W-:Y:S01]  /*1e80*/  IMAD.WIDE.U32 R6, R188, R14, R22 ;  /* 0x0000000ebc067225 */ /* 0x002fe200078e0016 */
[C-C-:B---3--:R-:W-:Y:S01]  /*1e90*/  SHF.L.U64.HI R30, R34.reuse, 0x6, R35.reuse ;  /* 0x00000006221e7819 */ /* 0x148fe20000010223 */
[----:B------:R-:W0:Y:S01]  /*1ea0*/  S2R R38, SR_TID.X ;  /* 0x0000000000267919 */ /* 0x000e220000002100 */
[----:B------:R-:W-:Y:S01]  /*1eb0*/  SEL R13, R37, RZ, P0 ;  /* 0x000000ff250d7207 */ /* 0x000fe20000000000 */
[----:B------:R-:W-:Y:S01]  /*1ec0*/  IMAD R10, R221, R34, RZ ;  /* 0x00000022dd0a7224 */ /* 0x000fe200078e02ff */
[----:B------:R-:W-:Y:S01]  /*1ed0*/  SHF.L.U64.HI R31, R34, 0x7, R35 ;  /* 0x00000007221f7819 */ /* 0x000fe20000010223 */
[----:B------:R-:W-:Y:S02]  /*1ee0*/  IMAD.MOV.U32 R82, RZ, RZ, R6 ;  /* 0x000000ffff527224 */ /* 0x000fe400078e0006 */
[----:B------:R-:W-:-:S02]  /*1ef0*/  IMAD.IADD R13, R16, 0x1, R13 ;  /* 0x00000001100d7824 */ /* 0x000fc400078e020d */
[----:B--2---:R-:W-:-:S03]  /*1f00*/  IMAD.WIDE.U32 R4, R188, R34, R22 ;  /* 0x00000022bc047225 */ /* 0x004fc600078e0016 */
[----:B------:R-:W-:Y:S01]  /*1f10*/  SHF.R.S32.HI R6, RZ, 0x1f, R13 ;  /* 0x0000001fff067819 */ /* 0x000fe2000001140d */
[----:B------:R-:W-:Y:S02]  /*1f20*/  IMAD R8, R221, R14, RZ ;  /* 0x0000000edd087224 */ /* 0x000fe400078e02ff */
[----:B------:R-:W-:Y:S01]  /*1f30*/  IMAD R89, R188, R35, R10 ;  /* 0x00000023bc597224 */ /* 0x000fe200078e020a */
[CC--:B------:R-:W-:Y:S01]  /*1f40*/  LEA.HI R12, R6.reuse, R13.reuse, RZ, 0x3 ;  /* 0x0000000d060c7211 */ /* 0x0c0fe200078f18ff */
[----:B------:R-:W-:Y:S01]  /*1f50*/  IMAD.MOV.U32 R86, RZ, RZ, R4 ;  /* 0x000000ffff567224 */ /* 0x000fe200078e0004 */
[----:B------:R-:W-:Y:S01]  /*1f60*/  LEA.HI R4, R6, R13, RZ, 0x6 ;  /* 0x0000000d06047211 */ /* 0x000fe200078f30ff */
[----:B------:R-:W-:Y:S01]  /*1f70*/  IMAD.WIDE.U32 R10, R188, R34, R16 ;  /* 0x00000022bc0a7225 */ /* 0x000fe200078e0010 */
[----:B------:R-:W-:Y:S02]  /*1f80*/  LOP3.LUT R6, R199, 0x38, R12, 0xf8, !PT ;  /* 0x00000038c7067812 */ /* 0x000fe400078ef80c */
[----:B------:R-:W-:Y:S01]  /*1f90*/  LOP3.LUT R41, R12, 0xfffffff8, RZ, 0xc0, !PT ;  /* 0xfffffff80c297812 */ /* 0x000fe200078ec0ff */
[C---:B------:R-:W-:Y:S01]  /*1fa0*/  IMAD R85, R188.reuse, R15, R8 ;  /* 0x0000000fbc557224 */ /* 0x040fe200078e0208 */
[----:B------:R-:W-:Y:S01]  /*1fb0*/  MOV R88, R10 ;  /* 0x0000000a00587202 */ /* 0x000fe20000000f00 */
[----:B------:R-:W-:Y:S01]  /*1fc0*/  IMAD.WIDE.U32 R8, R188, R14, R16 ;  /* 0x0000000ebc087225 */ /* 0x000fe200078e0010 */
[----:B------:R-:W-:-:S02]  /*1fd0*/  LOP3.LUT R6, R6, R225, RZ, 0x3c, !PT ;  /* 0x000000e106067212 */ /* 0x000fc400078e3cff */
[----:B------:R-:W-:Y:S01]  /*1fe0*/  SHF.R.S32.HI R81, RZ, 0x3, R12 ;  /* 0x00000003ff517819 */ /* 0x000fe2000001140c */
[----:B------:R-:W-:Y:S01]  /*1ff0*/  IMAD.IADD R87, R5, 0x1, R89 ;  /* 0x0000000105577824 */ /* 0x000fe200078e0259 */
[----:B------:R-:W-:Y:S01]  /*2000*/  LOP3.LUT R5, R12, 0x38, RZ, 0xc0, !PT ;  /* 0x000000380c057812 */ /* 0x000fe200078ec0ff */
[----:B------:R-:W-:Y:S01]  /*2010*/  IMAD.IADD R89, R89, 0x1, R11 ;  /* 0x0000000159597824 */ /* 0x000fe200078e020b */
[----:B-----5:R-:W-:Y:S01]  /*2020*/  SHF.R.S32.HI R11, RZ, 0x1f, R24 ;  /* 0x0000001fff0b7819 */ /* 0x020fe20000011418 */
[----:B------:R-:W-:Y:S01]  /*2030*/  IMAD.SHL.U32 R4, R4, 0x80, RZ ;  /* 0x0000008004047824 */ /* 0x000fe200078e00ff */
[----:B0-----:R-:W-:Y:S01]  /*2040*/  SHF.R.U32.HI R38, RZ, 0x7, R38 ;  /* 0x00000007ff267819 */ /* 0x001fe20000011626 */
[----:B------:R-:W-:Y:S01]  /*2050*/  IMAD.IADD R83, R7, 0x1, R85 ;  /* 0x0000000107537824 */ /* 0x000fe200078e0255 */
[----:B------:R-:W-:Y:S01]  /*2060*/  IADD3 R85, R85, R9, RZ ;  /* 0x0000000955557210 */ /* 0x000fe20007ffe0ff */
[----:B------:R-:W-:Y:S01]  /*2070*/  IMAD.MOV.U32 R84, RZ, RZ, R8 ;  /* 0x000000ffff547224 */ /* 0x000fe200078e0008 */
[----:B------:R-:W-:Y:S01]  /*2080*/  ISETP.NE.AND P6, PT, R38, 0x1, PT ;  /* 0x000000012600780c */ /* 0x000fe20003fc5270 */
[----:B------:R-:W-:Y:S01]  /*2090*/  IMAD R13, R11, R14, RZ ;  /* 0x0000000e0b0d7224 */ /* 0x000fe200078e02ff */
[--C-:B------:R-:W-:Y:S01]  /*20a0*/  LOP3.LUT R9, R197, 0x38, R12.reuse, 0xf8, !PT ;  /* 0x00000038c5097812 */ /* 0x100fe200078ef80c */
[-C--:B------:R-:W-:Y:S01]  /*20b0*/  IMAD R11, R11, R34.reuse, RZ ;  /* 0x000000220b0b7224 */ /* 0x080fe200078e02ff */
[----:B------:R-:W-:Y:S01]  /*20c0*/  LOP3.LUT R8, R196, 0x38, R12, 0xf8, !PT ;  /* 0x00000038c4087812 */ /* 0x000fe200078ef80c */
[----:B------:R-:W-:Y:S01]  /*20d0*/  IMAD.WIDE.U32 R88, R24, R34, R88 ;  /* 0x0000002218587225 */ /* 0x000fe200078e0058 */
[----:B------:R-:W-:-:S02]  /*20e0*/  LOP3.LUT R7, R4, 0xffffe000, RZ, 0xc0, !PT ;  /* 0xffffe00004077812 */ /* 0x000fc400078ec0ff */
[----:B------:R-:W-:Y:S01]  /*20f0*/  LOP3.LUT R4, R5, 0x1c0, R222, 0xf8, !PT ;  /* 0x000001c005047812 */ /* 0x000fe200078ef8de */
[C---:B------:R-:W-:Y:S01]  /*2100*/  IMAD R11, R24.reuse, R35, R11 ;  /* 0x00000023180b7224 */ /* 0x040fe200078e020b */
[----:B------:R-:W-:Y:S01]  /*2110*/  LOP3.LUT R10, R9, R224, RZ, 0x3c, !PT ;  /* 0x000000e0090a7212 */ /* 0x000fe200078e3cff */
[----:B------:R-:W-:Y:S01]  /*2120*/  IMAD R13, R24, R15, R13 ;  /* 0x0000000f180d7224 */ /* 0x000fe200078e020d */
[----:B------:R-:W-:Y:S01]  /*2130*/  LOP3.LUT R9, R8, R223, RZ, 0x3c, !PT ;  /* 0x000000df08097212 */ /* 0x000fe200078e3cff */
[----:B------:R-:W-:Y:S05]  /*2140*/  @!P6 WARPSYNC.ALL ;  /* 0x000000000000e948 */ /* 0x000fea0003800000 */
[----:B------:R-:W-:Y:S01]  /*2150*/  LOP3.LUT R8, R4, R203, RZ, 0x3c, !PT ;  /* 0x000000cb04087212 */ /* 0x000fe200078e3cff */
[-C--:B------:R-:W-:Y:S01]  /*2160*/  IMAD.WIDE.U32 R82, R24, R14.reuse, R82 ;  /* 0x0000000e18527225 */ /* 0x080fe200078e0052 */
[-C--:B------:R-:W-:Y:S01]  /*2170*/  IADD3 R4, R6, R7.reuse, R202 ;  /* 0x0000000706047210 */ /* 0x080fe20007ffe0ca */
[----:B------:R-:W-:Y:S01]  /*2180*/  ULDC UR4, c[0x0][0x2f4] ;  /* 0x0000bd0000047ab9 */ /* 0x000fe20000000800 */
[-C--:B------:R-:W-:Y:S01]  /*2190*/  IADD3 R5, R10, R7.reuse, R201 ;  /* 0x000000070a057210 */ /* 0x080fe20007ffe0c9 */
[----:B------:R-:W-:Y:S01]  /*21a0*/  IMAD.WIDE.U32 R84, R24, R14, R84 ;  /* 0x0000000e18547225 */ /* 0x000fe200078e0054 */
[----:B------:R-:W-:-:S02]  /*21b0*/  IADD3 R6, R9, R7, R200 ;  /* 0x0000000709067210 */ /* 0x000fc40007ffe0c8 */
[----:B------:R-:W-:Y:S01]  /*21c0*/  IADD3 R7, R8, R7, R204 ;  /* 0x0000000708077210 */ /* 0x000fe20007ffe0cc */
[----:B------:R-:W-:Y:S01]  /*21d0*/  IMAD.WIDE.U32 R86, R24, R34, R86 ;  /* 0x0000002218567225 */ /* 0x000fe200078e0056 */
[C-C-:B------:R-:W-:Y:S02]  /*21e0*/  SHF.L.U64.HI R8, R14.reuse, 0x5, R15.reuse ;  /* 0x000000050e087819 */ /* 0x140fe4000001020f */
[----:B------:R-:W-:Y:S01]  /*21f0*/  SHF.L.U64.HI R9, R14, 0x6, R15 ;  /* 0x000000060e097819 */ /* 0x000fe2000001020f */
[----:B------:R-:W-:Y:S01]  /*2200*/  IMAD.IADD R3, R29, 0x1, R28 ;  /* 0x000000011d037824 */ /* 0x000fe200078e021c */
[C---:B------:R-:W-:Y:S01]  /*2210*/  SHF.L.U64.HI R29, R34.reuse, 0x5, R35 ;  /* 0x00000005221d7819 */ /* 0x040fe20000010223 */
[----:B------:R-:W-:Y:S01]  /*2220*/  IMAD.SHL.U32 R32, R34, 0x20, RZ ;  /* 0x0000002022207824 */ /* 0x000fe200078e00ff */
[----:B------:R-:W-:Y:S01]  /*2230*/  SHF.L.U64.HI R10, R14, 0x7, R15 ;  /* 0x000000070e0a7819 */ /* 0x000fe2000001020f */
[C---:B------:R-:W-:Y:S01]  /*2240*/  IMAD.SHL.U32 R33, R34.reuse, 0x40, RZ ;  /* 0x0000004022217824 */ /* 0x040fe200078e00ff */
[----:B------:R-:W-:Y:S01]  /*2250*/  SHF.L.U32 R34, R34, 0x7, RZ ;  /* 0x0000000722227819 */ /* 0x000fe200000006ff */
[----:B------:R-:W-:Y:S01]  /*2260*/  VIADD R94, R38, 0x8 ;  /* 0x00000008265e7836 */ /* 0x000fe20000000000 */
[----:B------:R-:W-:Y:S01]  /*2270*/  SHF.R.S32.HI R35, RZ, 0x1f, R42 ;  /* 0x0000001fff237819 */ /* 0x000fe2000001142a */
[----:B------:R-:W-:Y:S01]  /*2280*/  IMAD.SHL.U32 R20, R14, 0x20, RZ ;  /* 0x000000200e147824 */ /* 0x000fe200078e00ff */
[----:B------:R-:W-:Y:S01]  /*2290*/  ISETP.GE.AND P1, PT, R16, UR4, PT ;  /* 0x0000000410007c0c */ /* 0x000fe2000bf26270 */
[----:B------:R-:W-:Y:S01]  /*22a0*/  IMAD.SHL.U32 R21, R14, 0x40, RZ ;  /* 0x000000400e157824 */ /* 0x000fe200078e00ff */
[----:B------:R-:W-:Y:S01]  /*22b0*/  ISETP.GE.AND P2, PT, R2, UR4, PT ;  /* 0x0000000402007c0c */ /* 0x000fe2000bf46270 */
[----:B------:R-:W-:Y:S01]  /*22c0*/  IMAD.SHL.U32 R28, R14, 0x80, RZ ;  /* 0x000000800e1c7824 */ /* 0x000fe200078e00ff */
[----:B------:R-:W-:Y:S01]  /*22d0*/  IADD3 R80, R11, R89, RZ ;  /* 0x000000590b507210 */ /* 0x000fe20007ffe0ff */
[----:B------:R-:W-:Y:S01]  /*22e0*/  IMAD R36, R207, 0x20, R188 ;  /* 0x00000020cf247824 */ /* 0x000fe200078e02bc */
[----:B------:R-:W-:Y:S01]  /*22f0*/  SHF.R.S32.HI R90, RZ, 0x1f, R41 ;  /* 0x0000001fff5a7819 */ /* 0x000fe20000011429 */
[----:B------:R-:W-:-:S02]  /*2300*/  IMAD.SHL.U32 R37, R37, 0x2, RZ ;  /* 0x0000000225257824 */ /* 0x000fc400078e00ff */
[----:B------:R-:W-:Y:S02]  /*2310*/  IMAD.IADD R39, R83, 0x1, R13 ;  /* 0x0000000153277824 */ /* 0x000fe400078e020d */
[----:B------:R-:W-:Y:S02]  /*2320*/  IMAD.IADD R40, R13, 0x1, R85 ;  /* 0x000000010d287824 */ /* 0x000fe400078e0255 */
[----:B------:R-:W-:Y:S01]  /*2330*/  IMAD.IADD R43, R87, 0x1, R11 ;  /* 0x00000001572b7824 */ /* 0x000fe200078e020b */
[----:B------:R-:W-:Y:S01]  /*2340*/  @!P6 BAR.SYNC.DEFER_BLOCKING 0x9, 0x100 ;  /* 0x024400000000eb1d */ /* 0x000fe20000010000 */
[----:B----4-:R-:W-:-:S07]  /*2350*/  SHF.R.S32.HI R38, RZ, 0x1f, R0 ;  /* 0x0000001fff267819 */ /* 0x010fce0000011400 */
.L_x_1781:
[----:B------:R-:W0:Y:S01]  /*2360*/  LDC R100, c[0x0][0x430] ;  /* 0x00010c00ff647b82 */ /* 0x000e220000000800 */
[----:B------:R-:W-:Y:S01]  /*2370*/  VIADD R27, R27, 0xffffffff ;  /* 0xffffffff1b1b7836 */ /* 0x000fe20000000000 */
[----:B------:R-:W-:-:S03]  /*2380*/  MOV R101, RZ ;  /* 0x000000ff00657202 */ /* 0x000fc60000000f00 */
[----:B---3--:R-:W-:-:S03]  /*2390*/  IMAD R44, R27, 0x80, R36 ;  /* 0x000000801b2c7824 */ /* 0x008fc600078e0224 */
[----:B-1----:R-:W1:Y:S01]  /*23a0*/  LDC R107, c[0x0][0x3f4] ;  /* 0x0000fd00ff6b7b82 */ /* 0x002e620000000800 */
[----:B------:R-:W-:Y:S01]  /*23b0*/  IMAD.IADD R45, R3, 0x1, R44 ;  /* 0x00000001032d7824 */ /* 0x000fe200078e022c */
[----:B------:R-:W-:-:S03]  /*23c0*/  ISETP.GE.AND P3, PT, R44, R25, PT ;  /* 0x000000192c00720c */ /* 0x000fc60003f66270 */
[----:B------:R-:W-:Y:S01]  /*23d0*/  IMAD.MOV.U32 R11, RZ, RZ, R45 ;  /* 0x000000ffff0b7224 */ /* 0x000fe200078e002d */
[----:B------:R-:W-:Y:S02]  /*23e0*/  ISETP.GT.OR P3, PT, R36, 0x7f, P3 ;  /* 0x0000007f2400780c */ /* 0x000fe40001f64670 */
[----:B0-----:R-:W-:-:S11]  /*23f0*/  ISETP.NE.AND P4, PT, R100, 0x1, PT ;  /* 0x000000016400780c */ /* 0x001fd60003f85270 */
[----:B------:R-:W0:Y:S08]  /*2400*/  @!P3 LDC.64 R14, c[0x0][0x428] ;  /* 0x00010a00ff0ebb82 */ /* 0x000e300000000a00 */
[----:B--2---:R-:W2:Y:S08]  /*2410*/  @!P3 LDC.64 R46, c[0x0][0x418] ;  /* 0x00010600ff2ebb82 */ /* 0x004eb00000000a00 */
[----:B------:R-:W3:Y:S08]  /*2420*/  @P4 LDC R12, c[0x0][0x434] ;  /* 0x00010d00ff0c4b82 */ /* 0x000ef00000000800 */
[----:B------:R-:W4:Y:S01]  /*2430*/  @P4 LDC R13, c[0x0][0x438] ;  /* 0x00010e00ff0d4b82 */ /* 0x000f220000000800 */
[----:B---3--:R-:W-:-:S05]  /*2440*/  @P4 IMAD.HI.U32 R12, R45, R12, RZ ;  /* 0x0000000c2d0c4227 */ /* 0x008fca00078e00ff */
[----:B----4-:R-:W-:Y:S01]  /*2450*/  @P4 SHF.R.U32.HI R11, RZ, R13, R12 ;  /* 0x0000000dff0b4219 */ /* 0x010fe2000001160c */
[----:B0-----:R-:W-:-:S03]  /*2460*/  @!P3 IMAD R12, R38, R14, RZ ;  /* 0x0000000e260cb224 */ /* 0x001fc600078e02ff */
[--C-:B------:R-:W-:Y:S01]  /*2470*/  @!P3 SHF.R.S32.HI R13, RZ, 0x1f, R11.reuse ;  /* 0x0000001fff0db819 */ /* 0x100fe2000001140b */
[----:B------:R-:W-:Y:S02]  /*2480*/  @!P3 IMAD R15, R0, R15, R12 ;  /* 0x0000000f000fb224 */ /* 0x000fe400078e020c */
[----:B------:R-:W-:-:S04]  /*2490*/  @!P3 IMAD.MOV.U32 R12, RZ, RZ, R11 ;  /* 0x000000ffff0cb224 */ /* 0x000fc800078e000b */
[----:B------:R-:W-:-:S04]  /*24a0*/  @!P3 IMAD.WIDE.U32 R12, R0, R14, R12 ;  /* 0x0000000e000cb225 */ /* 0x000fc800078e000c */
[----:B------:R-:W-:Y:S01]  /*24b0*/  @!P3 IMAD.IADD R13, R13, 0x1, R15 ;  /* 0x000000010d0db824 */ /* 0x000fe200078e020f */
        /* <DEDUP_REMOVED lines=10> */
[----:B------:R-:W-:Y:S01]  /*2560*/  P2R R92, PR, RZ, 0x10 ;  /* 0x00000010ff5c7803 */ /* 0x000fe20000000000 */
[----:B------:R-:W-:Y:S01]  /*2570*/  IMAD R93, R93, 0x2, R18 ;  /* 0x000000025d5d7824 */ /* 0x000fe200078e0212 */
[----:B0-----:R-:W-:Y:S06]  /*2580*/  @!P3 BRA `(.L_x_1685) ;  /* 0x00000050000cb947 */ /* 0x001fec0003800000 */
[----:B------:R-:W-:Y:S01]  /*2590*/  SHF.R.S32.HI R99, RZ, 0x1f, R100 ;  /* 0x0000001fff637819 */ /* 0x000fe20000011464 */
[----:B------:R-:W-:Y:S01]  /*25a0*/  ULDC.64 UR4, c[0x0][0x300] ;  /* 0x0000c00000047ab9 */ /* 0x000fe20000000a00 */
[----:B-----5:R-:W-:Y:S01]  /*25b0*/  SHF.R.S32.HI R98, RZ, 0x1f, R101 ;  /* 0x0000001fff627819 */ /* 0x020fe20000011465 */
[C---:B------:R-:W-:Y:S01]  /*25c0*/  IMAD.WIDE.U32 R12, R100.reuse, UR4, RZ ;  /* 0x00000004640c7c25 */ /* 0x040fe2000f8e00ff */
[----:B------:R-:W-:Y:S02]  /*25d0*/  ULDC.U8 UR6, c[0x0][0x410] ;  /* 0x0001040000067ab9 */ /* 0x000fe40000000000 */
[----:B------:R-:W-:Y:S01]  /*25e0*/  ISETP.NE.AND P3, PT, RZ, UR6, PT ;  /* 0x00000006ff007c0c */ /* 0x000fe2000bf65270 */
[----:B------:R-:W-:Y:S02]  /*25f0*/  IMAD R11, R99, UR4, RZ ;  /* 0x00000004630b7c24 */ /* 0x000fe4000f8e02ff */
[----:B------:R-:W-:Y:S02]  /*2600*/  IMAD R44, R31, R27, RZ ;  /* 0x0000001b1f2c7224 */ /* 0x000fe400078e02ff */
[----:B------:R-:W-:Y:S01]  /*2610*/  IMAD R11, R100, UR5, R11 ;  /* 0x00000005640b7c24 */ /* 0x000fe2000f8e020b */
[----:B------:R-:W-:Y:S01]  /*2620*/  ULDC.64 UR4, c[0x0][0x310] ;  /* 0x0000c40000047ab9 */ /* 0x000fe20000000a00 */
[----:B------:R-:W-:-:S02]  /*2630*/  IMAD R97, R27, -0x80, R25 ;  /* 0xffffff801b617824 */ /* 0x000fc400078e0219 */
[----:B------:R-:W-:Y:S02]  /*2640*/  IMAD R14, R98, UR4, RZ ;  /* 0x00000004620e7c24 */ /* 0x000fe4000f8e02ff */
[----:B------:R-:W-:Y:S01]  /*2650*/  IMAD.IADD R13, R13, 0x1, R11 ;  /* 0x000000010d0d7824 */ /* 0x000fe200078e020b */
[----:B------:R-:W-:Y:S01]  /*2660*/  SHF.R.S32.HI R11, RZ, 0x1f, R27 ;  /* 0x0000001fff0b7819 */ /* 0x000fe2000001141b */
[----:B------:R-:W-:Y:S01]  /*2670*/  IMAD R15, R101, UR5, R14 ;  /* 0x00000005650f7c24 */ /* 0x000fe2000f8e020e */
[----:B------:R-:W-:Y:S01]  /*2680*/  VIMNMX R97, R97, 0x80, PT ;  /* 0x0000008061617848 */ /* 0x000fe20003fe0100 */
[----:B------:R-:W-:Y:S01]  /*2690*/  IMAD.WIDE.U32 R12, R101, UR4, R12 ;  /* 0x00000004650c7c25 */ /* 0x000fe2000f8e000c */
[----:B------:R-:W-:-:S03]  /*26a0*/  ULDC.64 UR4, c[0x0][0x308] ;  /* 0x0000c20000047ab9 */ /* 0x000fc60000000a00 */
[----:B------:R-:W-:Y:S02]  /*26b0*/  IMAD R14, R10, R27, RZ ;  /* 0x0000001b0a0e7224 */ /* 0x000fe400078e02ff */
[----:B------:R-:W-:Y:S02]  /*26c0*/  IMAD.IADD R13, R13, 0x1, R15 ;  /* 0x000000010d0d7824 */ /* 0x000fe400078e020f */
[----:B------:R-:W-:Y:S02]  /*26d0*/  IMAD R15, R35, UR4, RZ ;  /* 0x00000004230f7c24 */ /* 0x000fe4000f8e02ff */
[C---:B------:R-:W-:Y:S02]  /*26e0*/  IMAD R91, R11.reuse, R28, R14 ;  /* 0x0000001c0b5b7224 */ /* 0x040fe400078e020e */
[----:B------:R-:W-:Y:S02]  /*26f0*/  IMAD R11, R11, R34, R44 ;  /* 0x000000220b0b7224 */ /* 0x000fe400078e022c */
[----:B------:R-:W-:-:S02]  /*2700*/  IMAD R103, R42, UR5, R15 ;  /* 0x000000052a677c24 */ /* 0x000fc4000f8e020f */
[----:B------:R-:W-:Y:S01]  /*2710*/  IMAD.WIDE.U32 R44, R42, UR4, R12 ;  /* 0x000000042a2c7c25 */ /* 0x000fe2000f8e000c */
[----:B------:R-:W-:-:S03]  /*2720*/  ULDC.64 UR4, c[0x0][0x2e8] ;  /* 0x0000ba0000047ab9 */ /* 0x000fc60000000a00 */
[----:B------:R-:W-:Y:S01]  /*2730*/  IMAD.IADD R103, R45, 0x1, R103 ;  /* 0x000000012d677824 */ /* 0x000fe200078e0267 */
[----:B------:R-:W-:Y:S01]  /*2740*/  LEA R108, P4, R44, UR4, 0x1 ;  /* 0x000000042c6c7c11 */ /* 0x000fe2000f8808ff */
[----:B------:R-:W-:-:S03]  /*2750*/  IMAD.WIDE.U32 R14, R28, R27, RZ ;  /* 0x0000001b1c0e7225 */ /* 0x000fc600078e00ff */
[----:B------:R-:W-:Y:S01]  /*2760*/  LEA.HI.X R103, R44, UR5, R103, 0x1, P4 ;  /* 0x000000052c677c11 */ /* 0x000fe2000a0f0c67 */
        /* <DEDUP_REMOVED lines=33> */
.L_x_1688:
[----:B------:R-:W-:Y:S05]  /*2980*/  BSYNC B1 ;  /* 0x0000000000017941 */ /* 0x000fea0003800000 */
.L_x_1687:
        /* <DEDUP_REMOVED lines=12> */
[----:B------:R-:W-:Y:S01]  /*2a50*/  P2R R122, PR, RZ, 0x8 ;  /* 0x00000008ff7a7803 */ /* 0x000fe20000000000 */
[----:B------:R-:W-:Y:S01]  /*2a60*/  IMAD.MOV.U32 R46, RZ, RZ, R74 ;  /* 0x000000ffff2e7224 */ /* 0x000fe200078e004a */
[----:B------:R-:W-:-:S02]  /*2a70*/  PRMT R120, R120, 0x5410, R47 ;  /* 0x0000541078787816 */ /* 0x000fc4000000002f */
[----:B------:R-:W-:Y:S02]  /*2a80*/  CS2R R64, SRZ ;  /* 0x0000000000407805 */ /* 0x000fe4000001ff00 */
[----:B------:R-:W-:Y:S02]  /*2a90*/  PRMT R115, R44, 0x5410, R45 ;  /* 0x000054102c737816 */ /* 0x000fe4000000002d */
[----:B------:R-:W-:Y:S02]  /*2aa0*/  CS2R R62, SRZ ;  /* 0x00000000003e7805 */ /* 0x000fe4000001ff00 */
[----:B------:R-:W-:Y:S02]  /*2ab0*/  PRMT R121, R46, 0x7610, R121 ;  /* 0x000076102e797816 */ /* 0x000fe40000000079 */
        /* <DEDUP_REMOVED lines=22> */
.L_x_1690:
[----:B------:R-:W-:Y:S05]  /*2c20*/  BSYNC B1 ;  /* 0x0000000000017941 */ /* 0x000fea0003800000 */
.L_x_1689:
[----:B------:R-:W-:Y:S01]  /*2c30*/  ISETP.GE.AND P3, PT, R216, R97, PT ;  /* 0x00000061d800720c */ /* 0x000fe20003f66270 */
[----:B0----5:R-:W-:Y:S01]  /*2c40*/  IMAD.MOV.U32 R44, RZ, RZ, R60 ;  /* 0x000000ffff2c7224 */ /* 0x021fe200078e003c */
[----:B------:R-:W-:Y:S01]  /*2c50*/  MOV R46, R64 ;  /* 0x00000040002e7202 */ /* 0x000fe20000000f00 */
[----:B------:R-:W-:Y:S01]  /*2c60*/  IMAD.MOV.U32 R45, RZ, RZ, R61 ;  /* 0x000000ffff2d7224 */ /* 0x000fe200078e003d */
[----:B------:R-:W-:Y:S01]  /*2c70*/  BSSY B1, `(.L_x_1691) ;  /* 0x0000027000017945 */ /* 0x000fe20003800000 */
[----:B------:R-:W-:Y:S01]  /*2c80*/  IMAD.MOV.U32 R47, RZ, RZ, R65 ;  /* 0x000000ffff2f7224 */ /* 0x000fe200078e0041 */
[----:B------:R-:W-:Y:S02]  /*2c90*/  CS2R R52, SRZ ;  /* 0x0000000000347805 */ /* 0x000fe4000001ff00 */
[----:B------:R-:W-:Y:S02]  /*2ca0*/  CS2R R56, SRZ ;  /* 0x0000000000387805 */ /* 0x000fe4000001ff00 */
[----:B------:R-:W-:Y:S01]  /*2cb0*/  PRMT R106, R44, 0x5410, R45 ;  /* 0x000054102c6a7816 */ /* 0x000fe2000000002d */
[----:B------:R-:W-:Y:S01]  /*2cc0*/  IMAD.MOV.U32 R44, RZ, RZ, R62 ;  /* 0x000000ffff2c7224 */ /* 0x000fe200078e003e */
[----:B------:R-:W-:Y:S01]  /*2cd0*/  PRMT R112, R46, 0x5410, R47 ;  /* 0x000054102e707816 */ /* 0x000fe2000000002f */
[----:B------:R-:W-:Y:S01]  /*2ce0*/  IMAD.MOV.U32 R45, RZ, RZ, R63 ;  /* 0x000000ffff2d7224 */ /* 0x000fe200078e003f */
[----:B------:R-:W-:Y:S01]  /*2cf0*/  CS2R R54, SRZ ;  /* 0x0000000000367805 */ /* 0x000fe2000001ff00 */
[----:B------:R-:W-:Y:S01]  /*2d00*/  IMAD.MOV.U32 R46, RZ, RZ, R66 ;  /* 0x000000ffff2e7224 */ /* 0x000fe200078e0042 */
[----:B------:R-:W-:Y:S01]  /*2d10*/  CS2R R58, SRZ ;  /* 0x00000000003a7805 */ /* 0x000fe2000001ff00 */
[----:B------:R-:W-:Y:S01]  /*2d20*/  IMAD.MOV.U32 R47, RZ, RZ, R67 ;  /* 0x000000ffff2f7224 */ /* 0x000fe200078e0043 */
[----:B------:R-:W-:-:S02]  /*2d30*/  PRMT R109, R44, 0x5410, R45 ;  /* 0x000054102c6d7816 */ /* 0x000fc4000000002d */
[----:B------:R-:W-:Y:S02]  /*2d40*/  CS2R R44, SRZ ;  /* 0x00000000002c7805 */ /* 0x000fe4000001ff00 */
[----:B------:R-:W-:Y:S02]  /*2d50*/  CS2R R48, SRZ ;  /* 0x0000000000307805 */ /* 0x000fe4000001ff00 */
        /* <DEDUP_REMOVED lines=24> */
.L_x_1692:
[----:B------:R-:W-:Y:S05]  /*2ee0*/  BSYNC B1 ;  /* 0x0000000000017941 */ /* 0x000fea0003800000 */
.L_x_1691:
[----:B------:R-:W-:Y:S01]  /*2ef0*/  ISETP.GE.AND P4, PT, R215, R97, PT ;  /* 0x00000061d700720c */ /* 0x000fe20003f86270 */
[----:B------:R-:W-:-:S12]  /*2f00*/  BSSY B1, `(.L_x_1693) ;  /* 0x000001e000017945 */ /* 0x000fd80003800000 */
[----:B------:R-:W-:Y:S05]  /*2f10*/  @P4 BRA `(.L_x_1694) ;  /* 0x0000000000704947 */ /* 0x000fea0003800000 */
[----:B------:R-:W1:Y:S01]  /*2f20*/  LDC.64 R44, c[0x0][0x3f8] ;  /* 0x0000fe00ff2c7b82 */ /* 0x000e620000000a00 */
[----:B------:R-:W-:Y:S01]  /*2f30*/  IMAD.MOV.U32 R15, RZ, RZ, R91 ;  /* 0x000000ffff0f7224 */ /* 0x000fe200078e005b */
[----:B------:R-:W-:Y:S01]  /*2f40*/  MOV R13, R11 ;  /* 0x0000000b000d7202 */ /* 0x000fe20000000f00 */
[----:B------:R-:W-:Y:S01]  /*2f50*/  ULDC.64 UR4, c[0x0][0x3e8] ;  /* 0x0000fa0000047ab9 */ /* 0x000fe20000000a00 */
[----:B------:R-:W-:Y:S02]  /*2f60*/  CS2R R48, SRZ ;  /* 0x0000000000307805 */ /* 0x000fe4000001ff00 */
[----:B------:R-:W-:Y:S01]  /*2f70*/  CS2R R50, SRZ ;  /* 0x0000000000327805 */ /* 0x000fe2000001ff00 */
[----:B-1----:R-:W-:-:S04]  /*2f80*/  IMAD.WIDE.U32 R14, R44, 0x60, R14 ;  /* 0x000000602c0e7825 */ /* 0x002fc800078e000e */
[----:B------:R-:W-:Y:S01]  /*2f90*/  IMAD R46, R45, 0x60, RZ ;  /* 0x000000602d2e7824 */ /* 0x000fe200078e02ff */
[----:B------:R-:W-:-:S04]  /*2fa0*/  IADD3 R45, P5, R82, R14, RZ ;  /* 0x0000000e522d7210 */ /* 0x000fc80007fbe0ff */
[----:B------:R-:W-:Y:S02]  /*2fb0*/  IADD3.X R46, R39, R15, R46, P5, !PT ;  /* 0x0000000f272e7210 */ /* 0x000fe40002ffe42e */
        /* <DEDUP_REMOVED lines=18> */
.L_x_1694:
[----:B------:R-:W-:Y:S05]  /*30e0*/  BSYNC B1 ;  /* 0x0000000000017941 */ /* 0x000fea0003800000 */
.L_x_1693:
[----:B-----5:R-:W-:Y:S01]  /*30f0*/  IMAD.MOV.U32 R11, RZ, RZ, R52 ;  /* 0x000000ffff0b7224 */ /* 0x020fe200078e0034 */
[----:B------:R-:W-:Y:S01]  /*3100*/  UISETP.NE.AND UP0, UPT, UR39, 0x3, UPT ;  /* 0x000000032700788c */ /* 0x000fe2000bf05270 */
[----:B-1----:R-:W-:Y:S02]  /*3110*/  IMAD.MOV.U32 R12, RZ, RZ, R53 ;  /* 0x000000ffff0c7224 */ /* 0x002fe400078e0035 */
[----:B------:R-:W-:Y:S02]  /*3120*/  IMAD.MOV.U32 R13, RZ, RZ, R56 ;  /* 0x000000ffff0d7224 */ /* 0x000fe400078e0038 */
[----:B------:R-:W-:Y:S01]  /*3130*/  IMAD.MOV.U32 R14, RZ, RZ, R57 ;  /* 0x000000ffff0e7224 */ /* 0x000fe200078e0039 */
[----:B------:R-:W-:Y:S01]  /*3140*/  PRMT R116, R11, 0x5410, R12 ;  /* 0x000054100b747816 */ /* 0x000fe2000000000c */
[----:B------:R-:W-:Y:S01]  /*3150*/  IMAD.MOV.U32 R11, RZ, RZ, R54 ;  /* 0x000000ffff0b7224 */ /* 0x000fe200078e0036 */
[----:B------:R-:W-:Y:S01]  /*3160*/  PLOP3.LUT P5, PT, PT, PT, UP0, 0x80, 0x0 ;  /* 0x000000000000781c */ /* 0x000fe20003faf008 */
[----:B------:R-:W-:Y:S01]  /*3170*/  IMAD.MOV.U32 R12, RZ, RZ, R55 ;  /* 0x000000ffff0c7224 */ /* 0x000fe200078e0037 */
[----:B------:R-:W-:Y:S01]  /*3180*/  PRMT R118, R13, 0x5410, R14 ;  /* 0x000054100d767816 */ /* 0x000fe2000000000e */
[----:B------:R-:W-:Y:S01]  /*3190*/  IMAD.MOV.U32 R14, RZ, RZ, R59 ;  /* 0x000000ffff0e7224 */ /* 0x000fe200078e003b */
[----:B------:R-:W-:-:S02]  /*31a0*/  MOV R13, R58 ;  /* 0x0000003a000d7202 */ /* 0x000fc40000000f00 */
[----:B------:R-:W-:Y:S01]  /*31b0*/  PRMT R117, R11, 0x5410, R12 ;  /* 0x000054100b757816 */ /* 0x000fe2000000000c */
[----:B------:R-:W-:Y:S01]  /*31c0*/  IMAD.MOV.U32 R11, RZ, RZ, R44 ;  /* 0x000000ffff0b7224 */ /* 0x000fe200078e002c */
[----:B------:R-:W-:Y:S01]  /*31d0*/  PRMT R119, R13, 0x5410, R14 ;  /* 0x000054100d777816 */ /* 0x000fe2000000000e */
[----:B------:R-:W-:Y:S02]  /*31e0*/  IMAD.MOV.U32 R12, RZ, RZ, R45 ;  /* 0x000000ffff0c7224 */ /* 0x000fe400078e002d */
[----:B------:R-:W-:Y:S02]  /*31f0*/  IMAD.MOV.U32 R13, RZ, RZ, R48 ;  /* 0x000000ffff0d7224 */ /* 0x000fe400078e0030 */
[----:B------:R-:W-:Y:S01]  /*3200*/  IMAD.MOV.U32 R14, RZ, RZ, R49 ;  /* 0x000000ffff0e7224 */ /* 0x000fe200078e0031 */
[----:B0-----:R-:W-:Y:S01]  /*3210*/  PRMT R78, R11, 0x5410, R12 ;  /* 0x000054100b4e7816 */ /* 0x001fe2000000000c */
[----:B------:R-:W-:Y:S01]  /*3220*/  IMAD.MOV.U32 R11, RZ, RZ, R46 ;  /* 0x000000ffff0b7224 */ /* 0x000fe200078e002e */
[----:B------:R-:W-:-:S02]  /*3230*/  MOV R12, R47 ;  /* 0x0000002f000c7202 */ /* 0x000fc40000000f00 */
[----:B------:R-:W-:Y:S01]  /*3240*/  PRMT R110, R13, 0x5410, R14 ;  /* 0x000054100d6e7816 */ /* 0x000fe2000000000e */
[----:B------:R-:W-:Y:S01]  /*3250*/  IMAD.MOV.U32 R13, RZ, RZ, R50 ;  /* 0x000000ffff0d7224 */ /* 0x000fe200078e0032 */
[----:B------:R-:W-:Y:S01]  /*3260*/  PRMT R104, R11, 0x5410, R12 ;  /* 0x000054100b687816 */ /* 0x000fe2000000000c */
[----:B------:R-:W-:-:S05]  /*3270*/  IMAD.MOV.U32 R14, RZ, RZ, R51 ;  /* 0x000000ffff0e7224 */ /* 0x000fca00078e0033 */
[----:B------:R-:W-:Y:S01]  /*3280*/  PRMT R111, R13, 0x5410, R14 ;  /* 0x000054100d6f7816 */ /* 0x000fe2000000000e */
[----:B------:R-:W-:Y:S06]  /*3290*/  @!P5 BRA `(.L_x_1695) ;  /* 0x000000000004d947 */ /* 0x000fec0003800000 */
[----:B------:R-:W-:Y:S01]  /*32a0*/  BPT.TRAP 0x1 ;  /* 0x000000040000795c */ /* 0x000fe20000300000 */
.L_x_1695:
[----:B------:R-:W-:Y:S01]  /*32b0*/  IMAD R91, R19, 0x8, R18 ;  /* 0x00000008135b7824 */ /* 0x000fe200078e0212 */
[----:B------:R-:W-:Y:S01]  /*32c0*/  SHF.L.U32 R102, R192, 0x1f, RZ ;  /* 0x0000001fc0667819 */ /* 0x000fe200000006ff */
[----:B------:R-:W-:Y:S03]  /*32d0*/  BSSY B1, `(.L_x_1696) ;  /* 0x0000003000017945 */ /* 0x000fe60003800000 */
[----:B------:R-:W0:Y:S02]  /*32e0*/  SYNCS.PHASECHK.TRANS64.TRYWAIT P6, [R91+URZ+0x28890], R102 ;  /* 0x028890665b0075a7 */ /* 0x000e2400080c017f */
[----:B0-----:R-:W-:Y:S05]  /*32f0*/  @!P6 BRA `(.L_x_1697) ;  /* 0x0000020400bce947 */ /* 0x001fea0003800000 */
.L_x_2086:
[----:B------:R-:W-:Y:S05]  /*3300*/  BSYNC B1 ;  /* 0x0000000000017941 */ /* 0x000fea0003800000 */
.L_x_1696:
[----:B------:R-:W-:-:S03]  /*3310*/  UMOV UR4, 0xffffffff ;  /* 0xffffffff00047882 */ /* 0x000fc60000000000 */
[----:B------:R-:W-:Y:S05]  /*3320*/  BRA.DIV UR4, `(.L_x_1698) ;  /* 0x0000020604c47947 */ /* 0x000fea000b800000 */
[----:B------:R1:W2:Y:S04]  /*3330*/  SHFL.IDX PT, R79, R103, RZ, 0x181f ;  /* 0x00181fff674f7589 */ /* 0x0002a800000e0000 */
[----:B------:R1:W3:Y:S02]  /*3340*/  SHFL.IDX PT, R105, R108, RZ, 0x181f ;  /* 0x00181fff6c697589 */ /* 0x0002e400000e0000 */
.L_x_2090:
        /* <DEDUP_REMOVED lines=51> */
.L_x_1704:
[----:B------:R-:W-:Y:S05]  /*3680*/  BSYNC B3 ;  /* 0x0000000000037941 */ /* 0x000fea0003800000 */
.L_x_1703:
[----:B0-----:R4:W-:Y:S02]  /*3690*/  ST.E.128 desc[UR54][R76.64], R12 ;  /* 0x0000000c4c007985 */ /* 0x0019e4000c101d36 */
.L_x_1702:
[----:B------:R-:W-:Y:S05]  /*36a0*/  BSYNC B2 ;  /* 0x0000000000027941 */ /* 0x000fea0003800000 */
.L_x_1701:
        /* <DEDUP_REMOVED lines=21> */
[C---:B------:R-:W-:Y:S01]  /*3800*/  FMUL.FTZ R120, R68.reuse, R71 ;  /* 0x0000004744787220 */ /* 0x040fe20000410000 */
[C---:B------:R-:W-:Y:S01]  /*3810*/  FMUL.FTZ R74, R13.reuse, R74 ;  /* 0x0000004a0d4a7220 */ /* 0x040fe20000410000 */
[----:B------:R-:W-:Y:S01]  /*3820*/  FFMA.FTZ R76, R13, R70, -R76 ;  /* 0x000000460d4c7223 */ /* 0x000fe2000001084c */
[----:B------:R-:W-:Y:S01]  /*3830*/  FFMA.FTZ R77, R68, R69, R75 ;  /* 0x00000045444d7223 */ /* 0x000fe2000001004b */
[----:B------:R-:W-:-:S02]  /*3840*/  HADD2.F32 R68, -RZ, R115.H0_H0 ;  /* 0x20000073ff447230 */ /* 0x000fc40000004100 */
[----:B------:R-:W-:Y:S01]  /*3850*/  FFMA.FTZ R71, R11, R70, R74 ;  /* 0x000000460b477223 */ /* 0x000fe2000001004a */
[----:B------:R-:W-:Y:S02]  /*3860*/  HADD2.F32 R11, -RZ, R12.H1_H1 ;  /* 0x3000000cff0b7230 */ /* 0x000fe40000004100 */
[----:B------:R-:W-:Y:S01]  /*3870*/  FFMA.FTZ R120, R15, R69, -R120 ;  /* 0x000000450f787223 */ /* 0x000fe20000010878 */
[----:B------:R-:W-:Y:S02]  /*3880*/  HADD2.F32 R13, -RZ, R14.H1_H1 ;  /* 0x3000000eff0d7230 */ /* 0x000fe40000004100 */
[----:B------:R-:W-:Y:S02]  /*3890*/  HADD2.F32 R115, -RZ, R115.H1_H1 ;  /* 0x30000073ff737230 */ /* 0x000fe40000004100 */
[----:B------:R-:W-:Y:S01]  /*38a0*/  FMUL.FTZ R69, R11, R68 ;  /* 0x000000440b457220 */ /* 0x000fe20000410000 */
[----:B------:R-:W-:Y:S02]  /*38b0*/  HADD2.F32 R12, -RZ, R12.H0_H0 ;  /* 0x2000000cff0c7230 */ /* 0x000fe40000004100 */
[----:B------:R-:W-:-:S02]  /*38c0*/  HADD2.F32 R14, -RZ, R14.H0_H0 ;  /* 0x2000000eff0e7230 */ /* 0x000fc40000004100 */
[-C--:B------:R-:W-:Y:S01]  /*38d0*/  FMUL.FTZ R75, R13, R115.reuse ;  /* 0x000000730d4b7220 */ /* 0x080fe20000410000 */
        /* <DEDUP_REMOVED lines=12> */
.L_x_1706:
[----:B------:R-:W-:Y:S05]  /*39a0*/  BSYNC B2 ;  /* 0x0000000000027941 */ /* 0x000fea0003800000 */
.L_x_1705:
[----:B0-----:R0:W-:Y:S02]  /*39b0*/  ST.E.128 desc[UR54][R72.64], R12 ;  /* 0x0000000c48007985 */ /* 0x0011e4000c101d36 */
.L_x_1700:
[----:B------:R-:W-:Y:S05]  /*39c0*/  BSYNC B1 ;  /* 0x0000000000017941 */ /* 0x000fea0003800000 */
.L_x_1699:
[----:B------:R-:W-:-:S03]  /*39d0*/  UMOV UR4, 0xffffffff ;  /* 0xffffffff00047882 */ /* 0x000fc60000000000 */
[----:B------:R-:W-:Y:S05]  /*39e0*/  BRA.DIV UR4, `(.L_x_1707) ;  /* 0x0000020204607947 */ /* 0x000fea000b800000 */
[----:B------:R1:W1:Y:S04]  /*39f0*/  SHFL.IDX PT, R71, R103, 0x1, 0x181f ;  /* 0x00381f0067477f89 */ /* 0x00026800000e0000 */
[----:B0-----:R0:W0:Y:S02]  /*3a00*/  SHFL.IDX PT, R73, R108, 0x1, 0x181f ;  /* 0x00381f006c497f89 */ /* 0x00102400000e0000 */
.L_x_2094:
        /* <DEDUP_REMOVED lines=51> */
.L_x_1713:
[----:B------:R-:W-:Y:S05]  /*3d40*/  BSYNC B3 ;  /* 0x0000000000037941 */ /* 0x000fea0003800000 */
.L_x_1712:
[----:B--2---:R0:W-:Y:S02]  /*3d50*/  ST.E.128 desc[UR54][R68.64], R12 ;  /* 0x0000000c44007985 */ /* 0x0041e4000c101d36 */
.L_x_1711:
[----:B------:R-:W-:Y:S05]  /*3d60*/  BSYNC B2 ;  /* 0x0000000000027941 */ /* 0x000fea0003800000 */
.L_x_1710:
        /* <DEDUP_REMOVED lines=47> */
.L_x_1715:
[----:B------:R-:W-:Y:S05]  /*4060*/  BSYNC B2 ;  /* 0x0000000000027941 */ /* 0x000fea0003800000 */
.L_x_1714:
[----:B----4-:R0:W-:Y:S02]  /*4070*/  ST.E.128 desc[UR54][R64.64], R12 ;  /* 0x0000000c40007985 */ /* 0x0101e4000c101d36 */
.L_x_1709:
[----:B------:R-:W-:Y:S05]  /*4080*/  BSYNC B1 ;  /* 0x0000000000017941 */ /* 0x000fea0003800000 */
.L_x_1708:
[----:B------:R-:W-:-:S03]  /*4090*/  UMOV UR4, 0xffffffff ;  /* 0xffffffff00047882 */ /* 0x000fc60000000000 */
[----:B------:R-:W-:Y:S05]  /*40a0*/  BRA.DIV UR4, `(.L_x_1716) ;  /* 0x000001fa04fc7947 */ /* 0x000fea000b800000 */
[----:B------:R0:W0:Y:S04]  /*40b0*/  SHFL.IDX PT, R61, R103, 0x2, 0x181f ;  /* 0x00581f00673d7f89 */ /* 0x00002800000e0000 */
[----:B------:R0:W0:Y:S02]  /*40c0*/  SHFL.IDX PT, R63, R108, 0x2, 0x181f ;  /* 0x00581f006c3f7f89 */ /* 0x00002400000e0000 */
.L_x_2098:
[----:B------:R-:W-:Y:S04]  /*40d0*/  BSSY B1, `(.L_x_1717) ;  /* 0x0000066000017945 */ /* 0x000fe80003800000 */
[----:B------:R-:W-:Y:S05]  /*40e0*/  @P3 BRA `(.L_x_1718) ;  /* 0x0000000400903947 */ /* 0x000fea0003800000 */
[----:B------:R-:W-:Y:S04]  /*40f0*/  BSSY B2, `(.L_x_1719) ;  /* 0x0000032000027945 */ /* 0x000fe80003800000 */
[----:B------:R-:W-:Y:S05]  /*4100*/  @P1 BRA `(.L_x_1720) ;  /* 0x0000000000c01947 */ /* 0x000fea0003800000 */
[----:B0---4-:R0:W4:Y:S01]  /*4110*/  LDS.128 R12, [R93+0x1a400] ;  /* 0x01a400005d0c7984 */ /* 0x0111220000000c00 */
[C---:B------:R-:W-:Y:S01]  /*4120*/  LEA R64, P3, R16.reuse, R63, 0x1 ;  /* 0x0000003f10407211 */ /* 0x040fe200078608ff */
[----:B------:R-:W-:Y:S03]  /*4130*/  BSSY B3, `(.L_x_1721) ;  /* 0x000002c000037945 */ /* 0x000fe60003800000 */
[----:B------:R-:W-:Y:S02]  /*4140*/  LEA.HI.X R65, R16, R61, R17, 0x1, P3 ;  /* 0x0000003d10417211 */ /* 0x000fe400018f0c11 */
        /* <DEDUP_REMOVED lines=42> */
.L_x_1722:
[----:B------:R-:W-:Y:S05]  /*43f0*/  BSYNC B3 ;  /* 0x0000000000037941 */ /* 0x000fea0003800000 */
.L_x_1721:
[----:B----4-:R0:W-:Y:S02]  /*4400*/  ST.E.128 desc[UR54][R64.64], R12 ;  /* 0x0000000c40007985 */ /* 0x0101e4000c101d36 */
.L_x_1720:
[----:B------:R-:W-:Y:S05]  /*4410*/  BSYNC B2 ;  /* 0x0000000000027941 */ /* 0x000fea0003800000 */
.L_x_1719:
        /* <DEDUP_REMOVED lines=47> */
.L_x_1724:
[----:B------:R-:W-:Y:S05]  /*4710*/  BSYNC B2 ;  /* 0x0000000000027941 */ /* 0x000fea0003800000 */
.L_x_1723:
[----:B----4-:R0:W-:Y:S02]  /*4720*/  ST.E.128 desc[UR54][R56.64], R12 ;  /* 0x0000000c38007985 */ /* 0x0101e4000c101d36 */
.L_x_1718:
[----:B------:R-:W-:Y:S05]  /*4730*/  BSYNC B1 ;  /* 0x0000000000017941 */ /* 0x000fea0003800000 */
.L_x_1717:
[----:B------:R-:W-:-:S03]  /*4740*/  UMOV UR4, 0xffffffff ;  /* 0xffffffff00047882 */ /* 0x000fc60000000000 */
[----:B------:R-:W-:Y:S05]  /*4750*/  BRA.DIV UR4, `(.L_x_1725) ;  /* 0x000001f6049c7947 */ /* 0x000fea000b800000 */
[----:B01----:R-:W0:Y:S04]  /*4760*/  SHFL.IDX PT, R103, R103, 0x3, 0x181f ;  /* 0x00781f0067677f89 */ /* 0x003e2800000e0000 */
[----:B------:R1:W0:Y:S02]  /*4770*/  SHFL.IDX PT, R53, R108, 0x3, 0x181f ;  /* 0x00781f006c357f89 */ /* 0x00022400000e0000 */
.L_x_2102:
[----:B------:R-:W-:Y:S05]  /*4780*/  @P4 BRA `(.L_x_1726) ;  /* 0x0000003400384947 */ /* 0x000fea0003800000 */
[----:B------:R-:W-:Y:S04]  /*4790*/  BSSY B1, `(.L_x_1727) ;  /* 0x0000032000017945 */ /* 0x000fe80003800000 */
[----:B------:R-:W-:Y:S05]  /*47a0*/  @P1 BRA `(.L_x_1728) ;  /* 0x0000000000c01947 */ /* 0x000fea0003800000 */
[----:B----4-:R4:W1:Y:S01]  /*47b0*/  LDS.128 R12, [R93+0x1b400] ;  /* 0x01b400005d0c7984 */ /* 0x0108620000000c00 */
[C---:B0-----:R-:W-:Y:S01]  /*47c0*/  LEA R54, P3, R16.reuse, R53, 0x1 ;  /* 0x0000003510367211 */ /* 0x041fe200078608ff */
[----:B------:R-:W-:Y:S03]  /*47d0*/  BSSY B2, `(.L_x_1729) ;  /* 0x000002c000027945 */ /* 0x000fe60003800000 */
[----:B------:R-:W-:Y:S02]  /*47e0*/  LEA.HI.X R55, R16, R103, R17, 0x1, P3 ;  /* 0x0000006710377211 */ /* 0x000fe400018f0c11 */
[----:B------:R-:W-:-:S13]  /*47f0*/  ISETP.GE.AND P3, PT, R22, R107, PT ;  /* 0x0000006b1600720c */ /* 0x000fda0003f66270 */
[----:B----4-:R-:W-:Y:S05]  /*4800*/  @P3 BRA `(.L_x_1730) ;  /* 0x0000000000a03947 */ /* 0x010fea0003800000 */
[----:B------:R-:W-:Y:S01]  /*4810*/  SHF.R.U64 R11, R48, 0x10, R49 ;  /* 0x00000010300b7819 */ /* 0x000fe20000001231 */
[--C-:B-1----:R-:W-:Y:S01]  /*4820*/  HADD2.F32 R48, -RZ, R15.reuse.H1_H1 ;  /* 0x3000000fff307230 */ /* 0x102fe20000004100 */
        /* <DEDUP_REMOVED lines=38> */
.L_x_1730:
[----:B------:R-:W-:Y:S05]  /*4a90*/  BSYNC B2 ;  /* 0x0000000000027941 */ /* 0x000fea0003800000 */
.L_x_1729:
[----:B-1----:R0:W-:Y:S02]  /*4aa0*/  ST.E.128 desc[UR54][R54.64], R12 ;  /* 0x0000000c36007985 */ /* 0x0021e4000c101d36 */
.L_x_1728:
[----:B------:R-:W-:Y:S05]  /*4ab0*/  BSYNC B1 ;  /* 0x0000000000017941 */ /* 0x000fea0003800000 */
.L_x_1727:
        /* <DEDUP_REMOVED lines=47> */
.L_x_1732:
[----:B------:R-:W-:Y:S05]  /*4db0*/  BSYNC B1 ;  /* 0x0000000000017941 */ /* 0x000fea0003800000 */
.L_x_1731:
[----:B----4-:R0:W-:Y:S01]  /*4dc0*/  ST.E.128 desc[UR54][R48.64], R12 ;  /* 0x0000000c30007985 */ /* 0x0101e2000c101d36 */
[----:B------:R-:W-:Y:S05]  /*4dd0*/  BRA `(.L_x_1726) ;  /* 0x0000002c00a47947 */ /* 0x000fea0003800000 */
.L_x_1686:
        /* <DEDUP_REMOVED lines=25> */
[----:B------:R-:W-:-:S05]  /*4f70*/  @!P5 IADD3 R48, P6, R88, R12, RZ ;  /* 0x0000000c5830d210 */ /* 0x000fca0007fde0ff */
[----:B------:R-:W-:Y:S01]  /*4f80*/  @!P5 IMAD.X R49, R11, 0x1, R80, P6 ;  /* 0x000000010b31d824 */ /* 0x000fe200030e0650 */
[----:B0-----:R-:W-:-:S04]  /*4f90*/  @!P5 LEA R62, P6, R48, R62, 0x1 ;  /* 0x0000003e303ed211 */ /* 0x001fc800078c08ff */
[----:B------:R-:W-:Y:S02]  /*4fa0*/  @!P5 LEA.HI.X R63, R48, R63, R49, 0x1, P6 ;  /* 0x0000003f303fd211 */ /* 0x000fe400030f0c31 */
[----:B------:R-:W-:Y:S02]  /*4fb0*/  CS2R R54, SRZ ;  /* 0x0000000000367805 */ /* 0x000fe4000001ff00 */
[----:B------:R-:W-:Y:S02]  /*4fc0*/  @!P4 LEA R68, P6, R46, R68, 0x1 ;  /* 0x000000442e44c211 */ /* 0x000fe400078c08ff */
[----:B------:R-:W-:Y:S02]  /*4fd0*/  CS2R R52, SRZ ;  /* 0x0000000000347805 */ /* 0x000fe4000001ff00 */
[----:B------:R-:W-:Y:S02]  /*4fe0*/  CS2R R58, SRZ ;  /* 0x00000000003a7805 */ /* 0x000fe4000001ff00 */
[----:B------:R-:W-:-:S02]  /*4ff0*/  CS2R R56, SRZ ;  /* 0x0000000000387805 */ /* 0x000fc4000001ff00 */
[----:B------:R-:W-:Y:S02]  /*5000*/  @!P4 LEA.HI.X R69, R46, R69, R47, 0x1, P6 ;  /* 0x000000452e45c211 */ /* 0x000fe400030f0c2f */
[----:B------:R-:W-:Y:S02]  /*5010*/  CS2R R46, SRZ ;  /* 0x00000000002e7805 */ /* 0x000fe4000001ff00 */
[C---:B-1----:R-:W-:Y:S02]  /*5020*/  @!P4 LEA R70, P6, R44.reuse, R70, 0x1 ;  /* 0x000000462c46c211 */ /* 0x042fe400078c08ff */
[----:B------:R-:W-:Y:S01]  /*5030*/  CS2R R48, SRZ ;  /* 0x0000000000307805 */ /* 0x000fe2000001ff00 */
[----:B------:R-:W5:Y:S01]  /*5040*/  @!P4 LDG.E.128 R52, desc[UR54][R68.64] ;  /* 0x000000364434c981 */ /* 0x000f62000c1e1d00 */
[----:B------:R-:W-:Y:S02]  /*5050*/  @!P4 LEA.HI.X R71, R44, R71, R45, 0x1, P6 ;  /* 0x000000472c47c211 */ /* 0x000fe400030f0c2d */
[----:B------:R-:W-:-:S02]  /*5060*/  CS2R R44, SRZ ;  /* 0x00000000002c7805 */ /* 0x000fc4000001ff00 */
[----:B------:R0:W5:Y:S04]  /*5070*/  @!P5 LDG.E.128 R48, desc[UR54][R62.64] ;  /* 0x000000363e30d981 */ /* 0x000168000c1e1d00 */
[----:B------:R-:W5:Y:S01]  /*5080*/  @!P4 LDG.E.128 R56, desc[UR54][R70.64] ;  /* 0x000000364638c981 */ /* 0x000f62000c1e1d00 */
[----:B--2---:R-:W-:-:S03]  /*5090*/  @!P3 LEA R76, P4, R66, R76, 0x1 ;  /* 0x0000004c424cb211 */ /* 0x004fc600078808ff */
[----:B------:R1:W5:Y:S01]  /*50a0*/  @!P5 LDG.E.128 R44, desc[UR54][R60.64] ;  /* 0x000000363c2cd981 */ /* 0x000362000c1e1d00 */
        /* <DEDUP_REMOVED lines=12> */
[----:B------:R0:W5:Y:S01]  /*5170*/  @!P3 LDG.E.128 R60, desc[UR54][R76.64] ;  /* 0x000000364c3cb981 */ /* 0x000162000c1e1d00 */
[----:B------:R-:W-:Y:S02]  /*5180*/  CS2R R74, SRZ ;  /* 0x00000000004a7805 */ /* 0x000fe4000001ff00 */
[----:B------:R-:W-:Y:S01]  /*5190*/  CS2R R72, SRZ ;  /* 0x0000000000487805 */ /* 0x000fe2000001ff00 */
[----:B------:R0:W5:Y:S01]  /*51a0*/  @!P3 LDG.E.128 R64, desc[UR54][R78.64] ;  /* 0x000000364e40b981 */ /* 0x000162000c1e1d00 */
[----:B------:R-:W-:Y:S01]  /*51b0*/  ISETP.GE.AND P3, PT, R16, R107, PT ;  /* 0x0000006b1000720c */ /* 0x000fe20003f66270 */
[----:B------:R-:W-:-:S12]  /*51c0*/  @P4 BRA `(.L_x_1734) ;  /* 0x0000000000504947 */ /* 0x000fd80003800000 */
[----:B------:R-:W1:Y:S01]  /*51d0*/  LDC.64 R70, c[0x0][0x3f8] ;  /* 0x0000fe00ff467b82 */ /* 0x000e620000000a00 */
[----:B------:R-:W-:Y:S01]  /*51e0*/  IMAD.MOV.U32 R15, RZ, RZ, R91 ;  /* 0x000000ffff0f7224 */ /* 0x000fe200078e005b */
[----:B------:R-:W-:Y:S01]  /*51f0*/  MOV R13, R11 ;  /* 0x0000000b000d7202 */ /* 0x000fe20000000f00 */
[----:B------:R-:W-:Y:S01]  /*5200*/  ULDC.64 UR4, c[0x0][0x3e8] ;  /* 0x0000fa0000047ab9 */ /* 0x000fe20000000a00 */
[----:B------:R-:W-:-:S04]  /*5210*/  ULDC.64 UR6, c[0x0][0x400] ;  /* 0x0001000000067ab9 */ /* 0x000fc80000000a00 */
[----:B------:R-:W2:Y:S01]  /*5220*/  LDC.64 R68, c[0x0][0x408] ;  /* 0x00010200ff447b82 */ /* 0x000ea20000000a00 */
[----:B-1----:R-:W-:-:S04]  /*5230*/  IMAD.WIDE.U32 R14, R70, 0x60, R14 ;  /* 0x00000060460e7825 */ /* 0x002fc800078e000e */
[----:B------:R-:W-:Y:S01]  /*5240*/  IMAD R71, R71, 0x60, RZ ;  /* 0x0000006047477824 */ /* 0x000fe200078e02ff */
[----:B------:R-:W-:Y:S01]  /*5250*/  IADD3 R14, P4, R84, R14, RZ ;  /* 0x0000000e540e7210 */ /* 0x000fe20007f9e0ff */
[----:B--2---:R-:W-:-:S03]  /*5260*/  IMAD.WIDE.U32 R12, R68, 0x60, R12 ;  /* 0x00000060440c7825 */ /* 0x004fc600078e000c */
        /* <DEDUP_REMOVED lines=10> */
.L_x_1734:
[----:B------:R-:W-:Y:S05]  /*5310*/  BSYNC B1 ;  /* 0x0000000000017941 */ /* 0x000fea0003800000 */
.L_x_1733:
[----:B-----5:R-:W-:Y:S01]  /*5320*/  IMAD.MOV.U32 R11, RZ, RZ, R70 ;  /* 0x000000ffff0b7224 */ /* 0x020fe200078e0046 */
[----:B------:R-:W-:Y:S01]  /*5330*/  UISETP.NE.AND UP0, UPT, UR39, 0x3, UPT ;  /* 0x000000032700788c */ /* 0x000fe2000bf05270 */
[----:B------:R-:W-:Y:S02]  /*5340*/  IMAD.MOV.U32 R12, RZ, RZ, R71 ;  /* 0x000000ffff0c7224 */ /* 0x000fe400078e0047 */
        /* <DEDUP_REMOVED lines=49> */
[----:B------:R-:W-:-:S04]  /*5660*/  PRMT R117, R11, 0x5410, R12 ;  /* 0x000054100b757816 */ /* 0x000fc8000000000c */
[----:B------:R-:W-:Y:S01]  /*5670*/  PRMT R118, R13, 0x5410, R14 ;  /* 0x000054100d767816 */ /* 0x000fe2000000000e */
[----:B------:R-:W-:Y:S06]  /*5680*/  @!P5 BRA `(.L_x_1735) ;  /* 0x000000000004d947 */ /* 0x000fec0003800000 */
[----:B------:R-:W-:Y:S01]  /*5690*/  BPT.TRAP 0x1 ;  /* 0x000000040000795c */ /* 0x000fe20000300000 */
.L_x_1735:
[----:B------:R-:W-:Y:S01]  /*56a0*/  IMAD R91, R19, 0x8, R18 ;  /* 0x00000008135b7824 */ /* 0x000fe200078e0212 */
[----:B------:R-:W-:Y:S01]  /*56b0*/  SHF.L.U32 R102, R192, 0x1f, RZ ;  /* 0x0000001fc0667819 */ /* 0x000fe200000006ff */
[----:B------:R-:W1:Y:S01]  /*56c0*/  LDC R110, c[0x0][0x2f4] ;  /* 0x0000bd00ff6e7b82 */ /* 0x000e620000000800 */
[----:B------:R-:W-:Y:S02]  /*56d0*/  BSSY B1, `(.L_x_1736) ;  /* 0x0000003000017945 */ /* 0x000fe40003800000 */
[----:B------:R-:W2:Y:S02]  /*56e0*/  SYNCS.PHASECHK.TRANS64.TRYWAIT P4, [R91+URZ+0x28890], R102 ;  /* 0x028890665b0075a7 */ /* 0x000ea4000808017f */
[----:B--2---:R-:W-:Y:S05]  /*56f0*/  @!P4 BRA `(.L_x_1737) ;  /* 0x000001e80000c947 */ /* 0x004fea0003800000 */
.L_x_2103:
[----:B------:R-:W-:Y:S05]  /*5700*/  BSYNC B1 ;  /* 0x0000000000017941 */ /* 0x000fea0003800000 */
.L_x_1736:
[----:B------:R-:W-:Y:S01]  /*5710*/  UMOV UR4, 0xffffffff ;  /* 0xffffffff00047882 */ /* 0x000fe20000000000 */
[----:B-1----:R-:W-:Y:S02]  /*5720*/  IMAD.IADD R112, R110, 0x1, -R37 ;  /* 0x000000016e707824 */ /* 0x002fe400078e0a25 */
[----:B------:R-:W-:Y:S05]  /*5730*/  BRA.DIV UR4, `(.L_x_1738) ;  /* 0x000001ea04047947 */ /* 0x000fea000b800000 */
[----:B------:R1:W3:Y:S04]  /*5740*/  SHFL.IDX PT, R107, R103, RZ, 0x181f ;  /* 0x00181fff676b7589 */ /* 0x0002e800000e0000 */
[----:B------:R1:W4:Y:S02]  /*5750*/  SHFL.IDX PT, R106, R108, RZ, 0x181f ;  /* 0x00181fff6c6a7589 */ /* 0x00032400000e0000 */
.L_x_2107:
[----:B------:R-:W-:Y:S01]  /*5760*/  ISETP.GE.OR P4, PT, R188, R97, P1 ;  /* 0x00000061bc00720c */ /* 0x000fe20000f86670 */
[----:B------:R-:W-:-:S12]  /*5770*/  BSSY B1, `(.L_x_1739) ;  /* 0x0000074000017945 */ /* 0x000fd80003800000 */
[----:B------:R-:W-:Y:S05]  /*5780*/  @P4 BRA `(.L_x_1740) ;  /* 0x0000000400c84947 */ /* 0x000fea0003800000 */
[----:B------:R-:W-:Y:S01]  /*5790*/  SEL R11, R37, R112, !P0 ;  /* 0x00000070250b7207 */ /* 0x000fe20004000000 */
[----:B------:R-:W-:Y:S01]  /*57a0*/  BSSY B2, `(.L_x_1741) ;  /* 0x000006c000027945 */ /* 0x000fe20003800000 */
[C---:B----4-:R-:W-:Y:S02]  /*57b0*/  LEA R104, P4, R41.reuse, R106, 0x1 ;  /* 0x0000006a29687211 */ /* 0x050fe400078808ff */
[----:B------:R-:W-:Y:S02]  /*57c0*/  SHF.R.S32.HI R12, RZ, 0x1f, R11 ;  /* 0x0000001fff0c7819 */ /* 0x000fe4000001140b */
[----:B---3--:R-:W-:Y:S02]  /*57d0*/  LEA.HI.X R105, R41, R107, R90, 0x1, P4 ;  /* 0x0000006b29697211 */ /* 0x008fe400020f0c5a */
[----:B------:R-:W-:-:S04]  /*57e0*/  LEA.HI R12, R12, R11, RZ, 0x4 ;  /* 0x0000000b0c0c7211 */ /* 0x000fc800078f20ff */
[----:B------:R-:W-:-:S04]  /*57f0*/  LEA.HI.SX32 R12, R12, R81, 0x1c ;  /* 0x000000510c0c7211 */ /* 0x000fc800078fe2ff */
[----:B------:R-:W-:Y:S02]  /*5800*/  SHF.R.S32.HI R13, RZ, 0x1f, R12 ;  /* 0x0000001fff0d7819 */ /* 0x000fe4000001140c */
[----:B------:R-:W-:Y:S02]  /*5810*/  SHF.L.U32 R11, R12, 0x3, RZ ;  /* 0x000000030c0b7819 */ /* 0x000fe400000006ff */
[----:B------:R-:W-:Y:S02]  /*5820*/  LEA.HI R12, R13, R12, RZ, 0x3 ;  /* 0x0000000c0d0c7211 */ /* 0x000fe400078f18ff */
[----:B------:R-:W-:-:S03]  /*5830*/  LOP3.LUT R13, R11, 0x38, RZ, 0xc0, !PT ;  /* 0x000000380b0d7812 */ /* 0x000fc600078ec0ff */
[----:B------:R-:W-:Y:S01]  /*5840*/  IMAD.SHL.U32 R14, R12, 0x400, RZ ;  /* 0x000004000c0e7824 */ /* 0x000fe200078e00ff */
[----:B------:R-:W-:-:S04]  /*5850*/  LOP3.LUT R12, R13, 0x1c0, R222, 0xf8, !PT ;  /* 0x000001c00d0c7812 */ /* 0x000fc800078ef8de */
[----:B------:R-:W-:Y:S02]  /*5860*/  LOP3.LUT R13, R14, 0x7fffe000, RZ, 0xc0, !PT ;  /* 0x7fffe0000e0d7812 */ /* 0x000fe400078ec0ff */
[----:B------:R-:W-:-:S04]  /*5870*/  LOP3.LUT R12, R12, R203, RZ, 0x3c, !PT ;  /* 0x000000cb0c0c7212 */ /* 0x000fc800078e3cff */
[----:B------:R-:W-:Y:S01]  /*5880*/  IADD3 R12, R12, R13, R204 ;  /* 0x0000000d0c0c7210 */ /* 0x000fe20007ffe0cc */
[----:B------:R-:W-:-:S04]  /*5890*/  IMAD R13, R19, 0x4000, R7 ;  /* 0x00004000130d7824 */ /* 0x000fc800078e0207 */
[----:B------:R-:W-:Y:S02]  /*58a0*/  IMAD R15, R19, 0x4000, R12 ;  /* 0x00004000130f7824 */ /* 0x000fe400078e020c */
[--C-:B------:R-:W-:Y:S02]  /*58b0*/  IMAD R13, R13, 0x2, R18.reuse ;  /* 0x000000020d0d7824 */ /* 0x100fe400078e0212 */
[----:B0-----:R-:W-:-:S04]  /*58c0*/  IMAD R76, R15, 0x2, R18 ;  /* 0x000000020f4c7824 */ /* 0x001fc800078e0212 */
[----:B------:R-:W0:Y:S04]  /*58d0*/  LDS.128 R12, [R13+0x18400] ;  /* 0x018400000d0c7984 */ /* 0x000e280000000c00 */
[----:B------:R-:W3:Y:S01]  /*58e0*/  LDS.128 R76, [R76+0x18400] ;  /* 0x018400004c4c7984 */ /* 0x000ee20000000c00 */
[----:B------:R-:W-:Y:S05]  /*58f0*/  @P3 BRA `(.L_x_1742) ;  /* 0x0000000400583947 */ /* 0x000fea0003800000 */
[----:B------:R-:W-:Y:S02]  /*5900*/  SHF.R.U32.HI R128, RZ, 0x10, R49 ;  /* 0x00000010ff807819 */ /* 0x000fe40000011631 */
[--C-:B------:R-:W-:Y:S02]  /*5910*/  SHF.R.U64 R124, R44, 0x10, R45.reuse ;  /* 0x000000102c7c7819 */ /* 0x100fe4000000122d */
[----:B------:R-:W-:Y:S01]  /*5920*/  SHF.R.U32.HI R130, RZ, 0x10, R45 ;  /* 0x00000010ff827819 */ /* 0x000fe2000001162d */
[----:B------:R-:W-:Y:S01]  /*5930*/  HADD2.F32 R128, -RZ, R128.H0_H0 ;  /* 0x20000080ff807230 */ /* 0x000fe20000004100 */
[--C-:B------:R-:W-:Y:S01]  /*5940*/  SHF.R.U64 R45, R50, 0x10, R51.reuse ;  /* 0x00000010322d7819 */ /* 0x100fe20000001233 */
[----:B------:R-:W-:Y:S01]  /*5950*/  HADD2.F32 R124, -RZ, R124.H0_H0 ;  /* 0x2000007cff7c7230 */ /* 0x000fe20000004100 */
[----:B------:R-:W-:Y:S01]  /*5960*/  SHF.R.U32.HI R129, RZ, 0x10, R51 ;  /* 0x00000010ff817819 */ /* 0x000fe20000011633 */
[--C-:B------:R-:W-:Y:S01]  /*5970*/  HADD2.F32 R51, -RZ, R127.reuse.H0_H0 ;  /* 0x2000007fff337230 */ /* 0x100fe20000004100 */
[--C-:B------:R-:W-:Y:S01]  /*5980*/  SHF.R.U64 R44, R46, 0x10, R47.reuse ;  /* 0x000000102e2c7819 */ /* 0x100fe2000000122f */
[----:B------:R-:W-:Y:S01]  /*5990*/  HADD2.F32 R127, -RZ, R127.H1_H1 ;  /* 0x3000007fff7f7230 */ /* 0x000fe20000004100 */
[----:B------:R-:W-:Y:S01]  /*59a0*/  SHF.R.U32.HI R131, RZ, 0x10, R47 ;  /* 0x00000010ff837819 */ /* 0x000fe2000001162f */
[----:B0-----:R-:W-:Y:S01]  /*59b0*/  IMAD.MOV.U32 R47, RZ, RZ, R12 ;  /* 0x000000ffff2f7224 */ /* 0x001fe200078e000c */
[----:B------:R-:W-:Y:S01]  /*59c0*/  SHF.R.U64 R48, R48, 0x10, R49 ;  /* 0x0000001030307819 */ /* 0x000fe20000001231 */
[--C-:B---3--:R-:W-:Y:S01]  /*59d0*/  HADD2.F32 R46, -RZ, R77.reuse.H0_H0 ;  /* 0x2000004dff2e7230 */ /* 0x108fe20000004100 */
[----:B------:R-:W-:Y:S01]  /*59e0*/  MOV R49, R15 ;  /* 0x0000000f00317202 */ /* 0x000fe20000000f00 */
[----:B------:R-:W-:-:S02]  /*59f0*/  HADD2.F32 R77, -RZ, R77.H1_H1 ;  /* 0x3000004dff4d7230 */ /* 0x000fc40000004100 */
[--C-:B------:R-:W-:Y:S02]  /*5a00*/  HADD2.F32 R12, -RZ, R13.reuse.H0_H0 ;  /* 0x2000000dff0c7230 */ /* 0x100fe40000004100 */
        /* <DEDUP_REMOVED lines=10> */
[----:B------:R-:W-:-:S02]  /*5ab0*/  HADD2.F32 R51, -RZ, R79.H0_H0 ;  /* 0x2000004fff337230 */ /* 0x000fc40000004100 */
[--C-:B------:R-:W-:Y:S01]  /*5ac0*/  HADD2.F32 R127, -RZ, R126.reuse.H1_H1 ;  /* 0x3000007eff7f7230 */ /* 0x100fe20000004100 */
[----:B------:R-:W-:Y:S01]  /*5ad0*/  F2FP.F16.F32.PACK_AB R15, R15, R12 ;  /* 0x0000000c0f0f723e */ /* 0x000fe200000000ff */
[----:B------:R-:W-:Y:S01]  /*5ae0*/  HADD2.F32 R79, -RZ, R79.H1_H1 ;  /* 0x3000004fff4f7230 */ /* 0x000fe20000004100 */
[----:B------:R-:W-:Y:S01]  /*5af0*/  F2FP.F16.F32.PACK_AB R46, R46, R13 ;  /* 0x0000000d2e2e723e */ /* 0x000fe200000000ff */
[----:B------:R-:W-:Y:S02]  /*5b00*/  HADD2.F32 R50, -RZ, R49.H0_H0 ;  /* 0x20000031ff327230 */ /* 0x000fe40000004100 */
[----:B------:R-:W-:Y:S02]  /*5b10*/  HADD2.F32 R128, -RZ, R129.H0_H0 ;  /* 0x20000081ff807230 */ /* 0x000fe40000004100 */
[-C--:B------:R-:W-:Y:S01]  /*5b20*/  FMUL.FTZ R129, R51, R127.reuse ;  /* 0x0000007f33817220 */ /* 0x080fe20000410000 */
[----:B------:R-:W-:Y:S02]  /*5b30*/  HADD2.F32 R77, -RZ, R126.H0_H0 ;  /* 0x2000007eff4d7230 */ /* 0x000fe40000004100 */
[----:B------:R-:W-:Y:S01]  /*5b40*/  FMUL.FTZ R130, R50, R127 ;  /* 0x0000007f32827220 */ /* 0x000fe20000410000 */
[----:B------:R-:W-:-:S02]  /*5b50*/  HADD2.F32 R49, -RZ, R49.H1_H1 ;  /* 0x30000031ff317230 */ /* 0x000fc40000004100 */
[-C--:B------:R-:W-:Y:S01]  /*5b60*/  FMUL.FTZ R132, R79, R128.reuse ;  /* 0x000000804f847220 */ /* 0x080fe20000410000 */
[----:B------:R-:W-:Y:S02]  /*5b70*/  HADD2.F32 R126, -RZ, R131.H0_H0 ;  /* 0x20000083ff7e7230 */ /* 0x000fe40000004100 */
[-C--:B------:R-:W-:Y:S01]  /*5b80*/  FFMA.FTZ R130, R51, R77.reuse, R130 ;  /* 0x0000004d33827223 */ /* 0x080fe20000010082 */
[----:B------:R-:W-:Y:S02]  /*5b90*/  HADD2.F32 R51, -RZ, R48.H0_H0 ;  /* 0x20000030ff337230 */ /* 0x000fe40000004100 */
[C---:B------:R-:W-:Y:S01]  /*5ba0*/  FMUL.FTZ R128, R49.reuse, R128 ;  /* 0x0000008031807220 */ /* 0x040fe20000410000 */
[----:B------:R-:W-:Y:S01]  /*5bb0*/  FFMA.FTZ R129, R50, R77, -R129 ;  /* 0x0000004d32817223 */ /* 0x000fe20000010881 */
[-C--:B------:R-:W-:Y:S01]  /*5bc0*/  FFMA.FTZ R132, R49, R126.reuse, -R132 ;  /* 0x0000007e31847223 */ /* 0x080fe20000010884 */
[----:B------:R-:W-:Y:S02]  /*5bd0*/  HADD2.F32 R49, -RZ, R76.H0_H0 ;  /* 0x2000004cff317230 */ /* 0x000fe40000004100 */
[----:B------:R-:W-:Y:S01]  /*5be0*/  FFMA.FTZ R127, R79, R126, R128 ;  /* 0x0000007e4f7f7223 */ /* 0x000fe20000010080 */
[----:B------:R-:W-:-:S02]  /*5bf0*/  HADD2.F32 R48, -RZ, R47.H0_H0 ;  /* 0x2000002fff307230 */ /* 0x000fc40000004100 */
[----:B------:R-:W-:Y:S01]  /*5c00*/  HADD2.F32 R76, -RZ, R76.H1_H1 ;  /* 0x3000004cff4c7230 */ /* 0x000fe20000004100 */
[----:B------:R-:W-:Y:S01]  /*5c10*/  F2FP.F16.F32.PACK_AB R129, R132, R129 ;  /* 0x000000818481723e */ /* 0x000fe200000000ff */
[----:B------:R-:W-:Y:S01]  /*5c20*/  HADD2.F32 R50, -RZ, R125.H1_H1 ;  /* 0x3000007dff327230 */ /* 0x000fe20000004100 */
[----:B------:R-:W-:Y:S01]  /*5c30*/  F2FP.F16.F32.PACK_AB R127, R127, R130 ;  /* 0x000000827f7f723e */ /* 0x000fe200000000ff */
[----:B------:R-:W-:Y:S02]  /*5c40*/  HADD2.F32 R47, -RZ, R47.H1_H1 ;  /* 0x3000002fff2f7230 */ /* 0x000fe40000004100 */
[-C--:B------:R-:W-:Y:S01]  /*5c50*/  FMUL.FTZ R128, R76, R51.reuse ;  /* 0x000000334c807220 */ /* 0x080fe20000410000 */
[----:B------:R-:W-:Y:S02]  /*5c60*/  HADD2.F32 R125, -RZ, R125.H0_H0 ;  /* 0x2000007dff7d7230 */ /* 0x000fe40000004100 */
[----:B------:R-:W-:Y:S02]  /*5c70*/  IMAD.MOV.U32 R13, RZ, RZ, R15 ;  /* 0x000000ffff0d7224 */ /* 0x000fe400078e000f */
[C---:B------:R-:W-:Y:S01]  /*5c80*/  FMUL.FTZ R51, R47.reuse, R51 ;  /* 0x000000332f337220 */ /* 0x040fe20000410000 */
[-C--:B------:R-:W-:Y:S01]  /*5c90*/  FFMA.FTZ R128, R47, R124.reuse, -R128 ;  /* 0x0000007c2f807223 */ /* 0x080fe20000010880 */
[-C--:B------:R-:W-:Y:S01]  /*5ca0*/  FMUL.FTZ R77, R49, R125.reuse ;  /* 0x0000007d314d7220 */ /* 0x080fe20000410000 */
[----:B------:R-:W-:Y:S01]  /*5cb0*/  FMUL.FTZ R126, R48, R125 ;  /* 0x0000007d307e7220 */ /* 0x000fe20000410000 */
[----:B------:R-:W-:Y:S01]  /*5cc0*/  FFMA.FTZ R79, R76, R124, R51 ;  /* 0x0000007c4c4f7223 */ /* 0x000fe20000010033 */
[----:B------:R-:W-:-:S02]  /*5cd0*/  HADD2.F32 R51, -RZ, R45.H0_H0 ;  /* 0x2000002dff337230 */ /* 0x000fc40000004100 */
[-C--:B------:R-:W-:Y:S01]  /*5ce0*/  FFMA.FTZ R77, R48, R50.reuse, -R77 ;  /* 0x00000032304d7223 */ /* 0x080fe2000001084d */
[----:B------:R-:W-:Y:S01]  /*5cf0*/  FFMA.FTZ R126, R49, R50, R126 ;  /* 0x00000032317e7223 */ /* 0x000fe2000001007e */
[----:B------:R-:W-:Y:S02]  /*5d00*/  HADD2.F32 R47, -RZ, R78.H0_H0 ;  /* 0x2000004eff2f7230 */ /* 0x000fe40000004100 */
[----:B------:R-:W-:Y:S01]  /*5d10*/  HADD2.F32 R50, -RZ, R123.H0_H0 ;  /* 0x2000007bff327230 */ /* 0x000fe20000004100 */
[----:B------:R-:W-:Y:S01]  /*5d20*/  F2FP.F16.F32.PACK_AB R12, R128, R77 ;  /* 0x0000004d800c723e */ /* 0x000fe200000000ff */
[----:B------:R-:W-:Y:S01]  /*5d30*/  HADD2.F32 R45, -RZ, R14.H0_H0 ;  /* 0x2000000eff2d7230 */ /* 0x000fe20000004100 */
[----:B------:R-:W-:Y:S01]  /*5d40*/  F2FP.F16.F32.PACK_AB R76, R79, R126 ;  /* 0x0000007e4f4c723e */ /* 0x000fe200000000ff */
[----:B------:R-:W-:Y:S02]  /*5d50*/  HADD2.F32 R78, -RZ, R78.H1_H1 ;  /* 0x3000004eff4e7230 */ /* 0x000fe40000004100 */
[----:B------:R-:W-:-:S02]  /*5d60*/  HADD2.F32 R14, -RZ, R14.H1_H1 ;  /* 0x3000000eff0e7230 */ /* 0x000fc40000004100 */
[----:B------:R-:W-:Y:S02]  /*5d70*/  HADD2.F32 R48, -RZ, R123.H1_H1 ;  /* 0x3000007bff307230 */ /* 0x000fe40000004100 */
[-C--:B------:R-:W-:Y:S01]  /*5d80*/  FMUL.FTZ R123, R78, R51.reuse ;  /* 0x000000334e7b7220 */ /* 0x080fe20000410000 */
[----:B------:R-:W-:Y:S02]  /*5d90*/  HADD2.F32 R49, -RZ, R44.H0_H0 ;  /* 0x2000002cff317230 */ /* 0x000fe40000004100 */
[-C--:B------:R-:W-:Y:S01]  /*5da0*/  FMUL.FTZ R44, R47, R50.reuse ;  /* 0x000000322f2c7220 */ /* 0x080fe20000410000 */
[C---:B------:R-:W-:Y:S01]  /*5db0*/  FMUL.FTZ R50, R45.reuse, R50 ;  /* 0x000000322d327220 */ /* 0x040fe20000410000 */
[C---:B------:R-:W-:Y:S01]  /*5dc0*/  FMUL.FTZ R51, R14.reuse, R51 ;  /* 0x000000330e337220 */ /* 0x040fe20000410000 */
[----:B------:R-:W-:Y:S02]  /*5dd0*/  IMAD.MOV.U32 R77, RZ, RZ, R46 ;  /* 0x000000ffff4d7224 */ /* 0x000fe400078e002e */
[-C--:B------:R-:W-:Y:S01]  /*5de0*/  FFMA.FTZ R44, R45, R48.reuse, -R44 ;  /* 0x000000302d2c7223 */ /* 0x080fe2000001082c */
[----:B------:R-:W-:Y:S01]  /*5df0*/  FFMA.FTZ R50, R47, R48, R50 ;  /* 0x000000302f327223 */ /* 0x000fe20000010032 */
[-C--:B------:R-:W-:Y:S01]  /*5e00*/  FFMA.FTZ R123, R14, R49.reuse, -R123 ;  /* 0x000000310e7b7223 */ /* 0x080fe2000001087b */
[----:B------:R-:W-:Y:S01]  /*5e10*/  FFMA.FTZ R51, R78, R49, R51 ;  /* 0x000000314e337223 */ /* 0x000fe20000010033 */
[----:B------:R-:W-:-:S02]  /*5e20*/  IMAD.MOV.U32 R15, RZ, RZ, R129 ;  /* 0x000000ffff0f7224 */ /* 0x000fc400078e0081 */
[----:B------:R-:W-:Y:S01]  /*5e30*/  IMAD.MOV.U32 R79, RZ, RZ, R127 ;  /* 0x000000ffff4f7224 */ /* 0x000fe200078e007f */
[----:B------:R-:W-:Y:S02]  /*5e40*/  F2FP.F16.F32.PACK_AB R14, R123, R44 ;  /* 0x0000002c7b0e723e */ /* 0x000fe400000000ff */
[----:B------:R-:W-:-:S07]  /*5e50*/  F2FP.F16.F32.PACK_AB R78, R51, R50 ;  /* 0x00000032334e723e */ /* 0x000fce00000000ff */
.L_x_1742:
[----:B------:R-:W-:Y:S05]  /*5e60*/  BSYNC B2 ;  /* 0x0000000000027941 */ /* 0x000fea0003800000 */
.L_x_1741:
[----:B------:R-:W-:Y:S01]  /*5e70*/  ISETP.GE.AND P4, PT, R11, R110, PT ;  /* 0x0000006e0b00720c */ /* 0x000fe20003f86270 */
[----:B0-----:R0:W-:-:S12]  /*5e80*/  ST.E.128 desc[UR54][R104.64], R12 ;  /* 0x0000000c68007985 */ /* 0x0011d8000c101d36 */
[----:B------:R-:W-:-:S05]  /*5e90*/  @!P4 IMAD.WIDE R106, R11, 0x2, R106 ;  /* 0x000000020b6ac825 */ /* 0x000fca00078e026a */
[----:B---3--:R0:W-:Y:S02]  /*5ea0*/  @!P4 ST.E.128 desc[UR54][R106.64], R76 ;  /* 0x0000004c6a00c985 */ /* 0x0081e4000c101d36 */
.L_x_1740:
[----:B------:R-:W-:Y:S05]  /*5eb0*/  BSYNC B1 ;  /* 0x0000000000017941 */ /* 0x000fea0003800000 */
.L_x_1739:
[----:B------:R-:W-:-:S03]  /*5ec0*/  UMOV UR4, 0xffffffff ;  /* 0xffffffff00047882 */ /* 0x000fc60000000000 */
[----:B------:R-:W-:Y:S05]  /*5ed0*/  BRA.DIV UR4, `(.L_x_1743) ;  /* 0x000001e204687947 */ /* 0x000fea000b800000 */
[----:B------:R0:W0:Y:S04]  /*5ee0*/  SHFL.IDX PT, R51, R103, 0x1, 0x181f ;  /* 0x00381f0067337f89 */ /* 0x00002800000e0000 */
[----:B------:R0:W0:Y:S02]  /*5ef0*/  SHFL.IDX PT, R50, R108, 0x1, 0x181f ;  /* 0x00381f006c327f89 */ /* 0x00002400000e0000 */
.L_x_2111:
[----:B------:R-:W-:Y:S01]  /*5f00*/  ISETP.GE.OR P4, PT, R217, R97, P1 ;  /* 0x00000061d900720c */ /* 0x000fe20000f86670 */
[----:B------:R-:W-:-:S12]  /*5f10*/  BSSY B1, `(.L_x_1744) ;  /* 0x0000075000017945 */ /* 0x000fd80003800000 */
        /* <DEDUP_REMOVED lines=15> */
[----:B------:R-:W-:Y:S02]  /*6010*/  IADD3 R12, R13, R12, R202 ;  /* 0x0000000c0d0c7210 */ /* 0x000fe40007ffe0ca */
[----:B------:R-:W-:-:S03]  /*6020*/  LEA R13, R19, R4, 0xe ;  /* 0x00000004130d7211 */ /* 0x000fc600078e70ff */
[----:B------:R-:W-:Y:S02]  /*6030*/  IMAD R15, R19, 0x4000, R12 ;  /* 0x00004000130f7824 */ /* 0x000fe400078e020c */
[--C-:B------:R-:W-:Y:S02]  /*6040*/  IMAD R13, R13, 0x2, R18.reuse ;  /* 0x000000020d0d7824 */ /* 0x100fe400078e0212 */
[----:B------:R-:W-:-:S04]  /*6050*/  IMAD R44, R15, 0x2, R18 ;  /* 0x000000020f2c7824 */ /* 0x000fc800078e0212 */
[----:B------:R-:W0:Y:S04]  /*6060*/  LDS.128 R12, [R13+0x18400] ;  /* 0x018400000d0c7984 */ /* 0x000e280000000c00 */
[----:B------:R-:W0:Y:S01]  /*6070*/  LDS.128 R44, [R44+0x18400] ;  /* 0x018400002c2c7984 */ /* 0x000e220000000c00 */
[----:B------:R-:W-:Y:S05]  /*6080*/  @P3 BRA `(.L_x_1747) ;  /* 0x0000000400603947 */ /* 0x000fea0003800000 */
[----:B---3--:R-:W-:Y:S02]  /*6090*/  SHF.R.U64 R107, R56, 0x10, R57 ;  /* 0x00000010386b7819 */ /* 0x008fe40000001239 */
[----:B------:R-:W-:Y:S02]  /*60a0*/  SHF.R.U64 R123, R52, 0x10, R53 ;  /* 0x00000010347b7819 */ /* 0x000fe40000001235 */
[----:B------:R-:W-:Y:S01]  /*60b0*/  SHF.R.U32.HI R56, RZ, 0x10, R57 ;  /* 0x00000010ff387819 */ /* 0x000fe20000011639 */
[----:B------:R-:W-:Y:S01]  /*60c0*/  HADD2.F32 R57, -RZ, R122.H1_H1 ;  /* 0x3000007aff397230 */ /* 0x000fe20000004100 */
[----:B------:R-:W-:Y:S01]  /*60d0*/  SHF.R.U32.HI R76, RZ, 0x10, R53 ;  /* 0x00000010ff4c7819 */ /* 0x000fe20000011635 */
[----:B0-----:R-:W-:Y:S01]  /*60e0*/  IMAD.MOV.U32 R53, RZ, RZ, R44 ;  /* 0x000000ffff357224 */ /* 0x001fe200078e002c */
[----:B------:R-:W-:Y:S01]  /*60f0*/  SHF.R.U64 R52, R54, 0x10, R55 ;  /* 0x0000001036347819 */ /* 0x000fe20000001237 */
[----:B------:R-:W-:Y:S01]  /*6100*/  IMAD.MOV.U32 R54, RZ, RZ, R46 ;  /* 0x000000ffff367224 */ /* 0x000fe200078e002e */
[----:B----4-:R-:W-:Y:S01]  /*6110*/  SHF.R.U64 R106, R58, 0x10, R59 ;  /* 0x000000103a6a7819 */ /* 0x010fe2000000123b */
[----:B------:R-:W-:Y:S01]  /*6120*/  IMAD.MOV.U32 R44, RZ, RZ, R14 ;  /* 0x000000ffff2c7224 */ /* 0x000fe200078e000e */
[----:B------:R-:W-:Y:S01]  /*6130*/  SHF.R.U32.HI R78, RZ, 0x10, R55 ;  /* 0x00000010ff4e7819 */ /* 0x000fe20000011637 */
[----:B------:R-:W-:Y:S01]  /*6140*/  HADD2.F32 R46, -RZ, R45.H0_H0 ;  /* 0x2000002dff2e7230 */ /* 0x000fe20000004100 */
[----:B------:R-:W-:Y:S01]  /*6150*/  SHF.R.U32.HI R77, RZ, 0x10, R59 ;  /* 0x00000010ff4d7819 */ /* 0x000fe2000001163b */
[----:B------:R-:W-:-:S02]  /*6160*/  HADD2.F32 R14, -RZ, R13.H0_H0 ;  /* 0x2000000dff0e7230 */ /* 0x000fc40000004100 */
[----:B------:R-:W-:Y:S02]  /*6170*/  HADD2.F32 R45, -RZ, R45.H1_H1 ;  /* 0x3000002dff2d7230 */ /* 0x000fe40000004100 */
[-C--:B------:R-:W-:Y:S01]  /*6180*/  FMUL.FTZ R59, R46, R57.reuse ;  /* 0x000000392e3b7220 */ /* 0x080fe20000410000 */
[----:B------:R-:W-:Y:S02]  /*6190*/  HADD2.F32 R58, -RZ, R56.H0_H0 ;  /* 0x20000038ff3a7230 */ /* 0x000fe40000004100 */
[----:B------:R-:W-:Y:S01]  /*61a0*/  FMUL.FTZ R57, R14, R57 ;  /* 0x000000390e397220 */ /* 0x000fe20000410000 */
[----:B------:R-:W-:Y:S02]  /*61b0*/  HADD2.F32 R55, -RZ, R120.H1_H1 ;  /* 0x30000078ff377230 */ /* 0x000fe40000004100 */
[----:B------:R-:W-:Y:S02]  /*61c0*/  HADD2.F32 R13, -RZ, R13.H1_H1 ;  /* 0x3000000dff0d7230 */ /* 0x000fe40000004100 */
[----:B------:R-:W-:-:S02]  /*61d0*/  HADD2.F32 R56, -RZ, R76.H0_H0 ;  /* 0x2000004cff387230 */ /* 0x000fc40000004100 */
[-C--:B------:R-:W-:Y:S01]  /*61e0*/  FMUL.FTZ R76, R45, R58.reuse ;  /* 0x0000003a2d4c7220 */ /* 0x080fe20000410000 */
[-C--:B------:R-:W-:Y:S01]  /*61f0*/  FFMA.FTZ R59, R14, R55.reuse, -R59 ;  /* 0x000000370e3b7223 */ /* 0x080fe2000001083b */
[----:B------:R-:W-:Y:S01]  /*6200*/  FFMA.FTZ R57, R46, R55, R57 ;  /* 0x000000372e397223 */ /* 0x000fe20000010039 */
[C---:B------:R-:W-:Y:S01]  /*6210*/  FMUL.FTZ R58, R13.reuse, R58 ;  /* 0x0000003a0d3a7220 */ /* 0x040fe20000410000 */
[-C--:B------:R-:W-:Y:S01]  /*6220*/  FFMA.FTZ R76, R13, R56.reuse, -R76 ;  /* 0x000000380d4c7223 */ /* 0x080fe2000001084c */
[----:B------:R-:W-:Y:S02]  /*6230*/  HADD2.F32 R55, -RZ, R121.H1_H1 ;  /* 0x30000079ff377230 */ /* 0x000fe40000004100 */
[----:B------:R-:W-:Y:S02]  /*6240*/  HADD2.F32 R14, -RZ, R47.H0_H0 ;  /* 0x2000002fff0e7230 */ /* 0x000fe40000004100 */
[----:B------:R-:W-:Y:S01]  /*6250*/  FFMA.FTZ R58, R45, R56, R58 ;  /* 0x000000382d3a7223 */ /* 0x000fe2000001003a */
[----:B------:R-:W-:-:S02]  /*6260*/  HADD2.F32 R13, -RZ, R15.H0_H0 ;  /* 0x2000000fff0d7230 */ /* 0x000fc40000004100 */
[----:B------:R-:W-:Y:S02]  /*6270*/  HADD2.F32 R46, -RZ, R78.H0_H0 ;  /* 0x2000004eff2e7230 */ /* 0x000fe40000004100 */
[-C--:B------:R-:W-:Y:S01]  /*6280*/  FMUL.FTZ R78, R14, R55.reuse ;  /* 0x000000370e4e7220 */ /* 0x080fe20000410000 */
[----:B------:R-:W-:Y:S02]  /*6290*/  HADD2.F32 R45, -RZ, R119.H1_H1 ;  /* 0x30000077ff2d7230 */ /* 0x000fe40000004100 */
[----:B------:R-:W-:Y:S01]  /*62a0*/  FMUL.FTZ R55, R13, R55 ;  /* 0x000000370d377220 */ /* 0x000fe20000410000 */
[----:B------:R-:W-:Y:S01]  /*62b0*/  HADD2.F32 R47, -RZ, R47.H1_H1 ;  /* 0x3000002fff2f7230 */ /* 0x000fe20000004100 */
[----:B------:R-:W-:Y:S01]  /*62c0*/  F2FP.F16.F32.PACK_AB R57, R58, R57 ;  /* 0x000000393a39723e */ /* 0x000fe200000000ff */
[----:B------:R-:W-:Y:S02]  /*62d0*/  HADD2.F32 R56, -RZ, R77.H0_H0 ;  /* 0x2000004dff387230 */ /* 0x000fe40000004100 */
[----:B------:R-:W-:Y:S01]  /*62e0*/  FFMA.FTZ R79, R14, R45, R55 ;  /* 0x0000002d0e4f7223 */ /* 0x000fe20000010037 */
[----:B------:R-:W-:-:S02]  /*62f0*/  HADD2.F32 R15, -RZ, R15.H1_H1 ;  /* 0x3000000fff0f7230 */ /* 0x000fc40000004100 */
[----:B------:R-:W-:Y:S01]  /*6300*/  FFMA.FTZ R78, R13, R45, -R78 ;  /* 0x0000002d0d4e7223 */ /* 0x000fe2000001084e */
[----:B------:R-:W-:Y:S02]  /*6310*/  HADD2.F32 R122, -RZ, R122.H0_H0 ;  /* 0x2000007aff7a7230 */ /* 0x000fe40000004100 */
[-C--:B------:R-:W-:Y:S01]  /*6320*/  FMUL.FTZ R104, R47, R56.reuse ;  /* 0x000000382f687220 */ /* 0x080fe20000410000 */
[----:B------:R-:W-:Y:S02]  /*6330*/  HADD2.F32 R14, -RZ, R53.H0_H0 ;  /* 0x20000035ff0e7230 */ /* 0x000fe40000004100 */
[C---:B------:R-:W-:Y:S01]  /*6340*/  FMUL.FTZ R56, R15.reuse, R56 ;  /* 0x000000380f387220 */ /* 0x040fe20000410000 */
[----:B------:R-:W-:Y:S02]  /*6350*/  HADD2.F32 R45, -RZ, R107.H0_H0 ;  /* 0x2000006bff2d7230 */ /* 0x000fe40000004100 */
[----:B------:R-:W-:Y:S01]  /*6360*/  FFMA.FTZ R105, R15, R46, -R104 ;  /* 0x0000002e0f697223 */ /* 0x000fe20000010868 */
[----:B------:R-:W-:-:S02]  /*6370*/  HADD2.F32 R53, -RZ, R53.H1_H1 ;  /* 0x30000035ff357230 */ /* 0x000fc40000004100 */
[----:B------:R-:W-:Y:S01]  /*6380*/  FFMA.FTZ R104, R47, R46, R56 ;  /* 0x0000002e2f687223 */ /* 0x000fe20000010038 */
[----:B------:R-:W-:Y:S02]  /*6390*/  HADD2.F32 R120, -RZ, R120.H0_H0 ;  /* 0x20000078ff787230 */ /* 0x000fe40000004100 */
[-C--:B------:R-:W-:Y:S01]  /*63a0*/  FMUL.FTZ R46, R14, R122.reuse ;  /* 0x0000007a0e2e7220 */ /* 0x080fe20000410000 */
[--C-:B------:R-:W-:Y:S02]  /*63b0*/  HADD2.F32 R13, -RZ, R12.reuse.H0_H0 ;  /* 0x2000000cff0d7230 */ /* 0x100fe40000004100 */
[----:B------:R-:W-:Y:S01]  /*63c0*/  FMUL.FTZ R55, R53, R45 ;  /* 0x0000002d35377220 */ /* 0x000fe20000410000 */
[----:B------:R-:W-:Y:S01]  /*63d0*/  HADD2.F32 R12, -RZ, R12.H1_H1 ;  /* 0x3000000cff0c7230 */ /* 0x000fe20000004100 */
[----:B------:R-:W-:Y:S01]  /*63e0*/  F2FP.F16.F32.PACK_AB R79, R104, R79 ;  /* 0x0000004f684f723e */ /* 0x000fe200000000ff */
        /* <DEDUP_REMOVED lines=24> */
[----:B------:R-:W-:Y:S01]  /*6570*/  F2FP.F16.F32.PACK_AB R12, R55, R46 ;  /* 0x0000002e370c723e */ /* 0x000fe200000000ff */
[----:B------:R-:W-:Y:S01]  /*6580*/  IMAD.MOV.U32 R47, RZ, RZ, R79 ;  /* 0x000000ffff2f7224 */ /* 0x000fe200078e004f */
[----:B------:R-:W-:-:S02]  /*6590*/  F2FP.F16.F32.PACK_AB R15, R105, R78 ;  /* 0x0000004e690f723e */ /* 0x000fc400000000ff */
[----:B------:R-:W-:Y:S02]  /*65a0*/  F2FP.F16.F32.PACK_AB R46, R44, R53 ;  /* 0x000000352c2e723e */ /* 0x000fe400000000ff */
[----:B------:R-:W-:Y:S01]  /*65b0*/  F2FP.F16.F32.PACK_AB R78, R45, R14 ;  /* 0x0000000e2d4e723e */ /* 0x000fe200000000ff */
[----:B------:R-:W-:Y:S01]  /*65c0*/  IMAD.MOV.U32 R45, RZ, RZ, R57 ;  /* 0x000000ffff2d7224 */ /* 0x000fe200078e0039 */
[----:B------:R-:W-:Y:S01]  /*65d0*/  F2FP.F16.F32.PACK_AB R13, R76, R59 ;  /* 0x0000003b4c0d723e */ /* 0x000fe200000000ff */
[----:B------:R-:W-:Y:S01]  /*65e0*/  IMAD.MOV.U32 R14, RZ, RZ, R46 ;  /* 0x000000ffff0e7224 */ /* 0x000fe200078e002e */
[----:B------:R-:W-:Y:S01]  /*65f0*/  MOV R44, R56 ;  /* 0x00000038002c7202 */ /* 0x000fe20000000f00 */
[----:B------:R-:W-:-:S07]  /*6600*/  IMAD.MOV.U32 R46, RZ, RZ, R78 ;  /* 0x000000ffff2e7224 */ /* 0x000fce00078e004e */
.L_x_1747:
[----:B------:R-:W-:Y:S05]  /*6610*/  BSYNC B2 ;  /* 0x0000000000027941 */ /* 0x000fea0003800000 */
.L_x_1746:
[----:B------:R-:W-:Y:S01]  /*6620*/  ISETP.GE.AND P4, PT, R11, R110, PT ;  /* 0x0000006e0b00720c */ /* 0x000fe20003f86270 */
[----:B0-----:R0:W-:-:S12]  /*6630*/  ST.E.128 desc[UR54][R48.64], R12 ;  /* 0x0000000c30007985 */ /* 0x0011d8000c101d36 */
[----:B------:R-:W-:-:S05]  /*6640*/  @!P4 IMAD.WIDE R50, R11, 0x2, R50 ;  /* 0x000000020b32c825 */ /* 0x000fca00078e0232 */
[----:B------:R0:W-:Y:S02]  /*6650*/  @!P4 ST.E.128 desc[UR54][R50.64], R44 ;  /* 0x0000002c3200c985 */ /* 0x0001e4000c101d36 */
.L_x_1745:
[----:B------:R-:W-:Y:S05]  /*6660*/  BSYNC B1 ;  /* 0x0000000000017941 */ /* 0x000fea0003800000 */
.L_x_1744:
[----:B------:R-:W-:-:S03]  /*6670*/  UMOV UR4, 0xffffffff ;  /* 0xffffffff00047882 */ /* 0x000fc60000000000 */
[----:B------:R-:W-:Y:S05]  /*6680*/  BRA.DIV UR4, `(.L_x_1748) ;  /* 0x000001da04c87947 */ /* 0x000fea000b800000 */
[----:B0-----:R0:W0:Y:S04]  /*6690*/  SHFL.IDX PT, R45, R103, 0x2, 0x181f ;  /* 0x00581f00672d7f89 */ /* 0x00102800000e0000 */
[----:B------:R0:W0:Y:S02]  /*66a0*/  SHFL.IDX PT, R14, R108, 0x2, 0x181f ;  /* 0x00581f006c0e7f89 */ /* 0x00002400000e0000 */
.L_x_2115:
[----:B------:R-:W-:Y:S01]  /*66b0*/  ISETP.GE.OR P4, PT, R216, R97, P1 ;  /* 0x00000061d800720c */ /* 0x000fe20000f86670 */
[----:B------:R-:W-:-:S12]  /*66c0*/  BSSY B1, `(.L_x_1749) ;  /* 0x0000075000017945 */ /* 0x000fd80003800000 */
[----:B------:R-:W-:Y:S05]  /*66d0*/  @P4 BRA `(.L_x_1750) ;  /* 0x0000000400cc4947 */ /* 0x000fea0003800000 */
[----:B------:R-:W-:Y:S01]  /*66e0*/  SEL R11, R37, R112, !P0 ;  /* 0x00000070250b7207 */ /* 0x000fe20004000000 */
[----:B0-----:R-:W-:Y:S01]  /*66f0*/  IMAD.MOV.U32 R50, RZ, RZ, R14 ;  /* 0x000000ffff327224 */ /* 0x001fe200078e000e */
[C---:B------:R-:W-:Y:S01]  /*6700*/  LEA R48, P4, R41.reuse, R14, 0x1 ;  /* 0x0000000e29307211 */ /* 0x040fe200078808ff */
[----:B------:R-:W-:Y:S01]  /*6710*/  IMAD.MOV.U32 R51, RZ, RZ, R45 ;  /* 0x000000ffff337224 */ /* 0x000fe200078e002d */
[----:B------:R-:W-:Y:S01]  /*6720*/  SHF.R.S32.HI R12, RZ, 0x1f, R11 ;  /* 0x0000001fff0c7819 */ /* 0x000fe2000001140b */
[----:B------:R-:W-:Y:S01]  /*6730*/  BSSY B2, `(.L_x_1751) ;  /* 0x0000069000027945 */ /* 0x000fe20003800000 */
        /* <DEDUP_REMOVED lines=8> */
[----:B------:R-:W-:Y:S02]  /*67c0*/  LOP3.LUT R12, R13, R224, RZ, 0x3c, !PT ;  /* 0x000000e00d0c7212 */ /* 0x000fe400078e3cff */
[----:B------:R-:W-:Y:S02]  /*67d0*/  LEA R13, R19, R5, 0xe ;  /* 0x00000005130d7211 */ /* 0x000fe400078e70ff */
[----:B------:R-:W-:-:S03]  /*67e0*/  LOP3.LUT R15, R15, 0x7fffe000, RZ, 0xc0, !PT ;  /* 0x7fffe0000f0f7812 */ /* 0x000fc600078ec0ff */
[----:B------:R-:W-:Y:S01]  /*67f0*/  IMAD R13, R13, 0x2, R18 ;  /* 0x000000020d0d7824 */ /* 0x000fe200078e0212 */
[----:B------:R-:W-:-:S05]  /*6800*/  IADD3 R12, R12, R15, R201 ;  /* 0x0000000f0c0c7210 */ /* 0x000fca0007ffe0c9 */
[----:B------:R-:W-:-:S04]  /*6810*/  IMAD R15, R19, 0x4000, R12 ;  /* 0x00004000130f7824 */ /* 0x000fc800078e020c */
[----:B------:R-:W-:Y:S02]  /*6820*/  IMAD R44, R15, 0x2, R18 ;  /* 0x000000020f2c7824 */ /* 0x000fe400078e0212 */
[----:B------:R-:W0:Y:S04]  /*6830*/  LDS.128 R12, [R13+0x18400] ;  /* 0x018400000d0c7984 */ /* 0x000e280000000c00 */
[----:B------:R-:W0:Y:S01]  /*6840*/  LDS.128 R44, [R44+0x18400] ;  /* 0x018400002c2c7984 */ /* 0x000e220000000c00 */
[----:B------:R-:W-:Y:S05]  /*6850*/  @P3 BRA `(.L_x_1752) ;  /* 0x0000000400583947 */ /* 0x000fea0003800000 */
[----:B------:R-:W-:Y:S01]  /*6860*/  SHF.R.U32.HI R56, RZ, 0x10, R65 ;  /* 0x00000010ff387819 */ /* 0x000fe20000011641 */
[----:B0-----:R-:W-:Y:S01]  /*6870*/  IMAD.MOV.U32 R52, RZ, RZ, R44 ;  /* 0x000000ffff347224 */ /* 0x001fe200078e002c */
[----:B------:R-:W-:Y:S01]  /*6880*/  MOV R44, R14 ;  /* 0x0000000e002c7202 */ /* 0x000fe20000000f00 */
[----:B------:R-:W-:Y:S01]  /*6890*/  IMAD.MOV.U32 R53, RZ, RZ, R46 ;  /* 0x000000ffff357224 */ /* 0x000fe200078e002e */
[--C-:B------:R-:W-:Y:S01]  /*68a0*/  SHF.R.U32.HI R54, RZ, 0x10, R61.reuse ;  /* 0x00000010ff367819 */ /* 0x100fe2000001163d */
        /* <DEDUP_REMOVED lines=9> */
[----:B------:R-:W-:Y:S01]  /*6940*/  SHF.R.U32.HI R66, RZ, 0x10, R67 ;  /* 0x00000010ff427819 */ /* 0x000fe20000011643 */
[----:B------:R-:W-:-:S02]  /*6950*/  HADD2.F32 R57, -RZ, R118.H1_H1 ;  /* 0x30000076ff397230 */ /* 0x000fc40000004100 */
[-C--:B------:R-:W-:Y:S01]  /*6960*/  FMUL.FTZ R58, R45, R56.reuse ;  /* 0x000000382d3a7220 */ /* 0x080fe20000410000 */
[----:B------:R-:W-:Y:S02]  /*6970*/  HADD2.F32 R54, -RZ, R54.H0_H0 ;  /* 0x20000036ff367230 */ /* 0x000fe40000004100 */
[C---:B------:R-:W-:Y:S01]  /*6980*/  FMUL.FTZ R56, R13.reuse, R56 ;  /* 0x000000380d387220 */ /* 0x040fe20000410000 */
[----:B------:R-:W-:Y:S02]  /*6990*/  HADD2.F32 R55, -RZ, R116.H1_H1 ;  /* 0x30000074ff377230 */ /* 0x000fe40000004100 */
[-C--:B------:R-:W-:Y:S01]  /*69a0*/  FMUL.FTZ R59, R46, R57.reuse ;  /* 0x000000392e3b7220 */ /* 0x080fe20000410000 */
[C---:B------:R-:W-:Y:S01]  /*69b0*/  FMUL.FTZ R57, R14.reuse, R57 ;  /* 0x000000390e397220 */ /* 0x040fe20000410000 */
[-C--:B------:R-:W-:Y:S01]  /*69c0*/  FFMA.FTZ R58, R13, R54.reuse, -R58 ;  /* 0x000000360d3a7223 */ /* 0x080fe2000001083a */
[----:B------:R-:W-:Y:S01]  /*69d0*/  FFMA.FTZ R60, R45, R54, R56 ;  /* 0x000000362d3c7223 */ /* 0x000fe20000010038 */
[----:B------:R-:W-:Y:S01]  /*69e0*/  FFMA.FTZ R59, R14, R55, -R59 ;  /* 0x000000370e3b7223 */ /* 0x000fe2000001083b */
[----:B------:R-:W-:-:S02]  /*69f0*/  HADD2.F32 R54, -RZ, R117.H1_H1 ;  /* 0x30000075ff367230 */ /* 0x000fc40000004100 */
[----:B------:R-:W-:Y:S01]  /*6a00*/  FFMA.FTZ R57, R46, R55, R57 ;  /* 0x000000372e397223 */ /* 0x000fe20000010039 */
[----:B------:R-:W-:Y:S01]  /*6a10*/  HADD2.F32 R13, -RZ, R15.H0_H0 ;  /* 0x2000000fff0d7230 */ /* 0x000fe20000004100 */
[----:B------:R-:W-:Y:S01]  /*6a20*/  SHF.R.U64 R76, R64, 0x10, R65 ;  /* 0x00000010404c7819 */ /* 0x000fe20000001241 */
[----:B------:R-:W-:Y:S02]  /*6a30*/  HADD2.F32 R14, -RZ, R47.H0_H0 ;  /* 0x2000002fff0e7230 */ /* 0x000fe40000004100 */
[----:B------:R-:W-:Y:S02]  /*6a40*/  HADD2.F32 R45, -RZ, R115.H1_H1 ;  /* 0x30000073ff2d7230 */ /* 0x000fe40000004100 */
[----:B------:R-:W-:Y:S01]  /*6a50*/  FMUL.FTZ R55, R13, R54 ;  /* 0x000000360d377220 */ /* 0x000fe20000410000 */
[----:B------:R-:W-:Y:S01]  /*6a60*/  HADD2.F32 R47, -RZ, R47.H1_H1 ;  /* 0x3000002fff2f7230 */ /* 0x000fe20000004100 */
[----:B------:R-:W-:Y:S01]  /*6a70*/  F2FP.F16.F32.PACK_AB R57, R60, R57 ;  /* 0x000000393c39723e */ /* 0x000fe200000000ff */
[----:B------:R-:W-:-:S02]  /*6a80*/  HADD2.F32 R56, -RZ, R66.H0_H0 ;  /* 0x20000042ff387230 */ /* 0x000fc40000004100 */
[CC--:B------:R-:W-:Y:S01]  /*6a90*/  FFMA.FTZ R63, R14.reuse, R45.reuse, R55 ;  /* 0x0000002d0e3f7223 */ /* 0x0c0fe20000010037 */
[----:B------:R-:W-:Y:S02]  /*6aa0*/  HADD2.F32 R46, -RZ, R62.H0_H0 ;  /* 0x2000003eff2e7230 */ /* 0x000fe40000004100 */
[----:B------:R-:W-:Y:S01]  /*6ab0*/  FMUL.FTZ R62, R14, R54 ;  /* 0x000000360e3e7220 */ /* 0x000fe20000410000 */
[----:B------:R-:W-:Y:S02]  /*6ac0*/  HADD2.F32 R15, -RZ, R15.H1_H1 ;  /* 0x3000000fff0f7230 */ /* 0x000fe40000004100 */
[----:B------:R-:W-:Y:S01]  /*6ad0*/  FMUL.FTZ R54, R47, R56 ;  /* 0x000000382f367220 */ /* 0x000fe20000410000 */
[----:B------:R-:W-:Y:S02]  /*6ae0*/  HADD2.F32 R14, -RZ, R52.H0_H0 ;  /* 0x20000034ff0e7230 */ /* 0x000fe40000004100 */
[----:B------:R-:W-:Y:S01]  /*6af0*/  FFMA.FTZ R62, R13, R45, -R62 ;  /* 0x0000002d0d3e7223 */ /* 0x000fe2000001083e */
[----:B------:R-:W-:-:S02]  /*6b00*/  HADD2.F32 R118, -RZ, R118.H0_H0 ;  /* 0x20000076ff767230 */ /* 0x000fc40000004100 */
[C---:B------:R-:W-:Y:S01]  /*6b10*/  FMUL.FTZ R56, R15.reuse, R56 ;  /* 0x000000380f387220 */ /* 0x040fe20000410000 */
[----:B------:R-:W-:Y:S02]  /*6b20*/  HADD2.F32 R45, -RZ, R76.H0_H0 ;  /* 0x2000004cff2d7230 */ /* 0x000fe40000004100 */
[-C--:B------:R-:W-:Y:S01]  /*6b30*/  FFMA.FTZ R65, R15, R46.reuse, -R54 ;  /* 0x0000002e0f417223 */ /* 0x080fe20000010836 */
[----:B------:R-:W-:Y:S02]  /*6b40*/  HADD2.F32 R13, -RZ, R12.H0_H0 ;  /* 0x2000000cff0d7230 */ /* 0x000fe40000004100 */
[----:B------:R-:W-:Y:S01]  /*6b50*/  FFMA.FTZ R64, R47, R46, R56 ;  /* 0x0000002e2f407223 */ /* 0x000fe20000010038 */
[----:B------:R-:W-:Y:S02]  /*6b60*/  HADD2.F32 R52, -RZ, R52.H1_H1 ;  /* 0x30000034ff347230 */ /* 0x000fe40000004100 */
[----:B------:R-:W-:Y:S01]  /*6b70*/  FMUL.FTZ R46, R14, R118 ;  /* 0x000000760e2e7220 */ /* 0x000fe20000410000 */
[----:B------:R-:W-:-:S02]  /*6b80*/  HADD2.F32 R12, -RZ, R12.H1_H1 ;  /* 0x3000000cff0c7230 */ /* 0x000fc40000004100 */
[C---:B------:R-:W-:Y:S01]  /*6b90*/  FMUL.FTZ R47, R13.reuse, R118 ;  /* 0x000000760d2f7220 */ /* 0x040fe20000410000 */
[----:B------:R-:W-:Y:S02]  /*6ba0*/  HADD2.F32 R116, -RZ, R116.H0_H0 ;  /* 0x20000074ff747230 */ /* 0x000fe40000004100 */
[-C--:B------:R-:W-:Y:S01]  /*6bb0*/  FMUL.FTZ R55, R52, R45.reuse ;  /* 0x0000002d34377220 */ /* 0x080fe20000410000 */
[----:B------:R-:W-:Y:S02]  /*6bc0*/  HADD2.F32 R15, -RZ, R78.H0_H0 ;  /* 0x2000004eff0f7230 */ /* 0x000fe40000004100 */
[----:B------:R-:W-:Y:S01]  /*6bd0*/  FMUL.FTZ R45, R12, R45 ;  /* 0x0000002d0c2d7220 */ /* 0x000fe20000410000 */
[----:B------:R-:W-:Y:S02]  /*6be0*/  HADD2.F32 R117, -RZ, R117.H0_H0 ;  /* 0x20000075ff757230 */ /* 0x000fe40000004100 */
[----:B------:R-:W-:Y:S01]  /*6bf0*/  FFMA.FTZ R46, R13, R116, -R46 ;  /* 0x000000740d2e7223 */ /* 0x000fe2000001082e */
[----:B------:R-:W-:-:S02]  /*6c00*/  HADD2.F32 R13, -RZ, R53.H0_H0 ;  /* 0x20000035ff0d7230 */ /* 0x000fc40000004100 */
[-C--:B------:R-:W-:Y:S01]  /*6c10*/  FFMA.FTZ R55, R12, R15.reuse, -R55 ;  /* 0x0000000f0c377223 */ /* 0x080fe20000010837 */
[----:B------:R-:W-:Y:S01]  /*6c20*/  FFMA.FTZ R52, R52, R15, R45 ;  /* 0x0000000f34347223 */ /* 0x000fe2000001002d */
[--C-:B------:R-:W-:Y:S02]  /*6c30*/  HADD2.F32 R12, -RZ, R44.reuse.H0_H0 ;  /* 0x2000002cff0c7230 */ /* 0x100fe40000004100 */
[----:B------:R-:W-:Y:S01]  /*6c40*/  FFMA.FTZ R47, R14, R116, R47 ;  /* 0x000000740e2f7223 */ /* 0x000fe2000001002f */
[----:B------:R-:W-:Y:S02]  /*6c50*/  HADD2.F32 R15, -RZ, R61.H0_H0 ;  /* 0x2000003dff0f7230 */ /* 0x000fe40000004100 */
[-C--:B------:R-:W-:Y:S01]  /*6c60*/  FMUL.FTZ R45, R13, R117.reuse ;  /* 0x000000750d2d7220 */ /* 0x080fe20000410000 */
[----:B------:R-:W-:Y:S02]  /*6c70*/  HADD2.F32 R53, -RZ, R53.H1_H1 ;  /* 0x30000035ff357230 */ /* 0x000fe40000004100 */
[----:B------:R-:W-:Y:S01]  /*6c80*/  FMUL.FTZ R54, R12, R117 ;  /* 0x000000750c367220 */ /* 0x000fe20000410000 */
[----:B------:R-:W-:Y:S01]  /*6c90*/  HADD2.F32 R44, -RZ, R44.H1_H1 ;  /* 0x3000002cff2c7230 */ /* 0x000fe20000004100 */
[----:B------:R-:W-:Y:S01]  /*6ca0*/  F2FP.F16.F32.PACK_AB R63, R64, R63 ;  /* 0x0000003f403f723e */ /* 0x000fe200000000ff */
[----:B------:R-:W-:-:S02]  /*6cb0*/  HADD2.F32 R115, -RZ, R115.H0_H0 ;  /* 0x20000073ff737230 */ /* 0x000fc40000004100 */
        /* <DEDUP_REMOVED lines=11> */
[----:B------:R-:W-:Y:S01]  /*6d70*/  F2FP.F16.F32.PACK_AB R14, R44, R45 ;  /* 0x0000002d2c0e723e */ /* 0x000fe200000000ff */
[----:B------:R-:W-:Y:S01]  /*6d80*/  IMAD.MOV.U32 R44, RZ, RZ, R56 ;  /* 0x000000ffff2c7224 */ /* 0x000fe200078e0038 */
[----:B------:R-:W-:Y:S01]  /*6d90*/  F2FP.F16.F32.PACK_AB R13, R58, R59 ;  /* 0x0000003b3a0d723e */ /* 0x000fe200000000ff */
[----:B------:R-:W-:Y:S01]  /*6da0*/  IMAD.MOV.U32 R45, RZ, RZ, R57 ;  /* 0x000000ffff2d7224 */ /* 0x000fe200078e0039 */
[----:B------:R-:W-:-:S07]  /*6db0*/  F2FP.F16.F32.PACK_AB R46, R53, R54 ;  /* 0x00000036352e723e */ /* 0x000fce00000000ff */
.L_x_1752:
[----:B------:R-:W-:Y:S05]  /*6dc0*/  BSYNC B2 ;  /* 0x0000000000027941 */ /* 0x000fea0003800000 */
.L_x_1751:
[----:B------:R-:W-:Y:S01]  /*6dd0*/  ISETP.GE.AND P4, PT, R11, R110, PT ;  /* 0x0000006e0b00720c */ /* 0x000fe20003f86270 */
[----:B0-----:R0:W-:-:S12]  /*6de0*/  ST.E.128 desc[UR54][R48.64], R12 ;  /* 0x0000000c30007985 */ /* 0x0011d8000c101d36 */
[----:B------:R-:W-:-:S05]  /*6df0*/  @!P4 IMAD.WIDE R50, R11, 0x2, R50 ;  /* 0x000000020b32c825 */ /* 0x000fca00078e0232 */
[----:B------:R0:W-:Y:S02]  /*6e00*/  @!P4 ST.E.128 desc[UR54][R50.64], R44 ;  /* 0x0000002c3200c985 */ /* 0x0001e4000c101d36 */
.L_x_1750:
[----:B------:R-:W-:Y:S05]  /*6e10*/  BSYNC B1 ;  /* 0x0000000000017941 */ /* 0x000fea0003800000 */
.L_x_1749:
[----:B------:R-:W-:-:S03]  /*6e20*/  UMOV UR4, 0xffffffff ;  /* 0xffffffff00047882 */ /* 0x000fc60000000000 */
[----:B------:R-:W-:Y:S05]  /*6e30*/  BRA.DIV UR4, `(.L_x_1753) ;  /* 0x000001d604247947 */ /* 0x000fea000b800000 */
[----:B01----:R-:W0:Y:S04]  /*6e40*/  SHFL.IDX PT, R103, R103, 0x3, 0x181f ;  /* 0x00781f0067677f89 */ /* 0x003e2800000e0000 */
[----:B------:R-:W1:Y:S02]  /*6e50*/  SHFL.IDX PT, R108, R108, 0x3, 0x181f ;  /* 0x00781f006c6c7f89 */ /* 0x000e6400000e0000 */
.L_x_2119:
[----:B------:R-:W-:-:S13]  /*6e60*/  ISETP.GE.OR P4, PT, R215, R97, P1 ;  /* 0x00000061d700720c */ /* 0x000fda0000f86670 */
[----:B------:R-:W-:Y:S05]  /*6e70*/  @P4 BRA `(.L_x_1726) ;  /* 0x0000000c007c4947 */ /* 0x000fea0003800000 */
[----:B------:R-:W-:Y:S01]  /*6e80*/  SEL R112, R37, R112, !P0 ;  /* 0x0000007025707207 */ /* 0x000fe20004000000 */
[----:B------:R-:W-:Y:S01]  /*6e90*/  BSSY B1, `(.L_x_1754) ;  /* 0x000006b000017945 */ /* 0x000fe20003800000 */
[C---:B-1----:R-:W-:Y:S02]  /*6ea0*/  LEA R48, P4, R41.reuse, R108, 0x1 ;  /* 0x0000006c29307211 */ /* 0x042fe400078808ff */
[----:B------:R-:W-:Y:S02]  /*6eb0*/  SHF.R.S32.HI R11, RZ, 0x1f, R112 ;  /* 0x0000001fff0b7819 */ /* 0x000fe40000011470 */
[----:B0-----:R-:W-:Y:S02]  /*6ec0*/  LEA.HI.X R49, R41, R103, R90, 0x1, P4 ;  /* 0x0000006729317211 */ /* 0x001fe400020f0c5a */
        /* <DEDUP_REMOVED lines=15> */
[----:B------:R-:W1:Y:S01]  /*6fc0*/  LDS.128 R44, [R44+0x18400] ;  /* 0x018400002c2c7984 */ /* 0x000e620000000c00 */
[----:B------:R-:W-:Y:S05]  /*6fd0*/  @P3 BRA `(.L_x_1755) ;  /* 0x0000000400583947 */ /* 0x000fea0003800000 */
[----:B------:R-:W-:Y:S01]  /*6fe0*/  SHF.R.U32.HI R54, RZ, 0x10, R73 ;  /* 0x00000010ff367819 */ /* 0x000fe20000011649 */
[----:B-1----:R-:W-:Y:S01]  /*6ff0*/  IMAD.MOV.U32 R50, RZ, RZ, R44 ;  /* 0x000000ffff327224 */ /* 0x002fe200078e002c */
[----:B------:R-:W-:Y:S01]  /*7000*/  SHF.R.U32.HI R52, RZ, 0x10, R69 ;  /* 0x00000010ff347819 */ /* 0x000fe20000011645 */
[----:B------:R-:W-:Y:S01]  /*7010*/  IMAD.MOV.U32 R51, RZ, RZ, R46 ;  /* 0x000000ffff337224 */ /* 0x000fe200078e002e */
[--C-:B------:R-:W-:Y:S01]  /*7020*/  SHF.R.U64 R63, R74, 0x10, R75.reuse ;  /* 0x000000104a3f7819 */ /* 0x100fe2000000124b */
[----:B0-----:R-:W-:Y:S01]  /*7030*/  IMAD.MOV.U32 R44, RZ, RZ, R14 ;  /* 0x000000ffff2c7224 */ /* 0x001fe200078e000e */
[----:B------:R-:W-:Y:S01]  /*7040*/  SHF.R.U32.HI R74, RZ, 0x10, R75 ;  /* 0x00000010ff4a7819 */ /* 0x000fe2000001164b */
[--C-:B------:R-:W-:Y:S01]  /*7050*/  HADD2.F32 R46, -RZ, R45.reuse.H0_H0 ;  /* 0x2000002dff2e7230 */ /* 0x100fe20000004100 */
[--C-:B------:R-:W-:Y:S01]  /*7060*/  SHF.R.U64 R65, R70, 0x10, R71.reuse ;  /* 0x0000001046417819 */ /* 0x100fe20000001247 */
[----:B------:R-:W-:Y:S01]  /*7070*/  HADD2.F32 R45, -RZ, R45.H1_H1 ;  /* 0x3000002dff2d7230 */ /* 0x000fe20000004100 */
[----:B------:R-:W-:Y:S01]  /*7080*/  SHF.R.U32.HI R70, RZ, 0x10, R71 ;  /* 0x00000010ff467819 */ /* 0x000fe20000011647 */
[--C-:B------:R-:W-:Y:S01]  /*7090*/  HADD2.F32 R14, -RZ, R13.reuse.H0_H0 ;  /* 0x2000000dff0e7230 */ /* 0x100fe20000004100 */
[----:B------:R-:W-:Y:S01]  /*70a0*/  SHF.R.U64 R64, R72, 0x10, R73 ;  /* 0x0000001048407819 */ /* 0x000fe20000001249 */
[----:B------:R-:W-:Y:S01]  /*70b0*/  HADD2.F32 R54, -RZ, R54.H0_H0 ;  /* 0x20000036ff367230 */ /* 0x000fe20000004100 */
[----:B------:R-:W-:Y:S01]  /*70c0*/  SHF.R.U64 R66, R68, 0x10, R69 ;  /* 0x0000001044427819 */ /* 0x000fe20000001245 */
[----:B------:R-:W-:-:S02]  /*70d0*/  HADD2.F32 R13, -RZ, R13.H1_H1 ;  /* 0x3000000dff0d7230 */ /* 0x000fc40000004100 */
[----:B------:R-:W-:Y:S02]  /*70e0*/  HADD2.F32 R55, -RZ, R109.H0_H0 ;  /* 0x2000006dff377230 */ /* 0x000fe40000004100 */
[-C--:B------:R-:W-:Y:S01]  /*70f0*/  FMUL.FTZ R56, R45, R54.reuse ;  /* 0x000000362d387220 */ /* 0x080fe20000410000 */
[----:B------:R-:W-:Y:S02]  /*7100*/  HADD2.F32 R52, -RZ, R52.H0_H0 ;  /* 0x20000034ff347230 */ /* 0x000fe40000004100 */
[C---:B------:R-:W-:Y:S01]  /*7110*/  FMUL.FTZ R54, R13.reuse, R54 ;  /* 0x000000360d367220 */ /* 0x040fe20000410000 */
[----:B------:R-:W-:Y:S02]  /*7120*/  HADD2.F32 R53, -RZ, R113.H0_H0 ;  /* 0x20000071ff357230 */ /* 0x000fe40000004100 */
[-C--:B------:R-:W-:Y:S01]  /*7130*/  FMUL.FTZ R57, R46, R55.reuse ;  /* 0x000000372e397220 */ /* 0x080fe20000410000 */
[C---:B------:R-:W-:Y:S01]  /*7140*/  FMUL.FTZ R55, R14.reuse, R55 ;  /* 0x000000370e377220 */ /* 0x040fe20000410000 */
[-C--:B------:R-:W-:Y:S01]  /*7150*/  FFMA.FTZ R56, R13, R52.reuse, -R56 ;  /* 0x000000340d387223 */ /* 0x080fe20000010838 */
[----:B------:R-:W-:Y:S01]  /*7160*/  FFMA.FTZ R58, R45, R52, R54 ;  /* 0x000000342d3a7223 */ /* 0x000fe20000010036 */
[----:B------:R-:W-:Y:S01]  /*7170*/  FFMA.FTZ R57, R14, R53, -R57 ;  /* 0x000000350e397223 */ /* 0x000fe20000010839 */
[----:B------:R-:W-:-:S02]  /*7180*/  HADD2.F32 R52, -RZ, R111.H0_H0 ;  /* 0x2000006fff347230 */ /* 0x000fc40000004100 */
[----:B------:R-:W-:Y:S01]  /*7190*/  FFMA.FTZ R55, R46, R53, R55 ;  /* 0x000000352e377223 */ /* 0x000fe20000010037 */
[----:B------:R-:W-:Y:S02]  /*71a0*/  HADD2.F32 R13, -RZ, R15.H0_H0 ;  /* 0x2000000fff0d7230 */ /* 0x000fe40000004100 */
[--C-:B------:R-:W-:Y:S02]  /*71b0*/  HADD2.F32 R14, -RZ, R47.reuse.H0_H0 ;  /* 0x2000002fff0e7230 */ /* 0x100fe40000004100 */
[----:B------:R-:W-:Y:S02]  /*71c0*/  HADD2.F32 R45, -RZ, R114.H0_H0 ;  /* 0x20000072ff2d7230 */ /* 0x000fe40000004100 */
[-C--:B------:R-:W-:Y:S01]  /*71d0*/  FMUL.FTZ R53, R13, R52.reuse ;  /* 0x000000340d357220 */ /* 0x080fe20000410000 */
[----:B------:R-:W-:Y:S02]  /*71e0*/  HADD2.F32 R47, -RZ, R47.H1_H1 ;  /* 0x3000002fff2f7230 */ /* 0x000fe40000004100 */
[----:B------:R-:W-:Y:S01]  /*71f0*/  FMUL.FTZ R60, R14, R52 ;  /* 0x000000340e3c7220 */ /* 0x000fe20000410000 */
[----:B------:R-:W-:-:S02]  /*7200*/  HADD2.F32 R54, -RZ, R74.H0_H0 ;  /* 0x2000004aff367230 */ /* 0x000fc40000004100 */
[-C--:B------:R-:W-:Y:S01]  /*7210*/  FFMA.FTZ R59, R14, R45.reuse, R53 ;  /* 0x0000002d0e3b7223 */ /* 0x080fe20000010035 */
[----:B------:R-:W-:Y:S02]  /*7220*/  HADD2.F32 R15, -RZ, R15.H1_H1 ;  /* 0x3000000fff0f7230 */ /* 0x000fe40000004100 */
[----:B------:R-:W-:Y:S01]  /*7230*/  FFMA.FTZ R60, R13, R45, -R60 ;  /* 0x0000002d0d3c7223 */ /* 0x000fe2000001083c */
[----:B------:R-:W-:Y:S02]  /*7240*/  HADD2.F32 R46, -RZ, R70.H0_H0 ;  /* 0x20000046ff2e7230 */ /* 0x000fe40000004100 */
[-C--:B------:R-:W-:Y:S01]  /*7250*/  FMUL.FTZ R52, R47, R54.reuse ;  /* 0x000000362f347220 */ /* 0x080fe20000410000 */
[----:B------:R-:W-:Y:S02]  /*7260*/  HADD2.F32 R14, -RZ, R50.H0_H0 ;  /* 0x20000032ff0e7230 */ /* 0x000fe40000004100 */
[----:B------:R-:W-:Y:S01]  /*7270*/  FMUL.FTZ R54, R15, R54 ;  /* 0x000000360f367220 */ /* 0x000fe20000410000 */
[----:B------:R-:W-:-:S02]  /*7280*/  HADD2.F32 R109, -RZ, R109.H1_H1 ;  /* 0x3000006dff6d7230 */ /* 0x000fc40000004100 */
[-C--:B------:R-:W-:Y:S01]  /*7290*/  FFMA.FTZ R61, R15, R46.reuse, -R52 ;  /* 0x0000002e0f3d7223 */ /* 0x080fe20000010834 */
[----:B------:R-:W-:Y:S02]  /*72a0*/  HADD2.F32 R45, -RZ, R64.H0_H0 ;  /* 0x20000040ff2d7230 */ /* 0x000fe40000004100 */
[----:B------:R-:W-:Y:S01]  /*72b0*/  FFMA.FTZ R62, R47, R46, R54 ;  /* 0x0000002e2f3e7223 */ /* 0x000fe20000010036 */
[----:B------:R-:W-:Y:S02]  /*72c0*/  HADD2.F32 R13, -RZ, R12.H0_H0 ;  /* 0x2000000cff0d7230 */ /* 0x000fe40000004100 */
[----:B------:R-:W-:Y:S01]  /*72d0*/  FMUL.FTZ R46, R14, R109 ;  /* 0x0000006d0e2e7220 */ /* 0x000fe20000410000 */
[----:B------:R-:W-:Y:S01]  /*72e0*/  HADD2.F32 R50, -RZ, R50.H1_H1 ;  /* 0x30000032ff327230 */ /* 0x000fe20000004100 */
[----:B------:R-:W-:Y:S01]  /*72f0*/  F2FP.F16.F32.PACK_AB R55, R58, R55 ;  /* 0x000000373a37723e */ /* 0x000fe200000000ff */
[----:B------:R-:W-:Y:S02]  /*7300*/  HADD2.F32 R12, -RZ, R12.H1_H1 ;  /* 0x3000000cff0c7230 */ /* 0x000fe40000004100 */
[----:B------:R-:W-:Y:S01]  /*7310*/  FMUL.FTZ R109, R13, R109 ;  /* 0x0000006d0d6d7220 */ /* 0x000fe20000410000 */
[----:B------:R-:W-:-:S02]  /*7320*/  HADD2.F32 R113, -RZ, R113.H1_H1 ;  /* 0x30000071ff717230 */ /* 0x000fc40000004100 */
[-C--:B------:R-:W-:Y:S01]  /*7330*/  FMUL.FTZ R47, R50, R45.reuse ;  /* 0x0000002d322f7220 */ /* 0x080fe20000410000 */
[----:B------:R-:W-:Y:S02]  /*7340*/  HADD2.F32 R15, -RZ, R66.H0_H0 ;  /* 0x20000042ff0f7230 */ /* 0x000fe40000004100 */
[C---:B------:R-:W-:Y:S01]  /*7350*/  FMUL.FTZ R45, R12.reuse, R45 ;  /* 0x0000002d0c2d7220 */ /* 0x040fe20000410000 */
[----:B------:R-:W-:Y:S02]  /*7360*/  HADD2.F32 R111, -RZ, R111.H1_H1 ;  /* 0x3000006fff6f7230 */ /* 0x000fe40000004100 */
[----:B------:R-:W-:Y:S01]  /*7370*/  FFMA.FTZ R46, R13, R113, -R46 ;  /* 0x000000710d2e7223 */ /* 0x000fe2000001082e */
[----:B------:R-:W-:Y:S02]  /*7380*/  HADD2.F32 R13, -RZ, R51.H0_H0 ;  /* 0x20000033ff0d7230 */ /* 0x000fe40000004100 */
[-C--:B------:R-:W-:Y:S01]  /*7390*/  FFMA.FTZ R47, R12, R15.reuse, -R47 ;  /* 0x0000000f0c2f7223 */ /* 0x080fe2000001082f */
[----:B------:R-:W-:Y:S01]  /*73a0*/  FFMA.FTZ R50, R50, R15, R45 ;  /* 0x0000000f32327223 */ /* 0x000fe2000001002d */
[----:B------:R-:W-:-:S02]  /*73b0*/  HADD2.F32 R15, -RZ, R63.H0_H0 ;  /* 0x2000003fff0f7230 */ /* 0x000fc40000004100 */
[----:B------:R-:W-:Y:S01]  /*73c0*/  FFMA.FTZ R109, R14, R113, R109 ;  /* 0x000000710e6d7223 */ /* 0x000fe2000001006d */
[--C-:B------:R-:W-:Y:S02]  /*73d0*/  HADD2.F32 R12, -RZ, R44.reuse.H0_H0 ;  /* 0x2000002cff0c7230 */ /* 0x100fe40000004100 */
[----:B------:R-:W-:Y:S01]  /*73e0*/  FMUL.FTZ R45, R13, R111 ;  /* 0x0000006f0d2d7220 */ /* 0x000fe20000410000 */
[----:B------:R-:W-:Y:S01]  /*73f0*/  HADD2.F32 R51, -RZ, R51.H1_H1 ;  /* 0x30000033ff337230 */ /* 0x000fe20000004100 */
[----:B------:R-:W-:Y:S01]  /*7400*/  F2FP.F16.F32.PACK_AB R59, R62, R59 ;  /* 0x0000003b3e3b723e */ /* 0x000fe200000000ff */
[----:B------:R-:W-:Y:S02]  /*7410*/  HADD2.F32 R44, -RZ, R44.H1_H1 ;  /* 0x3000002cff2c7230 */ /* 0x000fe40000004100 */
[----:B------:R-:W-:Y:S01]  /*7420*/  FMUL.FTZ R52, R12, R111 ;  /* 0x0000006f0c347220 */ /* 0x000fe20000410000 */
[----:B------:R-:W-:Y:S02]  /*7430*/  HADD2.F32 R114, -RZ, R114.H1_H1 ;  /* 0x30000072ff727230 */ /* 0x000fe40000004100 */
        /* <DEDUP_REMOVED lines=9> */
[----:B------:R-:W-:Y:S01]  /*74d0*/  F2FP.F16.F32.PACK_AB R12, R47, R46 ;  /* 0x0000002e2f0c723e */ /* 0x000fe200000000ff */
[----:B------:R-:W-:Y:S01]  /*74e0*/  IMAD.MOV.U32 R47, RZ, RZ, R59 ;  /* 0x000000ffff2f7224 */ /* 0x000fe200078e003b */
[----:B------:R-:W-:Y:S01]  /*74f0*/  F2FP.F16.F32.PACK_AB R14, R44, R45 ;  /* 0x0000002d2c0e723e */ /* 0x000fe200000000ff */
[----:B------:R-:W-:Y:S01]  /*7500*/  IMAD.MOV.U32 R45, RZ, RZ, R55 ;  /* 0x000000ffff2d7224 */ /* 0x000fe200078e0037 */
[----:B------:R-:W-:-:S02]  /*7510*/  F2FP.F16.F32.PACK_AB R13, R56, R57 ;  /* 0x00000039380d723e */ /* 0x000fc400000000ff */
[----:B------:R-:W-:Y:S02]  /*7520*/  F2FP.F16.F32.PACK_AB R46, R51, R52 ;  /* 0x00000034332e723e */ /* 0x000fe400000000ff */
[----:B------:R-:W-:-:S07]  /*7530*/  MOV R44, R54 ;  /* 0x00000036002c7202 */ /* 0x000fce0000000f00 */
.L_x_1755:
[----:B------:R-:W-:Y:S05]  /*7540*/  BSYNC B1 ;  /* 0x0000000000017941 */ /* 0x000fea0003800000 */
.L_x_1754:
[----:B0-----:R0:W-:Y:S01]  /*7550*/  ST.E.128 desc[UR54][R48.64], R12 ;  /* 0x0000000c30007985 */ /* 0x0011e2000c101d36 */
[----:B------:R-:W-:Y:S01]  /*7560*/  ISETP.GE.AND P3, PT, R11, R110, PT ;  /* 0x0000006e0b00720c */ /* 0x000fe20003f66270 */
[----:B------:R-:W-:-:S12]  /*7570*/  IMAD.MOV.U32 R109, RZ, RZ, R103 ;  /* 0x000000ffff6d7224 */ /* 0x000fd800078e0067 */
[----:B------:R-:W-:Y:S05]  /*7580*/  @P3 BRA `(.L_x_1726) ;  /* 0x0000000400b83947 */ /* 0x000fea0003800000 */
[----:B0-----:R-:W-:-:S05]  /*7590*/  IMAD.WIDE R12, R11, 0x2, R108 ;  /* 0x000000020b0c7825 */ /* 0x001fca00078e026c */
[----:B-1----:R0:W-:Y:S01]  /*75a0*/  ST.E.128 desc[UR54][R12.64], R44 ;  /* 0x0000002c0c007985 */ /* 0x0021e2000c101d36 */
[----:B------:R-:W-:Y:S05]  /*75b0*/  BRA `(.L_x_1726) ;  /* 0x0000000400ac7947 */ /* 0x000fea0003800000 */
.L_x_1685:
[----:B------:R-:W-:-:S06]  /*75c0*/  UISETP.NE.AND UP0, UPT, UR39, 0x3, UPT ;  /* 0x000000032700788c */ /* 0x000fcc000bf05270 */
[----:B------:R-:W-:-:S13]  /*75d0*/  PLOP3.LUT P5, PT, PT, PT, UP0, 0x80, 0x0 ;  /* 0x000000000000781c */ /* 0x000fda0003faf008 */
[----:B------:R-:W-:Y:S05]  /*75e0*/  @!P5 BRA `(.L_x_1756) ;  /* 0x000000000004d947 */ /* 0x000fea0003800000 */
[----:B------:R-:W-:Y:S01]  /*75f0*/  BPT.TRAP 0x1 ;  /* 0x000000040000795c */ /* 0x000fe20000300000 */
.L_x_1756:
[----:B------:R-:W-:Y:S01]  /*7600*/  IMAD R91, R19, 0x8, R18 ;  /* 0x00000008135b7824 */ /* 0x000fe200078e0212 */
[----:B------:R-:W-:Y:S01]  /*7610*/  SHF.L.U32 R102, R192, 0x1f, RZ ;  /* 0x0000001fc0667819 */ /* 0x000fe200000006ff */
[----:B------:R-:W-:Y:S01]  /*7620*/  BSSY B1, `(.L_x_1757) ;  /* 0x0000004000017945 */ /* 0x000fe20003800000 */
[----:B------:R-:W-:Y:S02]  /*7630*/  SHF.R.S32.HI R99, RZ, 0x1f, R100 ;  /* 0x0000001fff637819 */ /* 0x000fe40000011464 */
[----:B------:R-:W0:Y:S02]  /*7640*/  SYNCS.PHASECHK.TRANS64.TRYWAIT P3, [R91+URZ+0x28890], R102 ;  /* 0x028890665b0075a7 */ /* 0x000e24000806017f */
[----:B0-----:R-:W-:Y:S05]  /*7650*/  @!P3 BRA `(.L_x_1758) ;  /* 0x000001cc0068b947 */ /* 0x001fea0003800000 */
.L_x_2120:
[----:B------:R-:W-:Y:S05]  /*7660*/  BSYNC B1 ;  /* 0x0000000000017941 */ /* 0x000fea0003800000 */
.L_x_1757:
        /* <DEDUP_REMOVED lines=13> */
[----:B------:R-:W-:Y:S02]  /*7740*/  IMAD R15, R35, UR4, RZ ;  /* 0x00000004230f7c24 */ /* 0x000fe4000f8e02ff */
[----:B------:R-:W-:Y:S02]  /*7750*/  IMAD.IADD R13, R13, 0x1, R11 ;  /* 0x000000010d0d7824 */ /* 0x000fe400078e020b */
[C---:B------:R-:W-:Y:S02]  /*7760*/  IMAD R15, R42.reuse, UR5, R15 ;  /* 0x000000052a0f7c24 */ /* 0x040fe4000f8e020f */
[----:B------:R-:W-:Y:S01]  /*7770*/  IMAD.WIDE.U32 R12, R42, UR4, R12 ;  /* 0x000000042a0c7c25 */ /* 0x000fe2000f8e000c */
[----:B------:R-:W-:-:S03]  /*7780*/  ULDC.64 UR4, c[0x0][0x2e8] ;  /* 0x0000ba0000047ab9 */ /* 0x000fc60000000a00 */
[----:B------:R-:W-:Y:S01]  /*7790*/  IMAD.IADD R47, R97, 0x1, -R188 ;  /* 0x00000001612f7824 */ /* 0x000fe200078e0abc */
[----:B------:R-:W-:Y:S02]  /*77a0*/  IADD3 R15, R13, R15, RZ ;  /* 0x0000000f0d0f7210 */ /* 0x000fe40007ffe0ff */
[----:B------:R-:W-:Y:S01]  /*77b0*/  LEA R44, P3, R12, UR4, 0x1 ;  /* 0x000000040c2c7c11 */ /* 0x000fe2000f8608ff */
[----:B------:R-:W-:-:S03]  /*77c0*/  UMOV UR4, 0xffffffff ;  /* 0xffffffff00047882 */ /* 0x000fc60000000000 */
[----:B------:R-:W-:Y:S02]  /*77d0*/  LEA.HI.X R46, R12, UR5, R15, 0x1, P3 ;  /* 0x000000050c2e7c11 */ /* 0x000fe400098f0c0f */
[----:B------:R-:W-:Y:S01]  /*77e0*/  ISETP.GE.AND P3, PT, R47, 0x1, PT ;  /* 0x000000012f00780c */ /* 0x000fe20003f66270 */
[----:B------:R-:W-:-:S12]  /*77f0*/  BRA.DIV UR4, `(.L_x_1759) ;  /* 0x000001ce04147947 */ /* 0x000fd8000b800000 */
[----:B------:R1:W2:Y:S04]  /*7800*/  SHFL.IDX PT, R45, R46, RZ, 0x181f ;  /* 0x00181fff2e2d7589 */ /* 0x0002a800000e0000 */
[----:B------:R1:W3:Y:S02]  /*7810*/  SHFL.IDX PT, R14, R44, RZ, 0x181f ;  /* 0x00181fff2c0e7589 */ /* 0x0002e400000e0000 */
.L_x_2124:
        /* <DEDUP_REMOVED lines=13> */
.L_x_1761:
[----:B------:R-:W-:Y:S05]  /*78f0*/  BSYNC B1 ;  /* 0x0000000000017941 */ /* 0x000fea0003800000 */
.L_x_1760:
[----:B------:R-:W-:-:S03]  /*7900*/  UMOV UR4, 0xffffffff ;  /* 0xffffffff00047882 */ /* 0x000fc60000000000 */
[----:B------:R-:W-:Y:S05]  /*7910*/  BRA.DIV UR4, `(.L_x_1762) ;  /* 0x000001ce04147947 */ /* 0x000fea000b800000 */
[----:B--2---:R2:W0:Y:S04]  /*7920*/  SHFL.IDX PT, R45, R46, 0x1, 0x181f ;  /* 0x00381f002e2d7f89 */ /* 0x00442800000e0000 */
[----:B---34-:R2:W3:Y:S02]  /*7930*/  SHFL.IDX PT, R14, R44, 0x1, 0x181f ;  /* 0x00381f002c0e7f89 */ /* 0x0184e400000e0000 */
.L_x_2128:
        /* <DEDUP_REMOVED lines=14> */
.L_x_1764:
[----:B------:R-:W-:Y:S05]  /*7a20*/  BSYNC B1 ;  /* 0x0000000000017941 */ /* 0x000fea0003800000 */
.L_x_1763:
[----:B------:R-:W-:-:S03]  /*7a30*/  UMOV UR4, 0xffffffff ;  /* 0xffffffff00047882 */ /* 0x000fc60000000000 */
[----:B------:R-:W-:Y:S05]  /*7a40*/  BRA.DIV UR4, `(.L_x_1765) ;  /* 0x000001ce04107947 */ /* 0x000fea000b800000 */
[----:B0-----:R0:W0:Y:S04]  /*7a50*/  SHFL.IDX PT, R45, R46, 0x2, 0x181f ;  /* 0x00581f002e2d7f89 */ /* 0x00102800000e0000 */
[----:B---34-:R3:W4:Y:S02]  /*7a60*/  SHFL.IDX PT, R14, R44, 0x2, 0x181f ;  /* 0x00581f002c0e7f89 */ /* 0x01872400000e0000 */
.L_x_2132:
        /* <DEDUP_REMOVED lines=14> */
.L_x_1767:
[----:B------:R-:W-:Y:S05]  /*7b50*/  BSYNC B1 ;  /* 0x0000000000017941 */ /* 0x000fea0003800000 */
.L_x_1766:
[----:B------:R-:W-:-:S03]  /*7b60*/  UMOV UR4, 0xffffffff ;  /* 0xffffffff00047882 */ /* 0x000fc60000000000 */
[----:B------:R-:W-:Y:S05]  /*7b70*/  BRA.DIV UR4, `(.L_x_1768) ;  /* 0x000001ce040c7947 */ /* 0x000fea000b800000 */
[----:B0-----:R0:W0:Y:S04]  /*7b80*/  SHFL.IDX PT, R45, R46, 0x3, 0x181f ;  /* 0x00781f002e2d7f89 */ /* 0x00102800000e0000 */
[----:B----4-:R4:W0:Y:S02]  /*7b90*/  SHFL.IDX PT, R14, R44, 0x3, 0x181f ;  /* 0x00781f002c0e7f89 */ /* 0x01082400000e0000 */
.L_x_2136:
        /* <DEDUP_REMOVED lines=13> */
.L_x_1726:
[----:B------:R-:W-:Y:S05]  /*7c70*/  BSYNC B0 ;  /* 0x0000000000007941 */ /* 0x000fea0003800000 */
.L_x_1684:
[----:B------:R-:W5:Y:S01]  /*7c80*/  S2R R11, SR_TID.X ;  /* 0x00000000000b7919 */ /* 0x000f620000002100 */
[----:B------:R-:W-:Y:S01]  /*7c90*/  @!PT LDS RZ, [RZ] ;  /* 0x00000000fffff984 */ /* 0x000fe20000000800 */
[----:B------:R-:W-:Y:S01]  /*7ca0*/  @!PT LDS RZ, [RZ] ;  /* 0x00000000fffff984 */ /* 0x000fe20000000800 */
[----:B------:R-:W-:Y:S01]  /*7cb0*/  @!PT LDS RZ, [RZ] ;  /* 0x00000000fffff984 */ /* 0x000fe20000000800 */
[----:B------:R-:W-:Y:S01]  /*7cc0*/  @!PT LDS RZ, [RZ] ;  /* 0x00000000fffff984 */ /* 0x000fe20000000800 */
[----:B------:R2:W-:Y:S06]  /*7cd0*/  MEMBAR.ALL.CTA ;  /* 0x0000000000007992 */ /* 0x0005ec0000008000 */
[----:B--2---:R-:W2:Y:S01]  /*7ce0*/  FENCE.VIEW.ASYNC.S ;  /* 0x00000000000073c6 */ /* 0x004ea20000000000 */
[----:B------:R-:W-:Y:S05]  /*7cf0*/  WARPSYNC.ALL ;  /* 0x0000000000007948 */ /* 0x000fea0003800000 */
[----:B------:R-:W-:Y:S01]  /*7d00*/  BSSY B0, `(.L_x_1769) ;  /* 0x0000009000007945 */ /* 0x000fe20003800000 */
[----:B-----5:R-:W-:Y:S01]  /*7d10*/  LOP3.LUT R11, R11, 0x7f, RZ, 0xc0, !PT ;  /* 0x0000007f0b0b7812 */ /* 0x020fe200078ec0ff */
[----:B--2---:R2:W-:Y:S03]  /*7d20*/  BAR.SYNC.DEFER_BLOCKING R94, 0x80 ;  /* 0x0002005e0000751d */ /* 0x0045e60000010000 */
[----:B------:R-:W-:-:S13]  /*7d30*/  ISETP.NE.AND P3, PT, R11, RZ, PT ;  /* 0x000000ff0b00720c */ /* 0x000fda0003f65270 */
[----:B------:R-:W-:-:S05]  /*7d40*/  @!P3 VIADD R11, R91, 0x288a0 ;  /* 0x000288a05b0bb836 */ /* 0x000fca0000000000 */
[----:B------:R-:W-:-:S04]  /*7d50*/  @!P3 PRMT R11, RZ, 0x654, R11 ;  /* 0x00000654ff0bb816 */ /* 0x000fc8000000000b */
[----:B------:R2:W-:Y:S01]  /*7d60*/  @!P3 SYNCS.ARRIVE.TRANS64.RED.A1T0 RZ, [R11+URZ], RZ ;  /* 0x000000ff0bffb9a7 */ /* 0x0005e2000810043f */
[----:B------:R-:W-:Y:S05]  /*7d70*/  @!P5 BRA `(.L_x_1770) ;  /* 0x000000000004d947 */ /* 0x000fea0003800000 */
[----:B------:R-:W-:Y:S01]  /*7d80*/  BPT.TRAP 0x1 ;  /* 0x000000040000795c */ /* 0x000fe20000300000 */
.L_x_1770:
[----:B------:R-:W-:Y:S05]  /*7d90*/  BSYNC B0 ;  /* 0x0000000000007941 */ /* 0x000fea0003800000 */
.L_x_1769:
[----:B------:R-:W5:Y:S01]  /*7da0*/  SYNCS.PHASECHK.TRANS64.TRYWAIT P4, [R91+URZ+0x288b0], R102 ;  /* 0x0288b0665b0075a7 */ /* 0x000f62000808017f */
[----:B------:R-:W-:Y:S01]  /*7db0*/  ULDC UR41, c[0x0][0x2f4] ;  /* 0x0000bd0000297ab9 */ /* 0x000fe20000000800 */
[----:B------:R-:W-:Y:S04]  /*7dc0*/  BSSY B0, `(.L_x_1771) ;  /* 0x0000002000007945 */ /* 0x000fe80003800000 */
[----:B-----5:R-:W-:Y:S05]  /*7dd0*/  @!P4 BRA `(.L_x_1772) ;  /* 0x000001c800bcc947 */ /* 0x020fea0003800000 */
.L_x_2137:
[----:B------:R-:W-:Y:S05]  /*7de0*/  BSYNC B0 ;  /* 0x0000000000007941 */ /* 0x000fea0003800000 */
.L_x_1771:
[----:B------:R-:W-:Y:S01]  /*7df0*/  ULDC.64 UR4, c[0x0][0x328] ;  /* 0x0000ca0000047ab9 */ /* 0x000fe20000000a00 */
[----:B------:R-:W-:Y:S01]  /*7e00*/  IMAD.IADD R97, R97, 0x1, -R188 ;  /* 0x0000000161617824 */ /* 0x000fe200078e0abc */
[----:B------:R-:W-:Y:S01]  /*7e10*/  BSSY B0, `(.L_x_1773) ;  /* 0x0000020000007945 */ /* 0x000fe20003800000 */
[----:B------:R-:W-:Y:S02]  /*7e20*/  IMAD R99, R99, UR4, RZ ;  /* 0x0000000463637c24 */ /* 0x000fe4000f8e02ff */
[----:B0---4-:R-:W-:-:S04]  /*7e30*/  IMAD.WIDE.U32 R12, R100, UR4, RZ ;  /* 0x00000004640c7c25 */ /* 0x011fc8000f8e00ff */
[----:B------:R-:W-:Y:S01]  /*7e40*/  IMAD R99, R100, UR5, R99 ;  /* 0x0000000564637c24 */ /* 0x000fe2000f8e0263 */
[----:B------:R-:W-:Y:S02]  /*7e50*/  ULDC.64 UR4, c[0x0][0x338] ;  /* 0x0000ce0000047ab9 */ /* 0x000fe40000000a00 */
[----:B------:R-:W-:Y:S02]  /*7e60*/  IMAD R98, R98, UR4, RZ ;  /* 0x0000000462627c24 */ /* 0x000fe4000f8e02ff */
[----:B------:R-:W-:Y:S02]  /*7e70*/  IMAD.IADD R13, R13, 0x1, R99 ;  /* 0x000000010d0d7824 */ /* 0x000fe400078e0263 */
[C---:B--2---:R-:W-:Y:S02]  /*7e80*/  IMAD R11, R101.reuse, UR5, R98 ;  /* 0x00000005650b7c24 */ /* 0x044fe4000f8e0262 */
[----:B------:R-:W-:Y:S01]  /*7e90*/  IMAD.WIDE.U32 R12, R101, UR4, R12 ;  /* 0x00000004650c7c25 */ /* 0x000fe2000f8e000c */
[----:B------:R-:W-:-:S03]  /*7ea0*/  ULDC.64 UR4, c[0x0][0x330] ;  /* 0x0000cc0000047ab9 */ /* 0x000fc60000000a00 */
[----:B------:R-:W-:Y:S02]  /*7eb0*/  IMAD R15, R35, UR4, RZ ;  /* 0x00000004230f7c24 */ /* 0x000fe4000f8e02ff */
[----:B------:R-:W-:Y:S02]  /*7ec0*/  IMAD.IADD R13, R13, 0x1, R11 ;  /* 0x000000010d0d7824 */ /* 0x000fe400078e020b */
[C---:B------:R-:W-:Y:S02]  /*7ed0*/  IMAD R11, R42.reuse, UR5, R15 ;  /* 0x000000052a0b7c24 */ /* 0x040fe4000f8e020f */
[----:B------:R-:W-:Y:S01]  /*7ee0*/  IMAD.WIDE.U32 R12, R42, UR4, R12 ;  /* 0x000000042a0c7c25 */ /* 0x000fe2000f8e000c */
[----:B------:R-:W-:-:S03]  /*7ef0*/  ULDC.64 UR4, c[0x0][0x318] ;  /* 0x0000c60000047ab9 */ /* 0x000fc60000000a00 */
[----:B------:R-:W-:Y:S01]  /*7f00*/  IMAD.IADD R11, R13, 0x1, R11 ;  /* 0x000000010d0b7824 */ /* 0x000fe200078e020b */
[----:B------:R-:W-:-:S04]  /*7f10*/  LEA R48, P4, R12, UR4, 0x1 ;  /* 0x000000040c307c11 */ /* 0x000fc8000f8808ff */
[----:B------:R-:W-:Y:S01]  /*7f20*/  LEA.HI.X R11, R12, UR5, R11, 0x1, P4 ;  /* 0x000000050c0b7c11 */ /* 0x000fe2000a0f0c0b */
[----:B-1----:R0:W1:Y:S01]  /*7f30*/  SHFL.IDX PT, R47, R48, RZ, 0x181f ;  /* 0x00181fff302f7589 */ /* 0x00206200000e0000 */
[----:B------:R-:W-:-:S03]  /*7f40*/  ISETP.GE.AND P4, PT, R97, 0x1, PT ;  /* 0x000000016100780c */ /* 0x000fc60003f86270 */
[----:B------:R0:W2:Y:S10]  /*7f50*/  SHFL.IDX PT, R13, R11, RZ, 0x181f ;  /* 0x00181fff0b0d7589 */ /* 0x0000b400000e0000 */
[----:B0-----:R-:W-:Y:S05]  /*7f60*/  @!P4 BRA `(.L_x_1774) ;  /* 0x000000000028c947 */ /* 0x001fea0003800000 */
[----:B------:R-:W-:-:S13]  /*7f70*/  ISETP.GE.AND P4, PT, R16, UR41, PT ;  /* 0x0000002910007c0c */ /* 0x000fda000bf86270 */
[----:B-1-3--:R-:W-:-:S04]  /*7f80*/  @!P4 LEA R44, P5, R16, R47, 0x1 ;  /* 0x0000002f102cc211 */ /* 0x00afc800078a08ff */
[----:B--2---:R-:W-:Y:S02]  /*7f90*/  @!P4 LEA.HI.X R45, R16, R13, R17, 0x1, P5 ;  /* 0x0000000d102dc211 */ /* 0x004fe400028f0c11 */
[----:B------:R-:W-:-:S13]  /*7fa0*/  ISETP.GE.AND P5, PT, R2, UR41, PT ;  /* 0x0000002902007c0c */ /* 0x000fda000bfa6270 */
[----:B------:R-:W-:-:S04]  /*7fb0*/  @!P5 LEA R46, P6, R2, R47, 0x1 ;  /* 0x0000002f022ed211 */ /* 0x000fc800078c08ff */
[----:B------:R-:W-:Y:S02]  /*7fc0*/  @!P5 LEA.HI.X R47, R2, R13, R185, 0x1, P6 ;  /* 0x0000000d022fd211 */ /* 0x000fe400030f0cb9 */
[----:B------:R-:W0:Y:S04]  /*7fd0*/  @!P4 LDS.128 R12, [R93+0x400] ;  /* 0x000400005d0cc984 */ /* 0x000e280000000c00 */
[----:B0-----:R-:W-:Y:S04]  /*7fe0*/  @!P4 ST.E.128 desc[UR54][R44.64], R12 ;  /* 0x0000000c2c00c985 */ /* 0x001fe8000c101d36 */
[----:B------:R-:W0:Y:S04]  /*7ff0*/  @!P5 LDS.128 R12, [R93+0x4400] ;  /* 0x004400005d0cd984 */ /* 0x000e280000000c00 */
[----:B0-----:R0:W-:Y:S02]  /*8000*/  @!P5 ST.E.128 desc[UR54][R46.64], R12 ;  /* 0x0000000c2e00d985 */ /* 0x0011e4000c101d36 */
.L_x_1774:
[----:B------:R-:W-:Y:S05]  /*8010*/  BSYNC B0 ;  /* 0x0000000000007941 */ /* 0x000fea0003800000 */
.L_x_1773:
[----:B------:R-:W-:Y:S01]  /*8020*/  ISETP.GE.AND P4, PT, R97, 0x21, PT ;  /* 0x000000216100780c */ /* 0x000fe20003f86270 */
[----:B0-2---:R0:W2:Y:S01]  /*8030*/  SHFL.IDX PT, R13, R11, 0x1, 0x181f ;  /* 0x00381f000b0d7f89 */ /* 0x0050a200000e0000 */
[----:B------:R-:W-:Y:S03]  /*8040*/  BSSY B0, `(.L_x_1775) ;  /* 0x000000d000007945 */ /* 0x000fe60003800000 */
[----:B-1----:R0:W1:Y:S08]  /*8050*/  SHFL.IDX PT, R47, R48, 0x1, 0x181f ;  /* 0x00381f00302f7f89 */ /* 0x00207000000e0000 */
        /* <DEDUP_REMOVED lines=11> */
.L_x_1776:
[----:B------:R-:W-:Y:S05]  /*8110*/  BSYNC B0 ;  /* 0x0000000000007941 */ /* 0x000fea0003800000 */
.L_x_1775:
        /* <DEDUP_REMOVED lines=15> */
.L_x_1778:
[----:B------:R-:W-:Y:S05]  /*8210*/  BSYNC B0 ;  /* 0x0000000000007941 */ /* 0x000fea0003800000 */
.L_x_1777:
[----:B------:R-:W-:Y:S01]  /*8220*/  ISETP.GE.AND P4, PT, R97, 0x61, PT ;  /* 0x000000616100780c */ /* 0x000fe20003f86270 */
[----:B------:R-:W4:Y:S01]  /*8230*/  SHFL.IDX PT, R11, R11, 0x3, 0x181f ;  /* 0x00781f000b0b7f89 */ /* 0x000f2200000e0000 */
[----:B------:R-:W-:Y:S03]  /*8240*/  BSSY B0, `(.L_x_1779) ;  /* 0x000000d000007945 */ /* 0x000fe60003800000 */
[----:B01----:R0:W1:Y:S08]  /*8250*/  SHFL.IDX PT, R47, R48, 0x3, 0x181f ;  /* 0x00781f00302f7f89 */ /* 0x00307000000e0000 */
[----:B0-----:R-:W-:Y:S05]  /*8260*/  @!P4 BRA `(.L_x_1780) ;  /* 0x000000000028c947 */ /* 0x001fea0003800000 */
[----:B------:R-:W-:-:S13]  /*8270*/  ISETP.GE.AND P4, PT, R16, UR41, PT ;  /* 0x0000002910007c0c */ /* 0x000fda000bf86270 */
[----:B--2---:R-:W0:Y:S01]  /*8280*/  @!P4 LDS.128 R12, [R93+0x3400] ;  /* 0x003400005d0cc984 */ /* 0x004e220000000c00 */
[----:B-1-3--:R-:W-:-:S04]  /*8290*/  @!P4 LEA R44, P5, R16, R47, 0x1 ;  /* 0x0000002f102cc211 */ /* 0x00afc800078a08ff */
[----:B----4-:R-:W-:Y:S02]  /*82a0*/  @!P4 LEA.HI.X R45, R16, R11, R17, 0x1, P5 ;  /* 0x0000000b102dc211 */ /* 0x010fe400028f0c11 */
[----:B------:R-:W-:-:S13]  /*82b0*/  ISETP.GE.AND P5, PT, R2, UR41, PT ;  /* 0x0000002902007c0c */ /* 0x000fda000bfa6270 */
[----:B------:R-:W-:-:S04]  /*82c0*/  @!P5 LEA R46, P6, R2, R47, 0x1 ;  /* 0x0000002f022ed211 */ /* 0x000fc800078c08ff */
[----:B------:R-:W-:Y:S01]  /*82d0*/  @!P5 LEA.HI.X R47, R2, R11, R185, 0x1, P6 ;  /* 0x0000000b022fd211 */ /* 0x000fe200030f0cb9 */
[----:B0-----:R-:W-:Y:S04]  /*82e0*/  @!P4 ST.E.128 desc[UR54][R44.64], R12 ;  /* 0x0000000c2c00c985 */ /* 0x001fe8000c101d36 */
[----:B------:R-:W0:Y:S04]  /*82f0*/  @!P5 LDS.128 R12, [R93+0x7400] ;  /* 0x007400005d0cd984 */ /* 0x000e280000000c00 */
[----:B0-----:R0:W-:Y:S02]  /*8300*/  @!P5 ST.E.128 desc[UR54][R46.64], R12 ;  /* 0x0000000c2e00d985 */ /* 0x0011e4000c101d36 */
.L_x_1780:
[----:B------:R-:W-:Y:S05]  /*8310*/  BSYNC B0 ;  /* 0x0000000000007941 */ /* 0x000fea0003800000 */
.L_x_1779:
        /* <DEDUP_REMOVED lines=22> */
.L_x_1679:
[----:B------:R-:W0:Y:S01]  /*8480*/  LDC R0, c[0x0][0x448] ;  /* 0x00011200ff007b82 */ /* 0x000e220000000800 */
[----:B------:R-:W-:-:S07]  /*8490*/  IADD3 R5, R190, 0x1, -R189 ;  /* 0x00000001be057810 */ /* 0x000fce0007ffe8bd */
[----:B------:R-:W4:Y:S01]  /*84a0*/  LDC.64 R6, c[0x0][0x9e0] ;  /* 0x00027800ff067b82 */ /* 0x000f220000000a00 */
[----:B0-----:R-:W-:Y:S01]  /*84b0*/  ISETP.NE.AND P1, PT, R0, 0x1, PT ;  /* 0x000000010000780c */ /* 0x001fe20003f25270 */
[----:B------:R-:W-:Y:S01]  /*84c0*/  VIADD R0, R193, 0x7f ;  /* 0x0000007fc1007836 */ /* 0x000fe20000000000 */
[----:B----4-:R-:W-:-:S11]  /*84d0*/  ISETP.GE.AND P2, PT, R7, 0x1, PT ;  /* 0x000000010700780c */ /* 0x010fd60003f46270 */
[----:B------:R-:W0:Y:S08]  /*84e0*/  @P1 LDC R3, c[0x0][0x44c] ;  /* 0x00011300ff031b82 */ /* 0x000e300000000800 */
[----:B------:R-:W4:Y:S01]  /*84f0*/  @P1 LDC R4, c[0x0][0x450] ;  /* 0x00011400ff041b82 */ /* 0x000f220000000800 */
[----:B0-----:R-:W-:-:S05]  /*8500*/  @P1 IMAD.HI.U32 R3, R0, R3, RZ ;  /* 0x0000000300031227 */ /* 0x001fca00078e00ff */
[----:B----4-:R-:W-:-:S05]  /*8510*/  @P1 SHF.R.U32.HI R0, RZ, R4, R3 ;  /* 0x00000004ff001219 */ /* 0x010fca0000011603 */
[----:B------:R-:W-:Y:S01]  /*8520*/  IMAD.IADD R5, R5, 0x1, R0 ;  /* 0x0000000105057824 */ /* 0x000fe200078e0200 */
[----:B------:R-:W-:Y:S06]  /*8530*/  @P0 BRA `(.L_x_1782) ;  /* 0x00000000000c0947 */ /* 0x000fec0003800000 */
[----:B------:R-:W0:Y:S01]  /*8540*/  FENCE.VIEW.ASYNC.G ;  /* 0x00000000000073c6 */ /* 0x000e220000000100 */
[----:B------:R-:W-:Y:S05]  /*8550*/  WARPSYNC.ALL ;  /* 0x0000000000007948 */ /* 0x000fea0003800000 */
[----:B0-----:R-:W-:Y:S06]  /*8560*/  BAR.ARV 0xc, 0x180 ;  /* 0x0306000000007b1d */ /* 0x001fec0000002000 */
.L_x_1782:
        /* <DEDUP_REMOVED lines=13> */
.L_x_1785:
[----:B------:R-:W-:-:S13]  /*8640*/  ISETP.NE.AND P0, PT, R7, 0x1, PT ;  /* 0x000000010700780c */ /* 0x000fda0003f05270 */
[----:B------:R-:W0:Y:S02]  /*8650*/  @P0 LDC.64 R4, c[0x0][0x9e8] ;  /* 0x00027a00ff040b82 */ /* 0x000e240000000a00 */
[----:B0-----:R-:W-:-:S05]  /*8660*/  @P0 IMAD.HI.U32 R4, R3, R4, RZ ;  /* 0x0000000403040227 */ /* 0x001fca00078e00ff */
[----:B------:R-:W-:-:S07]  /*8670*/  @P0 SHF.R.U32.HI R3, RZ, R5, R4 ;  /* 0x00000005ff030219 */ /* 0x000fce0000011604 */
.L_x_1786:
[----:B------:R-:W-:Y:S05]  /*8680*/  BSYNC B0 ;  /* 0x0000000000007941 */ /* 0x000fea0003800000 */
.L_x_1784:
[----:B------:R-:W-:-:S05]  /*8690*/  IMAD R3, R3, R7, R7 ;  /* 0x0000000703037224 */ /* 0x000fca00078e0207 */
[----:B------:R-:W-:-:S07]  /*86a0*/  VIMNMX R0, R0, R3, PT ;  /* 0x0000000300007248 */ /* 0x000fce0003fe0100 */
.L_x_1783:
[----:B------:R-:W0:Y:S01]  /*86b0*/  @P1 LDC R4, c[0x0][0x44c] ;  /* 0x00011300ff041b82 */ /* 0x000e220000000800 */
[----:B------:R-:W-:Y:S01]  /*86c0*/  IADD3 R0, R0, 0x7f, RZ ;  /* 0x0000007f00007810 */ /* 0x000fe20007ffe0ff */
[----:B------:R-:W-:-:S03]  /*86d0*/  ULDC UR4, c[0x0][0x9dc] ;  /* 0x0002770000047ab9 */ /* 0x000fc60000000800 */
[----:B------:R-:W-:-:S03]  /*86e0*/  SHF.R.S32.HI R3, RZ, 0x1f, R0 ;  /* 0x0000001fff037819 */ /* 0x000fc60000011400 */
[----:B------:R-:W4:Y:S01]  /*86f0*/  @P1 LDC R6, c[0x0][0x450] ;  /* 0x00011400ff061b82 */ /* 0x000f220000000800 */
[----:B------:R-:W-:-:S04]  /*8700*/  LEA.HI R3, R3, R0, RZ, 0x7 ;  /* 0x0000000003037211 */ /* 0x000fc800078f38ff */
[----:B------:R-:W-:-:S04]  /*8710*/  SHF.R.S32.HI R3, RZ, 0x7, R3 ;  /* 0x00000007ff037819 */ /* 0x000fc80000011403 */
[----:B------:R-:W-:Y:S01]  /*8720*/  VIMNMX R89, R96, R3, PT ;  /* 0x0000000360597248 */ /* 0x000fe20003fe0100 */
[----:B0-----:R-:W-:-:S04]  /*8730*/  @P1 IMAD.HI.U32 R5, R193, R4, RZ ;  /* 0x00000004c1051227 */ /* 0x001fc800078e00ff */
[----:B------:R-:W-:Y:S01]  /*8740*/  IMAD.MOV.U32 R4, RZ, RZ, R193 ;  /* 0x000000ffff047224 */ /* 0x000fe200078e00c1 */
[----:B----4-:R-:W-:-:S05]  /*8750*/  @P1 SHF.R.U32.HI R4, RZ, R6, R5 ;  /* 0x00000006ff041219 */ /* 0x010fca0000011605 */
        /* <DEDUP_REMOVED lines=13> */
.L_x_1789:
[----:B------:R-:W-:-:S13]  /*8830*/  ISETP.NE.AND P0, PT, R7, 0x1, PT ;  /* 0x000000010700780c */ /* 0x000fda0003f05270 */
[----:B------:R-:W0:Y:S02]  /*8840*/  @P0 LDC.64 R4, c[0x0][0x9e8] ;  /* 0x00027a00ff040b82 */ /* 0x000e240000000a00 */
[----:B0-----:R-:W-:-:S05]  /*8850*/  @P0 IMAD.HI.U32 R4, R0, R4, RZ ;  /* 0x0000000400040227 */ /* 0x001fca00078e00ff */
[----:B------:R-:W-:-:S07]  /*8860*/  @P0 SHF.R.U32.HI R0, RZ, R5, R4 ;  /* 0x00000005ff000219 */ /* 0x000fce0000011604 */
.L_x_1790:
[----:B------:R-:W-:Y:S05]  /*8870*/  BSYNC B0 ;  /* 0x0000000000007941 */ /* 0x000fea0003800000 */
.L_x_1788:
[----:B------:R-:W-:-:S05]  /*8880*/  IMAD R0, R0, R7, RZ ;  /* 0x0000000700007224 */ /* 0x000fca00078e02ff */
[----:B------:R-:W-:-:S07]  /*8890*/  VIMNMX R3, R3, R0, !PT ;  /* 0x0000000003037248 */ /* 0x000fce0007fe0100 */
.L_x_1787:
[----:B------:R-:W-:Y:S02]  /*88a0*/  SHF.R.S32.HI R0, RZ, 0x1f, R3 ;  /* 0x0000001fff007819 */ /* 0x000fe40000011403 */
[----:B------:R-:W-:Y:S02]  /*88b0*/  CS2R R20, SRZ ;  /* 0x0000000000147805 */ /* 0x000fe4000001ff00 */
[----:B------:R-:W-:Y:S02]  /*88c0*/  PLOP3.LUT P0, PT, PT, PT, PT, 0x80, 0x0 ;  /* 0x000000000000781c */ /* 0x000fe40003f0f070 */
[----:B------:R-:W-:Y:S02]  /*88d0*/  CS2R R150, SRZ ;  /* 0x0000000000967805 */ /* 0x000fe4000001ff00 */
[----:B------:R-:W-:Y:S02]  /*88e0*/  LEA.HI R0, R0, R3, RZ, 0x7 ;  /* 0x0000000300007211 */ /* 0x000fe400078f38ff */
[----:B------:R-:W-:-:S02]  /*88f0*/  CS2R R148, SRZ ;  /* 0x0000000000947805 */ /* 0x000fc4000001ff00 */
[----:B------:R-:W-:Y:S02]  /*8900*/  CS2R R146, SRZ ;  /* 0x0000000000927805 */ /* 0x000fe4000001ff00 */
[----:B------:R-:W-:Y:S02]  /*8910*/  CS2R R144, SRZ ;  /* 0x0000000000907805 */ /* 0x000fe4000001ff00 */
[----:B------:R-:W-:Y:S02]  /*8920*/  SHF.R.S32.HI R0, RZ, 0x7, R0 ;  /* 0x00000007ff007819 */ /* 0x000fe40000011400 */
[----:B------:R-:W-:Y:S01]  /*8930*/  CS2R R34, SRZ ;  /* 0x0000000000227805 */ /* 0x000fe2000001ff00 */
[----:B------:R-:W-:Y:S01]  /*8940*/  IMAD.MOV.U32 R142, RZ, RZ, RZ ;  /* 0x000000ffff8e7224 */ /* 0x000fe200078e00ff */
[----:B------:R-:W-:Y:S02]  /*8950*/  CS2R R32, SRZ ;  /* 0x0000000000207805 */ /* 0x000fe4000001ff00 */
[----:B------:R-:W-:Y:S01]  /*8960*/  VIMNMX R198, RZ, R0, !PT ;  /* 0x00000000ffc67248 */ /* 0x000fe20007fe0100 */
[----:B------:R-:W-:Y:S01]  /*8970*/  IMAD.MOV.U32 R141, RZ, RZ, RZ ;  /* 0x000000ffff8d7224 */ /* 0x000fe200078e00ff */
[----:B------:R-:W-:Y:S01]  /*8980*/  MOV R137, RZ ;  /* 0x000000ff00897202 */ /* 0x000fe20000000f00 */
[----:B------:R-:W-:Y:S01]  /*8990*/  IMAD.MOV.U32 R138, RZ, RZ, RZ ;  /* 0x000000ffff8a7224 */ /* 0x000fe200078e00ff */
[----:B------:R-:W-:-:S02]  /*89a0*/  ISETP.GT.AND P1, PT, R89, R198, PT ;  /* 0x000000c65900720c */ /* 0x000fc40003f24270 */
[----:B------:R-:W-:Y:S01]  /*89b0*/  CS2R R30, SRZ ;  /* 0x00000000001e7805 */ /* 0x000fe2000001ff00 */
[----:B------:R-:W-:Y:S01]  /*89c0*/  IMAD.MOV.U32 R134, RZ, RZ, RZ ;  /* 0x000000ffff867224 */ /* 0x000fe200078e00ff */
[----:B------:R-:W-:Y:S01]  /*89d0*/  CS2R R130, SRZ ;  /* 0x0000000000827805 */ /* 0x000fe2000001ff00 */
[----:B------:R-:W-:Y:S01]  /*89e0*/  IMAD.MOV.U32 R133, RZ, RZ, RZ ;  /* 0x000000ffff857224 */ /* 0x000fe200078e00ff */
        /* <DEDUP_REMOVED lines=11> */
[----:B---3--:R-:W-:Y:S02]  /*8aa0*/  CS2R R106, SRZ ;  /* 0x00000000006a7805 */ /* 0x008fe4000001ff00 */
[----:B------:R-:W-:Y:S02]  /*8ab0*/  CS2R R104, SRZ ;  /* 0x0000000000687805 */ /* 0x000fe4000001ff00 */
[----:B------:R-:W-:Y:S02]  /*8ac0*/  CS2R R102, SRZ ;  /* 0x0000000000667805 */ /* 0x000fe4000001ff00 */
[----:B------:R-:W-:Y:S02]  /*8ad0*/  CS2R R100, SRZ ;  /* 0x0000000000647805 */ /* 0x000fe4000001ff00 */
[----:B------:R-:W-:-:S02]  /*8ae0*/  CS2R R98, SRZ ;  /* 0x0000000000627805 */ /* 0x000fc4000001ff00 */
[----:B------:R-:W-:Y:S02]  /*8af0*/  CS2R R96, SRZ ;  /* 0x0000000000607805 */ /* 0x000fe4000001ff00 */
[----:B------:R-:W-:Y:S01]  /*8b00*/  CS2R R6, SRZ ;  /* 0x0000000000067805 */ /* 0x000fe2000001ff00 */
[----:B------:R-:W-:Y:S01]  /*8b10*/  IMAD.MOV.U32 R94, RZ, RZ, RZ ;  /* 0x000000ffff5e7224 */ /* 0x000fe200078e00ff */
[----:B------:R-:W-:Y:S01]  /*8b20*/  CS2R R90, SRZ ;  /* 0x00000000005a7805 */ /* 0x000fe2000001ff00 */
[----:B------:R-:W-:Y:S02]  /*8b30*/  IMAD.MOV.U32 R93, RZ, RZ, RZ ;  /* 0x000000ffff5d7224 */ /* 0x000fe400078e00ff */
[----:B------:R-:W-:Y:S02]  /*8b40*/  IMAD.MOV.U32 R3, RZ, RZ, RZ ;  /* 0x000000ffff037224 */ /* 0x000fe400078e00ff */
[----:B------:R-:W-:Y:S01]  /*8b50*/  IMAD.MOV.U32 R88, RZ, RZ, RZ ;  /* 0x000000ffff587224 */ /* 0x000fe200078e00ff */
[----:B------:R-:W-:Y:S06]  /*8b60*/  @!P1 BRA `(.L_x_1791) ;  /* 0x0000011800c09947 */ /* 0x000fec0003800000 */
[----:B------:R-:W-:-:S03]  /*8b70*/  UMOV UR4, 0xffffffff ;  /* 0xffffffff00047882 */ /* 0x000fc60000000000 */
[----:B------:R-:W-:Y:S05]  /*8b80*/  BRA.DIV UR4, `(.L_x_1792) ;  /* 0x000001be04647947 */ /* 0x000fea000b800000 */
[----:B------:R0:W3:Y:S02]  /*8b90*/  SHFL.IDX PT, R194, R218, RZ, 0x1f ;  /* 0x00001fffdac27589 */ /* 0x0000e400000e0000 */
.L_x_2140:
[----:B---3--:R-:W-:-:S04]  /*8ba0*/  LEA.HI R0, R194, R194, RZ, 0x1 ;  /* 0x000000c2c2007211 */ /* 0x008fc800078f08ff */
[----:B------:R-:W-:Y:S01]  /*8bb0*/  LOP3.LUT R3, R0, 0x1e, RZ, 0xc0, !PT ;  /* 0x0000001e00037812 */ /* 0x000fe200078ec0ff */
[----:B------:R-:W-:-:S03]  /*8bc0*/  IMAD.U32 R0, RZ, RZ, UR40 ;  /* 0x00000028ff007e24 */ /* 0x000fc6000f8e00ff */
[----:B------:R-:W-:Y:S02]  /*8bd0*/  IADD3 R3, R194, -R3, RZ ;  /* 0x80000003c2037210 */ /* 0x000fe40007ffe0ff */
[----:B------:R-:W-:Y:S02]  /*8be0*/  LOP3.LUT P0, RZ, R0, 0x3ff, RZ, 0xc0, !PT ;  /* 0x000003ff00ff7812 */ /* 0x000fe4000780c0ff */
[----:B------:R-:W-:Y:S02]  /*8bf0*/  LEA R3, R3, UR40, 0xd ;  /* 0x0000002803037c11 */ /* 0x000fe4000f8e68ff */
[----:B------:R-:W-:Y:S02]  /*8c00*/  P2R R25, PR, RZ, 0x1 ;  /* 0x00000001ff197803 */ /* 0x000fe40000000000 */
[----:B------:R-:W-:-:S04]  /*8c10*/  SHF.R.U32.HI R3, RZ, 0x4, R3 ;  /* 0x00000004ff037819 */ /* 0x000fc80000011603 */
[----:B------:R-:W-:-:S03]  /*8c20*/  LOP3.LUT R42, R3, 0x3fff, RZ, 0xc0, !PT ;  /* 0x00003fff032a7812 */ /* 0x000fc600078ec0ff */
[----:B------:R-:W-:Y:S05]  /*8c30*/  @!P0 BRA `(.L_x_1793) ;  /* 0x0000000000408947 */ /* 0x000fea0003800000 */
[----:B------:R-:W-:Y:S01]  /*8c40*/  MOV R0, 0x0 ;  /* 0x0000000000007802 */ /* 0x000fe20000000f00 */
[----:B------:R-:W-:Y:S01]  /*8c50*/  ULDC.64 UR4, c[0x4][0x80] ;  /* 0x0100200000047ab9 */ /* 0x000fe20000000a00 */
[----:B------:R-:W-:Y:S01]  /*8c60*/  ULDC.64 UR6, c[0x4][0x88] ;  /* 0x0100220000067ab9 */ /* 0x000fe20000000a00 */
[----:B------:R-:W-:Y:S01]  /*8c70*/  IMAD.U32 R4, RZ, RZ, UR4 ;  /* 0x00000004ff047e24 */ /* 0x000fe2000f8e00ff */
[----:B------:R3:W4:Y:S01]  /*8c80*/  LDC.64 R14, c[0x4][R0] ;  /* 0x01000000000e7b82 */ /* 0x0007220000000a00 */
        /* <DEDUP_REMOVED lines=8> */
[----:B--23--:R-:W-:-:S07]  /*8d10*/  IMAD.MOV.U32 R13, RZ, RZ, RZ ;  /* 0x000000ffff0d7224 */ /* 0x00cfce00078e00ff */
[----:B------:R-:W-:-:S07]  /*8d20*/  LEPC R20, `(.L_x_1793) ;  /* 0x000000001014794e */ /* 0x000fce0000000000 */
[----:B01--45:R-:W-:Y:S05]  /*8d30*/  CALL.ABS.NOINC R14 ;  /* 0x000000000e007343 */ /* 0x033fea0003c00000 */
.L_x_1793:
[----:B------:R-:W-:Y:S02]  /*8d40*/  ULDC UR4, c[0x0][0x3f4] ;  /* 0x0000fd0000047ab9 */ /* 0x000fe40000000800 */
[----:B------:R-:W-:-:S13]  /*8d50*/  ISETP.LT.AND P0, PT, RZ, UR4, PT ;  /* 0x00000004ff007c0c */ /* 0x000fda000bf01270 */
[----:B------:R-:W-:Y:S05]  /*8d60*/  @P0 BRA `(.L_x_1794) ;  /* 0x0000000000400947 */ /* 0x000fea0003800000 */
[----:B------:R-:W-:-:S04]  /*8d70*/  ULEA.HI UR4, UR37, UR37, URZ, 0x1 ;  /* 0x0000002525047291 */ /* 0x000fc8000f8f083f */
[----:B------:R-:W-:-:S04]  /*8d80*/  ULOP3.LUT UR4, UR4, 0xfffffffe, URZ, 0xc0, !UPT ;  /* 0xfffffffe04047892 */ /* 0x000fc8000f8ec03f */
[----:B------:R-:W-:-:S06]  /*8d90*/  UIADD3 UR4, UR37, -UR4, URZ ;  /* 0x8000000425047290 */ /* 0x000fcc000fffe03f */
[----:B------:R-:W-:-:S05]  /*8da0*/  IMAD.U32 R3, RZ, RZ, UR4 ;  /* 0x00000004ff037e24 */ /* 0x000fca000f8e00ff */
[----:B------:R-:W-:-:S04]  /*8db0*/  SHF.L.U32 R3, R3, 0x1f, RZ ;  /* 0x0000001f03037819 */ /* 0x000fc800000006ff */
[----:B------:R3:W4:Y:S03]  /*8dc0*/  SYNCS.PHASECHK.TRANS64.TRYWAIT P0, [R18+URZ+0x28800], R3 ;  /* 0x02880003120075a7 */ /* 0x000726000800017f */
[----:B----4-:R-:W-:Y:S05]  /*8dd0*/  @!P0 NANOSLEEP.SYNCS 0x989680 ;  /* 0x009896800000895d */ /* 0x010fea0003900000 */
[----:B------:R-:W4:Y:S01]  /*8de0*/  @!P0 SYNCS.PHASECHK.TRANS64 P0, [R18+URZ+0x28800], R3 ;  /* 0x02880003120085a7 */ /* 0x000f22000800007f */
[----:B------:R-:W-:Y:S04]  /*8df0*/  BSSY B0, `(.L_x_1795) ;  /* 0x0000006000007945 */ /* 0x000fe80003800000 */
[----:B----4-:R-:W-:Y:S05]  /*8e00*/  @P0 BRA `(.L_x_1796) ;  /* 0x0000000000100947 */ /* 0x010fea0003800000 */
.L_x_1797:
[----:B----4-:R4:W0:Y:S02]  /*8e10*/  SYNCS.PHASECHK.TRANS64.TRYWAIT P0, [R18+URZ+0x28800], R3 ;  /* 0x02880003120075a7 */ /* 0x010824000800017f */
[----:B0-----:R-:W-:Y:S05]  /*8e20*/  @!P0 NANOSLEEP.SYNCS 0x989680 ;  /* 0x009896800000895d */ /* 0x001fea0003900000 */
[----:B------:R-:W0:Y:S02]  /*8e30*/  @!P0 SYNCS.PHASECHK.TRANS64 P0, [R18+URZ+0x28800], R3 ;  /* 0x02880003120085a7 */ /* 0x000e24000800007f */
[----:B0-----:R-:W-:Y:S05]  /*8e40*/  @!P0 BRA `(.L_x_1797) ;  /* 0xfffffffc00f08947 */ /* 0x001fea000383ffff */
.L_x_1796:
[----:B------:R-:W-:Y:S05]  /*8e50*/  BSYNC B0 ;  /* 0x0000000000007941 */ /* 0x000fea0003800000 */
.L_x_1795:
[----:B------:R-:W-:Y:S05]  /*8e60*/  BRA `(.L_x_1798) ;  /* 0x0000004c00a07947 */ /* 0x000fea0003800000 */
.L_x_1794:
[----:B------:R-:W-:Y:S01]  /*8e70*/  ISETP.NE.AND P0, PT, R25, RZ, PT ;  /* 0x000000ff1900720c */ /* 0x000fe20003f05270 */
[----:B------:R-:W-:Y:S01]  /*8e80*/  ULDC.64 UR4, c[0x0][0x3f8] ;  /* 0x0000fe0000047ab9 */ /* 0x000fe20000000a00 */
[----:B-----5:R-:W-:Y:S01]  /*8e90*/  SHF.R.S32.HI R0, RZ, 0x1f, R24 ;  /* 0x0000001fff007819 */ /* 0x020fe20000011418 */
[----:B------:R-:W-:Y:S01]  /*8ea0*/  ULDC.64 UR6, c[0x0][0x408] ;  /* 0x0001020000067ab9 */ /* 0x000fe20000000a00 */
[----:B------:R-:W-:-:S04]  /*8eb0*/  IMAD.WIDE.U32 R26, R24, UR4, RZ ;  /* 0x00000004181a7c25 */ /* 0x000fc8000f8e00ff */
[C---:B------:R-:W-:Y:S02]  /*8ec0*/  IMAD R3, R0.reuse, UR4, RZ ;  /* 0x0000000400037c24 */ /* 0x040fe4000f8e02ff */
[----:B------:R-:W-:Y:S02]  /*8ed0*/  IMAD R5, R0, UR6, RZ ;  /* 0x0000000600057c24 */ /* 0x000fe4000f8e02ff */
[C---:B------:R-:W-:Y:S02]  /*8ee0*/  IMAD R3, R24.reuse, UR5, R3 ;  /* 0x0000000518037c24 */ /* 0x040fe4000f8e0203 */
[C---:B------:R-:W-:Y:S02]  /*8ef0*/  IMAD R5, R24.reuse, UR7, R5 ;  /* 0x0000000718057c24 */ /* 0x040fe4000f8e0205 */
[----:B------:R-:W-:-:S04]  /*8f00*/  IMAD.WIDE.U32 R24, R24, UR6, RZ ;  /* 0x0000000618187c25 */ /* 0x000fc8000f8e00ff */
[----:B------:R-:W-:Y:S02]  /*8f10*/  IMAD.IADD R29, R3, 0x1, R27 ;  /* 0x00000001031d7824 */ /* 0x000fe400078e021b */
[----:B------:R-:W-:Y:S01]  /*8f20*/  IMAD.IADD R31, R5, 0x1, R25 ;  /* 0x00000001051f7824 */ /* 0x000fe200078e0219 */
[----:B------:R-:W-:Y:S06]  /*8f30*/  @!P0 BRA `(.L_x_1799) ;  /* 0x0000000000408947 */ /* 0x000fec0003800000 */
[----:B------:R-:W-:Y:S01]  /*8f40*/  MOV R0, 0x0 ;  /* 0x0000000000007802 */ /* 0x000fe20000000f00 */
[----:B------:R-:W-:Y:S01]  /*8f50*/  ULDC.64 UR4, c[0x4][0x80] ;  /* 0x0100200000047ab9 */ /* 0x000fe20000000a00 */
[----:B------:R-:W-:Y:S01]  /*8f60*/  ULDC.64 UR6, c[0x4][0x20] ;  /* 0x0100080000067ab9 */ /* 0x000fe20000000a00 */
[----:B------:R-:W-:Y:S01]  /*8f70*/  MOV R4, UR4 ;  /* 0x0000000400047c02 */ /* 0x000fe20008000f00 */
[----:B------:R3:W4:Y:S01]  /*8f80*/  LDC.64 R14, c[0x4][R0] ;  /* 0x01000000000e7b82 */ /* 0x0007220000000a00 */
        /* <DEDUP_REMOVED lines=8> */
[----:B--23--:R-:W-:-:S07]  /*9010*/  IMAD.MOV.U32 R13, RZ, RZ, RZ ;  /* 0x000000ffff0d7224 */ /* 0x00cfce00078e00ff */
[----:B------:R-:W-:-:S07]  /*9020*/  LEPC R20, `(.L_x_1799) ;  /* 0x000000001014794e */ /* 0x000fce0000000000 */
[----:B01--4-:R-:W-:Y:S05]  /*9030*/  CALL.ABS.NOINC R14 ;  /* 0x000000000e007343 */ /* 0x013fea0003c00000 */
.L_x_1799:
[----:B------:R-:W-:Y:S01]  /*9040*/  ULDC.U8 UR4, c[0x0][0x410] ;  /* 0x0001040000047ab9 */ /* 0x000fe20000000000 */
[----:B------:R-:W-:Y:S01]  /*9050*/  IMAD.IADD R57, R188, 0x1, R193 ;  /* 0x00000001bc397824 */ /* 0x000fe200078e02c1 */
[----:B------:R-:W-:Y:S01]  /*9060*/  ISETP.NE.AND P0, PT, RZ, UR4, PT ;  /* 0x00000004ff007c0c */ /* 0x000fe2000bf05270 */
[----:B------:R-:W-:Y:S02]  /*9070*/  BSSY B0, `(.L_x_1800) ;  /* 0x00004bf000007945 */ /* 0x000fe40003800000 */
[----:B------:R-:W-:-:S10]  /*9080*/  IMAD R3, R207, 0x20, R57 ;  /* 0x00000020cf037824 */ /* 0x000fd400078e0239 */
[----:B------:R-:W-:Y:S05]  /*9090*/  @!P0 BRA `(.L_x_1801) ;  /* 0x0000002400b88947 */ /* 0x000fea0003800000 */
[----:B------:R-:W3:Y:S01]  /*90a0*/  LDC R64, c[0x0][0x448] ;  /* 0x00011200ff407b82 */ /* 0x000ee20000000800 */
[----:B------:R-:W-:Y:S01]  /*90b0*/  ULDC.64 UR4, c[0x0][0x3f8] ;  /* 0x0000fe0000047ab9 */ /* 0x000fe20000000a00 */
[----:B------:R-:W-:Y:S01]  /*90c0*/  ULDC.64 UR6, c[0x0][0x408] ;  /* 0x0001020000067ab9 */ /* 0x000fe20000000a00 */
[----:B------:R-:W-:Y:S01]  /*90d0*/  MOV R11, R31 ;  /* 0x0000001f000b7202 */ /* 0x000fe20000000f00 */
[----:B------:R-:W-:Y:S02]  /*90e0*/  IMAD.MOV.U32 R8, RZ, RZ, R26 ;  /* 0x000000ffff087224 */ /* 0x000fe400078e001a */
[----:B------:R-:W-:Y:S02]  /*90f0*/  IMAD.MOV.U32 R9, RZ, RZ, R29 ;  /* 0x000000ffff097224 */ /* 0x000fe400078e001d */
[----:B------:R-:W-:Y:S01]  /*9100*/  IMAD.MOV.U32 R10, RZ, RZ, R24 ;  /* 0x000000ffff0a7224 */ /* 0x000fe200078e0018 */
[----:B---3--:R-:W-:-:S13]  /*9110*/  ISETP.NE.AND P0, PT, R64, 0x1, PT ;  /* 0x000000014000780c */ /* 0x008fda0003f05270 */
[----:B------:R-:W3:Y:S08]  /*9120*/  @P0 LDC R0, c[0x0][0x44c] ;  /* 0x00011300ff000b82 */ /* 0x000ef00000000800 */
[----:B------:R-:W4:Y:S01]  /*9130*/  @P0 LDC R5, c[0x0][0x450] ;  /* 0x00011400ff050b82 */ /* 0x000f220000000800 */
[----:B---3--:R-:W-:-:S05]  /*9140*/  @P0 IMAD.HI.U32 R0, R3, R0, RZ ;  /* 0x0000000003000227 */ /* 0x008fca00078e00ff */
[----:B----4-:R-:W-:-:S04]  /*9150*/  @P0 SHF.R.U32.HI R3, RZ, R5, R0 ;  /* 0x00000005ff030219 */ /* 0x010fc80000011600 */
[----:B------:R-:W-:Y:S01]  /*9160*/  SHF.R.S32.HI R0, RZ, 0x1f, R3 ;  /* 0x0000001fff007819 */ /* 0x000fe20000011403 */
[----:B------:R-:W-:-:S04]  /*9170*/  IMAD.WIDE.U32 R8, R3, UR4, R8 ;  /* 0x0000000403087c25 */ /* 0x000fc8000f8e0008 */
[C---:B------:R-:W-:Y:S02]  /*9180*/  IMAD R4, R0.reuse, UR4, RZ ;  /* 0x0000000400047c24 */ /* 0x040fe4000f8e02ff */
[----:B------:R-:W-:Y:S02]  /*9190*/  IMAD R0, R0, UR6, RZ ;  /* 0x0000000600007c24 */ /* 0x000fe4000f8e02ff */
[C---:B--2---:R-:W-:Y:S01]  /*91a0*/  IMAD R13, R3.reuse, UR5, R4 ;  /* 0x00000005030d7c24 */ /* 0x044fe2000f8e0204 */
[----:B------:R-:W-:Y:S01]  /*91b0*/  ULDC.64 UR4, c[0x0][0x3e8] ;  /* 0x0000fa0000047ab9 */ /* 0x000fe20000000a00 */
[C---:B------:R-:W-:Y:S01]  /*91c0*/  IMAD.WIDE.U32 R10, R3.reuse, UR6, R10 ;  /* 0x00000006030a7c25 */ /* 0x040fe2000f8e000a */
[----:B------:R-:W-:Y:S01]  /*91d0*/  LEA R5, P0, R8, UR4, 0x1 ;  /* 0x0000000408057c11 */ /* 0x000fe2000f8008ff */
[----:B------:R-:W-:Y:S02]  /*91e0*/  UMOV UR4, 0xffffffff ;  /* 0xffffffff00047882 */ /* 0x000fe40000000000 */
[----:B------:R-:W-:Y:S01]  /*91f0*/  IMAD R3, R3, UR7, R0 ;  /* 0x0000000703037c24 */ /* 0x000fe2000f8e0200 */
[----:B------:R-:W-:Y:S01]  /*9200*/  ULDC.64 UR6, c[0x0][0x400] ;  /* 0x0001000000067ab9 */ /* 0x000fe20000000a00 */
[----:B------:R-:W-:Y:S01]  /*9210*/  IMAD.IADD R9, R9, 0x1, R13 ;  /* 0x0000000109097824 */ /* 0x000fe200078e020d */
[----:B------:R-:W-:Y:S01]  /*9220*/  LEA R7, P1, R10, UR6, 0x1 ;  /* 0x000000060a077c11 */ /* 0x000fe2000f8208ff */
[----:B------:R-:W-:-:S03]  /*9230*/  IMAD.IADD R3, R11, 0x1, R3 ;  /* 0x000000010b037824 */ /* 0x000fc600078e0203 */
[----:B------:R-:W-:Y:S02]  /*9240*/  LEA.HI.X R6, R8, UR5, R9, 0x1, P0 ;  /* 0x0000000508067c11 */ /* 0x000fe400080f0c09 */
[----:B------:R-:W-:Y:S01]  /*9250*/  LEA.HI.X R8, R10, UR7, R3, 0x1, P1 ;  /* 0x000000070a087c11 */ /* 0x000fe200088f0c03 */
[----:B------:R-:W-:Y:S06]  /*9260*/  BRA.DIV UR4, `(.L_x_1802) ;  /* 0x000001b604d87947 */ /* 0x000fec000b800000 */
[----:B------:R2:W3:Y:S04]  /*9270*/  SHFL.IDX PT, R0, R6, RZ, 0x181f ;  /* 0x00181fff06007589 */ /* 0x0004e800000e0000 */
[----:B------:R2:W4:Y:S04]  /*9280*/  SHFL.IDX PT, R3, R5, RZ, 0x181f ;  /* 0x00181fff05037589 */ /* 0x00052800000e0000 */
[----:B------:R2:W0:Y:S04]  /*9290*/  SHFL.IDX PT, R4, R8, RZ, 0x181f ;  /* 0x00181fff08047589 */ /* 0x00042800000e0000 */
[----:B------:R2:W0:Y:S02]  /*92a0*/  SHFL.IDX PT, R14, R7, RZ, 0x181f ;  /* 0x00181fff070e7589 */ /* 0x00042400000e0000 */
.L_x_2146:
[----:B------:R-:W-:Y:S01]  /*92b0*/  IMAD R64, R189, R64, RZ ;  /* 0x00000040bd407224 */ /* 0x000fe200078e02ff */
[----:B------:R-:W-:Y:S01]  /*92c0*/  BSSY B1, `(.L_x_1803) ;  /* 0x000001e000017945 */ /* 0x000fe20003800000 */
[----:B------:R-:W-:Y:S02]  /*92d0*/  CS2R R48, SRZ ;  /* 0x0000000000307805 */ /* 0x000fe4000001ff00 */
[----:B------:R-:W-:Y:S02]  /*92e0*/  CS2R R44, SRZ ;  /* 0x00000000002c7805 */ /* 0x000fe4000001ff00 */
[----:B-1----:R-:W-:Y:S02]  /*92f0*/  CS2R R46, SRZ ;  /* 0x00000000002e7805 */ /* 0x002fe4000001ff00 */
[----:B------:R-:W-:Y:S02]  /*9300*/  ISETP.GE.AND P0, PT, R57, R64, PT ;  /* 0x000000403900720c */ /* 0x000fe40003f06270 */
[----:B------:R-:W-:-:S11]  /*9310*/  CS2R R40, SRZ ;  /* 0x0000000000287805 */ /* 0x000fd6000001ff00 */
[----:B------:R-:W-:Y:S05]  /*9320*/  @P0 BRA `(.L_x_1804) ;  /* 0x00000000005c0947 */ /* 0x000fea0003800000 */
[----:B------:R-:W-:Y:S01]  /*9330*/  ULDC UR4, c[0x0][0x3f4] ;  /* 0x0000fd0000047ab9 */ /* 0x000fe20000000800 */
[----:B------:R-:W-:Y:S02]  /*9340*/  CS2R R40, SRZ ;  /* 0x0000000000287805 */ /* 0x000fe4000001ff00 */
[----:B------:R-:W-:Y:S02]  /*9350*/  ISETP.GE.AND P4, PT, R22, UR4, PT ;  /* 0x0000000416007c0c */ /* 0x000fe4000bf86270 */
[----:B------:R-:W-:Y:S02]  /*9360*/  CS2R R44, SRZ ;  /* 0x00000000002c7805 */ /* 0x000fe4000001ff00 */
[----:B------:R-:W-:-:S09]  /*9370*/  ISETP.GE.AND P5, PT, R186, UR4, PT ;  /* 0x00000004ba007c0c */ /* 0x000fd2000bfa6270 */
[C---:B------:R-:W-:Y:S01]  /*9380*/  @!P4 IMAD.SHL.U32 R12, R22.reuse, 0x2, RZ ;  /* 0x00000002160cc824 */ /* 0x040fe200078e00ff */
[----:B------:R-:W-:-:S03]  /*9390*/  @!P4 SHF.L.U64.HI R13, R22, 0x1, R23 ;  /* 0x00000001160dc819 */ /* 0x000fc60000010217 */
[C---:B------:R-:W-:Y:S01]  /*93a0*/  @!P5 IMAD.SHL.U32 R15, R186.reuse, 0x2, RZ ;  /* 0x00000002ba0fd824 */ /* 0x040fe200078e00ff */
[----:B------:R-:W-:Y:S02]  /*93b0*/  @!P5 SHF.L.U64.HI R9, R186, 0x1, R210 ;  /* 0x00000001ba09d819 */ /* 0x000fe400000102d2 */
[CC--:B----4-:R-:W-:Y:S02]  /*93c0*/  @!P4 IADD3 R10, P0, R3.reuse, R12.reuse, RZ ;  /* 0x0000000c030ac210 */ /* 0x0d0fe40007f1e0ff */
[----:B0-----:R-:W-:Y:S02]  /*93d0*/  @!P4 IADD3 R12, P1, R14, R12, RZ ;  /* 0x0000000c0e0cc210 */ /* 0x001fe40007f3e0ff */
[-C--:B------:R-:W-:Y:S01]  /*93e0*/  @!P5 IADD3 R20, P2, R3, R15.reuse, RZ ;  /* 0x0000000f0314d210 */ /* 0x080fe20007f5e0ff */
[----:B---3--:R-:W-:Y:S01]  /*93f0*/  @!P4 IMAD.X R11, R0, 0x1, R13, P0 ;  /* 0x00000001000bc824 */ /* 0x008fe200000e060d */
[----:B------:R-:W-:Y:S02]  /*9400*/  @!P5 IADD3 R14, P3, R14, R15, RZ ;  /* 0x0000000f0e0ed210 */ /* 0x000fe40007f7e0ff */
[----:B------:R-:W-:-:S02]  /*9410*/  CS2R R46, SRZ ;  /* 0x00000000002e7805 */ /* 0x000fc4000001ff00 */
[----:B------:R-:W-:Y:S01]  /*9420*/  CS2R R48, SRZ ;  /* 0x0000000000307805 */ /* 0x000fe2000001ff00 */
[--C-:B------:R-:W-:Y:S01]  /*9430*/  @!P5 IMAD.X R21, R0, 0x1, R9.reuse, P2 ;  /* 0x000000010015d824 */ /* 0x100fe200010e0609 */
[C---:B------:R-:W-:Y:S01]  /*9440*/  @!P4 IADD3.X R13, R4.reuse, R13, RZ, P1, !PT ;  /* 0x0000000d040dc210 */ /* 0x040fe20000ffe4ff */
[----:B------:R-:W-:Y:S01]  /*9450*/  @!P5 IMAD.X R15, R4, 0x1, R9, P3 ;  /* 0x00000001040fd824 */ /* 0x000fe200018e0609 */
[----:B------:R1:W5:Y:S04]  /*9460*/  @!P4 LD.E.64 R46, desc[UR54][R10.64] ;  /* 0x000000360a2ec980 */ /* 0x000368000c101b00 */
[----:B------:R1:W5:Y:S04]  /*9470*/  @!P5 LD.E.64 R40, desc[UR54][R20.64] ;  /* 0x000000361428d980 */ /* 0x000368000c101b00 */
[----:B------:R1:W5:Y:S04]  /*9480*/  @!P5 LD.E.64 R44, desc[UR54][R14.64] ;  /* 0x000000360e2cd980 */ /* 0x000368000c101b00 */
[----:B------:R1:W5:Y:S02]  /*9490*/  @!P4 LD.E.64 R48, desc[UR54][R12.64] ;  /* 0x000000360c30c980 */ /* 0x000364000c101b00 */
.L_x_1804:
[----:B------:R-:W-:Y:S05]  /*94a0*/  BSYNC B1 ;  /* 0x0000000000017941 */ /* 0x000fea0003800000 */
.L_x_1803:
[----:B---3-5:R-:W-:Y:S01]  /*94b0*/  IMAD.MOV.U32 R0, RZ, RZ, R48 ;  /* 0x000000ffff007224 */ /* 0x028fe200078e0030 */
[----:B------:R-:W-:Y:S01]  /*94c0*/  UMOV UR4, 0xffffffff ;  /* 0xffffffff00047882 */ /* 0x000fe20000000000 */
[----:B0-----:R-:W-:Y:S01]  /*94d0*/  IMAD.MOV.U32 R4, RZ, RZ, R44 ;  /* 0x000000ffff047224 */ /* 0x001fe200078e002c */
[----:B------:R-:W-:Y:S01]  /*94e0*/  CS2R R38, SRZ ;  /* 0x0000000000267805 */ /* 0x000fe2000001ff00 */
[----:B------:R-:W-:Y:S01]  /*94f0*/  IMAD.MOV.U32 R9, RZ, RZ, R45 ;  /* 0x000000ffff097224 */ /* 0x000fe200078e002d */
[----:B------:R-:W-:Y:S01]  /*9500*/  PRMT R65, R0, 0x7610, R65 ;  /* 0x0000761000417816 */ /* 0x000fe20000000041 */
[----:B----4-:R-:W-:Y:S01]  /*9510*/  IMAD.MOV.U32 R3, RZ, RZ, R49 ;  /* 0x000000ffff037224 */ /* 0x010fe200078e0031 */
[----:B------:R-:W-:Y:S01]  /*9520*/  PRMT R60, R4, 0x7610, R60 ;  /* 0x00007610043c7816 */ /* 0x000fe2000000003c */
[----:B------:R-:W-:Y:S01]  /*9530*/  IMAD.MOV.U32 R0, RZ, RZ, R46 ;  /* 0x000000ffff007224 */ /* 0x000fe200078e002e */
[----:B------:R-:W-:Y:S01]  /*9540*/  PRMT R59, R59, 0x5410, R9 ;  /* 0x000054103b3b7816 */ /* 0x000fe20000000009 */
[----:B------:R-:W-:Y:S01]  /*9550*/  IMAD.MOV.U32 R4, RZ, RZ, R40 ;  /* 0x000000ffff047224 */ /* 0x000fe200078e0028 */
[----:B------:R-:W-:Y:S01]  /*9560*/  PRMT R70, R3, 0x7610, R70 ;  /* 0x0000761003467816 */ /* 0x000fe20000000046 */
[----:B------:R-:W-:Y:S01]  /*9570*/  IMAD.MOV.U32 R9, RZ, RZ, R41 ;  /* 0x000000ffff097224 */ /* 0x000fe200078e0029 */
[----:B------:R-:W-:-:S02]  /*9580*/  MOV R3, R47 ;  /* 0x0000002f00037202 */ /* 0x000fc40000000f00 */
[----:B------:R-:W-:Y:S02]  /*9590*/  PRMT R65, R65, 0x5410, R0 ;  /* 0x0000541041417816 */ /* 0x000fe40000000000 */
[----:B------:R-:W-:Y:S02]  /*95a0*/  PRMT R70, R70, 0x5410, R3 ;  /* 0x0000541046467816 */ /* 0x000fe40000000003 */
[----:B------:R-:W-:Y:S02]  /*95b0*/  PRMT R60, R60, 0x5410, R4 ;  /* 0x000054103c3c7816 */ /* 0x000fe40000000004 */
[----:B------:R-:W-:Y:S01]  /*95c0*/  PRMT R59, R9, 0x7610, R59 ;  /* 0x00007610093b7816 */ /* 0x000fe2000000003b */
[----:B------:R-:W-:Y:S06]  /*95d0*/  BRA.DIV UR4, `(.L_x_1805) ;  /* 0x000001b6046c7947 */ /* 0x000fec000b800000 */
[----:B------:R0:W3:Y:S04]  /*95e0*/  SHFL.IDX PT, R0, R6, 0x1, 0x181f ;  /* 0x00381f0006007f89 */ /* 0x0000e800000e0000 */
[----:B------:R0:W4:Y:S04]  /*95f0*/  SHFL.IDX PT, R3, R5, 0x1, 0x181f ;  /* 0x00381f0005037f89 */ /* 0x00012800000e0000 */
[----:B------:R0:W0:Y:S04]  /*9600*/  SHFL.IDX PT, R4, R8, 0x1, 0x181f ;  /* 0x00381f0008047f89 */ /* 0x00002800000e0000 */
[----:B-1----:R1:W0:Y:S02]  /*9610*/  SHFL.IDX PT, R14, R7, 0x1, 0x181f ;  /* 0x00381f00070e7f89 */ /* 0x00222400000e0000 */
.L_x_2152:
[----:B------:R-:W-:Y:S01]  /*9620*/  VIADD R9, R57, 0x20 ;  /* 0x0000002039097836 */ /* 0x000fe20000000000 */
[----:B------:R-:W-:Y:S01]  /*9630*/  BSSY B1, `(.L_x_1806) ;  /* 0x000001d000017945 */ /* 0x000fe20003800000 */
[----:B------:R-:W-:Y:S02]  /*9640*/  CS2R R34, SRZ ;  /* 0x0000000000227805 */ /* 0x000fe4000001ff00 */
[----:B------:R-:W-:Y:S02]  /*9650*/  CS2R R36, SRZ ;  /* 0x0000000000247805 */ /* 0x000fe4000001ff00 */
[----:B------:R-:W-:Y:S02]  /*9660*/  CS2R R32, SRZ ;  /* 0x0000000000207805 */ /* 0x000fe4000001ff00 */
[----:B------:R-:W-:-:S13]  /*9670*/  ISETP.GE.AND P0, PT, R9, R64, PT ;  /* 0x000000400900720c */ /* 0x000fda0003f06270 */
        /* <DEDUP_REMOVED lines=11> */
[-C--:B------:R-:W-:Y:S02]  /*9730*/  @!P5 IADD3 R20, P2, R3, R11.reuse, RZ ;  /* 0x0000000b0314d210 */ /* 0x080fe40007f5e0ff */
[C---:B0-----:R-:W-:Y:S02]  /*9740*/  @!P4 IADD3 R12, P1, R14.reuse, R12, RZ ;  /* 0x0000000c0e0cc210 */ /* 0x041fe40007f3e0ff */
[----:B------:R-:W-:Y:S01]  /*9750*/  @!P5 IADD3 R14, P3, R14, R11, RZ ;  /* 0x0000000b0e0ed210 */ /* 0x000fe20007f7e0ff */
[----:B---3--:R-:W-:Y:S01]  /*9760*/  @!P5 IMAD.X R21, R0, 0x1, R15, P2 ;  /* 0x000000010015d824 */ /* 0x008fe200010e060f */
[----:B------:R-:W-:-:S02]  /*9770*/  CS2R R36, SRZ ;  /* 0x0000000000247805 */ /* 0x000fc4000001ff00 */
[----:B------:R-:W-:Y:S02]  /*9780*/  CS2R R38, SRZ ;  /* 0x0000000000267805 */ /* 0x000fe4000001ff00 */
[----:B------:R-:W-:Y:S01]  /*9790*/  @!P4 IADD3.X R11, R0, R9, RZ, P0, !PT ;  /* 0x00000009000bc210 */ /* 0x000fe200007fe4ff */
[C---:B------:R-:W-:Y:S01]  /*97a0*/  @!P4 IMAD.X R13, R4.reuse, 0x1, R9, P1 ;  /* 0x00000001040dc824 */ /* 0x040fe200008e0609 */
[----:B------:R0:W5:Y:S01]  /*97b0*/  @!P5 LD.E.64 R32, desc[UR54][R20.64] ;  /* 0x000000361420d980 */ /* 0x000162000c101b00 */
[----:B------:R-:W-:-:S03]  /*97c0*/  @!P5 IMAD.X R15, R4, 0x1, R15, P3 ;  /* 0x00000001040fd824 */ /* 0x000fc600018e060f */
[----:B------:R0:W5:Y:S04]  /*97d0*/  @!P4 LD.E.64 R36, desc[UR54][R10.64] ;  /* 0x000000360a24c980 */ /* 0x000168000c101b00 */
[----:B------:R0:W5:Y:S04]  /*97e0*/  @!P5 LD.E.64 R34, desc[UR54][R14.64] ;  /* 0x000000360e22d980 */ /* 0x000168000c101b00 */
[----:B------:R0:W5:Y:S02]  /*97f0*/  @!P4 LD.E.64 R38, desc[UR54][R12.64] ;  /* 0x000000360c26c980 */ /* 0x000164000c101b00 */
.L_x_1807:
[----:B------:R-:W-:Y:S05]  /*9800*/  BSYNC B1 ;  /* 0x0000000000017941 */ /* 0x000fea0003800000 */
.L_x_1806:
[----:B----45:R-:W-:Y:S01]  /*9810*/  IMAD.MOV.U32 R3, RZ, RZ, R39 ;  /* 0x000000ffff037224 */ /* 0x030fe200078e0027 */
[----:B------:R-:W-:Y:S01]  /*9820*/  UMOV UR4, 0xffffffff ;  /* 0xffffffff00047882 */ /* 0x000fe20000000000 */
[----:B0-----:R-:W-:Y:S02]  /*9830*/  IMAD.MOV.U32 R4, RZ, RZ, R34 ;  /* 0x000000ffff047224 */ /* 0x001fe400078e0022 */
[----:B------:R-:W-:Y:S01]  /*9840*/  IMAD.MOV.U32 R9, RZ, RZ, R35 ;  /* 0x000000ffff097224 */ /* 0x000fe200078e0023 */
[----:B------:R-:W-:Y:S01]  /*9850*/  PRMT R55, R55, 0x5410, R3 ;  /* 0x0000541037377816 */ /* 0x000fe20000000003 */
[----:B---3--:R-:W-:Y:S02]  /*9860*/  IMAD.MOV.U32 R0, RZ, RZ, R38 ;  /* 0x000000ffff007224 */ /* 0x008fe400078e0026 */
        /* <DEDUP_REMOVED lines=8> */
[----:B------:R-:W-:Y:S01]  /*98f0*/  PRMT R52, R4, 0x5410, R9 ;  /* 0x0000541004347816 */ /* 0x000fe20000000009 */
[----:B------:R-:W-:Y:S06]  /*9900*/  BRA.DIV UR4, `(.L_x_1808) ;  /* 0x000001b604107947 */ /* 0x000fec000b800000 */
[----:B------:R0:W3:Y:S04]  /*9910*/  SHFL.IDX PT, R0, R6, 0x2, 0x181f ;  /* 0x00581f0006007f89 */ /* 0x0000e800000e0000 */
[----:B------:R0:W4:Y:S04]  /*9920*/  SHFL.IDX PT, R3, R5, 0x2, 0x181f ;  /* 0x00581f0005037f89 */ /* 0x00012800000e0000 */
[----:B------:R0:W0:Y:S04]  /*9930*/  SHFL.IDX PT, R4, R8, 0x2, 0x181f ;  /* 0x00581f0008047f89 */ /* 0x00002800000e0000 */
[----:B------:R0:W0:Y:S02]  /*9940*/  SHFL.IDX PT, R14, R7, 0x2, 0x181f ;  /* 0x00581f00070e7f89 */ /* 0x00002400000e0000 */
.L_x_2158:
[----:B------:R-:W-:Y:S01]  /*9950*/  VIADD R9, R57, 0x40 ;  /* 0x0000004039097836 */ /* 0x000fe20000000000 */
[----:B------:R-:W-:Y:S01]  /*9960*/  BSSY B1, `(.L_x_1809) ;  /* 0x000001e000017945 */ /* 0x000fe20003800000 */
[----:B------:R-:W-:Y:S02]  /*9970*/  CS2R R30, SRZ ;  /* 0x00000000001e7805 */ /* 0x000fe4000001ff00 */
[----:B------:R-:W-:Y:S02]  /*9980*/  CS2R R20, SRZ ;  /* 0x0000000000147805 */ /* 0x000fe4000001ff00 */
[----:B------:R-:W-:Y:S02]  /*9990*/  CS2R R28, SRZ ;  /* 0x00000000001c7805 */ /* 0x000fe4000001ff00 */
        /* <DEDUP_REMOVED lines=13> */
[C---:B0-----:R-:W-:Y:S02]  /*9a70*/  @!P4 IADD3 R12, P1, R14.reuse, R12, RZ ;  /* 0x0000000c0e0cc210 */ /* 0x041fe40007f3e0ff */
[-C--:B------:R-:W-:Y:S02]  /*9a80*/  @!P5 IADD3 R26, P2, R3, R11.reuse, RZ ;  /* 0x0000000b031ad210 */ /* 0x080fe40007f5e0ff */
[----:B------:R-:W-:Y:S02]  /*9a90*/  @!P5 IADD3 R14, P3, R14, R11, RZ ;  /* 0x0000000b0e0ed210 */ /* 0x000fe40007f7e0ff */
[----:B------:R-:W-:-:S02]  /*9aa0*/  CS2R R28, SRZ ;  /* 0x00000000001c7805 */ /* 0x000fc4000001ff00 */
[C---:B---3--:R-:W-:Y:S02]  /*9ab0*/  @!P5 IADD3.X R27, R0.reuse, R15, RZ, P2, !PT ;  /* 0x0000000f001bd210 */ /* 0x048fe400017fe4ff */
[----:B------:R-:W-:Y:S01]  /*9ac0*/  CS2R R30, SRZ ;  /* 0x00000000001e7805 */ /* 0x000fe2000001ff00 */
[--C-:B------:R-:W-:Y:S02]  /*9ad0*/  @!P4 IMAD.X R11, R0, 0x1, R9.reuse, P0 ;  /* 0x00000001000bc824 */ /* 0x100fe400000e0609 */
[C---:B------:R-:W-:Y:S01]  /*9ae0*/  @!P4 IMAD.X R13, R4.reuse, 0x1, R9, P1 ;  /* 0x00000001040dc824 */ /* 0x040fe200008e0609 */
[----:B------:R0:W5:Y:S01]  /*9af0*/  @!P5 LD.E.64 R24, desc[UR54][R26.64] ;  /* 0x000000361a18d980 */ /* 0x000162000c101b00 */
[----:B------:R-:W-:-:S03]  /*9b00*/  @!P5 IMAD.X R15, R4, 0x1, R15, P3 ;  /* 0x00000001040fd824 */ /* 0x000fc600018e060f */
[----:B------:R0:W5:Y:S04]  /*9b10*/  @!P4 LD.E.64 R28, desc[UR54][R10.64] ;  /* 0x000000360a1cc980 */ /* 0x000168000c101b00 */
[----:B------:R0:W5:Y:S04]  /*9b20*/  @!P5 LD.E.64 R20, desc[UR54][R14.64] ;  /* 0x000000360e14d980 */ /* 0x000168000c101b00 */
[----:B------:R0:W5:Y:S02]  /*9b30*/  @!P4 LD.E.64 R30, desc[UR54][R12.64] ;  /* 0x000000360c1ec980 */ /* 0x000164000c101b00 */
.L_x_1810:
[----:B------:R-:W-:Y:S05]  /*9b40*/  BSYNC B1 ;  /* 0x0000000000017941 */ /* 0x000fea0003800000 */
.L_x_1809:
[----:B---3-5:R-:W-:Y:S01]  /*9b50*/  IMAD.MOV.U32 R0, RZ, RZ, R30 ;  /* 0x000000ffff007224 */ /* 0x028fe200078e001e */
[----:B------:R-:W-:Y:S01]  /*9b60*/  MOV R9, R21 ;  /* 0x0000001500097202 */ /* 0x000fe20000000f00 */
[----:B----4-:R-:W-:Y:S01]  /*9b70*/  IMAD.MOV.U32 R3, RZ, RZ, R31 ;  /* 0x000000ffff037224 */ /* 0x010fe200078e001f */
[----:B------:R-:W-:Y:S01]  /*9b80*/  UMOV UR4, 0xffffffff ;  /* 0xffffffff00047882 */ /* 0x000fe20000000000 */
[----:B0-----:R-:W-:Y:S01]  /*9b90*/  IMAD.MOV.U32 R4, RZ, RZ, R20 ;  /* 0x000000ffff047224 */ /* 0x001fe200078e0014 */
[----:B------:R-:W-:Y:S02]  /*9ba0*/  CS2R R26, SRZ ;  /* 0x00000000001a7805 */ /* 0x000fe4000001ff00 */
[----:B------:R-:W-:Y:S01]  /*9bb0*/  PRMT R53, R0, 0x5410, R3 ;  /* 0x0000541000357816 */ /* 0x000fe20000000003 */
[----:B------:R-:W-:Y:S01]  /*9bc0*/  IMAD.MOV.U32 R0, RZ, RZ, R28 ;  /* 0x000000ffff007224 */ /* 0x000fe200078e001c */
[----:B------:R-:W-:Y:S01]  /*9bd0*/  PRMT R43, R4, 0x5410, R9 ;  /* 0x00005410042b7816 */ /* 0x000fe20000000009 */
[----:B------:R-:W-:-:S02]  /*9be0*/  IMAD.MOV.U32 R3, RZ, RZ, R29 ;  /* 0x000000ffff037224 */ /* 0x000fc400078e001d */
[----:B------:R-:W-:Y:S02]  /*9bf0*/  IMAD.MOV.U32 R4, RZ, RZ, R24 ;  /* 0x000000ffff047224 */ /* 0x000fe400078e0018 */
[----:B------:R-:W-:Y:S01]  /*9c00*/  IMAD.MOV.U32 R9, RZ, RZ, R25 ;  /* 0x000000ffff097224 */ /* 0x000fe200078e0019 */
[----:B------:R-:W-:-:S04]  /*9c10*/  PRMT R54, R0, 0x5410, R3 ;  /* 0x0000541000367816 */ /* 0x000fc80000000003 */
[----:B------:R-:W-:Y:S01]  /*9c20*/  PRMT R50, R4, 0x5410, R9 ;  /* 0x0000541004327816 */ /* 0x000fe20000000009 */
[----:B------:R-:W-:Y:S06]  /*9c30*/  BRA.DIV UR4, `(.L_x_1811) ;  /* 0x000001b204b47947 */ /* 0x000fec000b800000 */
[----:B------:R0:W3:Y:S04]  /*9c40*/  SHFL.IDX PT, R0, R6, 0x3, 0x181f ;  /* 0x00781f0006007f89 */ /* 0x0000e800000e0000 */
[----:B------:R0:W4:Y:S04]  /*9c50*/  SHFL.IDX PT, R3, R5, 0x3, 0x181f ;  /* 0x00781f0005037f89 */ /* 0x00012800000e0000 */
[----:B------:R0:W0:Y:S04]  /*9c60*/  SHFL.IDX PT, R4, R8, 0x3, 0x181f ;  /* 0x00781f0008047f89 */ /* 0x00002800000e0000 */
[----:B------:R0:W0:Y:S02]  /*9c70*/  SHFL.IDX PT, R14, R7, 0x3, 0x181f ;  /* 0x00781f00070e7f89 */ /* 0x00002400000e0000 */
.L_x_2164:
[----:B------:R-:W-:Y:S01]  /*9c80*/  VIADD R57, R57, 0x60 ;  /* 0x0000006039397836 */ /* 0x000fe20000000000 */
[----:B------:R-:W-:Y:S01]  /*9c90*/  BSSY B1, `(.L_x_1812) ;  /* 0x000001d000017945 */ /* 0x000fe20003800000 */
[----:B------:R-:W-:Y:S02]  /*9ca0*/  CS2R R10, SRZ ;  /* 0x00000000000a7805 */ /* 0x000fe4000001ff00 */
[----:B------:R-:W-:Y:S02]  /*9cb0*/  CS2R R12, SRZ ;  /* 0x00000000000c7805 */ /* 0x000fe4000001ff00 */
[----:B0-2---:R-:W-:Y:S02]  /*9cc0*/  CS2R R8, SRZ ;  /* 0x0000000000087805 */ /* 0x005fe4000001ff00 */
[----:B------:R-:W-:-:S13]  /*9cd0*/  ISETP.GE.AND P0, PT, R57, R64, PT ;  /* 0x000000403900720c */ /* 0x000fda0003f06270 */
[----:B------:R-:W-:Y:S05]  /*9ce0*/  @P0 BRA `(.L_x_1813) ;  /* 0x00000000005c0947 */ /* 0x000fea0003800000 */
[----:B------:R-:W-:Y:S01]  /*9cf0*/  ULDC UR4, c[0x0][0x3f4] ;  /* 0x0000fd0000047ab9 */ /* 0x000fe20000000800 */
[----:B------:R-:W-:Y:S02]  /*9d00*/  CS2R R8, SRZ ;  /* 0x0000000000087805 */ /* 0x000fe4000001ff00 */
[----:B------:R-:W-:Y:S02]  /*9d10*/  ISETP.GE.AND P4, PT, R22, UR4, PT ;  /* 0x0000000416007c0c */ /* 0x000fe4000bf86270 */
[----:B------:R-:W-:-:S11]  /*9d20*/  ISETP.GE.AND P5, PT, R186, UR4, PT ;  /* 0x00000004ba007c0c */ /* 0x000fd6000bfa6270 */
[C---:B------:R-:W-:Y:S01]  /*9d30*/  @!P4 IMAD.SHL.U32 R56, R22.reuse, 0x2, RZ ;  /* 0x000000021638c824 */ /* 0x040fe200078e00ff */
[----:B------:R-:W-:Y:S02]  /*9d40*/  @!P4 SHF.L.U64.HI R5, R22, 0x1, R23 ;  /* 0x000000011605c819 */ /* 0x000fe40000010217 */
[----:B------:R-:W-:Y:S02]  /*9d50*/  @!P5 SHF.L.U32 R15, R186, 0x1, RZ ;  /* 0x00000001ba0fd819 */ /* 0x000fe400000006ff */
[-C--:B----4-:R-:W-:Y:S02]  /*9d60*/  @!P4 IADD3 R6, P0, R3, R56.reuse, RZ ;  /* 0x000000380306c210 */ /* 0x090fe40007f1e0ff */
[----:B------:R-:W-:Y:S02]  /*9d70*/  @!P4 IADD3 R56, P1, R14, R56, RZ ;  /* 0x000000380e38c210 */ /* 0x000fe40007f3e0ff */
[----:B------:R-:W-:Y:S02]  /*9d80*/  @!P5 SHF.L.U64.HI R11, R186, 0x1, R210 ;  /* 0x00000001ba0bd819 */ /* 0x000fe400000102d2 */
[----:B------:R-:W-:-:S02]  /*9d90*/  CS2R R12, SRZ ;  /* 0x00000000000c7805 */ /* 0x000fc4000001ff00 */
[-C--:B------:R-:W-:Y:S02]  /*9da0*/  @!P5 IADD3 R62, P2, R3, R15.reuse, RZ ;  /* 0x0000000f033ed210 */ /* 0x080fe40007f5e0ff */
[----:B------:R-:W-:Y:S02]  /*9db0*/  CS2R R26, SRZ ;  /* 0x00000000001a7805 */ /* 0x000fe4000001ff00 */
[----:B------:R-:W-:Y:S01]  /*9dc0*/  @!P5 IADD3 R14, P3, R14, R15, RZ ;  /* 0x0000000f0e0ed210 */ /* 0x000fe20007f7e0ff */
[C---:B-1-3--:R-:W-:Y:S02]  /*9dd0*/  @!P4 IMAD.X R7, R0.reuse, 0x1, R5, P0 ;  /* 0x000000010007c824 */ /* 0x04afe400000e0605 */
[--C-:B------:R-:W-:Y:S02]  /*9de0*/  @!P5 IMAD.X R63, R0, 0x1, R11.reuse, P2 ;  /* 0x00000001003fd824 */ /* 0x100fe400010e060b */
[C---:B------:R-:W-:Y:S01]  /*9df0*/  @!P5 IMAD.X R15, R4.reuse, 0x1, R11, P3 ;  /* 0x00000001040fd824 */ /* 0x040fe200018e060b */
[----:B------:R-:W-:Y:S01]  /*9e00*/  CS2R R10, SRZ ;  /* 0x00000000000a7805 */ /* 0x000fe2000001ff00 */
[----:B------:R-:W-:Y:S01]  /*9e10*/  @!P4 IMAD.X R57, R4, 0x1, R5, P1 ;  /* 0x000000010439c824 */ /* 0x000fe200008e0605 */
[----:B------:R0:W5:Y:S04]  /*9e20*/  @!P5 LD.E.64 R8, desc[UR54][R62.64] ;  /* 0x000000363e08d980 */ /* 0x000168000c101b00 */
[----:B------:R0:W5:Y:S04]  /*9e30*/  @!P5 LD.E.64 R10, desc[UR54][R14.64] ;  /* 0x000000360e0ad980 */ /* 0x000168000c101b00 */
[----:B------:R0:W5:Y:S04]  /*9e40*/  @!P4 LD.E.64 R12, desc[UR54][R6.64] ;  /* 0x00000036060cc980 */ /* 0x000168000c101b00 */
[----:B------:R0:W5:Y:S02]  /*9e50*/  @!P4 LD.E.64 R26, desc[UR54][R56.64] ;  /* 0x00000036381ac980 */ /* 0x000164000c101b00 */
.L_x_1813:
[----:B------:R-:W-:Y:S05]  /*9e60*/  BSYNC B1 ;  /* 0x0000000000017941 */ /* 0x000fea0003800000 */
.L_x_1812:
[----:B------:R-:W-:Y:S01]  /*9e70*/  ULEA.HI UR4, UR37, UR37, URZ, 0x1 ;  /* 0x0000002525047291 */ /* 0x000fe2000f8f083f */
[----:B----45:R-:W-:Y:S01]  /*9e80*/  IMAD.MOV.U32 R3, RZ, RZ, R26 ;  /* 0x000000ffff037224 */ /* 0x030fe200078e001a */
[----:B------:R-:W-:Y:S01]  /*9e90*/  MOV R4, R27 ;  /* 0x0000001b00047202 */ /* 0x000fe20000000f00 */
[----:B0-----:R-:W-:Y:S01]  /*9ea0*/  IMAD.MOV.U32 R6, RZ, RZ, R12 ;  /* 0x000000ffff067224 */ /* 0x001fe200078e000c */
[----:B------:R-:W-:Y:S01]  /*9eb0*/  ULOP3.LUT UR4, UR4, 0xfffffffe, URZ, 0xc0, !UPT ;  /* 0xfffffffe04047892 */ /* 0x000fe2000f8ec03f */
[----:B-1----:R-:W-:Y:S01]  /*9ec0*/  IMAD.MOV.U32 R7, RZ, RZ, R13 ;  /* 0x000000ffff077224 */ /* 0x002fe200078e000d */
[----:B------:R-:W-:Y:S01]  /*9ed0*/  PRMT R15, R3, 0x5410, R4 ;  /* 0x00005410030f7816 */ /* 0x000fe20000000004 */
[----:B------:R-:W-:Y:S01]  /*9ee0*/  IMAD.MOV.U32 R3, RZ, RZ, R10 ;  /* 0x000000ffff037224 */ /* 0x000fe200078e000a */
[----:B------:R-:W-:Y:S01]  /*9ef0*/  UIADD3 UR4, UR37, -UR4, URZ ;  /* 0x8000000425047290 */ /* 0x000fe2000fffe03f */
[----:B------:R-:W-:Y:S01]  /*9f00*/  IMAD.MOV.U32 R4, RZ, RZ, R11 ;  /* 0x000000ffff047224 */ /* 0x000fe200078e000b */
[----:B---3--:R-:W-:Y:S01]  /*9f10*/  VIADDMNMX R0, R64, -R193, 0x80, PT ;  /* 0x0000008040007446 */ /* 0x008fe200038009c1 */
[----:B------:R-:W-:Y:S01]  /*9f20*/  BSSY B1, `(.L_x_1814) ;  /* 0x000000a000017945 */ /* 0x000fe20003800000 */
[----:B------:R-:W-:Y:S01]  /*9f30*/  PRMT R56, R6, 0x5410, R7 ;  /* 0x0000541006387816 */ /* 0x000fe20000000007 */
[----:B------:R-:W-:Y:S01]  /*9f40*/  IMAD.MOV.U32 R6, RZ, RZ, R9 ;  /* 0x000000ffff067224 */ /* 0x000fe200078e0009 */
[----:B------:R-:W-:Y:S01]  /*9f50*/  PRMT R3, R3, 0x5410, R4 ;  /* 0x0000541003037816 */ /* 0x000fe20000000004 */
[----:B------:R-:W-:Y:S01]  /*9f60*/  IMAD.U32 R5, RZ, RZ, UR4 ;  /* 0x00000004ff057e24 */ /* 0x000fe2000f8e00ff */
[----:B------:R-:W-:Y:S01]  /*9f70*/  ISETP.GE.AND P1, PT, R188, R0, PT ;  /* 0x00000000bc00720c */ /* 0x000fe20003f26270 */
[----:B------:R-:W-:-:S03]  /*9f80*/  IMAD.MOV.U32 R4, RZ, RZ, R8 ;  /* 0x000000ffff047224 */ /* 0x000fc600078e0008 */
[----:B------:R-:W-:-:S04]  /*9f90*/  SHF.L.U32 R5, R5, 0x1f, RZ ;  /* 0x0000001f05057819 */ /* 0x000fc800000006ff */
[----:B------:R-:W0:Y:S02]  /*9fa0*/  SYNCS.PHASECHK.TRANS64.TRYWAIT P0, [R18+URZ+0x28800], R5 ;  /* 0x02880005120075a7 */ /* 0x000e24000800017f */
[----:B0-----:R-:W-:Y:S05]  /*9fb0*/  @!P0 BRA `(.L_x_1815) ;  /* 0x000001b000448947 */ /* 0x001fea0003800000 */
.L_x_2165:
[----:B------:R-:W-:Y:S05]  /*9fc0*/  BSYNC B1 ;  /* 0x0000000000017941 */ /* 0x000fea0003800000 */
.L_x_1814:
[----:B------:R-:W-:Y:S01]  /*9fd0*/  BSSY B1, `(.L_x_1816) ;  /* 0x000005e000017945 */ /* 0x000fe20003800000 */
[----:B------:R-:W-:-:S03]  /*9fe0*/  PRMT R14, R4, 0x5410, R6 ;  /* 0x00005410040e7816 */ /* 0x000fc60000000006 */
[----:B------:R-:W-:Y:S05]  /*9ff0*/  @P1 BRA `(.L_x_1817) ;  /* 0x00000004006c1947 */ /* 0x000fea0003800000 */
[----:B0-----:R-:W0:Y:S01]  /*a000*/  LDC R5, c[0x0][0x3f4] ;  /* 0x0000fd00ff057b82 */ /* 0x001e220000000800 */
[----:B------:R-:W-:Y:S01]  /*a010*/  BSSY B2, `(.L_x_1818) ;  /* 0x000002e000027945 */ /* 0x000fe20003800000 */
[-C--:B0-----:R-:W-:Y:S02]  /*a020*/  ISETP.GE.AND P0, PT, R22, R5.reuse, PT ;  /* 0x000000051600720c */ /* 0x081fe40003f06270 */
[----:B------:R-:W-:-:S11]  /*a030*/  ISETP.GE.AND P1, PT, R186, R5, PT ;  /* 0x00000005ba00720c */ /* 0x000fd60003f26270 */
[----:B------:R-:W-:Y:S05]  /*a040*/  @P0 BRA `(.L_x_1819) ;  /* 0x0000000000a80947 */ /* 0x000fea0003800000 */
[----:B------:R-:W0:Y:S01]  /*a050*/  LDS.128 R4, [R205] ;  /* 0x00000000cd047984 */ /* 0x000e220000000c00 */
[----:B------:R-:W-:Y:S01]  /*a060*/  SHF.R.U32.HI R61, RZ, 0x10, R47 ;  /* 0x00000010ff3d7819 */ /* 0x000fe2000001162f */
[--C-:B------:R-:W-:Y:S01]  /*a070*/  HADD2.F32 R62, -RZ, R65.reuse.H0_H0 ;  /* 0x20000041ff3e7230 */ /* 0x100fe20000004100 */
[--C-:B------:R-:W-:Y:S01]  /*a080*/  SHF.R.U32.HI R63, RZ, 0x10, R49.reuse ;  /* 0x00000010ff3f7819 */ /* 0x100fe20000011631 */
[----:B------:R-:W-:Y:S01]  /*a090*/  HADD2.F32 R57, -RZ, R65.H1_H1 ;  /* 0x30000041ff397230 */ /* 0x000fe20000004100 */
[----:B------:R-:W-:Y:S01]  /*a0a0*/  SHF.R.U64 R67, R48, 0x10, R49 ;  /* 0x0000001030437819 */ /* 0x000fe20000001231 */
[----:B------:R-:W-:Y:S01]  /*a0b0*/  HADD2.F32 R61, -RZ, R61.H0_H0 ;  /* 0x2000003dff3d7230 */ /* 0x000fe20000004100 */
[----:B------:R-:W-:Y:S01]  /*a0c0*/  SHF.R.U64 R69, R46, 0x10, R47 ;  /* 0x000000102e457819 */ /* 0x000fe2000000122f */
[----:B------:R-:W-:Y:S02]  /*a0d0*/  HADD2.F32 R63, -RZ, R63.H0_H0 ;  /* 0x2000003fff3f7230 */ /* 0x000fe40000004100 */
[----:B0-----:R-:W-:-:S02]  /*a0e0*/  HADD2.F32 R48, -RZ, R7.H0_H0 ;  /* 0x20000007ff307230 */ /* 0x001fc40000004100 */
[----:B------:R-:W-:Y:S02]  /*a0f0*/  HADD2.F32 R49, -RZ, R7.H1_H1 ;  /* 0x30000007ff317230 */ /* 0x000fe40000004100 */
[--C-:B------:R-:W-:Y:S02]  /*a100*/  HADD2.F32 R7, -RZ, R4.reuse.H0_H0 ;  /* 0x20000004ff077230 */ /* 0x100fe40000004100 */
[----:B------:R-:W-:Y:S02]  /*a110*/  HADD2.F32 R4, -RZ, R4.H1_H1 ;  /* 0x30000004ff047230 */ /* 0x000fe40000004100 */
[C---:B------:R-:W-:Y:S01]  /*a120*/  FMUL.FTZ R66, R49.reuse, R61 ;  /* 0x0000003d31427220 */ /* 0x040fe20000410000 */
[----:B------:R-:W-:Y:S01]  /*a130*/  FMUL.FTZ R65, R49, R63 ;  /* 0x0000003f31417220 */ /* 0x000fe20000410000 */
[--C-:B------:R-:W-:Y:S02]  /*a140*/  HADD2.F32 R46, -RZ, R6.reuse.H0_H0 ;  /* 0x20000006ff2e7230 */ /* 0x100fe40000004100 */
[----:B------:R-:W-:Y:S01]  /*a150*/  FMUL.FTZ R64, R4, R62 ;  /* 0x0000003e04407220 */ /* 0x000fe20000410000 */
[----:B------:R-:W-:-:S02]  /*a160*/  HADD2.F32 R47, -RZ, R6.H1_H1 ;  /* 0x30000006ff2f7230 */ /* 0x000fc40000004100 */
[C---:B------:R-:W-:Y:S01]  /*a170*/  FFMA.FTZ R68, R48.reuse, R63, R66 ;  /* 0x0000003f30447223 */ /* 0x040fe20000010042 */
[--C-:B------:R-:W-:Y:S02]  /*a180*/  HADD2.F32 R6, -RZ, R5.reuse.H0_H0 ;  /* 0x20000005ff067230 */ /* 0x100fe40000004100 */
[----:B------:R-:W-:Y:S01]  /*a190*/  FFMA.FTZ R65, R48, R61, -R65 ;  /* 0x0000003d30417223 */ /* 0x000fe20000010841 */
[-C--:B------:R-:W-:Y:S01]  /*a1a0*/  FMUL.FTZ R66, R4, R57.reuse ;  /* 0x0000003904427220 */ /* 0x080fe20000410000 */
[C---:B------:R-:W-:Y:S01]  /*a1b0*/  FFMA.FTZ R64, R7.reuse, R57, -R64 ;  /* 0x0000003907407223 */ /* 0x040fe20000010840 */
[----:B------:R-:W-:Y:S02]  /*a1c0*/  HADD2.F32 R5, -RZ, R5.H1_H1 ;  /* 0x30000005ff057230 */ /* 0x000fe40000004100 */
[--C-:B------:R-:W-:Y:S02]  /*a1d0*/  HADD2.F32 R57, -RZ, R70.reuse.H0_H0 ;  /* 0x20000046ff397230 */ /* 0x100fe40000004100 */
[----:B------:R-:W-:Y:S01]  /*a1e0*/  FFMA.FTZ R61, R7, R62, R66 ;  /* 0x0000003e073d7223 */ /* 0x000fe20000010042 */
[----:B------:R-:W-:-:S02]  /*a1f0*/  HADD2.F32 R48, -RZ, R70.H1_H1 ;  /* 0x30000046ff307230 */ /* 0x000fc40000004100 */
[----:B------:R-:W-:Y:S02]  /*a200*/  HADD2.F32 R49, -RZ, R67.H0_H0 ;  /* 0x20000043ff317230 */ /* 0x000fe40000004100 */
[C---:B------:R-:W-:Y:S01]  /*a210*/  FMUL.FTZ R63, R47.reuse, R57 ;  /* 0x000000392f3f7220 */ /* 0x040fe20000410000 */
[----:B------:R-:W-:Y:S02]  /*a220*/  HADD2.F32 R4, -RZ, R69.H0_H0 ;  /* 0x20000045ff047230 */ /* 0x000fe40000004100 */
[-C--:B------:R-:W-:Y:S01]  /*a230*/  FMUL.FTZ R66, R47, R48.reuse ;  /* 0x000000302f427220 */ /* 0x080fe20000410000 */
[C---:B------:R-:W-:Y:S01]  /*a240*/  FMUL.FTZ R7, R5.reuse, R49 ;  /* 0x0000003105077220 */ /* 0x040fe20000410000 */
[C---:B------:R-:W-:Y:S01]  /*a250*/  FFMA.FTZ R63, R46.reuse, R48, -R63 ;  /* 0x000000302e3f7223 */ /* 0x040fe2000001083f */
[-C--:B------:R-:W-:Y:S01]  /*a260*/  FMUL.FTZ R62, R5, R4.reuse ;  /* 0x00000004053e7220 */ /* 0x080fe20000410000 */
[----:B------:R-:W-:Y:S01]  /*a270*/  FFMA.FTZ R66, R46, R57, R66 ;  /* 0x000000392e427223 */ /* 0x000fe20000010042 */
[----:B------:R-:W-:Y:S01]  /*a280*/  FFMA.FTZ R5, R6, R4, -R7 ;  /* 0x0000000406057223 */ /* 0x000fe20000010807 */
[----:B------:R-:W-:Y:S01]  /*a290*/  F2FP.F16.F32.PACK_AB R7, R68, R65 ;  /* 0x000000414407723e */ /* 0x000fe200000000ff */
[----:B------:R-:W-:Y:S01]  /*a2a0*/  FFMA.FTZ R62, R6, R49, R62 ;  /* 0x00000031063e7223 */ /* 0x000fe2000001003e */
[----:B------:R-:W-:-:S02]  /*a2b0*/  F2FP.F16.F32.PACK_AB R4, R61, R64 ;  /* 0x000000403d04723e */ /* 0x000fc400000000ff */
[----:B------:R-:W-:Y:S02]  /*a2c0*/  F2FP.F16.F32.PACK_AB R6, R66, R63 ;  /* 0x0000003f4206723e */ /* 0x000fe400000000ff */
[----:B------:R-:W-:-:S05]  /*a2d0*/  F2FP.F16.F32.PACK_AB R5, R62, R5 ;  /* 0x000000053e05723e */ /* 0x000fca00000000ff */
[----:B------:R0:W-:Y:S02]  /*a2e0*/  STS.128 [R205], R4 ;  /* 0x00000004cd007388 */ /* 0x0001e40000000c00 */
.L_x_1819:
[----:B------:R-:W-:Y:S05]  /*a2f0*/  BSYNC B2 ;  /* 0x0000000000027941 */ /* 0x000fea0003800000 */
.L_x_1818:
[----:B------:R-:W-:Y:S05]  /*a300*/  @P1 BRA `(.L_x_1817) ;  /* 0x0000000000a81947 */ /* 0x000fea0003800000 */
[----:B0-----:R-:W0:Y:S01]  /*a310*/  LDS.128 R4, [R205+0x4000] ;  /* 0x00400000cd047984 */ /* 0x001e220000000c00 */
[----:B------:R-:W-:Y:S01]  /*a320*/  SHF.R.U32.HI R48, RZ, 0x10, R45 ;  /* 0x00000010ff307819 */ /* 0x000fe2000001162d */
[--C-:B------:R-:W-:Y:S01]  /*a330*/  HADD2.F32 R46, -RZ, R60.reuse.H1_H1 ;  /* 0x3000003cff2e7230 */ /* 0x100fe20000004100 */
[----:B------:R-:W-:Y:S01]  /*a340*/  SHF.R.U32.HI R47, RZ, 0x10, R41 ;  /* 0x00000010ff2f7819 */ /* 0x000fe20000011629 */
[----:B------:R-:W-:Y:S01]  /*a350*/  HADD2.F32 R60, -RZ, R60.H0_H0 ;  /* 0x2000003cff3c7230 */ /* 0x000fe20000004100 */
[----:B------:R-:W-:Y:S01]  /*a360*/  SHF.R.U64 R61, R44, 0x10, R45 ;  /* 0x000000102c3d7819 */ /* 0x000fe2000000122d */
[----:B------:R-:W-:Y:S01]  /*a370*/  HADD2.F32 R48, -RZ, R48.H0_H0 ;  /* 0x20000030ff307230 */ /* 0x000fe20000004100 */
[----:B------:R-:W-:Y:S01]  /*a380*/  SHF.R.U64 R63, R40, 0x10, R41 ;  /* 0x00000010283f7819 */ /* 0x000fe20000001229 */
[----:B------:R-:W-:Y:S02]  /*a390*/  HADD2.F32 R47, -RZ, R47.H0_H0 ;  /* 0x2000002fff2f7230 */ /* 0x000fe40000004100 */
[----:B0-----:R-:W-:-:S02]  /*a3a0*/  HADD2.F32 R45, -RZ, R7.H1_H1 ;  /* 0x30000007ff2d7230 */ /* 0x001fc40000004100 */
[----:B------:R-:W-:Y:S02]  /*a3b0*/  HADD2.F32 R44, -RZ, R7.H0_H0 ;  /* 0x20000007ff2c7230 */ /* 0x000fe40000004100 */
[--C-:B------:R-:W-:Y:S02]  /*a3c0*/  HADD2.F32 R7, -RZ, R4.reuse.H0_H0 ;  /* 0x20000004ff077230 */ /* 0x100fe40000004100 */
[CC--:B------:R-:W-:Y:S01]  /*a3d0*/  FMUL.FTZ R49, R45.reuse, R48.reuse ;  /* 0x000000302d317220 */ /* 0x0c0fe20000410000 */
[----:B------:R-:W-:Y:S01]  /*a3e0*/  FMUL.FTZ R45, R45, R47 ;  /* 0x0000002f2d2d7220 */ /* 0x000fe20000410000 */
[----:B------:R-:W-:Y:S02]  /*a3f0*/  HADD2.F32 R4, -RZ, R4.H1_H1 ;  /* 0x30000004ff047230 */ /* 0x000fe40000004100 */
[--C-:B------:R-:W-:Y:S02]  /*a400*/  HADD2.F32 R40, -RZ, R6.reuse.H0_H0 ;  /* 0x20000006ff287230 */ /* 0x100fe40000004100 */
[----:B------:R-:W-:Y:S01]  /*a410*/  FFMA.FTZ R64, R44, R48, R45 ;  /* 0x000000302c407223 */ /* 0x000fe2000001002d */
[----:B------:R-:W-:-:S02]  /*a420*/  HADD2.F32 R41, -RZ, R6.H1_H1 ;  /* 0x30000006ff297230 */ /* 0x000fc40000004100 */
[----:B------:R-:W-:Y:S01]  /*a430*/  FMUL.FTZ R62, R4, R60 ;  /* 0x0000003c043e7220 */ /* 0x000fe20000410000 */
[----:B------:R-:W-:Y:S02]  /*a440*/  HADD2.F32 R45, -RZ, R59.H1_H1 ;  /* 0x3000003bff2d7230 */ /* 0x000fe40000004100 */
[----:B------:R-:W-:Y:S01]  /*a450*/  FFMA.FTZ R57, R44, R47, -R49 ;  /* 0x0000002f2c397223 */ /* 0x000fe20000010831 */
[----:B------:R-:W-:Y:S02]  /*a460*/  HADD2.F32 R6, -RZ, R5.H0_H0 ;  /* 0x20000005ff067230 */ /* 0x000fe40000004100 */
[-C--:B------:R-:W-:Y:S01]  /*a470*/  FMUL.FTZ R48, R4, R46.reuse ;  /* 0x0000002e04307220 */ /* 0x080fe20000410000 */
[----:B------:R-:W-:Y:S02]  /*a480*/  HADD2.F32 R59, -RZ, R59.H0_H0 ;  /* 0x2000003bff3b7230 */ /* 0x000fe40000004100 */
[----:B------:R-:W-:Y:S01]  /*a490*/  FFMA.FTZ R62, R7, R46, -R62 ;  /* 0x0000002e073e7223 */ /* 0x000fe2000001083e */
[----:B------:R-:W-:-:S02]  /*a4a0*/  HADD2.F32 R5, -RZ, R5.H1_H1 ;  /* 0x30000005ff057230 */ /* 0x000fc40000004100 */
[----:B------:R-:W-:Y:S01]  /*a4b0*/  FFMA.FTZ R47, R7, R60, R48 ;  /* 0x0000003c072f7223 */ /* 0x000fe20000010030 */
        /* <DEDUP_REMOVED lines=14> */
[----:B------:R1:W-:Y:S02]  /*a5a0*/  STS.128 [R205+0x4000], R4 ;  /* 0x00400004cd007388 */ /* 0x0003e40000000c00 */
.L_x_1817:
[----:B------:R-:W-:Y:S05]  /*a5b0*/  BSYNC B1 ;  /* 0x0000000000017941 */ /* 0x000fea0003800000 */
.L_x_1816:
[----:B------:R-:W-:Y:S01]  /*a5c0*/  ISETP.GE.AND P0, PT, R217, R0, PT ;  /* 0x00000000d900720c */ /* 0x000fe20003f06270 */
[----:B------:R-:W-:-:S12]  /*a5d0*/  BSSY B1, `(.L_x_1820) ;  /* 0x000005d000017945 */ /* 0x000fd80003800000 */
[----:B------:R-:W-:Y:S05]  /*a5e0*/  @P0 BRA `(.L_x_1821) ;  /* 0x00000004006c0947 */ /* 0x000fea0003800000 */
[----:B01----:R-:W0:Y:S01]  /*a5f0*/  LDC R5, c[0x0][0x3f4] ;  /* 0x0000fd00ff057b82 */ /* 0x003e220000000800 */
[----:B------:R-:W-:Y:S01]  /*a600*/  BSSY B2, `(.L_x_1822) ;  /* 0x000002e000027945 */ /* 0x000fe20003800000 */
[-C--:B0-----:R-:W-:Y:S02]  /*a610*/  ISETP.GE.AND P0, PT, R22, R5.reuse, PT ;  /* 0x000000051600720c */ /* 0x081fe40003f06270 */
[----:B------:R-:W-:-:S11]  /*a620*/  ISETP.GE.AND P1, PT, R186, R5, PT ;  /* 0x00000005ba00720c */ /* 0x000fd60003f26270 */
[----:B------:R-:W-:Y:S05]  /*a630*/  @P0 BRA `(.L_x_1823) ;  /* 0x0000000000a80947 */ /* 0x000fea0003800000 */
[----:B------:R-:W0:Y:S01]  /*a640*/  LDS.128 R4, [R205+0x1000] ;  /* 0x00100000cd047984 */ /* 0x000e220000000c00 */
        /* <DEDUP_REMOVED lines=41> */
.L_x_1823:
[----:B------:R-:W-:Y:S05]  /*a8e0*/  BSYNC B2 ;  /* 0x0000000000027941 */ /* 0x000fea0003800000 */
.L_x_1822:
[----:B------:R-:W-:Y:S05]  /*a8f0*/  @P1 BRA `(.L_x_1821) ;  /* 0x0000000000a81947 */ /* 0x000fea0003800000 */
[----:B0-----:R-:W0:Y:S01]  /*a900*/  LDS.128 R4, [R205+0x5000] ;  /* 0x00500000cd047984 */ /* 0x001e220000000c00 */
[----:B------:R-:W-:Y:S01]  /*a910*/  SHF.R.U32.HI R37, RZ, 0x10, R33 ;  /* 0x00000010ff257819 */ /* 0x000fe20000011621 */
[----:B------:R-:W-:Y:S01]  /*a920*/  HADD2.F32 R36, -RZ, R52.H0_H0 ;  /* 0x20000034ff247230 */ /* 0x000fe20000004100 */
[--C-:B------:R-:W-:Y:S01]  /*a930*/  SHF.R.U32.HI R39, RZ, 0x10, R35.reuse ;  /* 0x00000010ff277819 */ /* 0x100fe20000011623 */
[----:B------:R-:W-:Y:S01]  /*a940*/  HADD2.F32 R38, -RZ, R51.H0_H0 ;  /* 0x20000033ff267230 */ /* 0x000fe20000004100 */
[----:B------:R-:W-:Y:S01]  /*a950*/  SHF.R.U64 R45, R34, 0x10, R35 ;  /* 0x00000010222d7819 */ /* 0x000fe20000001223 */
[----:B------:R-:W-:Y:S01]  /*a960*/  HADD2.F32 R37, -RZ, R37.H0_H0 ;  /* 0x20000025ff257230 */ /* 0x000fe20000004100 */
[----:B------:R-:W-:Y:S01]  /*a970*/  SHF.R.U64 R47, R32, 0x10, R33 ;  /* 0x00000010202f7819 */ /* 0x000fe20000001221 */
[----:B------:R-:W-:Y:S02]  /*a980*/  HADD2.F32 R39, -RZ, R39.H0_H0 ;  /* 0x20000027ff277230 */ /* 0x000fe40000004100 */
[----:B------:R-:W-:-:S02]  /*a990*/  HADD2.F32 R51, -RZ, R51.H1_H1 ;  /* 0x30000033ff337230 */ /* 0x000fc40000004100 */
[----:B------:R-:W-:Y:S02]  /*a9a0*/  HADD2.F32 R52, -RZ, R52.H1_H1 ;  /* 0x30000034ff347230 */ /* 0x000fe40000004100 */
[--C-:B0-----:R-:W-:Y:S02]  /*a9b0*/  HADD2.F32 R35, -RZ, R7.reuse.H1_H1 ;  /* 0x30000007ff237230 */ /* 0x101fe40000004100 */
[----:B------:R-:W-:Y:S02]  /*a9c0*/  HADD2.F32 R34, -RZ, R7.H0_H0 ;  /* 0x20000007ff227230 */ /* 0x000fe40000004100 */
[--C-:B------:R-:W-:Y:S02]  /*a9d0*/  HADD2.F32 R7, -RZ, R4.reuse.H0_H0 ;  /* 0x20000004ff077230 */ /* 0x100fe40000004100 */
[C---:B------:R-:W-:Y:S01]  /*a9e0*/  FMUL.FTZ R44, R35.reuse, R37 ;  /* 0x00000025232c7220 */ /* 0x040fe20000410000 */
[----:B------:R-:W-:Y:S02]  /*a9f0*/  HADD2.F32 R4, -RZ, R4.H1_H1 ;  /* 0x30000004ff047230 */ /* 0x000fe40000004100 */
[----:B------:R-:W-:Y:S01]  /*aa00*/  FMUL.FTZ R41, R35, R39 ;  /* 0x0000002723297220 */ /* 0x000fe20000410000 */
[----:B------:R-:W-:-:S02]  /*aa10*/  HADD2.F32 R32, -RZ, R6.H0_H0 ;  /* 0x20000006ff207230 */ /* 0x000fc40000004100 */
[----:B------:R-:W-:Y:S01]  /*aa20*/  FFMA.FTZ R46, R34, R39, R44 ;  /* 0x00000027222e7223 */ /* 0x000fe2000001002c */
[----:B------:R-:W-:Y:S02]  /*aa30*/  HADD2.F32 R33, -RZ, R6.H1_H1 ;  /* 0x30000006ff217230 */ /* 0x000fe40000004100 */
[----:B------:R-:W-:Y:S01]  /*aa40*/  FMUL.FTZ R40, R4, R38 ;  /* 0x0000002604287220 */ /* 0x000fe20000410000 */
[--C-:B------:R-:W-:Y:S02]  /*aa50*/  HADD2.F32 R6, -RZ, R5.reuse.H0_H0 ;  /* 0x20000005ff067230 */ /* 0x100fe40000004100 */
[----:B------:R-:W-:Y:S01]  /*aa60*/  FFMA.FTZ R41, R34, R37, -R41 ;  /* 0x0000002522297223 */ /* 0x000fe20000010829 */
[-C--:B------:R-:W-:Y:S01]  /*aa70*/  FMUL.FTZ R44, R4, R36.reuse ;  /* 0x00000024042c7220 */ /* 0x080fe20000410000 */
[----:B------:R-:W-:Y:S02]  /*aa80*/  HADD2.F32 R5, -RZ, R5.H1_H1 ;  /* 0x30000005ff057230 */ /* 0x000fe40000004100 */
[----:B------:R-:W-:Y:S01]  /*aa90*/  FFMA.FTZ R40, R7, R36, -R40 ;  /* 0x0000002407287223 */ /* 0x000fe20000010828 */
[----:B------:R-:W-:-:S02]  /*aaa0*/  HADD2.F32 R34, -RZ, R45.H0_H0 ;  /* 0x2000002dff227230 */ /* 0x000fc40000004100 */
[----:B------:R-:W-:Y:S01]  /*aab0*/  FFMA.FTZ R35, R7, R38, R44 ;  /* 0x0000002607237223 */ /* 0x000fe2000001002c */
[----:B------:R-:W-:Y:S02]  /*aac0*/  HADD2.F32 R4, -RZ, R47.H0_H0 ;  /* 0x2000002fff047230 */ /* 0x000fe40000004100 */
[CC--:B------:R-:W-:Y:S01]  /*aad0*/  FMUL.FTZ R37, R33.reuse, R51.reuse ;  /* 0x0000003321257220 */ /* 0x0c0fe20000410000 */
[----:B------:R-:W-:Y:S01]  /*aae0*/  FMUL.FTZ R36, R33, R52 ;  /* 0x0000003421247220 */ /* 0x000fe20000410000 */
[C---:B------:R-:W-:Y:S01]  /*aaf0*/  FMUL.FTZ R7, R5.reuse, R34 ;  /* 0x0000002205077220 */ /* 0x040fe20000410000 */
[----:B------:R-:W-:Y:S01]  /*ab00*/  FMUL.FTZ R33, R5, R4 ;  /* 0x0000000405217220 */ /* 0x000fe20000410000 */
[C---:B------:R-:W-:Y:S01]  /*ab10*/  FFMA.FTZ R37, R32.reuse, R52, -R37 ;  /* 0x0000003420257223 */ /* 0x040fe20000010825 */
[----:B------:R-:W-:Y:S01]  /*ab20*/  FFMA.FTZ R36, R32, R51, R36 ;  /* 0x0000003320247223 */ /* 0x000fe20000010024 */
[C---:B------:R-:W-:Y:S01]  /*ab30*/  FFMA.FTZ R5, R6.reuse, R4, -R7 ;  /* 0x0000000406057223 */ /* 0x040fe20000010807 */
[----:B------:R-:W-:Y:S01]  /*ab40*/  FFMA.FTZ R34, R6, R34, R33 ;  /* 0x0000002206227223 */ /* 0x000fe20000010021 */
[----:B------:R-:W-:-:S02]  /*ab50*/  F2FP.F16.F32.PACK_AB R7, R46, R41 ;  /* 0x000000292e07723e */ /* 0x000fc400000000ff */
[----:B------:R-:W-:Y:S02]  /*ab60*/  F2FP.F16.F32.PACK_AB R6, R36, R37 ;  /* 0x000000252406723e */ /* 0x000fe400000000ff */
[----:B------:R-:W-:Y:S02]  /*ab70*/  F2FP.F16.F32.PACK_AB R4, R35, R40 ;  /* 0x000000282304723e */ /* 0x000fe400000000ff */
[----:B------:R-:W-:-:S05]  /*ab80*/  F2FP.F16.F32.PACK_AB R5, R34, R5 ;  /* 0x000000052205723e */ /* 0x000fca00000000ff */
[----:B------:R2:W-:Y:S02]  /*ab90*/  STS.128 [R205+0x5000], R4 ;  /* 0x00500004cd007388 */ /* 0x0005e40000000c00 */
.L_x_1821:
[----:B------:R-:W-:Y:S05]  /*aba0*/  BSYNC B1 ;  /* 0x0000000000017941 */ /* 0x000fea0003800000 */
.L_x_1820:
[----:B------:R-:W-:Y:S01]  /*abb0*/  ISETP.GE.AND P0, PT, R216, R0, PT ;  /* 0x00000000d800720c */ /* 0x000fe20003f06270 */
[----:B------:R-:W-:-:S12]  /*abc0*/  BSSY B1, `(.L_x_1824) ;  /* 0x000005d000017945 */ /* 0x000fd80003800000 */
[----:B------:R-:W-:Y:S05]  /*abd0*/  @P0 BRA `(.L_x_1825) ;  /* 0x00000004006c0947 */ /* 0x000fea0003800000 */
[----:B012---:R-:W0:Y:S01]  /*abe0*/  LDC R5, c[0x0][0x3f4] ;  /* 0x0000fd00ff057b82 */ /* 0x007e220000000800 */
[----:B------:R-:W-:Y:S01]  /*abf0*/  BSSY B2, `(.L_x_1826) ;  /* 0x000002e000027945 */ /* 0x000fe20003800000 */
[-C--:B0-----:R-:W-:Y:S02]  /*ac00*/  ISETP.GE.AND P0, PT, R22, R5.reuse, PT ;  /* 0x000000051600720c */ /* 0x081fe40003f06270 */
[----:B------:R-:W-:-:S11]  /*ac10*/  ISETP.GE.AND P1, PT, R186, R5, PT ;  /* 0x00000005ba00720c */ /* 0x000fd60003f26270 */
[----:B------:R-:W-:Y:S05]  /*ac20*/  @P0 BRA `(.L_x_1827) ;  /* 0x0000000000a80947 */ /* 0x000fea0003800000 */
[----:B------:R-:W0:Y:S01]  /*ac30*/  LDS.128 R4, [R205+0x2000] ;  /* 0x00200000cd047984 */ /* 0x000e220000000c00 */
        /* <DEDUP_REMOVED lines=41> */
.L_x_1827:
[----:B------:R-:W-:Y:S05]  /*aed0*/  BSYNC B2 ;  /* 0x0000000000027941 */ /* 0x000fea0003800000 */
.L_x_1826:
[----:B------:R-:W-:Y:S05]  /*aee0*/  @P1 BRA `(.L_x_1825) ;  /* 0x0000000000a81947 */ /* 0x000fea0003800000 */
[----:B0-----:R-:W0:Y:S01]  /*aef0*/  LDS.128 R4, [R205+0x6000] ;  /* 0x00600000cd047984 */ /* 0x001e220000000c00 */
[----:B------:R-:W-:Y:S01]  /*af00*/  SHF.R.U32.HI R29, RZ, 0x10, R25 ;  /* 0x00000010ff1d7819 */ /* 0x000fe20000011619 */
[----:B------:R-:W-:Y:S01]  /*af10*/  HADD2.F32 R28, -RZ, R50.H0_H0 ;  /* 0x20000032ff1c7230 */ /* 0x000fe20000004100 */
[----:B------:R-:W-:Y:S01]  /*af20*/  SHF.R.U32.HI R31, RZ, 0x10, R21 ;  /* 0x00000010ff1f7819 */ /* 0x000fe20000011615 */
        /* <DEDUP_REMOVED lines=38> */
.L_x_1825:
[----:B------:R-:W-:Y:S05]  /*b190*/  BSYNC B1 ;  /* 0x0000000000017941 */ /* 0x000fea0003800000 */
.L_x_1824:
[----:B------:R-:W-:-:S13]  /*b1a0*/  ISETP.GE.AND P0, PT, R215, R0, PT ;  /* 0x00000000d700720c */ /* 0x000fda0003f06270 */
[----:B------:R-:W-:Y:S05]  /*b1b0*/  @P0 BRA `(.L_x_1828) ;  /* 0x0000002800a80947 */ /* 0x000fea0003800000 */
[----:B0123--:R-:W0:Y:S01]  /*b1c0*/  LDC R5, c[0x0][0x3f4] ;  /* 0x0000fd00ff057b82 */ /* 0x00fe220000000800 */
[----:B------:R-:W-:Y:S01]  /*b1d0*/  BSSY B1, `(.L_x_1829) ;  /* 0x000002e000017945 */ /* 0x000fe20003800000 */
[-C--:B0-----:R-:W-:Y:S02]  /*b1e0*/  ISETP.GE.AND P0, PT, R22, R5.reuse, PT ;  /* 0x000000051600720c */ /* 0x081fe40003f06270 */
[----:B------:R-:W-:-:S11]  /*b1f0*/  ISETP.GE.AND P1, PT, R186, R5, PT ;  /* 0x00000005ba00720c */ /* 0x000fd60003f26270 */
[----:B------:R-:W-:Y:S05]  /*b200*/  @P0 BRA `(.L_x_1830) ;  /* 0x0000000000a80947 */ /* 0x000fea0003800000 */
[----:B------:R-:W0:Y:S01]  /*b210*/  LDS.128 R4, [R205+0x3000] ;  /* 0x00300000cd047984 */ /* 0x000e220000000c00 */
[----:B------:R-:W-:Y:S01]  /*b220*/  SHF.R.U32.HI R24, RZ, 0x10, R13 ;  /* 0x00000010ff187819 */ /* 0x000fe2000001160d */
[----:B------:R-:W-:Y:S01]  /*b230*/  HADD2.F32 R21, -RZ, R56.H0_H0 ;  /* 0x20000038ff157230 */ /* 0x000fe20000004100 */
[--C-:B------:R-:W-:Y:S01]  /*b240*/  SHF.R.U64 R30, R26, 0x10, R27.reuse ;  /* 0x000000101a1e7819 */ /* 0x100fe2000000121b */
[--C-:B------:R-:W-:Y:S01]  /*b250*/  HADD2.F32 R25, -RZ, R15.reuse.H0_H0 ;  /* 0x2000000fff197230 */ /* 0x100fe20000004100 */
[----:B------:R-:W-:Y:S01]  /*b260*/  SHF.R.U32.HI R26, RZ, 0x10, R27 ;  /* 0x00000010ff1a7819 */ /* 0x000fe2000001161b */
[----:B------:R-:W-:Y:S01]  /*b270*/  HADD2.F32 R24, -RZ, R24.H0_H0 ;  /* 0x20000018ff187230 */ /* 0x000fe20000004100 */
[----:B------:R-:W-:Y:S01]  /*b280*/  SHF.R.U64 R32, R12, 0x10, R13 ;  /* 0x000000100c207819 */ /* 0x000fe2000000120d */
[----:B------:R-:W-:Y:S02]  /*b290*/  HADD2.F32 R15, -RZ, R15.H1_H1 ;  /* 0x3000000fff0f7230 */ /* 0x000fe40000004100 */
[----:B------:R-:W-:-:S02]  /*b2a0*/  HADD2.F32 R26, -RZ, R26.H0_H0 ;  /* 0x2000001aff1a7230 */ /* 0x000fc40000004100 */
        /* <DEDUP_REMOVED lines=8> */
[C---:B------:R-:W-:Y:S01]  /*b330*/  FFMA.FTZ R31, R13.reuse, R26, R29 ;  /* 0x0000001a0d1f7223 */ /* 0x040fe2000001001d */
[----:B------:R-:W-:Y:S02]  /*b340*/  HADD2.F32 R12, -RZ, R6.H1_H1 ;  /* 0x30000006ff0c7230 */ /* 0x000fe40000004100 */
[C---:B------:R-:W-:Y:S01]  /*b350*/  FMUL.FTZ R27, R4.reuse, R25 ;  /* 0x00000019041b7220 */ /* 0x040fe20000410000 */
[--C-:B------:R-:W-:Y:S02]  /*b360*/  HADD2.F32 R6, -RZ, R5.reuse.H0_H0 ;  /* 0x20000005ff067230 */ /* 0x100fe40000004100 */
[----:B------:R-:W-:Y:S01]  /*b370*/  FFMA.FTZ R28, R13, R24, -R28 ;  /* 0x000000180d1c7223 */ /* 0x000fe2000001081c */
[-C--:B------:R-:W-:Y:S01]  /*b380*/  FMUL.FTZ R29, R4, R21.reuse ;  /* 0x00000015041d7220 */ /* 0x080fe20000410000 */
[----:B------:R-:W-:Y:S02]  /*b390*/  HADD2.F32 R5, -RZ, R5.H1_H1 ;  /* 0x30000005ff057230 */ /* 0x000fe40000004100 */
[----:B------:R-:W-:Y:S01]  /*b3a0*/  FFMA.FTZ R27, R0, R21, -R27 ;  /* 0x00000015001b7223 */ /* 0x000fe2000001081b */
[----:B------:R-:W-:-:S02]  /*b3b0*/  HADD2.F32 R13, -RZ, R30.H0_H0 ;  /* 0x2000001eff0d7230 */ /* 0x000fc40000004100 */
[C---:B------:R-:W-:Y:S01]  /*b3c0*/  FMUL.FTZ R20, R12.reuse, R15 ;  /* 0x0000000f0c147220 */ /* 0x040fe20000410000 */
[----:B------:R-:W-:Y:S02]  /*b3d0*/  HADD2.F32 R4, -RZ, R32.H0_H0 ;  /* 0x20000020ff047230 */ /* 0x000fe40000004100 */
[-C--:B------:R-:W-:Y:S01]  /*b3e0*/  FMUL.FTZ R24, R12, R56.reuse ;  /* 0x000000380c187220 */ /* 0x080fe20000410000 */
[----:B------:R-:W-:Y:S01]  /*b3f0*/  FFMA.FTZ R0, R0, R25, R29 ;  /* 0x0000001900007223 */ /* 0x000fe2000001001d */
[----:B------:R-:W-:Y:S01]  /*b400*/  FMUL.FTZ R21, R5, R13 ;  /* 0x0000000d05157220 */ /* 0x000fe20000410000 */
[----:B------:R-:W-:Y:S01]  /*b410*/  FFMA.FTZ R20, R7, R56, -R20 ;  /* 0x0000003807147223 */ /* 0x000fe20000010814 */
[-C--:B------:R-:W-:Y:S01]  /*b420*/  FMUL.FTZ R12, R5, R4.reuse ;  /* 0x00000004050c7220 */ /* 0x080fe20000410000 */
[----:B------:R-:W-:Y:S01]  /*b430*/  FFMA.FTZ R15, R7, R15, R24 ;  /* 0x0000000f070f7223 */ /* 0x000fe20000010018 */
[C---:B------:R-:W-:Y:S01]  /*b440*/  FFMA.FTZ R5, R6.reuse, R4, -R21 ;  /* 0x0000000406057223 */ /* 0x040fe20000010815 */
[----:B------:R-:W-:Y:S01]  /*b450*/  F2FP.F16.F32.PACK_AB R7, R31, R28 ;  /* 0x0000001c1f07723e */ /* 0x000fe200000000ff */
[----:B------:R-:W-:Y:S01]  /*b460*/  FFMA.FTZ R12, R6, R13, R12 ;  /* 0x0000000d060c7223 */ /* 0x000fe2000001000c */
[----:B------:R-:W-:-:S02]  /*b470*/  F2FP.F16.F32.PACK_AB R4, R0, R27 ;  /* 0x0000001b0004723e */ /* 0x000fc400000000ff */
[----:B------:R-:W-:Y:S02]  /*b480*/  F2FP.F16.F32.PACK_AB R6, R15, R20 ;  /* 0x000000140f06723e */ /* 0x000fe400000000ff */
[----:B------:R-:W-:-:S05]  /*b490*/  F2FP.F16.F32.PACK_AB R5, R12, R5 ;  /* 0x000000050c05723e */ /* 0x000fca00000000ff */
[----:B------:R0:W-:Y:S02]  /*b4a0*/  STS.128 [R205+0x3000], R4 ;  /* 0x00300004cd007388 */ /* 0x0001e40000000c00 */
.L_x_1830:
[----:B------:R-:W-:Y:S05]  /*b4b0*/  BSYNC B1 ;  /* 0x0000000000017941 */ /* 0x000fea0003800000 */
.L_x_1829:
[----:B------:R-:W-:Y:S05]  /*b4c0*/  @P1 BRA `(.L_x_1828) ;  /* 0x0000002400e41947 */ /* 0x000fea0003800000 */
[----:B0-----:R-:W0:Y:S01]  /*b4d0*/  LDS.128 R4, [R205+0x7000] ;  /* 0x00700000cd047984 */ /* 0x001e220000000c00 */
[----:B------:R-:W-:Y:S01]  /*b4e0*/  SHF.R.U32.HI R15, RZ, 0x10, R11 ;  /* 0x00000010ff0f7819 */ /* 0x000fe2000001160b */
[----:B------:R-:W-:Y:S01]  /*b4f0*/  HADD2.F32 R13, -RZ, R3.H0_H0 ;  /* 0x20000003ff0d7230 */ /* 0x000fe20000004100 */
[----:B------:R-:W-:Y:S02]  /*b500*/  SHF.R.U32.HI R12, RZ, 0x10, R9 ;  /* 0x00000010ff0c7819 */ /* 0x000fe40000011609 */
[----:B------:R-:W-:Y:S01]  /*b510*/  SHF.R.U64 R24, R10, 0x10, R11 ;  /* 0x000000100a187819 */ /* 0x000fe2000000120b */
[----:B------:R-:W-:Y:S01]  /*b520*/  HADD2.F32 R15, -RZ, R15.H0_H0 ;  /* 0x2000000fff0f7230 */ /* 0x000fe20000004100 */
[----:B------:R-:W-:Y:S01]  /*b530*/  SHF.R.U64 R26, R8, 0x10, R9 ;  /* 0x00000010081a7819 */ /* 0x000fe20000001209 */
[----:B------:R-:W-:Y:S02]  /*b540*/  HADD2.F32 R12, -RZ, R12.H0_H0 ;  /* 0x2000000cff0c7230 */ /* 0x000fe40000004100 */
[----:B------:R-:W-:-:S02]  /*b550*/  HADD2.F32 R11, -RZ, R14.H0_H0 ;  /* 0x2000000eff0b7230 */ /* 0x000fc40000004100 */
[----:B------:R-:W-:Y:S02]  /*b560*/  HADD2.F32 R14, -RZ, R14.H1_H1 ;  /* 0x3000000eff0e7230 */ /* 0x000fe40000004100 */
[--C-:B0-----:R-:W-:Y:S02]  /*b570*/  HADD2.F32 R10, -RZ, R7.reuse.H1_H1 ;  /* 0x30000007ff0a7230 */ /* 0x101fe40000004100 */
[----:B------:R-:W-:Y:S02]  /*b580*/  HADD2.F32 R9, -RZ, R7.H0_H0 ;  /* 0x20000007ff097230 */ /* 0x000fe40000004100 */
[--C-:B------:R-:W-:Y:S02]  /*b590*/  HADD2.F32 R0, -RZ, R4.reuse.H0_H0 ;  /* 0x20000004ff007230 */ /* 0x100fe40000004100 */
[C---:B------:R-:W-:Y:S01]  /*b5a0*/  FMUL.FTZ R20, R10.reuse, R15 ;  /* 0x0000000f0a147220 */ /* 0x040fe20000410000 */
[----:B------:R-:W-:Y:S01]  /*b5b0*/  FMUL.FTZ R10, R10, R12 ;  /* 0x0000000c0a0a7220 */ /* 0x000fe20000410000 */
[----:B------:R-:W-:-:S02]  /*b5c0*/  HADD2.F32 R4, -RZ, R4.H1_H1 ;  /* 0x30000004ff047230 */ /* 0x000fc40000004100 */
[C---:B------:R-:W-:Y:S01]  /*b5d0*/  FFMA.FTZ R20, R9.reuse, R12, -R20 ;  /* 0x0000000c09147223 */ /* 0x040fe20000010814 */
[----:B------:R-:W-:Y:S01]  /*b5e0*/  FFMA.FTZ R25, R9, R15, R10 ;  /* 0x0000000f09197223 */ /* 0x000fe2000001000a */
[--C-:B------:R-:W-:Y:S02]  /*b5f0*/  HADD2.F32 R7, -RZ, R6.reuse.H0_H0 ;  /* 0x20000006ff077230 */ /* 0x100fe40000004100 */
[C---:B------:R-:W-:Y:S01]  /*b600*/  FMUL.FTZ R21, R4.reuse, R13 ;  /* 0x0000000d04157220 */ /* 0x040fe20000410000 */
[----:B------:R-:W-:Y:S02]  /*b610*/  HADD2.F32 R8, -RZ, R6.H1_H1 ;  /* 0x30000006ff087230 */ /* 0x000fe40000004100 */
[-C--:B------:R-:W-:Y:S01]  /*b620*/  FMUL.FTZ R15, R4, R11.reuse ;  /* 0x0000000b040f7220 */ /* 0x080fe20000410000 */
[----:B------:R-:W-:Y:S02]  /*b630*/  HADD2.F32 R9, -RZ, R3.H1_H1 ;  /* 0x30000003ff097230 */ /* 0x000fe40000004100 */
[----:B------:R-:W-:Y:S01]  /*b640*/  FFMA.FTZ R21, R0, R11, -R21 ;  /* 0x0000000b00157223 */ /* 0x000fe20000010815 */
[----:B------:R-:W-:-:S02]  /*b650*/  HADD2.F32 R6, -RZ, R5.H0_H0 ;  /* 0x20000005ff067230 */ /* 0x000fc40000004100 */
[----:B------:R-:W-:Y:S01]  /*b660*/  FFMA.FTZ R0, R0, R13, R15 ;  /* 0x0000000d00007223 */ /* 0x000fe2000001000f */
[----:B------:R-:W-:Y:S02]  /*b670*/  HADD2.F32 R5, -RZ, R5.H1_H1 ;  /* 0x30000005ff057230 */ /* 0x000fe40000004100 */
[CC--:B------:R-:W-:Y:S01]  /*b680*/  FMUL.FTZ R10, R8.reuse, R9.reuse ;  /* 0x00000009080a7220 */ /* 0x0c0fe20000410000 */
[----:B------:R-:W-:Y:S02]  /*b690*/  HADD2.F32 R4, -RZ, R24.H0_H0 ;  /* 0x20000018ff047230 */ /* 0x000fe40000004100 */
[-C--:B------:R-:W-:Y:S01]  /*b6a0*/  FMUL.FTZ R8, R8, R14.reuse ;  /* 0x0000000e08087220 */ /* 0x080fe20000410000 */
[----:B------:R-:W-:Y:S02]  /*b6b0*/  HADD2.F32 R3, -RZ, R26.H0_H0 ;  /* 0x2000001aff037230 */ /* 0x000fe40000004100 */
[----:B------:R-:W-:Y:S01]  /*b6c0*/  FFMA.FTZ R10, R7, R14, -R10 ;  /* 0x0000000e070a7223 */ /* 0x000fe2000001080a */
[----:B------:R-:W-:Y:S01]  /*b6d0*/  FMUL.FTZ R11, R5, R4 ;  /* 0x00000004050b7220 */ /* 0x000fe20000410000 */
[----:B------:R-:W-:Y:S01]  /*b6e0*/  FFMA.FTZ R9, R7, R9, R8 ;  /* 0x0000000907097223 */ /* 0x000fe20000010008 */
[-C--:B------:R-:W-:Y:S01]  /*b6f0*/  FMUL.FTZ R13, R5, R3.reuse ;  /* 0x00000003050d7220 */ /* 0x080fe20000410000 */
[----:B------:R-:W-:Y:S01]  /*b700*/  F2FP.F16.F32.PACK_AB R7, R25, R20 ;  /* 0x000000141907723e */ /* 0x000fe200000000ff */
[----:B------:R-:W-:-:S02]  /*b710*/  FFMA.FTZ R5, R6, R3, -R11 ;  /* 0x0000000306057223 */ /* 0x000fc4000001080b */
[----:B------:R-:W-:Y:S01]  /*b720*/  FFMA.FTZ R8, R6, R4, R13 ;  /* 0x0000000406087223 */ /* 0x000fe2000001000d */
[----:B------:R-:W-:Y:S02]  /*b730*/  F2FP.F16.F32.PACK_AB R6, R9, R10 ;  /* 0x0000000a0906723e */ /* 0x000fe400000000ff */
[----:B------:R-:W-:Y:S02]  /*b740*/  F2FP.F16.F32.PACK_AB R4, R0, R21 ;  /* 0x000000150004723e */ /* 0x000fe400000000ff */
[----:B------:R-:W-:-:S05]  /*b750*/  F2FP.F16.F32.PACK_AB R5, R8, R5 ;  /* 0x000000050805723e */ /* 0x000fca00000000ff */
[----:B------:R0:W-:Y:S01]  /*b760*/  STS.128 [R205+0x7000], R4 ;  /* 0x00700004cd007388 */ /* 0x0001e20000000c00 */
[----:B------:R-:W-:Y:S05]  /*b770*/  BRA `(.L_x_1828) ;  /* 0x0000002400387947 */ /* 0x000fea0003800000 */
.L_x_1801:
[----:B------:R-:W3:Y:S01]  /*b780*/  LDC R0, c[0x0][0x448] ;  /* 0x00011200ff007b82 */ /* 0x000ee20000000800 */
[----:B------:R-:W-:Y:S01]  /*b790*/  ULDC.64 UR4, c[0x0][0x3f8] ;  /* 0x0000fe0000047ab9 */ /* 0x000fe20000000a00 */
[----:B------:R-:W-:Y:S01]  /*b7a0*/  MOV R27, R29 ;  /* 0x0000001d001b7202 */ /* 0x000fe20000000f00 */
[----:B------:R-:W-:Y:S01]  /*b7b0*/  ULDC.64 UR6, c[0x0][0x408] ;  /* 0x0001020000067ab9 */ /* 0x000fe20000000a00 */
        /* <DEDUP_REMOVED lines=10> */
[C---:B------:R-:W-:Y:S01]  /*b860*/  IMAD R5, R3.reuse, UR5, R6 ;  /* 0x0000000503057c24 */ /* 0x040fe2000f8e0206 */
        /* <DEDUP_REMOVED lines=12> */
[----:B------:R-:W3:Y:S01]  /*b930*/  LDC R56, c[0x0][0x3f4] ;  /* 0x0000fd00ff387b82 */ /* 0x000ee20000000800 */
[----:B------:R-:W4:Y:S01]  /*b940*/  SHFL.IDX PT, R4, R10, RZ, 0x181f ;  /* 0x00181fff0a047589 */ /* 0x000f2200000e0000 */
[----:B------:R-:W-:-:S03]  /*b950*/  IMAD R0, R189, R0, RZ ;  /* 0x00000000bd007224 */ /* 0x000fc600078e02ff */
[----:B------:R-:W5:Y:S04]  /*b960*/  SHFL.IDX PT, R3, R43, RZ, 0x181f ;  /* 0x00181fff2b037589 */ /* 0x000f6800000e0000 */
[----:B------:R-:W0:Y:S04]  /*b970*/  SHFL.IDX PT, R14, R44, RZ, 0x181f ;  /* 0x00181fff2c0e7589 */ /* 0x000e2800000e0000 */
[----:B------:R-:W1:Y:S01]  /*b980*/  SHFL.IDX PT, R5, R45, RZ, 0x181f ;  /* 0x00181fff2d057589 */ /* 0x000e6200000e0000 */
[----:B---3--:R-:W-:-:S04]  /*b990*/  ISETP.GE.AND P0, PT, R16, R56, PT ;  /* 0x000000381000720c */ /* 0x008fc80003f06270 */
[----:B------:R-:W-:-:S13]  /*b9a0*/  ISETP.GE.OR P1, PT, R57, R0, P0 ;  /* 0x000000003900720c */ /* 0x000fda0000726670 */
[C---:B------:R-:W-:Y:S01]  /*b9b0*/  @!P1 IMAD.SHL.U32 R7, R16.reuse, 0x2, RZ ;  /* 0x0000000210079824 */ /* 0x040fe200078e00ff */
[----:B------:R-:W-:-:S04]  /*b9c0*/  @!P1 SHF.L.U64.HI R6, R16, 0x1, R17 ;  /* 0x0000000110069819 */ /* 0x000fc80000010211 */
[----:B----4-:R-:W-:-:S05]  /*b9d0*/  @!P1 IADD3 R4, P2, R4, R7, RZ ;  /* 0x0000000704049210 */ /* 0x010fca0007f5e0ff */
[----:B-----5:R-:W-:Y:S02]  /*b9e0*/  @!P1 IMAD.X R3, R3, 0x1, R6, P2 ;  /* 0x0000000103039824 */ /* 0x020fe400010e0606 */
[----:B------:R-:W-:-:S03]  /*b9f0*/  @!P1 IMAD.MOV.U32 R24, RZ, RZ, R4 ;  /* 0x000000ffff189224 */ /* 0x000fc600078e0004 */
[----:B------:R-:W-:-:S06]  /*ba00*/  @!P1 MOV R25, R3 ;  /* 0x0000000300199202 */ /* 0x000fcc0000000f00 */
[----:B------:R-:W3:Y:S01]  /*ba10*/  @!P1 LD.E.128 R24, desc[UR54][R24.64] ;  /* 0x0000003618189980 */ /* 0x000ee2000c101d00 */
[----:B0-----:R-:W-:-:S05]  /*ba20*/  @!P1 IADD3 R14, P2, R14, R7, RZ ;  /* 0x000000070e0e9210 */ /* 0x001fca0007f5e0ff */
[----:B-1----:R-:W-:Y:S02]  /*ba30*/  @!P1 IMAD.X R5, R5, 0x1, R6, P2 ;  /* 0x0000000105059824 */ /* 0x002fe400010e0606 */
[----:B------:R-:W-:-:S06]  /*ba40*/  @!P1 IMAD.MOV.U32 R4, RZ, RZ, R14 ;  /* 0x000000ffff049224 */ /* 0x000fcc00078e000e */
[----:B------:R-:W4:Y:S01]  /*ba50*/  @!P1 LD.E.128 R4, desc[UR54][R4.64] ;  /* 0x0000003604049980 */ /* 0x000f22000c101d00 */
[----:B------:R-:W-:Y:S02]  /*ba60*/  CS2R R48, SRZ ;  /* 0x0000000000307805 */ /* 0x000fe4000001ff00 */
[----:B------:R-:W-:Y:S02]  /*ba70*/  CS2R R50, SRZ ;  /* 0x0000000000327805 */ /* 0x000fe4000001ff00 */
[----:B------:R-:W-:Y:S01]  /*ba80*/  CS2R R36, SRZ ;  /* 0x0000000000247805 */ /* 0x000fe2000001ff00 */
[----:B------:R0:W1:Y:S01]  /*ba90*/  SHFL.IDX PT, R9, R45, 0x1, 0x181f ;  /* 0x00381f002d097f89 */ /* 0x00006200000e0000 */
[----:B------:R-:W-:-:S03]  /*baa0*/  CS2R R20, SRZ ;  /* 0x0000000000147805 */ /* 0x000fc6000001ff00 */
[----:B------:R0:W0:Y:S01]  /*bab0*/  SHFL.IDX PT, R14, R44, 0x1, 0x181f ;  /* 0x00381f002c0e7f89 */ /* 0x00002200000e0000 */
[----:B---3--:R-:W-:Y:S01]  /*bac0*/  @!P1 IMAD.MOV.U32 R48, RZ, RZ, R24 ;  /* 0x000000ffff309224 */ /* 0x008fe200078e0018 */
[----:B------:R-:W-:Y:S01]  /*bad0*/  @!P1 MOV R50, R26 ;  /* 0x0000001a00329202 */ /* 0x000fe20000000f00 */
[----:B------:R-:W-:Y:S01]  /*bae0*/  @!P1 IMAD.MOV.U32 R49, RZ, RZ, R25 ;  /* 0x000000ffff319224 */ /* 0x000fe200078e0019 */
[----:B------:R-:W-:Y:S01]  /*baf0*/  CS2R R24, SRZ ;  /* 0x0000000000187805 */ /* 0x000fe2000001ff00 */
[----:B------:R-:W-:Y:S02]  /*bb00*/  IMAD.MOV.U32 R3, RZ, RZ, R48 ;  /* 0x000000ffff037224 */ /* 0x000fe400078e0030 */
[----:B------:R-:W-:Y:S02]  /*bb10*/  IMAD.MOV.U32 R8, RZ, RZ, R49 ;  /* 0x000000ffff087224 */ /* 0x000fe400078e0031 */
[----:B------:R-:W-:Y:S01]  /*bb20*/  @!P1 IMAD.MOV.U32 R51, RZ, RZ, R27 ;  /* 0x000000ffff339224 */ /* 0x000fe200078e001b */
[----:B------:R-:W-:Y:S01]  /*bb30*/  PRMT R65, R65, 0x5410, R3 ;  /* 0x0000541041417816 */ /* 0x000fe20000000003 */
[----:B------:R-:W-:Y:S01]  /*bb40*/  IMAD.MOV.U32 R11, RZ, RZ, R50 ;  /* 0x000000ffff0b7224 */ /* 0x000fe200078e0032 */
[----:B------:R-:W-:Y:S01]  /*bb50*/  PRMT R67, R8, 0x7610, R67 ;  /* 0x0000761008437816 */ /* 0x000fe20000000043 */
[----:B------:R3:W0:Y:S01]  /*bb60*/  SHFL.IDX PT, R3, R43, 0x1, 0x181f ;  /* 0x00381f002b037f89 */ /* 0x00062200000e0000 */
[----:B------:R-:W-:Y:S01]  /*bb70*/  IMAD.MOV.U32 R12, RZ, RZ, R51 ;  /* 0x000000ffff0c7224 */ /* 0x000fe200078e0033 */
[----:B----4-:R-:W-:Y:S01]  /*bb80*/  @!P1 MOV R37, R7 ;  /* 0x0000000700259202 */ /* 0x010fe20000000f00 */
[----:B------:R-:W-:Y:S01]  /*bb90*/  @!P1 IMAD.MOV.U32 R20, RZ, RZ, R4 ;  /* 0x000000ffff149224 */ /* 0x000fe200078e0004 */
[----:B------:R3:W4:Y:S01]  /*bba0*/  SHFL.IDX PT, R8, R10, 0x1, 0x181f ;  /* 0x00381f000a087f89 */ /* 0x00072200000e0000 */
[----:B------:R-:W-:Y:S01]  /*bbb0*/  @!P1 IMAD.MOV.U32 R21, RZ, RZ, R5 ;  /* 0x000000ffff159224 */ /* 0x000fe200078e0005 */
[----:B------:R-:W-:Y:S01]  /*bbc0*/  PRMT R46, R11, 0x5410, R12 ;  /* 0x000054100b2e7816 */ /* 0x000fe2000000000c */
[----:B------:R-:W-:-:S02]  /*bbd0*/  @!P1 IMAD.MOV.U32 R36, RZ, RZ, R6 ;  /* 0x000000ffff249224 */ /* 0x000fc400078e0006 */
[----:B------:R-:W-:Y:S02]  /*bbe0*/  IMAD.MOV.U32 R4, RZ, RZ, R20 ;  /* 0x000000ffff047224 */ /* 0x000fe400078e0014 */
[----:B------:R-:W-:Y:S02]  /*bbf0*/  IMAD.MOV.U32 R5, RZ, RZ, R21 ;  /* 0x000000ffff057224 */ /* 0x000fe400078e0015 */
[----:B------:R-:W-:Y:S02]  /*bc00*/  IMAD.MOV.U32 R6, RZ, RZ, R36 ;  /* 0x000000ffff067224 */ /* 0x000fe400078e0024 */
[----:B------:R-:W-:Y:S01]  /*bc10*/  IMAD.MOV.U32 R7, RZ, RZ, R37 ;  /* 0x000000ffff077224 */ /* 0x000fe200078e0025 */
[----:B------:R-:W-:Y:S02]  /*bc20*/  PRMT R67, R67, 0x5410, R5 ;  /* 0x0000541043437816 */ /* 0x000fe40000000005 */
[----:B------:R-:W-:Y:S02]  /*bc30*/  PRMT R66, R6, 0x5410, R4 ;  /* 0x0000541006427816 */ /* 0x000fe40000000004 */
[----:B-1-3--:R-:W-:-:S07]  /*bc40*/  PRMT R65, R7, 0x7610, R65 ;  /* 0x0000761007417816 */ /* 0x00afce0000000041 */
.L_x_2175:
[----:B------:R-:W-:Y:S01]  /*bc50*/  VIADD R5, R57, 0x20 ;  /* 0x0000002039057836 */ /* 0x000fe20000000000 */
[----:B------:R-:W-:Y:S01]  /*bc60*/  BSSY B1, `(.L_x_1832) ;  /* 0x0000012000017945 */ /* 0x000fe20003800000 */
[----:B------:R-:W-:Y:S02]  /*bc70*/  CS2R R26, SRZ ;  /* 0x00000000001a7805 */ /* 0x000fe4000001ff00 */
[----:B------:R-:W-:Y:S02]  /*bc80*/  CS2R R6, SRZ ;  /* 0x0000000000067805 */ /* 0x000fe4000001ff00 */
[----:B------:R-:W-:Y:S02]  /*bc90*/  ISETP.GE.AND P1, PT, R5, R0, PT ;  /* 0x000000000500720c */ /* 0x000fe40003f26270 */
[----:B------:R-:W-:-:S11]  /*bca0*/  CS2R R4, SRZ ;  /* 0x0000000000047805 */ /* 0x000fd6000001ff00 */
[----:B------:R-:W-:Y:S05]  /*bcb0*/  @P1 BRA `(.L_x_1833) ;  /* 0x0000000000301947 */ /* 0x000fea0003800000 */
[----:B------:R-:W-:Y:S02]  /*bcc0*/  CS2R R26, SRZ ;  /* 0x00000000001a7805 */ /* 0x000fe4000001ff00 */
[----:B------:R-:W-:Y:S02]  /*bcd0*/  CS2R R4, SRZ ;  /* 0x0000000000047805 */ /* 0x000fe4000001ff00 */
[----:B------:R-:W-:Y:S01]  /*bce0*/  CS2R R6, SRZ ;  /* 0x0000000000067805 */ /* 0x000fe2000001ff00 */
[----:B------:R-:W-:Y:S06]  /*bcf0*/  @P0 BRA `(.L_x_1833) ;  /* 0x0000000000200947 */ /* 0x000fec0003800000 */
[C---:B------:R-:W-:Y:S01]  /*bd00*/  IMAD.SHL.U32 R15, R16.reuse, 0x2, RZ ;  /* 0x00000002100f7824 */ /* 0x040fe200078e00ff */
[----:B------:R-:W-:-:S04]  /*bd10*/  SHF.L.U64.HI R6, R16, 0x1, R17 ;  /* 0x0000000110067819 */ /* 0x000fc80000010211 */
[-C--:B----4-:R-:W-:Y:S02]  /*bd20*/  IADD3 R4, P1, R8, R15.reuse, RZ ;  /* 0x0000000f08047210 */ /* 0x090fe40007f3e0ff */
[----:B0-----:R-:W-:Y:S02]  /*bd30*/  IADD3 R14, P2, R14, R15, RZ ;  /* 0x0000000f0e0e7210 */ /* 0x001fe40007f5e0ff */
[----:B------:R-:W-:-:S03]  /*bd40*/  IADD3.X R5, R3, R6, RZ, P1, !PT ;  /* 0x0000000603057210 */ /* 0x000fc60000ffe4ff */
[----:B------:R-:W-:-:S03]  /*bd50*/  IMAD.X R15, R9, 0x1, R6, P2 ;  /* 0x00000001090f7824 */ /* 0x000fc600010e0606 */
[----:B------:R-:W5:Y:S04]  /*bd60*/  LD.E.128 R4, desc[UR54][R4.64] ;  /* 0x0000003604047980 */ /* 0x000f68000c101d00 */
[----:B------:R1:W5:Y:S02]  /*bd70*/  LD.E.128 R24, desc[UR54][R14.64] ;  /* 0x000000360e187980 */ /* 0x000364000c101d00 */
.L_x_1833:
[----:B------:R-:W-:Y:S05]  /*bd80*/  BSYNC B1 ;  /* 0x0000000000017941 */ /* 0x000fea0003800000 */
.L_x_1832:
[----:B0----5:R-:W-:Y:S01]  /*bd90*/  IMAD.MOV.U32 R3, RZ, RZ, R24 ;  /* 0x000000ffff037224 */ /* 0x021fe200078e0018 */
[----:B------:R-:W-:Y:S01]  /*bda0*/  UMOV UR4, 0xffffffff ;  /* 0xffffffff00047882 */ /* 0x000fe20000000000 */
[----:B----4-:R-:W-:Y:S02]  /*bdb0*/  IMAD.MOV.U32 R8, RZ, RZ, R25 ;  /* 0x000000ffff087224 */ /* 0x010fe400078e0019 */
[----:B------:R-:W-:Y:S02]  /*bdc0*/  IMAD.MOV.U32 R9, RZ, RZ, R26 ;  /* 0x000000ffff097224 */ /* 0x000fe400078e001a */
[----:B------:R-:W-:Y:S01]  /*bdd0*/  IMAD.MOV.U32 R11, RZ, RZ, R27 ;  /* 0x000000ffff0b7224 */ /* 0x000fe200078e001b */
[----:B------:R-:W-:Y:S01]  /*bde0*/  PRMT R58, R3, 0x5410, R8 ;  /* 0x00005410033a7816 */ /* 0x000fe20000000008 */
[----:B------:R-:W-:Y:S01]  /*bdf0*/  IMAD.MOV.U32 R3, RZ, RZ, R4 ;  /* 0x000000ffff037224 */ /* 0x000fe200078e0004 */
[----:B------:R-:W-:Y:S02]  /*be00*/  MOV R8, R5 ;  /* 0x0000000500087202 */ /* 0x000fe40000000f00 */
[----:B------:R-:W-:Y:S01]  /*be10*/  PRMT R59, R9, 0x5410, R11 ;  /* 0x00005410093b7816 */ /* 0x000fe2000000000b */
[----:B------:R-:W-:Y:S01]  /*be20*/  IMAD.MOV.U32 R9, RZ, RZ, R6 ;  /* 0x000000ffff097224 */ /* 0x000fe200078e0006 */
[----:B------:R-:W-:Y:S01]  /*be30*/  PRMT R60, R3, 0x5410, R8 ;  /* 0x00005410033c7816 */ /* 0x000fe20000000008 */
[----:B------:R-:W-:-:S05]  /*be40*/  IMAD.MOV.U32 R11, RZ, RZ, R7 ;  /* 0x000000ffff0b7224 */ /* 0x000fca00078e0007 */
[----:B------:R-:W-:Y:S01]  /*be50*/  PRMT R61, R9, 0x5410, R11 ;  /* 0x00005410093d7816 */ /* 0x000fe2000000000b */
[----:B------:R-:W-:Y:S06]  /*be60*/  BRA.DIV UR4, `(.L_x_1834) ;  /* 0x0000019a04147947 */ /* 0x000fec000b800000 */
[----:B------:R-:W0:Y:S01]  /*be70*/  SHFL.IDX PT, R8, R10, 0x2, 0x181f ;  /* 0x00581f000a087f89 */ /* 0x000e2200000e0000 */
[----:B------:R-:W-:-:S03]  /*be80*/  VIADD R9, R57, 0x40 ;  /* 0x0000004039097836 */ /* 0x000fc60000000000 */
[----:B------:R-:W3:Y:S02]  /*be90*/  SHFL.IDX PT, R3, R43, 0x2, 0x181f ;  /* 0x00581f002b037f89 */ /* 0x000ee400000e0000 */
[----:B------:R-:W-:Y:S02]  /*bea0*/  ISETP.GE.OR P1, PT, R9, R0, P0 ;  /* 0x000000000900720c */ /* 0x000fe40000726670 */
[----:B-1----:R-:W1:Y:S04]  /*beb0*/  SHFL.IDX PT, R14, R44, 0x2, 0x181f ;  /* 0x00581f002c0e7f89 */ /* 0x002e6800000e0000 */
[----:B------:R-:W4:Y:S07]  /*bec0*/  SHFL.IDX PT, R9, R45, 0x2, 0x181f ;  /* 0x00581f002d097f89 */ /* 0x000f2e00000e0000 */
[C---:B------:R-:W-:Y:S01]  /*bed0*/  @!P1 IMAD.SHL.U32 R29, R16.reuse, 0x2, RZ ;  /* 0x00000002101d9824 */ /* 0x040fe200078e00ff */
[----:B------:R-:W-:-:S04]  /*bee0*/  @!P1 SHF.L.U64.HI R28, R16, 0x1, R17 ;  /* 0x00000001101c9819 */ /* 0x000fc80000010211 */
[----:B0-----:R-:W-:-:S05]  /*bef0*/  @!P1 IADD3 R8, P2, R8, R29, RZ ;  /* 0x0000001d08089210 */ /* 0x001fca0007f5e0ff */
[----:B---3--:R-:W-:Y:S02]  /*bf00*/  @!P1 IMAD.X R3, R3, 0x1, R28, P2 ;  /* 0x0000000103039824 */ /* 0x008fe400010e061c */
[----:B------:R-:W-:-:S03]  /*bf10*/  @!P1 IMAD.MOV.U32 R32, RZ, RZ, R8 ;  /* 0x000000ffff209224 */ /* 0x000fc600078e0008 */
[----:B------:R-:W-:-:S06]  /*bf20*/  @!P1 MOV R33, R3 ;  /* 0x0000000300219202 */ /* 0x000fcc0000000f00 */
[----:B------:R-:W3:Y:S01]  /*bf30*/  @!P1 LD.E.128 R32, desc[UR54][R32.64] ;  /* 0x0000003620209980 */ /* 0x000ee2000c101d00 */
[----:B-1----:R-:W-:-:S05]  /*bf40*/  @!P1 IADD3 R14, P2, R14, R29, RZ ;  /* 0x0000001d0e0e9210 */ /* 0x002fca0007f5e0ff */
[----:B----4-:R-:W-:-:S04]  /*bf50*/  @!P1 IMAD.X R9, R9, 0x1, R28, P2 ;  /* 0x0000000109099824 */ /* 0x010fc800010e061c */
[----:B------:R-:W-:-:S05]  /*bf60*/  @!P1 IMAD.MOV.U32 R15, RZ, RZ, R9 ;  /* 0x000000ffff0f9224 */ /* 0x000fca00078e0009 */
[----:B------:R-:W4:Y:S01]  /*bf70*/  @!P1 LD.E.128 R28, desc[UR54][R14.64] ;  /* 0x000000360e1c9980 */ /* 0x000f22000c101d00 */
[----:B------:R-:W-:Y:S02]  /*bf80*/  CS2R R52, SRZ ;  /* 0x0000000000347805 */ /* 0x000fe4000001ff00 */
[----:B------:R-:W-:Y:S02]  /*bf90*/  CS2R R54, SRZ ;  /* 0x0000000000367805 */ /* 0x000fe4000001ff00 */
[----:B------:R-:W-:Y:S02]  /*bfa0*/  CS2R R38, SRZ ;  /* 0x0000000000267805 */ /* 0x000fe4000001ff00 */
[----:B------:R-:W-:Y:S01]  /*bfb0*/  CS2R R40, SRZ ;  /* 0x0000000000287805 */ /* 0x000fe2000001ff00 */
[----:B---3--:R-:W-:Y:S01]  /*bfc0*/  @!P1 IMAD.MOV.U32 R52, RZ, RZ, R32 ;  /* 0x000000ffff349224 */ /* 0x008fe200078e0020 */
[----:B------:R-:W-:Y:S01]  /*bfd0*/  @!P1 MOV R54, R34 ;  /* 0x0000002200369202 */ /* 0x000fe20000000f00 */
[----:B------:R-:W-:Y:S01]  /*bfe0*/  @!P1 IMAD.MOV.U32 R53, RZ, RZ, R33 ;  /* 0x000000ffff359224 */ /* 0x000fe200078e0021 */
[----:B------:R-:W0:Y:S01]  /*bff0*/  SHFL.IDX PT, R34, R44, 0x3, 0x181f ;  /* 0x00781f002c227f89 */ /* 0x000e2200000e0000 */
[----:B------:R-:W-:-:S02]  /*c000*/  IMAD.MOV.U32 R3, RZ, RZ, R52 ;  /* 0x000000ffff037224 */ /* 0x000fc400078e0034 */
[----:B------:R-:W-:Y:S01]  /*c010*/  IMAD.MOV.U32 R8, RZ, RZ, R53 ;  /* 0x000000ffff087224 */ /* 0x000fe200078e0035 */
[----:B------:R-:W1:Y:S01]  /*c020*/  SHFL.IDX PT, R33, R45, 0x3, 0x181f ;  /* 0x00781f002d217f89 */ /* 0x000e6200000e0000 */
[----:B------:R-:W-:-:S03]  /*c030*/  @!P1 IMAD.MOV.U32 R55, RZ, RZ, R35 ;  /* 0x000000ffff379224 */ /* 0x000fc600078e0023 */
[----:B------:R-:W-:Y:S01]  /*c040*/  PRMT R62, R3, 0x5410, R8 ;  /* 0x00005410033e7816 */ /* 0x000fe20000000008 */
[----:B------:R-:W-:Y:S01]  /*c050*/  IMAD.MOV.U32 R8, RZ, RZ, R54 ;  /* 0x000000ffff087224 */ /* 0x000fe200078e0036 */
[----:B------:R-:W3:Y:S01]  /*c060*/  SHFL.IDX PT, R3, R43, 0x3, 0x181f ;  /* 0x00781f002b037f89 */ /* 0x000ee200000e0000 */
[----:B------:R-:W-:Y:S01]  /*c070*/  IMAD.MOV.U32 R9, RZ, RZ, R55 ;  /* 0x000000ffff097224 */ /* 0x000fe200078e0037 */
[----:B----4-:R-:W-:Y:S01]  /*c080*/  @!P1 MOV R41, R31 ;  /* 0x0000001f00299202 */ /* 0x010fe20000000f00 */
[----:B------:R-:W-:Y:S01]  /*c090*/  @!P1 IMAD.MOV.U32 R38, RZ, RZ, R28 ;  /* 0x000000ffff269224 */ /* 0x000fe200078e001c */
[----:B------:R4:W0:Y:S01]  /*c0a0*/  SHFL.IDX PT, R32, R10, 0x3, 0x181f ;  /* 0x00781f000a207f89 */ /* 0x00082200000e0000 */
[----:B------:R-:W-:Y:S01]  /*c0b0*/  @!P1 IMAD.MOV.U32 R39, RZ, RZ, R29 ;  /* 0x000000ffff279224 */ /* 0x000fe200078e001d */
[----:B------:R-:W-:Y:S01]  /*c0c0*/  PRMT R47, R8, 0x5410, R9 ;  /* 0x00005410082f7816 */ /* 0x000fe20000000009 */
[----:B------:R-:W-:Y:S02]  /*c0d0*/  @!P1 IMAD.MOV.U32 R40, RZ, RZ, R30 ;  /* 0x000000ffff289224 */ /* 0x000fe400078e001e */
[----:B------:R-:W-:-:S02]  /*c0e0*/  IMAD.MOV.U32 R8, RZ, RZ, R38 ;  /* 0x000000ffff087224 */ /* 0x000fc400078e0026 */
[----:B------:R-:W-:Y:S02]  /*c0f0*/  IMAD.MOV.U32 R9, RZ, RZ, R39 ;  /* 0x000000ffff097224 */ /* 0x000fe400078e0027 */
[----:B----4-:R-:W-:Y:S02]  /*c100*/  IMAD.MOV.U32 R10, RZ, RZ, R40 ;  /* 0x000000ffff0a7224 */ /* 0x010fe400078e0028 */
[----:B------:R-:W-:Y:S01]  /*c110*/  IMAD.MOV.U32 R11, RZ, RZ, R41 ;  /* 0x000000ffff0b7224 */ /* 0x000fe200078e0029 */
[----:B------:R-:W-:Y:S02]  /*c120*/  PRMT R63, R8, 0x5410, R9 ;  /* 0x00005410083f7816 */ /* 0x000fe40000000009 */
[----:B------:R-:W-:Y:S02]  /*c130*/  CS2R R8, SRZ ;  /* 0x0000000000087805 */ /* 0x000fe4000001ff00 */
[----:B-1----:R-:W-:-:S07]  /*c140*/  PRMT R64, R10, 0x5410, R11 ;  /* 0x000054100a407816 */ /* 0x002fce000000000b */
.L_x_2185:
[----:B------:R-:W-:Y:S01]  /*c150*/  VIADD R57, R57, 0x60 ;  /* 0x0000006039397836 */ /* 0x000fe20000000000 */
[----:B------:R-:W-:Y:S01]  /*c160*/  BSSY B1, `(.L_x_1835) ;  /* 0x0000012000017945 */ /* 0x000fe20003800000 */
[----:B------:R-:W-:Y:S02]  /*c170*/  CS2R R10, SRZ ;  /* 0x00000000000a7805 */ /* 0x000fe4000001ff00 */
[----:B--2---:R-:W-:Y:S02]  /*c180*/  CS2R R12, SRZ ;  /* 0x00000000000c7805 */ /* 0x004fe4000001ff00 */
[----:B------:R-:W-:Y:S02]  /*c190*/  CS2R R14, SRZ ;  /* 0x00000000000e7805 */ /* 0x000fe4000001ff00 */
[----:B------:R-:W-:-:S13]  /*c1a0*/  ISETP.GE.AND P1, PT, R57, R0, PT ;  /* 0x000000003900720c */ /* 0x000fda0003f26270 */
[----:B------:R-:W-:Y:S05]  /*c1b0*/  @P1 BRA `(.L_x_1836) ;  /* 0x0000000000301947 */ /* 0x000fea0003800000 */
[----:B------:R-:W-:Y:S02]  /*c1c0*/  CS2R R10, SRZ ;  /* 0x00000000000a7805 */ /* 0x000fe4000001ff00 */
[----:B------:R-:W-:Y:S02]  /*c1d0*/  CS2R R12, SRZ ;  /* 0x00000000000c7805 */ /* 0x000fe4000001ff00 */
[----:B------:R-:W-:Y:S01]  /*c1e0*/  CS2R R14, SRZ ;  /* 0x00000000000e7805 */ /* 0x000fe2000001ff00 */
[----:B------:R-:W-:Y:S06]  /*c1f0*/  @P0 BRA `(.L_x_1836) ;  /* 0x0000000000200947 */ /* 0x000fec0003800000 */
[C---:B------:R-:W-:Y:S01]  /*c200*/  IMAD.SHL.U32 R9, R16.reuse, 0x2, RZ ;  /* 0x0000000210097824 */ /* 0x040fe200078e00ff */
[----:B------:R-:W-:-:S04]  /*c210*/  SHF.L.U64.HI R10, R16, 0x1, R17 ;  /* 0x00000001100a7819 */ /* 0x000fc80000010211 */
[-C--:B0-----:R-:W-:Y:S02]  /*c220*/  IADD3 R8, P2, R34, R9.reuse, RZ ;  /* 0x0000000922087210 */ /* 0x081fe40007f5e0ff */
[----:B------:R-:W-:-:S03]  /*c230*/  IADD3 R12, P1, R32, R9, RZ ;  /* 0x00000009200c7210 */ /* 0x000fc60007f3e0ff */
[----:B------:R-:W-:Y:S01]  /*c240*/  IMAD.X R9, R33, 0x1, R10, P2 ;  /* 0x0000000121097824 */ /* 0x000fe200010e060a */
[----:B---3--:R-:W-:-:S05]  /*c250*/  IADD3.X R13, R3, R10, RZ, P1, !PT ;  /* 0x0000000a030d7210 */ /* 0x008fca0000ffe4ff */
[----:B------:R-:W5:Y:S04]  /*c260*/  LD.E.128 R8, desc[UR54][R8.64] ;  /* 0x0000003608087980 */ /* 0x000f68000c101d00 */
[----:B------:R-:W5:Y:S02]  /*c270*/  LD.E.128 R12, desc[UR54][R12.64] ;  /* 0x000000360c0c7980 */ /* 0x000f64000c101d00 */
.L_x_1836:
[----:B------:R-:W-:Y:S05]  /*c280*/  BSYNC B1 ;  /* 0x0000000000017941 */ /* 0x000fea0003800000 */
.L_x_1835:
[----:B------:R-:W-:Y:S01]  /*c290*/  ULEA.HI UR4, UR37, UR37, URZ, 0x1 ;  /* 0x0000002525047291 */ /* 0x000fe2000f8f083f */
[----:B------:R-:W-:Y:S01]  /*c2a0*/  VIADDMNMX R0, R0, -R193, 0x80, PT ;  /* 0x0000008000007446 */ /* 0x000fe200038009c1 */
[----:B---3-5:R-:W-:Y:S01]  /*c2b0*/  IMAD.MOV.U32 R3, RZ, RZ, R8 ;  /* 0x000000ffff037224 */ /* 0x028fe200078e0008 */
[----:B------:R-:W-:Y:S01]  /*c2c0*/  BSSY B1, `(.L_x_1837) ;  /* 0x0000015000017945 */ /* 0x000fe20003800000 */
[----:B------:R-:W-:Y:S01]  /*c2d0*/  ULOP3.LUT UR4, UR4, 0xfffffffe, URZ, 0xc0, !UPT ;  /* 0xfffffffe04047892 */ /* 0x000fe2000f8ec03f */
[----:B------:R-:W-:Y:S01]  /*c2e0*/  IMAD.MOV.U32 R28, RZ, RZ, R9 ;  /* 0x000000ffff1c7224 */ /* 0x000fe200078e0009 */
[-C--:B------:R-:W-:Y:S01]  /*c2f0*/  ISETP.GE.OR P3, PT, R188, R0.reuse, P0 ;  /* 0x00000000bc00720c */ /* 0x080fe20000766670 */
[----:B------:R-:W-:Y:S01]  /*c300*/  IMAD.MOV.U32 R30, RZ, RZ, R13 ;  /* 0x000000ffff1e7224 */ /* 0x000fe200078e000d */
[----:B------:R-:W-:Y:S01]  /*c310*/  UIADD3 UR4, UR37, -UR4, URZ ;  /* 0x8000000425047290 */ /* 0x000fe2000fffe03f */
[-C--:B------:R-:W-:Y:S02]  /*c320*/  ISETP.GE.OR P2, PT, R217, R0.reuse, P0 ;  /* 0x00000000d900720c */ /* 0x080fe40000746670 */
[----:B------:R-:W-:-:S02]  /*c330*/  ISETP.GE.OR P1, PT, R216, R0, P0 ;  /* 0x00000000d800720c */ /* 0x000fc40000726670 */
[----:B------:R-:W-:Y:S01]  /*c340*/  ISETP.GE.OR P0, PT, R215, R0, P0 ;  /* 0x00000000d700720c */ /* 0x000fe20000706670 */
[----:B------:R-:W-:Y:S01]  /*c350*/  IMAD.U32 R29, RZ, RZ, UR4 ;  /* 0x00000004ff1d7e24 */ /* 0x000fe2000f8e00ff */
[----:B------:R-:W-:Y:S01]  /*c360*/  PRMT R43, R3, 0x5410, R28 ;  /* 0x00005410032b7816 */ /* 0x000fe2000000001c */
[----:B------:R-:W-:Y:S01]  /*c370*/  IMAD.MOV.U32 R0, RZ, RZ, R10 ;  /* 0x000000ffff007224 */ /* 0x000fe200078e000a */
[----:B------:R-:W-:Y:S01]  /*c380*/  MOV R28, R12 ;  /* 0x0000000c001c7202 */ /* 0x000fe20000000f00 */
[----:B------:R-:W-:Y:S01]  /*c390*/  IMAD.MOV.U32 R3, RZ, RZ, R11 ;  /* 0x000000ffff037224 */ /* 0x000fe200078e000b */
[----:B------:R-:W-:Y:S02]  /*c3a0*/  SHF.L.U32 R29, R29, 0x1f, RZ ;  /* 0x0000001f1d1d7819 */ /* 0x000fe400000006ff */
[----:B------:R-:W-:Y:S02]  /*c3b0*/  PRMT R45, R28, 0x5410, R30 ;  /* 0x000054101c2d7816 */ /* 0x000fe4000000001e */
[----:B------:R-:W1:Y:S01]  /*c3c0*/  SYNCS.PHASECHK.TRANS64.TRYWAIT P4, [R18+URZ+0x28800], R29 ;  /* 0x0288001d120075a7 */ /* 0x000e62000808017f */
[----:B------:R-:W-:Y:S01]  /*c3d0*/  PRMT R44, R0, 0x5410, R3 ;  /* 0x00005410002c7816 */ /* 0x000fe20000000003 */
[----:B------:R-:W-:-:S02]  /*c3e0*/  IMAD.MOV.U32 R0, RZ, RZ, R14 ;  /* 0x000000ffff007224 */ /* 0x000fc400078e000e */
[----:B------:R-:W-:Y:S01]  /*c3f0*/  IMAD.MOV.U32 R3, RZ, RZ, R15 ;  /* 0x000000ffff037224 */ /* 0x000fe200078e000f */
[----:B-1----:R-:W-:Y:S06]  /*c400*/  @!P4 BRA `(.L_x_1838) ;  /* 0x00000198000cc947 */ /* 0x002fec0003800000 */
.L_x_2186:
[----:B------:R-:W-:Y:S05]  /*c410*/  BSYNC B1 ;  /* 0x0000000000017941 */ /* 0x000fea0003800000 */
.L_x_1837:
[----:B------:R-:W-:Y:S04]  /*c420*/  BSSY B1, `(.L_x_1839) ;  /* 0x0000061000017945 */ /* 0x000fe80003800000 */
[----:B------:R-:W-:Y:S05]  /*c430*/  @P3 BRA `(.L_x_1840) ;  /* 0x00000004007c3947 */ /* 0x000fea0003800000 */
[----:B------:R-:W-:Y:S01]  /*c440*/  LEA.HI R28, R56, R207, RZ, 0x1d ;  /* 0x000000cf381c7211 */ /* 0x000fe200078fe8ff */
[--C-:B------:R-:W-:Y:S01]  /*c450*/  HADD2.F32 R68, -RZ, R67.reuse.H0_H0 ;  /* 0x20000043ff447230 */ /* 0x100fe20000004100 */
[----:B------:R-:W-:Y:S01]  /*c460*/  SHF.R.U64 R81, R48, 0x10, R49 ;  /* 0x0000001030517819 */ /* 0x000fe20000001231 */
[----:B------:R-:W-:Y:S01]  /*c470*/  HADD2.F32 R69, -RZ, R67.H1_H1 ;  /* 0x30000043ff457230 */ /* 0x000fe20000004100 */
[----:B------:R-:W-:Y:S01]  /*c480*/  SHF.R.S32.HI R31, RZ, 0x1f, R28 ;  /* 0x0000001fff1f7819 */ /* 0x000fe2000001141c */
[----:B-1----:R-:W-:Y:S01]  /*c490*/  IMAD.SHL.U32 R29, R28, 0x8, RZ ;  /* 0x000000081c1d7824 */ /* 0x002fe200078e00ff */
[--C-:B------:R-:W-:Y:S01]  /*c4a0*/  SHF.R.U32.HI R70, RZ, 0x10, R21.reuse ;  /* 0x00000010ff467819 */ /* 0x100fe20000011615 */
[----:B------:R-:W-:Y:S01]  /*c4b0*/  HADD2.F32 R67, -RZ, R66.H1_H1 ;  /* 0x30000042ff437230 */ /* 0x000fe20000004100 */
[----:B------:R-:W-:Y:S02]  /*c4c0*/  LEA.HI R31, R31, R28, RZ, 0x3 ;  /* 0x0000001c1f1f7211 */ /* 0x000fe400078f18ff */
[----:B------:R-:W-:Y:S01]  /*c4d0*/  LOP3.LUT R29, R29, 0x38, RZ, 0xc0, !PT ;  /* 0x000000381d1d7812 */ /* 0x000fe200078ec0ff */
[----:B------:R-:W-:Y:S01]  /*c4e0*/  HADD2.F32 R70, -RZ, R70.H0_H0 ;  /* 0x20000046ff467230 */ /* 0x000fe20000004100 */
[----:B------:R-:W-:Y:S01]  /*c4f0*/  SHF.R.U64 R78, R20, 0x10, R21 ;  /* 0x00000010144e7819 */ /* 0x000fe20000001215 */
[----:B------:R-:W-:Y:S01]  /*c500*/  IMAD.SHL.U32 R31, R31, 0x400, RZ ;  /* 0x000004001f1f7824 */ /* 0x000fe200078e00ff */
[----:B------:R-:W-:-:S02]  /*c510*/  LOP3.LUT R28, R29, 0x1c0, R222, 0xf8, !PT ;  /* 0x000001c01d1c7812 */ /* 0x000fc400078ef8de */
[----:B------:R-:W-:Y:S02]  /*c520*/  SHF.R.U32.HI R71, RZ, 0x10, R49 ;  /* 0x00000010ff477819 */ /* 0x000fe40000011631 */
[----:B0-----:R-:W-:Y:S02]  /*c530*/  LOP3.LUT R32, R28, R203, RZ, 0x3c, !PT ;  /* 0x000000cb1c207212 */ /* 0x001fe400078e3cff */
[----:B------:R-:W-:Y:S02]  /*c540*/  LOP3.LUT R33, R31, 0x7fffe000, RZ, 0xc0, !PT ;  /* 0x7fffe0001f217812 */ /* 0x000fe400078ec0ff */
[----:B------:R-:W0:Y:S01]  /*c550*/  LDS.128 R28, [R205] ;  /* 0x00000000cd1c7984 */ /* 0x000e220000000c00 */
[--C-:B------:R-:W-:Y:S02]  /*c560*/  SHF.R.U64 R80, R50, 0x10, R51.reuse ;  /* 0x0000001032507819 */ /* 0x100fe40000001233 */
[----:B------:R-:W-:Y:S02]  /*c570*/  IADD3 R33, R32, R33, R204 ;  /* 0x0000002120217210 */ /* 0x000fe40007ffe0cc */
[----:B------:R-:W-:-:S02]  /*c580*/  SHF.R.U32.HI R79, RZ, 0x10, R51 ;  /* 0x00000010ff4f7819 */ /* 0x000fc40000011633 */
[--C-:B------:R-:W-:Y:S01]  /*c590*/  SHF.R.U32.HI R75, RZ, 0x10, R37.reuse ;  /* 0x00000010ff4b7819 */ /* 0x100fe20000011625 */
[----:B------:R-:W-:Y:S01]  /*c5a0*/  IMAD R57, R33, 0x2, R18 ;  /* 0x0000000221397824 */ /* 0x000fe200078e0212 */
[----:B------:R-:W-:-:S04]  /*c5b0*/  SHF.R.U64 R77, R36, 0x10, R37 ;  /* 0x00000010244d7819 */ /* 0x000fc80000001225 */
[----:B------:R-:W1:Y:S01]  /*c5c0*/  LDS.128 R32, [R57+0x10400] ;  /* 0x0104000039207984 */ /* 0x000e620000000c00 */
[--C-:B0-----:R-:W-:Y:S02]  /*c5d0*/  HADD2.F32 R21, -RZ, R29.reuse.H0_H0 ;  /* 0x2000001dff157230 */ /* 0x101fe40000004100 */
[----:B------:R-:W-:Y:S02]  /*c5e0*/  HADD2.F32 R29, -RZ, R29.H1_H1 ;  /* 0x3000001dff1d7230 */ /* 0x000fe40000004100 */
[----:B------:R-:W-:Y:S02]  /*c5f0*/  HADD2.F32 R20, -RZ, R28.H0_H0 ;  /* 0x2000001cff147230 */ /* 0x000fe40000004100 */
[----:B------:R-:W-:Y:S02]  /*c600*/  HADD2.F32 R36, -RZ, R30.H0_H0 ;  /* 0x2000001eff247230 */ /* 0x000fe40000004100 */
[--C-:B------:R-:W-:Y:S02]  /*c610*/  HADD2.F32 R37, -RZ, R31.reuse.H0_H0 ;  /* 0x2000001fff257230 */ /* 0x100fe40000004100 */
[----:B------:R-:W-:-:S02]  /*c620*/  HADD2.F32 R31, -RZ, R31.H1_H1 ;  /* 0x3000001fff1f7230 */ /* 0x000fc40000004100 */
[----:B------:R-:W-:Y:S02]  /*c630*/  HADD2.F32 R28, -RZ, R28.H1_H1 ;  /* 0x3000001cff1c7230 */ /* 0x000fe40000004100 */
[--C-:B-1----:R-:W-:Y:S02]  /*c640*/  HADD2.F32 R48, -RZ, R33.reuse.H0_H0 ;  /* 0x20000021ff307230 */ /* 0x102fe40000004100 */
[----:B------:R-:W-:Y:S02]  /*c650*/  HADD2.F32 R49, -RZ, R33.H1_H1 ;  /* 0x30000021ff317230 */ /* 0x000fe40000004100 */
[----:B------:R-:W-:Y:S02]  /*c660*/  HADD2.F32 R33, -RZ, R32.H0_H0 ;  /* 0x20000020ff217230 */ /* 0x000fe40000004100 */
[C---:B------:R-:W-:Y:S01]  /*c670*/  FMUL.FTZ R72, R48.reuse, R69 ;  /* 0x0000004530487220 */ /* 0x040fe20000410000 */
[----:B------:R-:W-:Y:S01]  /*c680*/  FMUL.FTZ R74, R48, R68 ;  /* 0x00000044304a7220 */ /* 0x000fe20000410000 */
[----:B------:R-:W-:-:S02]  /*c690*/  HADD2.F32 R48, -RZ, R71.H0_H0 ;  /* 0x20000047ff307230 */ /* 0x000fc40000004100 */
[C---:B------:R-:W-:Y:S01]  /*c6a0*/  FFMA.FTZ R72, R21.reuse, R68, -R72 ;  /* 0x0000004415487223 */ /* 0x040fe20000010848 */
[----:B------:R-:W-:Y:S01]  /*c6b0*/  FFMA.FTZ R74, R21, R69, R74 ;  /* 0x00000045154a7223 */ /* 0x000fe2000001004a */
[C---:B------:R-:W-:Y:S01]  /*c6c0*/  FMUL.FTZ R68, R49.reuse, R70 ;  /* 0x0000004631447220 */ /* 0x040fe20000410000 */
[----:B------:R-:W-:Y:S02]  /*c6d0*/  HADD2.F32 R21, -RZ, R65.H1_H1 ;  /* 0x30000041ff157230 */ /* 0x000fe40000004100 */
[-C--:B------:R-:W-:Y:S01]  /*c6e0*/  FMUL.FTZ R76, R49, R48.reuse ;  /* 0x00000030314c7220 */ /* 0x080fe20000410000 */
[----:B------:R-:W-:Y:S01]  /*c6f0*/  FMUL.FTZ R69, R33, R67 ;  /* 0x0000004321457220 */ /* 0x000fe20000410000 */
[----:B------:R-:W-:Y:S01]  /*c700*/  FFMA.FTZ R71, R29, R48, -R68 ;  /* 0x000000301d477223 */ /* 0x000fe20000010844 */
[----:B------:R-:W-:Y:S02]  /*c710*/  HADD2.F32 R50, -RZ, R34.H0_H0 ;  /* 0x20000022ff327230 */ /* 0x000fe40000004100 */
[-C--:B------:R-:W-:Y:S01]  /*c720*/  FMUL.FTZ R48, R33, R21.reuse ;  /* 0x0000001521307220 */ /* 0x080fe20000410000 */
[----:B------:R-:W-:Y:S01]  /*c730*/  FFMA.FTZ R69, R20, R21, -R69 ;  /* 0x0000001514457223 */ /* 0x000fe20000010845 */
[----:B------:R-:W-:-:S02]  /*c740*/  HADD2.F32 R49, -RZ, R66.H0_H0 ;  /* 0x20000042ff317230 */ /* 0x000fc40000004100 */
[----:B------:R-:W-:Y:S01]  /*c750*/  FFMA.FTZ R73, R29, R70, R76 ;  /* 0x000000461d497223 */ /* 0x000fe2000001004c */
[--C-:B------:R-:W-:Y:S02]  /*c760*/  HADD2.F32 R21, -RZ, R46.reuse.H0_H0 ;  /* 0x2000002eff157230 */ /* 0x100fe40000004100 */
[----:B------:R-:W-:Y:S01]  /*c770*/  FFMA.FTZ R67, R20, R67, R48 ;  /* 0x0000004314437223 */ /* 0x000fe20000010030 */
[----:B------:R-:W-:Y:S02]  /*c780*/  HADD2.F32 R51, -RZ, R35.H0_H0 ;  /* 0x20000023ff337230 */ /* 0x000fe40000004100 */
[C---:B------:R-:W-:Y:S01]  /*c790*/  FMUL.FTZ R29, R50.reuse, R49 ;  /* 0x00000031321d7220 */ /* 0x040fe20000410000 */
[----:B------:R-:W-:Y:S02]  /*c7a0*/  HADD2.F32 R48, -RZ, R65.H0_H0 ;  /* 0x20000041ff307230 */ /* 0x000fe40000004100 */
[----:B------:R-:W-:Y:S01]  /*c7b0*/  FMUL.FTZ R33, R50, R21 ;  /* 0x0000001532217220 */ /* 0x000fe20000410000 */
[----:B------:R-:W-:-:S02]  /*c7c0*/  HADD2.F32 R46, -RZ, R46.H1_H1 ;  /* 0x3000002eff2e7230 */ /* 0x000fc40000004100 */
[C---:B------:R-:W-:Y:S01]  /*c7d0*/  FFMA.FTZ R65, R36.reuse, R21, -R29 ;  /* 0x0000001524417223 */ /* 0x040fe2000001081d */
[----:B------:R-:W-:Y:S02]  /*c7e0*/  HADD2.F32 R35, -RZ, R35.H1_H1 ;  /* 0x30000023ff237230 */ /* 0x000fe40000004100 */
[C---:B------:R-:W-:Y:S01]  /*c7f0*/  FMUL.FTZ R66, R51.reuse, R48 ;  /* 0x0000003033427220 */ /* 0x040fe20000410000 */
[----:B------:R-:W-:Y:S02]  /*c800*/  HADD2.F32 R50, -RZ, R75.H0_H0 ;  /* 0x2000004bff327230 */ /* 0x000fe40000004100 */
[-C--:B------:R-:W-:Y:S01]  /*c810*/  FMUL.FTZ R51, R51, R46.reuse ;  /* 0x0000002e33337220 */ /* 0x080fe20000410000 */
[----:B------:R-:W-:Y:S02]  /*c820*/  HADD2.F32 R20, -RZ, R79.H0_H0 ;  /* 0x2000004fff147230 */ /* 0x000fe40000004100 */
[----:B------:R-:W-:Y:S01]  /*c830*/  FFMA.FTZ R66, R37, R46, -R66 ;  /* 0x0000002e25427223 */ /* 0x000fe20000010842 */
[----:B------:R-:W-:Y:S01]  /*c840*/  FFMA.FTZ R36, R36, R49, R33 ;  /* 0x0000003124247223 */ /* 0x000fe20000010021 */
[----:B------:R-:W-:Y:S01]  /*c850*/  FMUL.FTZ R68, R35, R50 ;  /* 0x0000003223447220 */ /* 0x000fe20000410000 */
[----:B------:R-:W-:-:S02]  /*c860*/  HADD2.F32 R32, -RZ, R32.H1_H1 ;  /* 0x30000020ff207230 */ /* 0x000fc40000004100 */
[----:B------:R-:W-:Y:S01]  /*c870*/  FMUL.FTZ R46, R35, R20 ;  /* 0x00000014232e7220 */ /* 0x000fe20000410000 */
[----:B------:R-:W-:Y:S02]  /*c880*/  HADD2.F32 R34, -RZ, R34.H1_H1 ;  /* 0x30000022ff227230 */ /* 0x000fe40000004100 */
[----:B------:R-:W-:Y:S01]  /*c890*/  FFMA.FTZ R51, R37, R48, R51 ;  /* 0x0000003025337223 */ /* 0x000fe20000010033 */
[----:B------:R-:W-:Y:S02]  /*c8a0*/  HADD2.F32 R33, -RZ, R78.H0_H0 ;  /* 0x2000004eff217230 */ /* 0x000fe40000004100 */
[C---:B------:R-:W-:Y:S01]  /*c8b0*/  FFMA.FTZ R49, R31.reuse, R20, -R68 ;  /* 0x000000141f317223 */ /* 0x040fe20000010844 */
[----:B------:R-:W-:Y:S02]  /*c8c0*/  HADD2.F32 R35, -RZ, R77.H0_H0 ;  /* 0x2000004dff237230 */ /* 0x000fe40000004100 */
[----:B------:R-:W-:Y:S01]  /*c8d0*/  FFMA.FTZ R50, R31, R50, R46 ;  /* 0x000000321f327223 */ /* 0x000fe2000001002e */
[----:B------:R-:W-:-:S02]  /*c8e0*/  HADD2.F32 R21, -RZ, R81.H0_H0 ;  /* 0x20000051ff157230 */ /* 0x000fc40000004100 */
[----:B------:R-:W-:Y:S01]  /*c8f0*/  FMUL.FTZ R31, R32, R33 ;  /* 0x00000021201f7220 */ /* 0x000fe20000410000 */
[----:B------:R-:W-:Y:S02]  /*c900*/  HADD2.F32 R29, -RZ, R80.H0_H0 ;  /* 0x20000050ff1d7230 */ /* 0x000fe40000004100 */
[----:B------:R-:W-:Y:S01]  /*c910*/  FMUL.FTZ R37, R34, R35 ;  /* 0x0000002322257220 */ /* 0x000fe20000410000 */
[----:B------:R-:W-:Y:S02]  /*c920*/  HADD2.F32 R30, -RZ, R30.H1_H1 ;  /* 0x3000001eff1e7230 */ /* 0x000fe40000004100 */
[-C--:B------:R-:W-:Y:S01]  /*c930*/  FMUL.FTZ R32, R32, R21.reuse ;  /* 0x0000001520207220 */ /* 0x080fe20000410000 */
[----:B------:R-:W-:Y:S01]  /*c940*/  FFMA.FTZ R20, R28, R21, -R31 ;  /* 0x000000151c147223 */ /* 0x000fe2000001081f */
[-C--:B------:R-:W-:Y:S01]  /*c950*/  FMUL.FTZ R46, R34, R29.reuse ;  /* 0x0000001d222e7220 */ /* 0x080fe20000410000 */
[----:B------:R-:W-:Y:S01]  /*c960*/  F2FP.F16.F32.PACK_AB R31, R49, R66 ;  /* 0x00000042311f723e */ /* 0x000fe200000000ff */
[----:B------:R-:W-:Y:S01]  /*c970*/  FFMA.FTZ R34, R30, R29, -R37 ;  /* 0x0000001d1e227223 */ /* 0x000fe20000010825 */
[----:B------:R-:W-:Y:S01]  /*c980*/  FFMA.FTZ R32, R28, R33, R32 ;  /* 0x000000211c207223 */ /* 0x000fe20000010020 */
[----:B------:R-:W-:Y:S01]  /*c990*/  FFMA.FTZ R21, R30, R35, R46 ;  /* 0x000000231e157223 */ /* 0x000fe2000001002e */
        /* <DEDUP_REMOVED lines=9> */
.L_x_1840:
[----:B------:R-:W-:Y:S05]  /*ca30*/  BSYNC B1 ;  /* 0x0000000000017941 */ /* 0x000fea0003800000 */
.L_x_1839:
[----:B------:R-:W-:Y:S04]  /*ca40*/  BSSY B1, `(.L_x_1841) ;  /* 0x0000060000017945 */ /* 0x000fe80003800000 */
[----:B------:R-:W-:Y:S05]  /*ca50*/  @P2 BRA `(.L_x_1842) ;  /* 0x0000000400782947 */ /* 0x000fea0003800000 */
[----:B------:R-:W-:Y:S01]  /*ca60*/  LEA.HI R20, R56, R207, RZ, 0x1d ;  /* 0x000000cf38147211 */ /* 0x000fe200078fe8ff */
[----:B------:R-:W-:Y:S01]  /*ca70*/  HADD2.F32 R36, -RZ, R58.H1_H1 ;  /* 0x3000003aff247230 */ /* 0x000fe20000004100 */
[----:B------:R-:W-:Y:S02]  /*ca80*/  SHF.R.U64 R65, R24, 0x10, R25 ;  /* 0x0000001018417819 */ /* 0x000fe40000001219 */
[----:B------:R-:W-:Y:S02]  /*ca90*/  SHF.R.S32.HI R21, RZ, 0x1f, R20 ;  /* 0x0000001fff157819 */ /* 0x000fe40000011414 */
[----:B--2---:R-:W-:Y:S02]  /*caa0*/  SHF.L.U32 R28, R20, 0x3, RZ ;  /* 0x00000003141c7819 */ /* 0x004fe400000006ff */
[----:B------:R-:W-:Y:S02]  /*cab0*/  LEA.HI R21, R21, R20, RZ, 0x3 ;  /* 0x0000001415157211 */ /* 0x000fe400078f18ff */
[----:B------:R-:W-:-:S02]  /*cac0*/  LOP3.LUT R20, R199, 0x38, R28, 0xf8, !PT ;  /* 0x00000038c7147812 */ /* 0x000fc400078ef81c */
[--C-:B------:R-:W-:Y:S01]  /*cad0*/  SHF.R.U64 R57, R26, 0x10, R27.reuse ;  /* 0x000000101a397819 */ /* 0x100fe2000000121b */
[----:B------:R-:W-:Y:S01]  /*cae0*/  IMAD.SHL.U32 R28, R21, 0x400, RZ ;  /* 0x00000400151c7824 */ /* 0x000fe200078e00ff */
[----:B------:R-:W-:Y:S02]  /*caf0*/  LOP3.LUT R21, R20, R225, RZ, 0x3c, !PT ;  /* 0x000000e114157212 */ /* 0x000fe400078e3cff */
[----:B------:R-:W-:Y:S01]  /*cb00*/  SHF.R.U32.HI R51, RZ, 0x10, R27 ;  /* 0x00000010ff337819 */ /* 0x000fe2000001161b */
[----:B------:R-:W-:Y:S01]  /*cb10*/  HADD2.F32 R27, -RZ, R60.H1_H1 ;  /* 0x3000003cff1b7230 */ /* 0x000fe20000004100 */
[----:B------:R-:W-:Y:S02]  /*cb20*/  LOP3.LUT R20, R28, 0x7fffe000, RZ, 0xc0, !PT ;  /* 0x7fffe0001c147812 */ /* 0x000fe400078ec0ff */
[----:B-1----:R-:W1:Y:S01]  /*cb30*/  LDS.128 R28, [R214] ;  /* 0x00000000d61c7984 */ /* 0x002e620000000c00 */
[----:B------:R-:W-:Y:S02]  /*cb40*/  SHF.R.U64 R68, R4, 0x10, R5 ;  /* 0x0000001004447819 */ /* 0x000fe40000001205 */
[----:B------:R-:W-:-:S02]  /*cb50*/  IADD3 R21, R21, R20, R202 ;  /* 0x0000001415157210 */ /* 0x000fc40007ffe0ca */
[----:B------:R-:W-:Y:S02]  /*cb60*/  SHF.R.U32.HI R37, RZ, 0x10, R5 ;  /* 0x00000010ff257819 */ /* 0x000fe40000011605 */
[----:B------:R-:W-:Y:S01]  /*cb70*/  SHF.R.U32.HI R46, RZ, 0x10, R25 ;  /* 0x00000010ff2e7819 */ /* 0x000fe20000011619 */
[----:B------:R-:W-:Y:S01]  /*cb80*/  IMAD R21, R21, 0x2, R18 ;  /* 0x0000000215157824 */ /* 0x000fe200078e0212 */
[--C-:B------:R-:W-:Y:S02]  /*cb90*/  SHF.R.U32.HI R66, RZ, 0x10, R7.reuse ;  /* 0x00000010ff427819 */ /* 0x100fe40000011607 */
[----:B------:R-:W-:Y:S01]  /*cba0*/  SHF.R.U64 R67, R6, 0x10, R7 ;  /* 0x0000001006437819 */ /* 0x000fe20000001207 */
[----:B------:R-:W-:Y:S01]  /*cbb0*/  HADD2.F32 R46, -RZ, R46.H0_H0 ;  /* 0x2000002eff2e7230 */ /* 0x000fe20000004100 */
[----:B0-----:R-:W0:Y:S01]  /*cbc0*/  LDS.128 R32, [R21+0x10400] ;  /* 0x0104000015207984 */ /* 0x001e220000000c00 */
[--C-:B-1----:R-:W-:Y:S02]  /*cbd0*/  HADD2.F32 R5, -RZ, R29.reuse.H0_H0 ;  /* 0x2000001dff057230 */ /* 0x102fe40000004100 */
[----:B------:R-:W-:-:S02]  /*cbe0*/  HADD2.F32 R29, -RZ, R29.H1_H1 ;  /* 0x3000001dff1d7230 */ /* 0x000fc40000004100 */
[----:B------:R-:W-:Y:S02]  /*cbf0*/  HADD2.F32 R4, -RZ, R28.H0_H0 ;  /* 0x2000001cff047230 */ /* 0x000fe40000004100 */
[----:B------:R-:W-:Y:S02]  /*cc00*/  HADD2.F32 R6, -RZ, R30.H0_H0 ;  /* 0x2000001eff067230 */ /* 0x000fe40000004100 */
[--C-:B------:R-:W-:Y:S02]  /*cc10*/  HADD2.F32 R7, -RZ, R31.reuse.H0_H0 ;  /* 0x2000001fff077230 */ /* 0x100fe40000004100 */
[----:B------:R-:W-:Y:S02]  /*cc20*/  HADD2.F32 R31, -RZ, R31.H1_H1 ;  /* 0x3000001fff1f7230 */ /* 0x000fe40000004100 */
[----:B------:R-:W-:Y:S02]  /*cc30*/  HADD2.F32 R28, -RZ, R28.H1_H1 ;  /* 0x3000001cff1c7230 */ /* 0x000fe40000004100 */
[----:B0-----:R-:W-:-:S02]  /*cc40*/  HADD2.F32 R24, -RZ, R33.H0_H0 ;  /* 0x20000021ff187230 */ /* 0x001fc40000004100 */
[----:B------:R-:W-:Y:S02]  /*cc50*/  HADD2.F32 R33, -RZ, R33.H1_H1 ;  /* 0x30000021ff217230 */ /* 0x000fe40000004100 */
[----:B------:R-:W-:Y:S02]  /*cc60*/  HADD2.F32 R20, -RZ, R32.H0_H0 ;  /* 0x20000020ff147230 */ /* 0x000fe40000004100 */
[CC--:B------:R-:W-:Y:S01]  /*cc70*/  FMUL.FTZ R48, R24.reuse, R36.reuse ;  /* 0x0000002418307220 */ /* 0x0c0fe20000410000 */
[-C--:B------:R-:W-:Y:S01]  /*cc80*/  FMUL.FTZ R50, R24, R27.reuse ;  /* 0x0000001b18327220 */ /* 0x080fe20000410000 */
[----:B------:R-:W-:Y:S02]  /*cc90*/  HADD2.F32 R24, -RZ, R37.H0_H0 ;  /* 0x20000025ff187230 */ /* 0x000fe40000004100 */
[C---:B------:R-:W-:Y:S01]  /*cca0*/  FFMA.FTZ R48, R5.reuse, R27, -R48 ;  /* 0x0000001b05307223 */ /* 0x040fe20000010830 */
[----:B------:R-:W-:Y:S02]  /*ccb0*/  HADD2.F32 R27, -RZ, R58.H0_H0 ;  /* 0x2000003aff1b7230 */ /* 0x000fe40000004100 */
[----:B------:R-:W-:Y:S01]  /*ccc0*/  FFMA.FTZ R50, R5, R36, R50 ;  /* 0x0000002405327223 */ /* 0x000fe20000010032 */
[----:B------:R-:W-:Y:S01]  /*ccd0*/  FMUL.FTZ R58, R33, R46 ;  /* 0x0000002e213a7220 */ /* 0x000fe20000410000 */
[----:B------:R-:W-:-:S02]  /*cce0*/  HADD2.F32 R5, -RZ, R60.H0_H0 ;  /* 0x2000003cff057230 */ /* 0x000fc40000004100 */
[-C--:B------:R-:W-:Y:S01]  /*ccf0*/  FMUL.FTZ R36, R33, R24.reuse ;  /* 0x0000001821247220 */ /* 0x080fe20000410000 */
[C---:B------:R-:W-:Y:S01]  /*cd00*/  FMUL.FTZ R33, R20.reuse, R27 ;  /* 0x0000001b14217220 */ /* 0x040fe20000410000 */
[C---:B------:R-:W-:Y:S01]  /*cd10*/  FFMA.FTZ R37, R29.reuse, R24, -R58 ;  /* 0x000000181d257223 */ /* 0x040fe2000001083a */
[----:B------:R-:W-:Y:S02]  /*cd20*/  HADD2.F32 R25, -RZ, R34.H0_H0 ;  /* 0x20000022ff197230 */ /* 0x000fe40000004100 */
[-C--:B------:R-:W-:Y:S01]  /*cd30*/  FMUL.FTZ R20, R20, R5.reuse ;  /* 0x0000000514147220 */ /* 0x080fe20000410000 */
[----:B------:R-:W-:Y:S02]  /*cd40*/  HADD2.F32 R24, -RZ, R59.H0_H0 ;  /* 0x2000003bff187230 */ /* 0x000fe40000004100 */
[----:B------:R-:W-:Y:S01]  /*cd50*/  FFMA.FTZ R33, R4, R5, -R33 ;  /* 0x0000000504217223 */ /* 0x000fe20000010821 */
[----:B------:R-:W-:Y:S02]  /*cd60*/  HADD2.F32 R5, -RZ, R61.H0_H0 ;  /* 0x2000003dff057230 */ /* 0x000fe40000004100 */
[----:B------:R-:W-:Y:S01]  /*cd70*/  FFMA.FTZ R49, R29, R46, R36 ;  /* 0x0000002e1d317223 */ /* 0x000fe20000010024 */
[----:B------:R-:W-:-:S02]  /*cd80*/  HADD2.F32 R26, -RZ, R35.H0_H0 ;  /* 0x20000023ff1a7230 */ /* 0x000fc40000004100 */
[----:B------:R-:W-:Y:S01]  /*cd90*/  FFMA.FTZ R29, R4, R27, R20 ;  /* 0x0000001b041d7223 */ /* 0x000fe20000010014 */
[----:B------:R-:W-:Y:S02]  /*cda0*/  HADD2.F32 R61, -RZ, R61.H1_H1 ;  /* 0x3000003dff3d7230 */ /* 0x000fe40000004100 */
[C---:B------:R-:W-:Y:S01]  /*cdb0*/  FMUL.FTZ R27, R25.reuse, R24 ;  /* 0x00000018191b7220 */ /* 0x040fe20000410000 */
[----:B------:R-:W-:Y:S02]  /*cdc0*/  HADD2.F32 R59, -RZ, R59.H1_H1 ;  /* 0x3000003bff3b7230 */ /* 0x000fe40000004100 */
[----:B------:R-:W-:Y:S01]  /*cdd0*/  FMUL.FTZ R25, R25, R5 ;  /* 0x0000000519197220 */ /* 0x000fe20000410000 */
[----:B------:R-:W-:Y:S02]  /*cde0*/  HADD2.F32 R35, -RZ, R35.H1_H1 ;  /* 0x30000023ff237230 */ /* 0x000fe40000004100 */
[----:B------:R-:W-:Y:S01]  /*cdf0*/  FMUL.FTZ R58, R26, R61 ;  /* 0x0000003d1a3a7220 */ /* 0x000fe20000410000 */
[----:B------:R-:W-:-:S02]  /*ce00*/  HADD2.F32 R20, -RZ, R51.H0_H0 ;  /* 0x20000033ff147230 */ /* 0x000fc40000004100 */
[----:B------:R-:W-:Y:S01]  /*ce10*/  FMUL.FTZ R46, R26, R59 ;  /* 0x0000003b1a2e7220 */ /* 0x000fe20000410000 */
[----:B------:R-:W-:Y:S02]  /*ce20*/  HADD2.F32 R4, -RZ, R66.H0_H0 ;  /* 0x20000042ff047230 */ /* 0x000fe40000004100 */
[C---:B------:R-:W-:Y:S01]  /*ce30*/  FFMA.FTZ R36, R6.reuse, R5, -R27 ;  /* 0x0000000506247223 */ /* 0x040fe2000001081b */
[----:B------:R-:W-:Y:S01]  /*ce40*/  FFMA.FTZ R26, R6, R24, R25 ;  /* 0x00000018061a7223 */ /* 0x000fe20000010019 */
[----:B------:R-:W-:Y:S02]  /*ce50*/  HADD2.F32 R32, -RZ, R32.H1_H1 ;  /* 0x30000020ff207230 */ /* 0x000fe40000004100 */
[----:B------:R-:W-:Y:S01]  /*ce60*/  FMUL.FTZ R6, R35, R20 ;  /* 0x0000001423067220 */ /* 0x000fe20000410000 */
[----:B------:R-:W-:Y:S02]  /*ce70*/  HADD2.F32 R34, -RZ, R34.H1_H1 ;  /* 0x30000022ff227230 */ /* 0x000fe40000004100 */
[C---:B------:R-:W-:Y:S01]  /*ce80*/  FFMA.FTZ R46, R7.reuse, R61, -R46 ;  /* 0x0000003d072e7223 */ /* 0x040fe2000001082e */
[----:B------:R-:W-:Y:S01]  /*ce90*/  FFMA.FTZ R58, R7, R59, R58 ;  /* 0x0000003b073a7223 */ /* 0x000fe2000001003a */
[----:B------:R-:W-:Y:S01]  /*cea0*/  FMUL.FTZ R24, R35, R4 ;  /* 0x0000000423187220 */ /* 0x000fe20000410000 */
[----:B------:R-:W-:-:S02]  /*ceb0*/  HADD2.F32 R25, -RZ, R65.H0_H0 ;  /* 0x20000041ff197230 */ /* 0x000fc40000004100 */
[C---:B------:R-:W-:Y:S01]  /*cec0*/  FFMA.FTZ R51, R31.reuse, R4, -R6 ;  /* 0x000000041f337223 */ /* 0x040fe20000010806 */
[----:B------:R-:W-:Y:S02]  /*ced0*/  HADD2.F32 R27, -RZ, R57.H0_H0 ;  /* 0x20000039ff1b7230 */ /* 0x000fe40000004100 */
[----:B------:R-:W-:Y:S01]  /*cee0*/  FFMA.FTZ R57, R31, R20, R24 ;  /* 0x000000141f397223 */ /* 0x000fe20000010018 */
[----:B------:R-:W-:Y:S02]  /*cef0*/  HADD2.F32 R5, -RZ, R68.H0_H0 ;  /* 0x20000044ff057230 */ /* 0x000fe40000004100 */
[----:B------:R-:W-:Y:S01]  /*cf00*/  FMUL.FTZ R31, R32, R25 ;  /* 0x00000019201f7220 */ /* 0x000fe20000410000 */
[----:B------:R-:W-:Y:S02]  /*cf10*/  HADD2.F32 R7, -RZ, R67.H0_H0 ;  /* 0x20000043ff077230 */ /* 0x000fe40000004100 */
[----:B------:R-:W-:Y:S01]  /*cf20*/  FMUL.FTZ R35, R34, R27 ;  /* 0x0000001b22237220 */ /* 0x000fe20000410000 */
[----:B------:R-:W-:-:S02]  /*cf30*/  HADD2.F32 R30, -RZ, R30.H1_H1 ;  /* 0x3000001eff1e7230 */ /* 0x000fc40000004100 */
[-C--:B------:R-:W-:Y:S01]  /*cf40*/  FMUL.FTZ R32, R32, R5.reuse ;  /* 0x0000000520207220 */ /* 0x080fe20000410000 */
[----:B------:R-:W-:Y:S01]  /*cf50*/  FFMA.FTZ R4, R28, R5, -R31 ;  /* 0x000000051c047223 */ /* 0x000fe2000001081f */
[-C--:B------:R-:W-:Y:S01]  /*cf60*/  FMUL.FTZ R34, R34, R7.reuse ;  /* 0x0000000722227220 */ /* 0x080fe20000410000 */
[----:B------:R-:W-:Y:S01]  /*cf70*/  F2FP.F16.F32.PACK_AB R5, R37, R48 ;  /* 0x000000302505723e */ /* 0x000fe200000000ff */
[----:B------:R-:W-:Y:S01]  /*cf80*/  FFMA.FTZ R35, R30, R7, -R35 ;  /* 0x000000071e237223 */ /* 0x000fe20000010823 */
[----:B------:R-:W-:Y:S01]  /*cf90*/  FFMA.FTZ R24, R28, R25, R32 ;  /* 0x000000191c187223 */ /* 0x000fe20000010020 */
[----:B------:R-:W-:Y:S01]  /*cfa0*/  FFMA.FTZ R31, R30, R27, R34 ;  /* 0x0000001b1e1f7223 */ /* 0x000fe20000010022 */
[----:B------:R-:W-:Y:S02]  /*cfb0*/  F2FP.F16.F32.PACK_AB R7, R51, R46 ;  /* 0x0000002e3307723e */ /* 0x000fe400000000ff */
[----:B------:R-:W-:Y:S02]  /*cfc0*/  F2FP.F16.F32.PACK_AB R4, R4, R33 ;  /* 0x000000210404723e */ /* 0x000fe400000000ff */
[----:B------:R-:W-:-:S02]  /*cfd0*/  F2FP.F16.F32.PACK_AB R6, R35, R36 ;  /* 0x000000242306723e */ /* 0x000fc400000000ff */
[----:B------:R-:W-:Y:S02]  /*cfe0*/  F2FP.F16.F32.PACK_AB R27, R57, R58 ;  /* 0x0000003a391b723e */ /* 0x000fe400000000ff */
[----:B------:R-:W-:Y:S01]  /*cff0*/  F2FP.F16.F32.PACK_AB R25, R49, R50 ;  /* 0x000000323119723e */ /* 0x000fe200000000ff */
[----:B------:R3:W-:Y:S01]  /*d000*/  STS.128 [R214], R4 ;  /* 0x00000004d6007388 */ /* 0x0007e20000000c00 */
[----:B------:R-:W-:Y:S02]  /*d010*/  F2FP.F16.F32.PACK_AB R24, R24, R29 ;  /* 0x0000001d1818723e */ /* 0x000fe400000000ff */
[----:B------:R-:W-:-:S05]  /*d020*/  F2FP.F16.F32.PACK_AB R26, R31, R26 ;  /* 0x0000001a1f1a723e */ /* 0x000fca00000000ff */
[----:B------:R3:W-:Y:S02]  /*d030*/  STS.128 [R21+0x10400], R24 ;  /* 0x0104001815007388 */ /* 0x0007e40000000c00 */
.L_x_1842:
[----:B------:R-:W-:Y:S05]  /*d040*/  BSYNC B1 ;  /* 0x0000000000017941 */ /* 0x000fea0003800000 */
.L_x_1841:
[----:B------:R-:W-:Y:S04]  /*d050*/  BSSY B1, `(.L_x_1843) ;  /* 0x0000060000017945 */ /* 0x000fe80003800000 */
[----:B------:R-:W-:Y:S05]  /*d060*/  @P1 BRA `(.L_x_1844) ;  /* 0x0000000400781947 */ /* 0x000fea0003800000 */
[----:B---3--:R-:W-:Y:S01]  /*d070*/  LEA.HI R4, R56, R207, RZ, 0x1d ;  /* 0x000000cf38047211 */ /* 0x008fe200078fe8ff */
[--C-:B--2---:R-:W-:Y:S01]  /*d080*/  HADD2.F32 R35, -RZ, R62.reuse.H1_H1 ;  /* 0x3000003eff237230 */ /* 0x104fe20000004100 */
[----:B------:R-:W-:Y:S01]  /*d090*/  SHF.R.U64 R57, R52, 0x10, R53 ;  /* 0x0000001034397819 */ /* 0x000fe20000001235 */
[--C-:B------:R-:W-:Y:S01]  /*d0a0*/  HADD2.F32 R37, -RZ, R63.reuse.H1_H1 ;  /* 0x3000003fff257230 */ /* 0x100fe20000004100 */
[----:B------:R-:W-:Y:S01]  /*d0b0*/  SHF.R.S32.HI R5, RZ, 0x1f, R4 ;  /* 0x0000001fff057819 */ /* 0x000fe20000011404 */
[----:B------:R-:W-:Y:S01]  /*d0c0*/  IMAD.SHL.U32 R6, R4, 0x8, RZ ;  /* 0x0000000804067824 */ /* 0x000fe200078e00ff */
[----:B------:R-:W-:Y:S01]  /*d0d0*/  SHF.R.U64 R51, R38, 0x10, R39 ;  /* 0x0000001026337819 */ /* 0x000fe20000001227 */
[----:B------:R-:W-:Y:S01]  /*d0e0*/  HADD2.F32 R36, -RZ, R63.H0_H0 ;  /* 0x2000003fff247230 */ /* 0x000fe20000004100 */
[----:B------:R-:W-:Y:S01]  /*d0f0*/  LEA.HI R4, R5, R4, RZ, 0x3 ;  /* 0x0000000405047211 */ /* 0x000fe200078f18ff */
[----:B------:R-:W-:Y:S01]  /*d100*/  HADD2.F32 R62, -RZ, R62.H0_H0 ;  /* 0x2000003eff3e7230 */ /* 0x000fe20000004100 */
[----:B------:R-:W-:-:S02]  /*d110*/  LOP3.LUT R5, R197, 0x38, R6, 0xf8, !PT ;  /* 0x00000038c5057812 */ /* 0x000fc400078ef806 */
[----:B------:R-:W-:Y:S01]  /*d120*/  SHF.R.U32.HI R53, RZ, 0x10, R53 ;  /* 0x00000010ff357819 */ /* 0x000fe20000011635 */
[----:B------:R-:W-:Y:S01]  /*d130*/  IMAD.SHL.U32 R4, R4, 0x400, RZ ;  /* 0x0000040004047824 */ /* 0x000fe200078e00ff */
[----:B------:R-:W-:Y:S02]  /*d140*/  LOP3.LUT R20, R5, R224, RZ, 0x3c, !PT ;  /* 0x000000e005147212 */ /* 0x000fe400078e3cff */
[----:B------:R-:W-:Y:S02]  /*d150*/  SHF.R.U32.HI R39, RZ, 0x10, R39 ;  /* 0x00000010ff277819 */ /* 0x000fe40000011627 */
[----:B------:R-:W-:Y:S02]  /*d160*/  LOP3.LUT R21, R4, 0x7fffe000, RZ, 0xc0, !PT ;  /* 0x7fffe00004157812 */ /* 0x000fe400078ec0ff */
[----:B------:R-:W2:Y:S01]  /*d170*/  LDS.128 R4, [R213] ;  /* 0x00000000d5047984 */ /* 0x000ea20000000c00 */
[----:B------:R-:W-:Y:S01]  /*d180*/  SHF.R.U64 R50, R40, 0x10, R41 ;  /* 0x0000001028327819 */ /* 0x000fe20000001229 */
[----:B------:R-:W-:Y:S01]  /*d190*/  HADD2.F32 R39, -RZ, R39.H0_H0 ;  /* 0x20000027ff277230 */ /* 0x000fe20000004100 */
[----:B------:R-:W-:-:S02]  /*d1a0*/  IADD3 R21, R20, R21, R201 ;  /* 0x0000001514157210 */ /* 0x000fc40007ffe0c9 */
[----:B------:R-:W-:Y:S02]  /*d1b0*/  SHF.R.U32.HI R48, RZ, 0x10, R41 ;  /* 0x00000010ff307819 */ /* 0x000fe40000011629 */
[--C-:B------:R-:W-:Y:S01]  /*d1c0*/  SHF.R.U64 R52, R54, 0x10, R55.reuse ;  /* 0x0000001036347819 */ /* 0x100fe20000001237 */
[----:B------:R-:W-:Y:S01]  /*d1d0*/  IMAD R21, R21, 0x2, R18 ;  /* 0x0000000215157824 */ /* 0x000fe200078e0212 */
[----:B------:R-:W-:-:S04]  /*d1e0*/  SHF.R.U32.HI R54, RZ, 0x10, R55 ;  /* 0x00000010ff367819 */ /* 0x000fc80000011637 */
[----:B------:R-:W3:Y:S01]  /*d1f0*/  LDS.128 R24, [R21+0x10400] ;  /* 0x0104000015187984 */ /* 0x000ee20000000c00 */
[--C-:B--2---:R-:W-:Y:S02]  /*d200*/  HADD2.F32 R20, -RZ, R5.reuse.H0_H0 ;  /* 0x20000005ff147230 */ /* 0x104fe40000004100 */
[----:B------:R-:W-:Y:S02]  /*d210*/  HADD2.F32 R28, -RZ, R5.H1_H1 ;  /* 0x30000005ff1c7230 */ /* 0x000fe40000004100 */
[----:B------:R-:W-:Y:S02]  /*d220*/  HADD2.F32 R5, -RZ, R4.H0_H0 ;  /* 0x20000004ff057230 */ /* 0x000fe40000004100 */
[----:B-1----:R-:W-:Y:S02]  /*d230*/  HADD2.F32 R29, -RZ, R6.H0_H0 ;  /* 0x20000006ff1d7230 */ /* 0x002fe40000004100 */
[--C-:B------:R-:W-:Y:S02]  /*d240*/  HADD2.F32 R30, -RZ, R7.reuse.H0_H0 ;  /* 0x20000007ff1e7230 */ /* 0x100fe40000004100 */
[----:B------:R-:W-:-:S02]  /*d250*/  HADD2.F32 R7, -RZ, R7.H1_H1 ;  /* 0x30000007ff077230 */ /* 0x000fc40000004100 */
[----:B------:R-:W-:Y:S02]  /*d260*/  HADD2.F32 R4, -RZ, R4.H1_H1 ;  /* 0x30000004ff047230 */ /* 0x000fe40000004100 */
[--C-:B---3--:R-:W-:Y:S02]  /*d270*/  HADD2.F32 R31, -RZ, R25.reuse.H0_H0 ;  /* 0x20000019ff1f7230 */ /* 0x108fe40000004100 */
[----:B0-----:R-:W-:Y:S02]  /*d280*/  HADD2.F32 R32, -RZ, R25.H1_H1 ;  /* 0x30000019ff207230 */ /* 0x001fe40000004100 */
[----:B------:R-:W-:Y:S02]  /*d290*/  HADD2.F32 R25, -RZ, R24.H0_H0 ;  /* 0x20000018ff197230 */ /* 0x000fe40000004100 */
[C---:B------:R-:W-:Y:S01]  /*d2a0*/  FMUL.FTZ R41, R31.reuse, R37 ;  /* 0x000000251f297220 */ /* 0x040fe20000410000 */
[----:B------:R-:W-:Y:S01]  /*d2b0*/  FMUL.FTZ R49, R31, R35 ;  /* 0x000000231f317220 */ /* 0x000fe20000410000 */
[----:B------:R-:W-:-:S02]  /*d2c0*/  HADD2.F32 R31, -RZ, R53.H0_H0 ;  /* 0x20000035ff1f7230 */ /* 0x000fc40000004100 */
[C---:B------:R-:W-:Y:S01]  /*d2d0*/  FFMA.FTZ R41, R20.reuse, R35, -R41 ;  /* 0x0000002314297223 */ /* 0x040fe20000010829 */
[----:B------:R-:W-:Y:S01]  /*d2e0*/  FFMA.FTZ R49, R20, R37, R49 ;  /* 0x0000002514317223 */ /* 0x000fe20000010031 */
[C---:B------:R-:W-:Y:S01]  /*d2f0*/  FMUL.FTZ R20, R25.reuse, R36 ;  /* 0x0000002419147220 */ /* 0x040fe20000410000 */
[C---:B------:R-:W-:Y:S01]  /*d300*/  FMUL.FTZ R35, R32.reuse, R39 ;  /* 0x0000002720237220 */ /* 0x040fe20000410000 */
[----:B------:R-:W-:Y:S01]  /*d310*/  FMUL.FTZ R37, R32, R31 ;  /* 0x0000001f20257220 */ /* 0x000fe20000410000 */
[-C--:B------:R-:W-:Y:S01]  /*d320*/  FMUL.FTZ R25, R25, R62.reuse ;  /* 0x0000003e19197220 */ /* 0x080fe20000410000 */
[----:B------:R-:W-:Y:S02]  /*d330*/  HADD2.F32 R33, -RZ, R26.H0_H0 ;  /* 0x2000001aff217230 */ /* 0x000fe40000004100 */
[C---:B------:R-:W-:Y:S01]  /*d340*/  FFMA.FTZ R62, R5.reuse, R62, -R20 ;  /* 0x0000003e053e7223 */ /* 0x040fe20000010814 */
[----:B------:R-:W-:Y:S02]  /*d350*/  HADD2.F32 R32, -RZ, R64.H0_H0 ;  /* 0x20000040ff207230 */ /* 0x000fe40000004100 */
[----:B------:R-:W-:Y:S01]  /*d360*/  FFMA.FTZ R36, R5, R36, R25 ;  /* 0x0000002405247223 */ /* 0x000fe20000010019 */
[----:B------:R-:W-:-:S02]  /*d370*/  HADD2.F32 R34, -RZ, R27.H0_H0 ;  /* 0x2000001bff227230 */ /* 0x000fc40000004100 */
[C---:B------:R-:W-:Y:S01]  /*d380*/  FFMA.FTZ R38, R28.reuse, R31, -R35 ;  /* 0x0000001f1c267223 */ /* 0x040fe20000010823 */
[----:B------:R-:W-:Y:S01]  /*d390*/  FFMA.FTZ R40, R28, R39, R37 ;  /* 0x000000271c287223 */ /* 0x000fe20000010025 */
[--C-:B------:R-:W-:Y:S02]  /*d3a0*/  HADD2.F32 R20, -RZ, R47.reuse.H0_H0 ;  /* 0x2000002fff147230 */ /* 0x100fe40000004100 */
[C---:B------:R-:W-:Y:S01]  /*d3b0*/  FMUL.FTZ R28, R33.reuse, R32 ;  /* 0x00000020211c7220 */ /* 0x040fe20000410000 */
[----:B------:R-:W-:Y:S02]  /*d3c0*/  HADD2.F32 R5, -RZ, R64.H1_H1 ;  /* 0x30000040ff057230 */ /* 0x000fe40000004100 */
[----:B------:R-:W-:Y:S02]  /*d3d0*/  HADD2.F32 R47, -RZ, R47.H1_H1 ;  /* 0x3000002fff2f7230 */ /* 0x000fe40000004100 */
[-C--:B------:R-:W-:Y:S01]  /*d3e0*/  FMUL.FTZ R46, R33, R20.reuse ;  /* 0x00000014212e7220 */ /* 0x080fe20000410000 */
[----:B------:R-:W-:Y:S01]  /*d3f0*/  FFMA.FTZ R35, R29, R20, -R28 ;  /* 0x000000141d237223 */ /* 0x000fe2000001081c */
[----:B------:R-:W-:Y:S01]  /*d400*/  FMUL.FTZ R25, R34, R5 ;  /* 0x0000000522197220 */ /* 0x000fe20000410000 */
[----:B------:R-:W-:-:S02]  /*d410*/  HADD2.F32 R27, -RZ, R27.H1_H1 ;  /* 0x3000001bff1b7230 */ /* 0x000fc40000004100 */
[-C--:B------:R-:W-:Y:S01]  /*d420*/  FMUL.FTZ R34, R34, R47.reuse ;  /* 0x0000002f22227220 */ /* 0x080fe20000410000 */
[----:B------:R-:W-:Y:S02]  /*d430*/  HADD2.F32 R28, -RZ, R48.H0_H0 ;  /* 0x20000030ff1c7230 */ /* 0x000fe40000004100 */
[----:B------:R-:W-:Y:S01]  /*d440*/  FFMA.FTZ R46, R29, R32, R46 ;  /* 0x000000201d2e7223 */ /* 0x000fe2000001002e */
[----:B------:R-:W-:Y:S02]  /*d450*/  HADD2.F32 R20, -RZ, R54.H0_H0 ;  /* 0x20000036ff147230 */ /* 0x000fe40000004100 */
[C---:B------:R-:W-:Y:S01]  /*d460*/  FFMA.FTZ R47, R30.reuse, R47, -R25 ;  /* 0x0000002f1e2f7223 */ /* 0x040fe20000010819 */
[----:B------:R-:W-:Y:S01]  /*d470*/  FFMA.FTZ R34, R30, R5, R34 ;  /* 0x000000051e227223 */ /* 0x000fe20000010022 */
[C---:B------:R-:W-:Y:S01]  /*d480*/  FMUL.FTZ R32, R27.reuse, R28 ;  /* 0x0000001c1b207220 */ /* 0x040fe20000410000 */
[----:B------:R-:W-:Y:S02]  /*d490*/  HADD2.F32 R24, -RZ, R24.H1_H1 ;  /* 0x30000018ff187230 */ /* 0x000fe40000004100 */
[----:B------:R-:W-:Y:S01]  /*d4a0*/  FMUL.FTZ R30, R27, R20 ;  /* 0x000000141b1e7220 */ /* 0x000fe20000410000 */
[----:B------:R-:W-:-:S02]  /*d4b0*/  HADD2.F32 R26, -RZ, R26.H1_H1 ;  /* 0x3000001aff1a7230 */ /* 0x000fc40000004100 */
[C---:B------:R-:W-:Y:S01]  /*d4c0*/  FFMA.FTZ R32, R7.reuse, R20, -R32 ;  /* 0x0000001407207223 */ /* 0x040fe20000010820 */
[----:B------:R-:W-:Y:S02]  /*d4d0*/  HADD2.F32 R27, -RZ, R51.H0_H0 ;  /* 0x20000033ff1b7230 */ /* 0x000fe40000004100 */
[----:B------:R-:W-:Y:S01]  /*d4e0*/  FFMA.FTZ R39, R7, R28, R30 ;  /* 0x0000001c07277223 */ /* 0x000fe2000001001e */
[----:B------:R-:W-:Y:S02]  /*d4f0*/  HADD2.F32 R29, -RZ, R50.H0_H0 ;  /* 0x20000032ff1d7230 */ /* 0x000fe40000004100 */
[----:B------:R-:W-:Y:S02]  /*d500*/  HADD2.F32 R5, -RZ, R57.H0_H0 ;  /* 0x20000039ff057230 */ /* 0x000fe40000004100 */
[----:B------:R-:W-:Y:S01]  /*d510*/  FMUL.FTZ R7, R24, R27 ;  /* 0x0000001b18077220 */ /* 0x000fe20000410000 */
[----:B------:R-:W-:Y:S02]  /*d520*/  HADD2.F32 R25, -RZ, R52.H0_H0 ;  /* 0x20000034ff197230 */ /* 0x000fe40000004100 */
[----:B------:R-:W-:Y:S01]  /*d530*/  FMUL.FTZ R37, R26, R29 ;  /* 0x0000001d1a257220 */ /* 0x000fe20000410000 */
[----:B------:R-:W-:-:S02]  /*d540*/  HADD2.F32 R6, -RZ, R6.H1_H1 ;  /* 0x30000006ff067230 */ /* 0x000fc40000004100 */
[-C--:B------:R-:W-:Y:S01]  /*d550*/  FMUL.FTZ R24, R24, R5.reuse ;  /* 0x0000000518187220 */ /* 0x080fe20000410000 */
[----:B------:R-:W-:Y:S01]  /*d560*/  FFMA.FTZ R31, R4, R5, -R7 ;  /* 0x00000005041f7223 */ /* 0x000fe20000010807 */
[----:B------:R-:W-:Y:S01]  /*d570*/  FMUL.FTZ R26, R26, R25 ;  /* 0x000000191a1a7220 */ /* 0x000fe20000410000 */
        /* <DEDUP_REMOVED lines=13> */
.L_x_1844:
[----:B------:R-:W-:Y:S05]  /*d650*/  BSYNC B1 ;  /* 0x0000000000017941 */ /* 0x000fea0003800000 */
.L_x_1843:
[----:B0-2---:R-:W-:Y:S01]  /*d660*/  PRMT R32, R0, 0x5410, R3 ;  /* 0x0000541000207816 */ /* 0x005fe20000000003 */
[----:B------:R-:W-:Y:S06]  /*d670*/  @P0 BRA `(.L_x_1828) ;  /* 0x0000000400780947 */ /* 0x000fec0003800000 */
[----:B------:R-:W-:Y:S01]  /*d680*/  LEA.HI R56, R56, R207, RZ, 0x1d ;  /* 0x000000cf38387211 */ /* 0x000fe200078fe8ff */
[--C-:B---34-:R-:W-:Y:S01]  /*d690*/  HADD2.F32 R21, -RZ, R43.reuse.H1_H1 ;  /* 0x3000002bff157230 */ /* 0x118fe20000004100 */
[----:B------:R-:W-:Y:S01]  /*d6a0*/  SHF.R.U32.HI R20, RZ, 0x10, R9 ;  /* 0x00000010ff147819 */ /* 0x000fe20000011609 */
[----:B------:R-:W-:Y:S01]  /*d6b0*/  HADD2.F32 R43, -RZ, R43.H0_H0 ;  /* 0x2000002bff2b7230 */ /* 0x000fe20000004100 */
[----:B------:R-:W-:Y:S01]  /*d6c0*/  SHF.R.S32.HI R5, RZ, 0x1f, R56 ;  /* 0x0000001fff057819 */ /* 0x000fe20000011438 */
[----:B------:R-:W-:Y:S01]  /*d6d0*/  IMAD.SHL.U32 R3, R56, 0x8, RZ ;  /* 0x0000000838037824 */ /* 0x000fe200078e00ff */
[----:B------:R-:W-:Y:S01]  /*d6e0*/  SHF.R.U64 R38, R12, 0x10, R13 ;  /* 0x000000100c267819 */ /* 0x000fe2000000120d */
[----:B------:R-:W-:Y:S01]  /*d6f0*/  HADD2.F32 R20, -RZ, R20.H0_H0 ;  /* 0x20000014ff147230 */ /* 0x000fe20000004100 */
[----:B------:R-:W-:Y:S02]  /*d700*/  LEA.HI R5, R5, R56, RZ, 0x3 ;  /* 0x0000003805057211 */ /* 0x000fe400078f18ff */
[----:B------:R-:W-:-:S02]  /*d710*/  LOP3.LUT R0, R196, 0x38, R3, 0xf8, !PT ;  /* 0x00000038c4007812 */ /* 0x000fc400078ef803 */
[----:B------:R-:W-:Y:S02]  /*d720*/  SHF.L.U32 R5, R5, 0xa, RZ ;  /* 0x0000000a05057819 */ /* 0x000fe400000006ff */
[----:B------:R-:W-:Y:S02]  /*d730*/  LOP3.LUT R3, R0, R223, RZ, 0x3c, !PT ;  /* 0x000000df00037212 */ /* 0x000fe400078e3cff */
[----:B------:R-:W-:Y:S02]  /*d740*/  LOP3.LUT R0, R5, 0x7fffe000, RZ, 0xc0, !PT ;  /* 0x7fffe00005007812 */ /* 0x000fe400078ec0ff */
[----:B------:R-:W0:Y:S01]  /*d750*/  LDS.128 R4, [R212] ;  /* 0x00000000d4047984 */ /* 0x000e220000000c00 */
[--C-:B------:R-:W-:Y:S02]  /*d760*/  SHF.R.U64 R37, R14, 0x10, R15.reuse ;  /* 0x000000100e257819 */ /* 0x100fe4000000120f */
[----:B------:R-:W-:Y:S02]  /*d770*/  IADD3 R3, R3, R0, R200 ;  /* 0x0000000003037210 */ /* 0x000fe40007ffe0c8 */
[----:B------:R-:W-:Y:S01]  /*d780*/  SHF.R.U32.HI R34, RZ, 0x10, R15 ;  /* 0x00000010ff227819 */ /* 0x000fe2000001160f */
[--C-:B------:R-:W-:Y:S01]  /*d790*/  HADD2.F32 R15, -RZ, R45.reuse.H1_H1 ;  /* 0x3000002dff0f7230 */ /* 0x100fe20000004100 */
[----:B------:R-:W-:Y:S01]  /*d7a0*/  SHF.R.U32.HI R28, RZ, 0x10, R13 ;  /* 0x00000010ff1c7819 */ /* 0x000fe2000001160d */
[----:B------:R-:W-:Y:S01]  /*d7b0*/  IMAD R3, R3, 0x2, R18 ;  /* 0x0000000203037824 */ /* 0x000fe200078e0212 */
[----:B------:R-:W-:Y:S01]  /*d7c0*/  SHF.R.U64 R36, R8, 0x10, R9 ;  /* 0x0000001008247819 */ /* 0x000fe20000001209 */
[----:B------:R-:W-:Y:S01]  /*d7d0*/  HADD2.F32 R45, -RZ, R45.H0_H0 ;  /* 0x2000002dff2d7230 */ /* 0x000fe20000004100 */
[----:B------:R-:W-:-:S02]  /*d7e0*/  SHF.R.U64 R35, R10, 0x10, R11 ;  /* 0x000000100a237819 */ /* 0x000fc4000000120b */
[----:B------:R-:W2:Y:S01]  /*d7f0*/  LDS.128 R24, [R3+0x10400] ;  /* 0x0104000003187984 */ /* 0x000ea20000000c00 */
[----:B------:R-:W-:Y:S01]  /*d800*/  SHF.R.U32.HI R33, RZ, 0x10, R11 ;  /* 0x00000010ff217819 */ /* 0x000fe2000001160b */
[--C-:B0-----:R-:W-:Y:S02]  /*d810*/  HADD2.F32 R8, -RZ, R5.reuse.H0_H0 ;  /* 0x20000005ff087230 */ /* 0x101fe40000004100 */
[----:B------:R-:W-:Y:S02]  /*d820*/  HADD2.F32 R5, -RZ, R5.H1_H1 ;  /* 0x30000005ff057230 */ /* 0x000fe40000004100 */
[----:B------:R-:W-:Y:S02]  /*d830*/  HADD2.F32 R0, -RZ, R4.H0_H0 ;  /* 0x20000004ff007230 */ /* 0x000fe40000004100 */
[----:B------:R-:W-:Y:S02]  /*d840*/  HADD2.F32 R9, -RZ, R6.H0_H0 ;  /* 0x20000006ff097230 */ /* 0x000fe40000004100 */
[----:B------:R-:W-:-:S02]  /*d850*/  HADD2.F32 R10, -RZ, R7.H0_H0 ;  /* 0x20000007ff0a7230 */ /* 0x000fc40000004100 */
[----:B------:R-:W-:Y:S02]  /*d860*/  HADD2.F32 R7, -RZ, R7.H1_H1 ;  /* 0x30000007ff077230 */ /* 0x000fe40000004100 */
[----:B------:R-:W-:Y:S02]  /*d870*/  HADD2.F32 R4, -RZ, R4.H1_H1 ;  /* 0x30000004ff047230 */ /* 0x000fe40000004100 */
[--C-:B--2---:R-:W-:Y:S02]  /*d880*/  HADD2.F32 R12, -RZ, R25.reuse.H0_H0 ;  /* 0x20000019ff0c7230 */ /* 0x104fe40000004100 */
[----:B------:R-:W-:Y:S02]  /*d890*/  HADD2.F32 R25, -RZ, R25.H1_H1 ;  /* 0x30000019ff197230 */ /* 0x000fe40000004100 */
[----:B------:R-:W-:Y:S02]  /*d8a0*/  HADD2.F32 R11, -RZ, R24.H0_H0 ;  /* 0x20000018ff0b7230 */ /* 0x000fe40000004100 */
[C---:B-1----:R-:W-:Y:S01]  /*d8b0*/  FMUL.FTZ R29, R12.reuse, R21 ;  /* 0x000000150c1d7220 */ /* 0x042fe20000410000 */
[----:B------:R-:W-:Y:S01]  /*d8c0*/  FMUL.FTZ R31, R12, R15 ;  /* 0x0000000f0c1f7220 */ /* 0x000fe20000410000 */
[----:B------:R-:W-:-:S02]  /*d8d0*/  HADD2.F32 R12, -RZ, R28.H0_H0 ;  /* 0x2000001cff0c7230 */ /* 0x000fc40000004100 */
[C---:B------:R-:W-:Y:S01]  /*d8e0*/  FMUL.FTZ R28, R25.reuse, R20 ;  /* 0x00000014191c7220 */ /* 0x040fe20000410000 */
[C---:B------:R-:W-:Y:S01]  /*d8f0*/  FFMA.FTZ R29, R8.reuse, R15, -R29 ;  /* 0x0000000f081d7223 */ /* 0x040fe2000001081d */
[----:B------:R-:W-:Y:S01]  /*d900*/  FFMA.FTZ R31, R8, R21, R31 ;  /* 0x00000015081f7223 */ /* 0x000fe2000001001f */
[----:B------:R-:W-:Y:S02]  /*d910*/  HADD2.F32 R13, -RZ, R26.H0_H0 ;  /* 0x2000001aff0d7230 */ /* 0x000fe40000004100 */
[-C--:B------:R-:W-:Y:S01]  /*d920*/  FMUL.FTZ R8, R25, R12.reuse ;  /* 0x0000000c19087220 */ /* 0x080fe20000410000 */
[----:B------:R-:W-:Y:S01]  /*d930*/  FFMA.FTZ R30, R5, R12, -R28 ;  /* 0x0000000c051e7223 */ /* 0x000fe2000001081c */
[C---:B------:R-:W-:Y:S01]  /*d940*/  FMUL.FTZ R15, R11.reuse, R43 ;  /* 0x0000002b0b0f7220 */ /* 0x040fe20000410000 */
[----:B------:R-:W-:Y:S02]  /*d950*/  HADD2.F32 R12, -RZ, R44.H0_H0 ;  /* 0x2000002cff0c7230 */ /* 0x000fe40000004100 */
[----:B------:R-:W-:Y:S01]  /*d960*/  FMUL.FTZ R28, R11, R45 ;  /* 0x0000002d0b1c7220 */ /* 0x000fe20000410000 */
[----:B------:R-:W-:Y:S01]  /*d970*/  FFMA.FTZ R20, R5, R20, R8 ;  /* 0x0000001405147223 */ /* 0x000fe20000010008 */
[----:B------:R-:W-:-:S02]  /*d980*/  HADD2.F32 R8, -RZ, R32.H0_H0 ;  /* 0x20000020ff087230 */ /* 0x000fc40000004100 */
[C---:B------:R-:W-:Y:S01]  /*d990*/  FFMA.FTZ R15, R0.reuse, R45, -R15 ;  /* 0x0000002d000f7223 */ /* 0x040fe2000001080f */
[--C-:B------:R-:W-:Y:S02]  /*d9a0*/  HADD2.F32 R14, -RZ, R27.reuse.H0_H0 ;  /* 0x2000001bff0e7230 */ /* 0x100fe40000004100 */
[----:B------:R-:W-:Y:S01]  /*d9b0*/  FFMA.FTZ R28, R0, R43, R28 ;  /* 0x0000002b001c7223 */ /* 0x000fe2000001001c */
[----:B------:R-:W-:Y:S02]  /*d9c0*/  HADD2.F32 R11, -RZ, R44.H1_H1 ;  /* 0x3000002cff0b7230 */ /* 0x000fe40000004100 */
[C---:B------:R-:W-:Y:S01]  /*d9d0*/  FMUL.FTZ R0, R13.reuse, R12 ;  /* 0x0000000c0d007220 */ /* 0x040fe20000410000 */
[----:B------:R-:W-:Y:S02]  /*d9e0*/  HADD2.F32 R5, -RZ, R32.H1_H1 ;  /* 0x30000020ff057230 */ /* 0x000fe40000004100 */
[----:B------:R-:W-:Y:S01]  /*d9f0*/  FMUL.FTZ R32, R13, R8 ;  /* 0x000000080d207220 */ /* 0x000fe20000410000 */
[----:B------:R-:W-:-:S02]  /*da00*/  HADD2.F32 R27, -RZ, R27.H1_H1 ;  /* 0x3000001bff1b7230 */ /* 0x000fc40000004100 */
[C---:B------:R-:W-:Y:S01]  /*da10*/  FFMA.FTZ R25, R9.reuse, R8, -R0 ;  /* 0x0000000809197223 */ /* 0x040fe20000010800 */
[C---:B------:R-:W-:Y:S01]  /*da20*/  FMUL.FTZ R13, R14.reuse, R11 ;  /* 0x0000000b0e0d7220 */ /* 0x040fe20000410000 */
[----:B------:R-:W-:Y:S02]  /*da30*/  HADD2.F32 R8, -RZ, R33.H0_H0 ;  /* 0x20000021ff087230 */ /* 0x000fe40000004100 */
[-C--:B------:R-:W-:Y:S01]  /*da40*/  FMUL.FTZ R14, R14, R5.reuse ;  /* 0x000000050e0e7220 */ /* 0x080fe20000410000 */
[----:B------:R-:W-:Y:S02]  /*da50*/  HADD2.F32 R0, -RZ, R34.H0_H0 ;  /* 0x20000022ff007230 */ /* 0x000fe40000004100 */
[----:B------:R-:W-:Y:S01]  /*da60*/  FFMA.FTZ R32, R9, R12, R32 ;  /* 0x0000000c09207223 */ /* 0x000fe20000010020 */
[C---:B------:R-:W-:Y:S01]  /*da70*/  FFMA.FTZ R12, R10.reuse, R5, -R13 ;  /* 0x000000050a0c7223 */ /* 0x040fe2000001080d */
[----:B------:R-:W-:Y:S01]  /*da80*/  FFMA.FTZ R14, R10, R11, R14 ;  /* 0x0000000b0a0e7223 */ /* 0x000fe2000001000e */
[----:B------:R-:W-:-:S02]  /*da90*/  HADD2.F32 R24, -RZ, R24.H1_H1 ;  /* 0x30000018ff187230 */ /* 0x000fc40000004100 */
[C---:B------:R-:W-:Y:S01]  /*daa0*/  FMUL.FTZ R34, R27.reuse, R8 ;  /* 0x000000081b227220 */ /* 0x040fe20000410000 */
[----:B------:R-:W-:Y:S02]  /*dab0*/  HADD2.F32 R26, -RZ, R26.H1_H1 ;  /* 0x3000001aff1a7230 */ /* 0x000fe40000004100 */
[-C--:B------:R-:W-:Y:S01]  /*dac0*/  FMUL.FTZ R10, R27, R0.reuse ;  /* 0x000000001b0a7220 */ /* 0x080fe20000410000 */
        /* <DEDUP_REMOVED lines=25> */
.L_x_1828:
[----:B------:R-:W-:Y:S05]  /*dc60*/  BSYNC B0 ;  /* 0x0000000000007941 */ /* 0x000fea0003800000 */
.L_x_1800:
        /* <DEDUP_REMOVED lines=8> */
.L_x_1798:
[----:B------:R-:W-:-:S05]  /*dcf0*/  IMAD.U32 R0, RZ, RZ, UR39 ;  /* 0x00000027ff007e24 */ /* 0x000fca000f8e00ff */
[----:B------:R-:W-:-:S13]  /*dd00*/  ISETP.NE.AND P0, PT, R0, 0x3, PT ;  /* 0x000000030000780c */ /* 0x000fda0003f05270 */
[----:B------:R-:W-:Y:S05]  /*dd10*/  @!P0 BRA `(.L_x_1845) ;  /* 0x0000000000048947 */ /* 0x000fea0003800000 */
[----:B------:R-:W-:Y:S01]  /*dd20*/  BPT.TRAP 0x1 ;  /* 0x000000040000795c */ /* 0x000fe20000300000 */
.L_x_1845:
[----:B0-----:R-:W-:Y:S01]  /*dd30*/  IMAD R11, R184, 0x8, R18 ;  /* 0x00000008b80b7824 */ /* 0x001fe200078e0212 */
[----:B------:R-:W-:-:S04]  /*dd40*/  SHF.L.U32 R0, R187, 0x1f, RZ ;  /* 0x0000001fbb007819 */ /* 0x000fc800000006ff */
[----:B------:R0:W0:Y:S01]  /*dd50*/  SYNCS.PHASECHK.TRANS64.TRYWAIT P1, [R11+URZ+0x28830], R0 ;  /* 0x028830000b0075a7 */ /* 0x000022000802017f */
[----:B------:R-:W-:Y:S05]  /*dd60*/  @!P0 BRA `(.L_x_1846) ;  /* 0x0000000000048947 */ /* 0x000fea0003800000 */
[----:B------:R-:W-:Y:S01]  /*dd70*/  BPT.TRAP 0x1 ;  /* 0x000000040000795c */ /* 0x000fe20000300000 */
.L_x_1846:
[----:B0-----:R-:W-:Y:S05]  /*dd80*/  @P1 BRA `(.L_x_1847) ;  /* 0x0000000000081947 */ /* 0x001fea0003800000 */
[----:B------:R-:W0:Y:S02]  /*dd90*/  SYNCS.PHASECHK.TRANS64.TRYWAIT P1, [R11+URZ+0x28830], R0 ;  /* 0x028830000b0075a7 */ /* 0x000e24000802017f */
[----:B0-----:R-:W-:Y:S05]  /*dda0*/  @!P1 BRA `(.L_x_1848) ;  /* 0x0000017c00b89947 */ /* 0x001fea0003800000 */
.L_x_1847:
[----:B------:R-:W-:Y:S05]  /*ddb0*/  WARPSYNC.ALL ;  /* 0x0000000000007948 */ /* 0x000fea0003800000 */
[----:B------:R-:W-:Y:S01]  /*ddc0*/  VIADD R0, R18, 0x18400 ;  /* 0x0001840012007836 */ /* 0x000fe20000000000 */
[----:B------:R-:W-:Y:S01]  /*ddd0*/  R2UR UR32, R42 ;  /* 0x000000002a2072ca */ /* 0x000fe200000e0000 */
[----:B-1234-:R-:W-:Y:S01]  /*dde0*/  IMAD.MOV.U32 R5, RZ, RZ, 0x40000040 ;  /* 0x40000040ff057424 */ /* 0x01efe200078e00ff */
[----:B-----5:R-:W-:Y:S01]  /*ddf0*/  WARPGROUP.ARRIVE ;  /* 0x00000000000079c5 */ /* 0x020fe20000000000 */
[----:B------:R-:W-:Y:S01]  /*de00*/  UMOV UR33, 0x40000040 ;  /* 0x4000004000217882 */ /* 0x000fe20000000000 */
[----:B------:R-:W-:Y:S01]  /*de10*/  SHF.R.U32.HI R0, RZ, 0x4, R0 ;  /* 0x00000004ff007819 */ /* 0x000fe20000011600 */
[----:B------:R-:W-:Y:S01]  /*de20*/  IMAD.MOV.U32 R9, RZ, RZ, 0x40000040 ;  /* 0x40000040ff097424 */ /* 0x000fe200078e00ff */
[----:B------:R-:W-:Y:S01]  /*de30*/  R2UR UR35, R5 ;  /* 0x00000000052372ca */ /* 0x000fe200000e0000 */
[----:B------:R-:W-:Y:S01]  /*de40*/  UMOV UR5, 0x40000040 ;  /* 0x4000004000057882 */ /* 0x000fe20000000000 */
[----:B------:R-:W-:Y:S01]  /*de50*/  LOP3.LUT R0, R0, 0x3fff, RZ, 0xc0, !PT ;  /* 0x00003fff00007812 */ /* 0x000fe200078ec0ff */
[----:B------:R-:W-:Y:S01]  /*de60*/  UMOV UR9, 0x40000040 ;  /* 0x4000004000097882 */ /* 0x000fe20000000000 */
[----:B------:R-:W-:Y:S01]  /*de70*/  R2UR UR7, R9 ;  /* 0x00000000090772ca */ /* 0x000fe200000e0000 */
[----:B------:R-:W-:Y:S01]  /*de80*/  IMAD.MOV.U32 R9, RZ, RZ, 0x40000040 ;  /* 0x40000040ff097424 */ /* 0x000fe200078e00ff */
[----:B------:R-:W-:Y:S01]  /*de90*/  LOP3.LUT R7, R0, 0x10000, RZ, 0xfc, !PT ;  /* 0x0001000000077812 */ /* 0x000fe200078efcff */
[----:B------:R-:W-:Y:S01]  /*dea0*/  ULOP3.LUT UR32, UR32, 0x10000, URZ, 0xfc, !UPT ;  /* 0x0001000020207892 */ /* 0x000fe2000f8efc3f */
[----:B------:R-:W-:Y:S01]  /*deb0*/  IMAD.MOV.U32 R5, RZ, RZ, 0x40000040 ;  /* 0x40000040ff057424 */ /* 0x000fe200078e00ff */
[----:B------:R-:W-:Y:S01]  /*dec0*/  UMOV UR13, 0x40000040 ;  /* 0x40000040000d7882 */ /* 0x000fe20000000000 */
[----:B------:R-:W-:Y:S01]  /*ded0*/  R2UR UR11, R9 ;  /* 0x00000000090b72ca */ /* 0x000fe200000e0000 */
[----:B------:R-:W-:Y:S01]  /*dee0*/  IMAD R4, R184, 0x800, R7 ;  /* 0x00000800b8047824 */ /* 0x000fe200078e0207 */
[----:B------:R-:W-:Y:S01]  /*def0*/  UIADD3 UR4, UR32, 0x2, URZ ;  /* 0x0000000220047890 */ /* 0x000fe2000fffe03f */
[----:B------:R-:W-:Y:S01]  /*df00*/  IMAD.MOV.U32 R9, RZ, RZ, 0x40000040 ;  /* 0x40000040ff097424 */ /* 0x000fe200078e00ff */
[----:B------:R-:W-:Y:S01]  /*df10*/  UIADD3 UR8, UR32, 0x4, URZ ;  /* 0x0000000420087890 */ /* 0x000fe2000fffe03f */
[----:B------:R-:W-:Y:S01]  /*df20*/  R2UR UR31, R5 ;  /* 0x00000000051f72ca */ /* 0x000fe200000e0000 */
[----:B------:R-:W-:Y:S01]  /*df30*/  UIADD3 UR12, UR32, 0x6, URZ ;  /* 0x00000006200c7890 */ /* 0x000fe2000fffe03f */
[C---:B------:R-:W-:Y:S01]  /*df40*/  R2UR UR34, R4.reuse ;  /* 0x00000000042272ca */ /* 0x040fe200000e0000 */
[----:B------:R-:W-:Y:S01]  /*df50*/  UIADD3 UR16, UR32, 0x400, URZ ;  /* 0x0000040020107890 */ /* 0x000fe2000fffe03f */
[----:B------:R-:W-:Y:S01]  /*df60*/  IADD3 R8, R4, 0x2, RZ ;  /* 0x0000000204087810 */ /* 0x000fe20007ffe0ff */
[----:B------:R-:W-:Y:S01]  /*df70*/  UMOV UR17, 0x40000040 ;  /* 0x4000004000117882 */ /* 0x000fe20000000000 */
[----:B------:R-:W-:Y:S01]  /*df80*/  R2UR UR15, R9 ;  /* 0x00000000090f72ca */ /* 0x000fe200000e0000 */
[----:B------:R-:W-:Y:S01]  /*df90*/  UIADD3 UR20, UR32, 0x402, URZ ;  /* 0x0000040220147890 */ /* 0x000fe2000fffe03f */
[----:B------:R-:W-:Y:S01]  /*dfa0*/  R2UR UR6, R8 ;  /* 0x00000000080672ca */ /* 0x000fe200000e0000 */
[----:B------:R-:W-:Y:S01]  /*dfb0*/  VIADD R8, R4, 0x4 ;  /* 0x0000000404087836 */ /* 0x000fe20000000000 */
[----:B------:R-:W-:Y:S01]  /*dfc0*/  MOV R9, 0x40000040 ;  /* 0x4000004000097802 */ /* 0x000fe20000000f00 */
[----:B------:R-:W-:Y:S01]  /*dfd0*/  UMOV UR21, 0x40000040 ;  /* 0x4000004000157882 */ /* 0x000fe20000000000 */
[----:B------:R-:W-:-:S02]  /*dfe0*/  UIADD3 UR24, UR32, 0x404, URZ ;  /* 0x0000040420187890 */ /* 0x000fc4000fffe03f */
[----:B------:R-:W-:Y:S01]  /*dff0*/  R2UR UR10, R8 ;  /* 0x00000000080a72ca */ /* 0x000fe200000e0000 */
[----:B------:R-:W-:Y:S01]  /*e000*/  HGMMA.64x128x16.F32 R24, gdesc[UR32], RZ, !UPT, gsb0 ;  /* 0x01e00000201879f0 */ /* 0x000fe2000c0008ff */
[----:B------:R-:W-:Y:S01]  /*e010*/  VIADD R8, R4, 0x6 ;  /* 0x0000000604087836 */ /* 0x000fe20000000000 */
[----:B------:R-:W-:Y:S01]  /*e020*/  R2UR UR19, R9 ;  /* 0x00000000091372ca */ /* 0x000fe200000e0000 */
[----:B------:R-:W-:Y:S01]  /*e030*/  IMAD.MOV.U32 R9, RZ, RZ, 0x40000040 ;  /* 0x40000040ff097424 */ /* 0x000fe200078e00ff */
[----:B------:R-:W-:Y:S01]  /*e040*/  UMOV UR25, 0x40000040 ;  /* 0x4000004000197882 */ /* 0x000fe20000000000 */
[----:B------:R-:W-:Y:S01]  /*e050*/  UIADD3 UR28, UR32, 0x406, URZ ;  /* 0x00000406201c7890 */ /* 0x000fe2000fffe03f */
[----:B------:R-:W-:Y:S01]  /*e060*/  R2UR UR14, R8 ;  /* 0x00000000080e72ca */ /* 0x000fe200000e0000 */
[----:B------:R-:W-:Y:S01]  /*e070*/  VIADD R8, R4, 0x400 ;  /* 0x0000040004087836 */ /* 0x000fe20000000000 */
[----:B------:R-:W-:Y:S01]  /*e080*/  R2UR UR23, R9 ;  /* 0x00000000091772ca */ /* 0x000fe200000e0000 */
[----:B------:R-:W-:Y:S01]  /*e090*/  IMAD.MOV.U32 R9, RZ, RZ, 0x40000040 ;  /* 0x40000040ff097424 */ /* 0x000fe200078e00ff */
[----:B------:R-:W-:-:S02]  /*e0a0*/  UMOV UR29, 0x40000040 ;  /* 0x40000040001d7882 */ /* 0x000fc40000000000 */
[----:B------:R-:W-:Y:S01]  /*e0b0*/  R2UR UR18, R8 ;  /* 0x00000000081272ca */ /* 0x000fe200000e0000 */
[----:B------:R-:W-:Y:S01]  /*e0c0*/  VIADD R8, R4, 0x402 ;  /* 0x0000040204087836 */ /* 0x000fe20000000000 */
[----:B------:R-:W-:-:S04]  /*e0d0*/  R2UR UR27, R9 ;  /* 0x00000000091b72ca */ /* 0x000fc800000e0000 */
        /* <DEDUP_REMOVED lines=29> */
.L_x_1849:
[----:B------:R-:W0:Y:S01]  /*e2b0*/  LDC R0, c[0x0][0x448] ;  /* 0x00011200ff007b82 */ /* 0x000e220000000800 */
[----:B------:R-:W-:Y:S01]  /*e2c0*/  ULDC UR51, c[0x0][0x9dc] ;  /* 0x0002770000337ab9 */ /* 0x000fe20000000800 */
[----:B------:R-:W-:Y:S01]  /*e2d0*/  LEA R12, R89, 0xffffff80, 0x7 ;  /* 0xffffff80590c7811 */ /* 0x000fe200078e38ff */
[----:B------:R-:W-:-:S05]  /*e2e0*/  ULOP3.LUT UR6, URZ, UR51, URZ, 0x33, !UPT ;  /* 0x000000333f067292 */ /* 0x000fca000f8e333f */
[----:B------:R-:W1:Y:S01]  /*e2f0*/  LDC.64 R8, c[0x0][0x9e0] ;  /* 0x00027800ff087b82 */ /* 0x000e620000000a00 */
[----:B0-----:R-:W-:Y:S02]  /*e300*/  ISETP.NE.AND P1, PT, R0, 0x1, PT ;  /* 0x000000010000780c */ /* 0x001fe40003f25270 */
[----:B------:R-:W-:Y:S02]  /*e310*/  IADD3 R0, R195, R193, RZ ;  /* 0x000000c1c3007210 */ /* 0x000fe40007ffe0ff */
[----:B-1----:R-:W-:-:S09]  /*e320*/  ISETP.GE.AND P2, PT, R9, 0x1, PT ;  /* 0x000000010900780c */ /* 0x002fd20003f46270 */
[----:B------:R-:W0:Y:S08]  /*e330*/  @P1 LDC R3, c[0x0][0x44c] ;  /* 0x00011300ff031b82 */ /* 0x000e300000000800 */
[----:B------:R-:W1:Y:S01]  /*e340*/  @P1 LDC R5, c[0x0][0x450] ;  /* 0x00011400ff051b82 */ /* 0x000e620000000800 */
[----:B0-----:R-:W-:-:S04]  /*e350*/  @P1 IMAD.HI.U32 R4, R0, R3, RZ ;  /* 0x0000000300041227 */ /* 0x001fc800078e00ff */
[----:B------:R-:W-:Y:S02]  /*e360*/  IMAD.MOV.U32 R3, RZ, RZ, R0 ;  /* 0x000000ffff037224 */ /* 0x000fe400078e0000 */
[----:B------:R-:W-:Y:S01]  /*e370*/  VIADD R0, R11, 0x28840 ;  /* 0x000288400b007836 */ /* 0x000fe20000000000 */
[----:B-1----:R-:W-:Y:S01]  /*e380*/  @P1 SHF.R.U32.HI R3, RZ, R5, R4 ;  /* 0x00000005ff031219 */ /* 0x002fe20000011604 */
[----:B------:R-:W-:Y:S02]  /*e390*/  IMAD.MOV.U32 R4, RZ, RZ, -0x80 ;  /* 0xffffff80ff047424 */ /* 0x000fe400078e00ff */
[----:B------:R-:W-:Y:S02]  /*e3a0*/  IMAD.U32 R5, RZ, RZ, UR38 ;  /* 0x00000026ff057e24 */ /* 0x000fe4000f8e00ff */
[----:B------:R-:W0:Y:S01]  /*e3b0*/  SHFL.IDX PT, R15, R3, RZ, 0x1c1f ;  /* 0x001c1fff030f7589 */ /* 0x000e2200000e0000 */
[----:B------:R-:W-:Y:S02]  /*e3c0*/  IMAD R11, R89, R4, 0x80 ;  /* 0x00000080590b7424 */ /* 0x000fe400078e0204 */
[----:B------:R-:W-:-:S02]  /*e3d0*/  PRMT R0, R5, 0x654, R0 ;  /* 0x0000065405007816 */ /* 0x000fc40000000000 */
[----:B------:R-:W-:Y:S02]  /*e3e0*/  VIADD R4, R11, 0x1 ;  /* 0x000000010b047836 */ /* 0x000fe40000000000 */
[----:B------:R1:W-:Y:S02]  /*e3f0*/  SYNCS.ARRIVE.TRANS64.RED.A1T0 RZ, [R0+URZ], RZ ;  /* 0x000000ff00ff79a7 */ /* 0x0003e4000810043f */
[----:B------:R-:W-:-:S05]  /*e400*/  IMAD R4, R191, -0x2, R4 ;  /* 0xfffffffebf047824 */ /* 0x000fca00078e0204 */
[----:B------:R-:W-:Y:S01]  /*e410*/  IADD3 R5, -R189, R4, R190 ;  /* 0x00000004bd057210 */ /* 0x000fe20007ffe1be */
[----:B-1----:R-:W-:-:S03]  /*e420*/  IMAD.IADD R0, R190, 0x1, R11 ;  /* 0x00000001be007824 */ /* 0x002fc600078e020b */
[----:B------:R-:W-:Y:S01]  /*e430*/  IADD3 R14, R5, UR6, RZ ;  /* 0x00000006050e7c10 */ /* 0x000fe2000fffe0ff */
[----:B------:R-:W-:Y:S02]  /*e440*/  IMAD R10, R191, -0x2, R0 ;  /* 0xfffffffebf0a7824 */ /* 0x000fe400078e0200 */
[----:B------:R-:W-:Y:S02]  /*e450*/  IMAD.IADD R13, R5, 0x1, R8 ;  /* 0x00000001050d7824 */ /* 0x000fe400078e0208 */
[----:B0-----:R-:W-:-:S03]  /*e460*/  IMAD.IADD R4, R14, 0x1, R15 ;  /* 0x000000010e047824 */ /* 0x001fc600078e020f */
[----:B------:R-:W-:Y:S01]  /*e470*/  VIADDMNMX R0, R15, R13, R10, PT ;  /* 0x0000000d0f007246 */ /* 0x000fe2000380010a */
[----:B------:R-:W-:Y:S06]  /*e480*/  @!P2 BRA `(.L_x_1850) ;  /* 0x000000000050a947 */ /* 0x000fec0003800000 */
[----:B------:R-:W-:Y:S01]  /*e490*/  IADD3 R5, -R189, R190, R15 ;  /* 0x000000bebd057210 */ /* 0x000fe20007ffe10f */
[----:B------:R-:W-:Y:S03]  /*e4a0*/  BSSY B0, `(.L_x_1851) ;  /* 0x000000e000007945 */ /* 0x000fe60003800000 */
[----:B------:R-:W-:-:S13]  /*e4b0*/  ISETP.GT.AND P3, PT, R5, -0x1, PT ;  /* 0xffffffff0500780c */ /* 0x000fda0003f64270 */
        /* <DEDUP_REMOVED lines=8> */
.L_x_1852:
[----:B------:R-:W-:-:S13]  /*e540*/  ISETP.NE.AND P3, PT, R9, 0x1, PT ;  /* 0x000000010900780c */ /* 0x000fda0003f65270 */
[----:B------:R-:W0:Y:S02]  /*e550*/  @P3 LDC.64 R20, c[0x0][0x9e8] ;  /* 0x00027a00ff143b82 */ /* 0x000e240000000a00 */
[----:B0-----:R-:W-:-:S05]  /*e560*/  @P3 IMAD.HI.U32 R6, R5, R20, RZ ;  /* 0x0000001405063227 */ /* 0x001fca00078e00ff */
[----:B------:R-:W-:-:S07]  /*e570*/  @P3 SHF.R.U32.HI R5, RZ, R21, R6 ;  /* 0x00000015ff053219 */ /* 0x000fce0000011606 */
.L_x_1853:
[----:B------:R-:W-:Y:S05]  /*e580*/  BSYNC B0 ;  /* 0x0000000000007941 */ /* 0x000fea0003800000 */
.L_x_1851:
[----:B------:R-:W-:-:S04]  /*e590*/  IMAD R6, R5, R9, -R12 ;  /* 0x0000000905067224 */ /* 0x000fc800078e0a0c */
[----:B------:R-:W-:-:S05]  /*e5a0*/  IMAD R5, R191, -0x2, R6 ;  /* 0xfffffffebf057824 */ /* 0x000fca00078e0206 */
[----:B------:R-:W-:Y:S02]  /*e5b0*/  VIMNMX R4, R4, R5, !PT ;  /* 0x0000000504047248 */ /* 0x000fe40007fe0100 */
[----:B------:R-:W-:-:S07]  /*e5c0*/  VIADDMNMX R0, R5, R9, R0, PT ;  /* 0x0000000905007246 */ /* 0x000fce0003800100 */
.L_x_1850:
[C---:B------:R-:W-:Y:S01]  /*e5d0*/  ISETP.GE.AND P3, PT, R11.reuse, 0x2, PT ;  /* 0x000000020b00780c */ /* 0x040fe20003f66270 */
[----:B------:R-:W0:Y:S01]  /*e5e0*/  SHFL.IDX PT, R3, R3, 0x1, 0x1c1f ;  /* 0x003c1f0003037f89 */ /* 0x000e2200000e0000 */
[----:B------:R-:W-:Y:S02]  /*e5f0*/  ISETP.GE.AND P5, PT, R11, 0x9, PT ;  /* 0x000000090b00780c */ /* 0x000fe40003fa6270 */
[----:B------:R-:W-:Y:S02]  /*e600*/  ISETP.GT.AND P4, PT, R4, 0x1, !P3 ;  /* 0x000000010400780c */ /* 0x000fe40005f84270 */
[----:B------:R-:W-:Y:S02]  /*e610*/  P2R R20, PR, RZ, 0x20 ;  /* 0x00000020ff147803 */ /* 0x000fe40000000000 */
[----:B------:R-:W-:-:S04]  /*e620*/  ISETP.LT.OR P4, PT, R0, 0x2, P4 ;  /* 0x000000020000780c */ /* 0x000fc80002781670 */
[----:B------:R-:W-:Y:S02]  /*e630*/  FSEL R25, R25, -INF , !P4 ;  /* 0xff80000019197808 */ /* 0x000fe40006000000 */
[----:B------:R-:W-:Y:S02]  /*e640*/  ISETP.GT.AND P4, PT, R4, 0x8, !P5 ;  /* 0x000000080400780c */ /* 0x000fe40006f84270 */
[----:B------:R-:W-:Y:S02]  /*e650*/  ISETP.GE.AND P5, PT, R11, 0xa, PT ;  /* 0x0000000a0b00780c */ /* 0x000fe40003fa6270 */
[----:B------:R-:W-:Y:S02]  /*e660*/  ISETP.LT.OR P4, PT, R0, 0x9, P4 ;  /* 0x000000090000780c */ /* 0x000fe40002781670 */
[----:B------:R-:W-:Y:S02]  /*e670*/  P2R R21, PR, RZ, 0x20 ;  /* 0x00000020ff157803 */ /* 0x000fe40000000000 */
[----:B------:R-:W-:-:S02]  /*e680*/  FSEL R28, R28, -INF , !P4 ;  /* 0xff8000001c1c7808 */ /* 0x000fc40006000000 */
[----:B------:R-:W-:Y:S02]  /*e690*/  ISETP.GT.AND P4, PT, R4, 0x9, !P5 ;  /* 0x000000090400780c */ /* 0x000fe40006f84270 */
[----:B------:R-:W-:Y:S02]  /*e6a0*/  ISETP.GE.AND P5, PT, R11, 0x11, PT ;  /* 0x000000110b00780c */ /* 0x000fe40003fa6270 */
[----:B------:R-:W-:Y:S02]  /*e6b0*/  ISETP.LT.OR P4, PT, R0, 0xa, P4 ;  /* 0x0000000a0000780c */ /* 0x000fe40002781670 */
[----:B------:R-:W-:Y:S02]  /*e6c0*/  P2R R88, PR, RZ, 0x20 ;  /* 0x00000020ff587803 */ /* 0x000fe40000000000 */
[----:B------:R-:W-:Y:S02]  /*e6d0*/  FSEL R29, R29, -INF , !P4 ;  /* 0xff8000001d1d7808 */ /* 0x000fe40006000000 */
[----:B------:R-:W-:-:S02]  /*e6e0*/  ISETP.GT.AND P4, PT, R4, 0x10, !P5 ;  /* 0x000000100400780c */ /* 0x000fc40006f84270 */
[C---:B------:R-:W-:Y:S02]  /*e6f0*/  ISETP.GE.AND P5, PT, R11.reuse, 0x12, PT ;  /* 0x000000120b00780c */ /* 0x040fe40003fa6270 */
[----:B------:R-:W-:Y:S02]  /*e700*/  ISETP.LT.OR P4, PT, R0, 0x11, P4 ;  /* 0x000000110000780c */ /* 0x000fe40002781670 */
[----:B------:R-:W-:Y:S02]  /*e710*/  P2R R90, PR, RZ, 0x20 ;  /* 0x00000020ff5a7803 */ /* 0x000fe40000000000 */
[----:B------:R-:W-:Y:S02]  /*e720*/  FSEL R32, R32, -INF , !P4 ;  /* 0xff80000020207808 */ /* 0x000fe40006000000 */
[----:B------:R-:W-:Y:S02]  /*e730*/  ISETP.GT.AND P4, PT, R4, 0x11, !P5 ;  /* 0x000000110400780c */ /* 0x000fe40006f84270 */
[----:B------:R-:W-:-:S02]  /*e740*/  ISETP.GE.AND P5, PT, R11, 0x19, PT ;  /* 0x000000190b00780c */ /* 0x000fc40003fa6270 */
[----:B------:R-:W-:Y:S02]  /*e750*/  ISETP.LT.OR P4, PT, R0, 0x12, P4 ;  /* 0x000000120000780c */ /* 0x000fe40002781670 */
[----:B------:R-:W-:Y:S02]  /*e760*/  P2R R91, PR, RZ, 0x20 ;  /* 0x00000020ff5b7803 */ /* 0x000fe40000000000 */
[----:B------:R-:W-:Y:S02]  /*e770*/  FSEL R33, R33, -INF , !P4 ;  /* 0xff80000021217808 */ /* 0x000fe40006000000 */
[----:B------:R-:W-:Y:S02]  /*e780*/  ISETP.GT.AND P4, PT, R4, 0x18, !P5 ;  /* 0x000000180400780c */ /* 0x000fe40006f84270 */
[----:B------:R-:W-:Y:S02]  /*e790*/  ISETP.GE.AND P5, PT, R11, 0x1a, PT ;  /* 0x0000001a0b00780c */ /* 0x000fe40003fa6270 */
[----:B------:R-:W-:-:S02]  /*e7a0*/  ISETP.LT.OR P4, PT, R0, 0x19, P4 ;  /* 0x000000190000780c */ /* 0x000fc40002781670 */
[----:B------:R-:W-:Y:S02]  /*e7b0*/  P2R R92, PR, RZ, 0x20 ;  /* 0x00000020ff5c7803 */ /* 0x000fe40000000000 */
[----:B------:R-:W-:Y:S02]  /*e7c0*/  FSEL R36, R36, -INF , !P4 ;  /* 0xff80000024247808 */ /* 0x000fe40006000000 */
[----:B------:R-:W-:Y:S02]  /*e7d0*/  ISETP.GT.AND P4, PT, R4, 0x19, !P5 ;  /* 0x000000190400780c */ /* 0x000fe40006f84270 */
[----:B------:R-:W-:Y:S02]  /*e7e0*/  ISETP.GE.AND P5, PT, R11, 0x21, PT ;  /* 0x000000210b00780c */ /* 0x000fe40003fa6270 */
[----:B------:R-:W-:Y:S02]  /*e7f0*/  ISETP.LT.OR P4, PT, R0, 0x1a, P4 ;  /* 0x0000001a0000780c */ /* 0x000fe40002781670 */
[----:B------:R-:W-:-:S02]  /*e800*/  P2R R93, PR, RZ, 0x20 ;  /* 0x00000020ff5d7803 */ /* 0x000fc40000000000 */
        /* <DEDUP_REMOVED lines=119> */
[----:B------:R-:W-:Y:S01]  /*ef80*/  ISETP.GT.AND P6, PT, R4, 0x79, !P6 ;  /* 0x000000790400780c */ /* 0x000fe200077c4270 */
[----:B0-----:R-:W-:-:S03]  /*ef90*/  IMAD.IADD R4, R14, 0x1, R3 ;  /* 0x000000010e047824 */ /* 0x001fc600078e0203 */
[----:B------:R-:W-:Y:S02]  /*efa0*/  ISETP.LT.OR P6, PT, R0, 0x7a, P6 ;  /* 0x0000007a0000780c */ /* 0x000fe400037c1670 */
[----:B------:R-:W-:Y:S02]  /*efb0*/  VIADDMNMX R0, R3, R13, R10, PT ;  /* 0x0000000d03007246 */ /* 0x000fe4000380010a */
[----:B------:R-:W-:Y:S01]  /*efc0*/  FSEL R85, R85, -INF , !P6 ;  /* 0xff80000055557808 */ /* 0x000fe20007000000 */
[----:B------:R-:W-:Y:S08]  /*efd0*/  @!P2 BRA `(.L_x_1854) ;  /* 0x000000000050a947 */ /* 0x000ff00003800000 */
        /* <DEDUP_REMOVED lines=11> */
.L_x_1856:
[----:B------:R-:W-:-:S13]  /*f090*/  ISETP.NE.AND P6, PT, R9, 0x1, PT ;  /* 0x000000010900780c */ /* 0x000fda0003fc5270 */
[----:B------:R-:W0:Y:S02]  /*f0a0*/  @P6 LDC.64 R10, c[0x0][0x9e8] ;  /* 0x00027a00ff0a6b82 */ /* 0x000e240000000a00 */
[----:B0-----:R-:W-:-:S05]  /*f0b0*/  @P6 IMAD.HI.U32 R10, R3, R10, RZ ;  /* 0x0000000a030a6227 */ /* 0x001fca00078e00ff */
[----:B------:R-:W-:-:S07]  /*f0c0*/  @P6 SHF.R.U32.HI R3, RZ, R11, R10 ;  /* 0x0000000bff036219 */ /* 0x000fce000001160a */
.L_x_1857:
[----:B------:R-:W-:Y:S05]  /*f0d0*/  BSYNC B0 ;  /* 0x0000000000007941 */ /* 0x000fea0003800000 */
.L_x_1855:
[----:B------:R-:W-:-:S04]  /*f0e0*/  IMAD R6, R3, R9, -R12 ;  /* 0x0000000903067224 */ /* 0x000fc800078e0a0c */
[----:B------:R-:W-:-:S05]  /*f0f0*/  IMAD R3, R191, -0x2, R6 ;  /* 0xfffffffebf037824 */ /* 0x000fca00078e0206 */
[----:B------:R-:W-:Y:S02]  /*f100*/  VIMNMX R4, R4, R3, !PT ;  /* 0x0000000304047248 */ /* 0x000fe40007fe0100 */
[----:B------:R-:W-:-:S07]  /*f110*/  VIADDMNMX R0, R3, R9, R0, PT ;  /* 0x0000000903007246 */ /* 0x000fce0003800100 */
.L_x_1854:
[----:B------:R-:W-:Y:S01]  /*f120*/  ISETP.GT.AND P3, PT, R4, 0x1, !P3 ;  /* 0x000000010400780c */ /* 0x000fe20005f64270 */
[----:B------:R-:W-:Y:S01]  /*f130*/  ULDC UR52, c[0x0][0x988] ;  /* 0x0002620000347ab9 */ /* 0x000fe20000000800 */
        /* <DEDUP_REMOVED lines=77> */
[----:B------:R-:W-:Y:S01]  /*f610*/  ISETP.GT.AND P4, PT, R4, 0x71, !P4 ;  /* 0x000000710400780c */ /* 0x000fe20006784270 */
[----:B------:R-:W0:Y:S01]  /*f620*/  SHFL.BFLY PT, R3, R6, 0x2, 0x1f ;  /* 0x0c401f0006037f89 */ /* 0x000e2200000e0000 */
[----:B------:R-:W-:Y:S02]  /*f630*/  FSEL R50, R50, -INF , !P3 ;  /* 0xff80000032327808 */ /* 0x000fe40005800000 */
[----:B------:R-:W-:Y:S02]  /*f640*/  ISETP.NE.AND P3, PT, R99, RZ, PT ;  /* 0x000000ff6300720c */ /* 0x000fe40003f65270 */
[C---:B------:R-:W-:Y:S02]  /*f650*/  ISETP.GT.AND P5, PT, R4.reuse, 0x78, !P5 ;  /* 0x000000780400780c */ /* 0x040fe40006fa4270 */
[----:B------:R-:W-:Y:S02]  /*f660*/  ISETP.GT.AND P3, PT, R4, 0x31, !P3 ;  /* 0x000000310400780c */ /* 0x000fe40005f64270 */
[----:B------:R-:W-:-:S02]  /*f670*/  ISETP.LT.OR P4, PT, R0, 0x72, P4 ;  /* 0x000000720000780c */ /* 0x000fc40002781670 */
[C---:B------:R-:W-:Y:S02]  /*f680*/  ISETP.LT.OR P3, PT, R0.reuse, 0x32, P3 ;  /* 0x000000320000780c */ /* 0x040fe40001f61670 */
[----:B------:R-:W-:Y:S02]  /*f690*/  ISETP.LT.OR P5, PT, R0, 0x79, P5 ;  /* 0x000000790000780c */ /* 0x000fe40002fa1670 */
[----:B------:R-:W-:Y:S02]  /*f6a0*/  FSEL R51, R51, -INF , !P3 ;  /* 0xff80000033337808 */ /* 0x000fe40005800000 */
[----:B------:R-:W-:Y:S02]  /*f6b0*/  ISETP.NE.AND P3, PT, R100, RZ, PT ;  /* 0x000000ff6400720c */ /* 0x000fe40003f65270 */
[----:B------:R-:W-:Y:S02]  /*f6c0*/  FSEL R83, R83, -INF , !P4 ;  /* 0xff80000053537808 */ /* 0x000fe40006000000 */
[----:B------:R-:W-:-:S02]  /*f6d0*/  ISETP.GT.AND P3, PT, R4, 0x38, !P3 ;  /* 0x000000380400780c */ /* 0x000fc40005f64270 */
        /* <DEDUP_REMOVED lines=57> */
[----:B0-----:R-:W-:Y:S02]  /*fa70*/  FMNMX.FTZ R5, R6, R3, !PT ;  /* 0x0000000306057209 */ /* 0x001fe40007810000 */
[----:B------:R-:W-:-:S03]  /*fa80*/  ISETP.LT.OR P3, PT, R0, 0x71, P3 ;  /* 0x000000710000780c */ /* 0x000fc60001f61670 */
[----:B------:R-:W0:Y:S01]  /*fa90*/  SHFL.BFLY PT, R10, R5, 0x1, 0x1f ;  /* 0x0c201f00050a7f89 */ /* 0x000e2200000e0000 */
[----:B------:R-:W-:Y:S02]  /*faa0*/  FSEL R82, R82, -INF , !P3 ;  /* 0xff80000052527808 */ /* 0x000fe40005800000 */
[----:B0-----:R-:W-:-:S04]  /*fab0*/  FMNMX.FTZ R3, R5, R10, !PT ;  /* 0x0000000a05037209 */ /* 0x001fc80007810000 */
[C---:B------:R-:W-:Y:S01]  /*fac0*/  FSETP.NEU.FTZ.AND P3, PT, R3.reuse, -INF , PT ;  /* 0xff8000000300780b */ /* 0x040fe20003f7d000 */
[----:B------:R-:W-:-:S05]  /*fad0*/  FMUL.FTZ R10, R3, UR52 ;  /* 0x00000034030a7c20 */ /* 0x000fca0008410000 */
[----:B------:R-:W-:Y:S02]  /*fae0*/  FSEL R10, R10, RZ, P3 ;  /* 0x000000ff0a0a7208 */ /* 0x000fe40001800000 */
[----:B------:R-:W-:Y:S02]  /*faf0*/  ISETP.GT.AND P3, PT, R4, RZ, !P6 ;  /* 0x000000ff0400720c */ /* 0x000fe40007764270 */
[----:B------:R-:W-:Y:S01]  /*fb00*/  ISETP.NE.AND P6, PT, R15, RZ, PT ;  /* 0x000000ff0f00720c */ /* 0x000fe20003fc5270 */
[--C-:B------:R-:W-:Y:S01]  /*fb10*/  FFMA.FTZ R5, R25, UR52, -R10.reuse ;  /* 0x0000003419057c23 */ /* 0x100fe2000801080a */
[----:B------:R-:W-:Y:S01]  /*fb20*/  ISETP.LT.OR P3, PT, R0, 0x1, P3 ;  /* 0x000000010000780c */ /* 0x000fe20001f61670 */
[--C-:B------:R-:W-:Y:S01]  /*fb30*/  FFMA.FTZ R11, R29, UR52, -R10.reuse ;  /* 0x000000341d0b7c23 */ /* 0x100fe2000801080a */
[--C-:B------:R-:W-:Y:S01]  /*fb40*/  FFMA.FTZ R33, R33, UR52, -R10.reuse ;  /* 0x0000003421217c23 */ /* 0x100fe2000801080a */
[--C-:B------:R-:W-:Y:S01]  /*fb50*/  FFMA.FTZ R37, R37, UR52, -R10.reuse ;  /* 0x0000003425257c23 */ /* 0x100fe2000801080a */
[----:B------:R-:W-:Y:S01]  /*fb60*/  FSEL R26, R26, -INF , !P3 ;  /* 0xff8000001a1a7808 */ /* 0x000fe20005800000 */
[--C-:B------:R-:W-:Y:S01]  /*fb70*/  FFMA.FTZ R41, R41, UR52, -R10.reuse ;  /* 0x0000003429297c23 */ /* 0x100fe2000801080a */
[----:B------:R-:W-:Y:S01]  /*fb80*/  ISETP.GT.AND P3, PT, R4, 0x79, !P6 ;  /* 0x000000790400780c */ /* 0x000fe20007764270 */
[--C-:B------:R-:W-:Y:S01]  /*fb90*/  FFMA.FTZ R53, R53, UR52, -R10.reuse ;  /* 0x0000003435357c23 */ /* 0x100fe2000801080a */
[----:B------:R-:W-:Y:S01]  /*fba0*/  FMNMX.FTZ R13, R26, R27, !PT ;  /* 0x0000001b1a0d7209 */ /* 0x000fe20007810000 */
[--C-:B------:R-:W-:Y:S01]  /*fbb0*/  FFMA.FTZ R45, R45, UR52, -R10.reuse ;  /* 0x000000342d2d7c23 */ /* 0x100fe2000801080a */
[----:B------:R-:W-:Y:S01]  /*fbc0*/  ISETP.LT.OR P3, PT, R0, 0x7a, P3 ;  /* 0x0000007a0000780c */ /* 0x000fe20001f61670 */
[--C-:B------:R-:W-:Y:S01]  /*fbd0*/  FFMA.FTZ R180, R24, UR52, -R10.reuse ;  /* 0x0000003418b47c23 */ /* 0x100fe2000801080a */
[----:B------:R-:W-:Y:S01]  /*fbe0*/  FMNMX.FTZ R6, R30, R13, !PT ;  /* 0x0000000d1e067209 */ /* 0x000fe20007810000 */
[--C-:B------:R-:W-:Y:S01]  /*fbf0*/  FFMA.FTZ R182, R28, UR52, -R10.reuse ;  /* 0x000000341cb67c23 */ /* 0x100fe2000801080a */
[----:B------:R-:W-:Y:S01]  /*fc00*/  FSEL R87, R87, -INF , !P3 ;  /* 0xff80000057577808 */ /* 0x000fe20005800000 */
[----:B------:R-:W-:Y:S01]  /*fc10*/  MUFU.EX2 R5, R5 ;  /* 0x0000000500057308 */ /* 0x000fe20000000800 */
[----:B------:R-:W-:Y:S01]  /*fc20*/  FMNMX.FTZ R13, R31, R6, !PT ;  /* 0x000000061f0d7209 */ /* 0x000fe20007810000 */
[--C-:B------:R-:W-:Y:S01]  /*fc30*/  FFMA.FTZ R176, R32, UR52, -R10.reuse ;  /* 0x0000003420b07c23 */ /* 0x100fe2000801080a */
[--C-:B------:R-:W-:Y:S01]  /*fc40*/  FFMA.FTZ R178, R36, UR52, -R10.reuse ;  /* 0x0000003424b27c23 */ /* 0x100fe2000801080a */
[--C-:B------:R-:W-:Y:S01]  /*fc50*/  FFMA.FTZ R49, R49, UR52, -R10.reuse ;  /* 0x0000003431317c23 */ /* 0x100fe2000801080a */
[----:B------:R-:W-:Y:S01]  /*fc60*/  FMNMX.FTZ R6, R34, R13, !PT ;  /* 0x0000000d22067209 */ /* 0x000fe20007810000 */
[--C-:B------:R-:W-:Y:S01]  /*fc70*/  FFMA.FTZ R57, R57, UR52, -R10.reuse ;  /* 0x0000003439397c23 */ /* 0x100fe2000801080a */
[--C-:B------:R-:W-:Y:S01]  /*fc80*/  FFMA.FTZ R172, R40, UR52, -R10.reuse ;  /* 0x0000003428ac7c23 */ /* 0x100fe2000801080a */
        /* <DEDUP_REMOVED lines=8> */
[----:B------:R-:W0:Y:S01]  /*fd10*/  MUFU.EX2 R180, R180 ;  /* 0x000000b400b47308 */ /* 0x000e220000000800 */
        /* <DEDUP_REMOVED lines=9> */
[----:B------:R-:W-:Y:S01]  /*fdb0*/  FFMA.FTZ R154, R84, UR52, -R10 ;  /* 0x00000034549a7c23 */ /* 0x000fe2000801080a */
[----:B------:R-:W1:Y:S02]  /*fdc0*/  @P1 LDC R40, c[0x0][0x450] ;  /* 0x00011400ff281b82 */ /* 0x000e640000000800 */
[----:B------:R-:W-:-:S03]  /*fdd0*/  FMNMX.FTZ R6, R46, R21, !PT ;  /* 0x000000152e067209 */ /* 0x000fc60007810000 */
[----:B------:R-:W2:Y:S01]  /*fde0*/  MUFU.EX2 R182, R182 ;  /* 0x000000b600b67308 */ /* 0x000ea20000000800 */
[----:B------:R-:W-:-:S04]  /*fdf0*/  FMNMX.FTZ R21, R47, R6, !PT ;  /* 0x000000062f157209 */ /* 0x000fc80007810000 */
[----:B------:R-:W-:-:S03]  /*fe00*/  FMNMX.FTZ R6, R50, R21, !PT ;  /* 0x0000001532067209 */ /* 0x000fc60007810000 */
[----:B------:R-:W-:Y:S01]  /*fe10*/  MUFU.EX2 R21, R41 ;  /* 0x0000002900157308 */ /* 0x000fe20000000800 */
[----:B------:R-:W-:-:S04]  /*fe20*/  FMNMX.FTZ R25, R51, R6, !PT ;  /* 0x0000000633197209 */ /* 0x000fc80007810000 */
[----:B------:R-:W-:-:S03]  /*fe30*/  FMNMX.FTZ R6, R54, R25, !PT ;  /* 0x0000001936067209 */ /* 0x000fc60007810000 */
[----:B------:R-:W3:Y:S01]  /*fe40*/  MUFU.EX2 R11, R11 ;  /* 0x0000000b000b7308 */ /* 0x000ee20000000800 */
[----:B------:R-:W-:-:S04]  /*fe50*/  FMNMX.FTZ R25, R55, R6, !PT ;  /* 0x0000000637197209 */ /* 0x000fc80007810000 */
[----:B------:R-:W-:-:S03]  /*fe60*/  FMNMX.FTZ R6, R58, R25, !PT ;  /* 0x000000193a067209 */ /* 0x000fc60007810000 */
[----:B------:R4:W-:Y:S01]  /*fe70*/  MUFU.EX2 R25, R45 ;  /* 0x0000002d00197308 */ /* 0x0009e20000000800 */
[----:B------:R-:W-:-:S04]  /*fe80*/  FMNMX.FTZ R29, R59, R6, !PT ;  /* 0x000000063b1d7209 */ /* 0x000fc80007810000 */
[----:B------:R-:W-:-:S03]  /*fe90*/  FMNMX.FTZ R6, R62, R29, !PT ;  /* 0x0000001d3e067209 */ /* 0x000fc60007810000 */
[----:B------:R-:W5:Y:S01]  /*fea0*/  MUFU.EX2 R176, R176 ;  /* 0x000000b000b07308 */ /* 0x000f620000000800 */
[----:B------:R-:W-:Y:S01]  /*feb0*/  FMNMX.FTZ R29, R63, R6, !PT ;  /* 0x000000063f1d7209 */ /* 0x000fe20007810000 */
[----:B----4-:R-:W-:-:S03]  /*fec0*/  FFMA.FTZ R45, R65, UR52, -R10 ;  /* 0x00000034412d7c23 */ /* 0x010fc6000801080a */
[----:B------:R-:W-:-:S03]  /*fed0*/  FMNMX.FTZ R6, R66, R29, !PT ;  /* 0x0000001d42067209 */ /* 0x000fc60007810000 */
[----:B------:R-:W4:Y:S01]  /*fee0*/  MUFU.EX2 R178, R178 ;  /* 0x000000b200b27308 */ /* 0x000f220000000800 */
[----:B------:R-:W-:-:S04]  /*fef0*/  FMNMX.FTZ R33, R67, R6, !PT ;  /* 0x0000000643217209 */ /* 0x000fc80007810000 */
[----:B------:R-:W-:-:S03]  /*ff00*/  FMNMX.FTZ R6, R70, R33, !PT ;  /* 0x0000002146067209 */ /* 0x000fc60007810000 */
[----:B------:R0:W-:Y:S01]  /*ff10*/  MUFU.EX2 R29, R49 ;  /* 0x00000031001d7308 */ /* 0x0001e20000000800 */
[----:B------:R-:W-:-:S04]  /*ff20*/  FMNMX.FTZ R33, R71, R6, !PT ;  /* 0x0000000647217209 */ /* 0x000fc80007810000 */
[----:B------:R-:W-:-:S03]  /*ff30*/  FMNMX.FTZ R6, R74, R33, !PT ;  /* 0x000000214a067209 */ /* 0x000fc60007810000 */
[----:B------:R-:W-:Y:S01]  /*ff40*/  MUFU.EX2 R33, R53 ;  /* 0x0000003500217308 */ /* 0x000fe20000000800 */
[----:B------:R-:W-:Y:S01]  /*ff50*/  FMNMX.FTZ R37, R75, R6, !PT ;  /* 0x000000064b257209 */ /* 0x000fe20007810000 */
[----:B0-----:R-:W-:-:S03]  /*ff60*/  FFMA.FTZ R49, R69, UR52, -R10 ;  /* 0x0000003445317c23 */ /* 0x001fc6000801080a */
[----:B------:R-:W-:-:S03]  /*ff70*/  FMNMX.FTZ R6, R78, R37, !PT ;  /* 0x000000254e067209 */ /* 0x000fc60007810000 */
[----:B------:R-:W0:Y:S01]  /*ff80*/  MUFU.EX2 R172, R172 ;  /* 0x000000ac00ac7308 */ /* 0x000e220000000800 */
[----:B------:R-:W-:-:S04]  /*ff90*/  FMNMX.FTZ R37, R79, R6, !PT ;  /* 0x000000064f257209 */ /* 0x000fc80007810000 */
[----:B------:R-:W-:-:S03]  /*ffa0*/  FMNMX.FTZ R4, R82, R37, !PT ;  /* 0x0000002552047209 */ /* 0x000fc60007810000 */
[----:B------:R2:W-:Y:S01]  /*ffb0*/  MUFU.EX2 R37, R57 ;  /* 0x0000003900257308 */ /* 0x0005e20000000800 */
[----:B------:R-:W-:-:S04]  /*ffc0*/  FMNMX.FTZ R41, R83, R4, !PT ;  /* 0x0000000453297209 */ /* 0x000fc80007810000 */
[----:B------:R-:W-:Y:S01]  /*ffd0*/  FMNMX.FTZ R0, R86, R41, !PT ;  /* 0x0000002956007209 */ /* 0x000fe20007810000 */
[--C-:B------:R-:W-:Y:S01]  /*ffe0*/  FFMA.FTZ R41, R61, UR52, -R10.reuse ;  /* 0x000000343d297c23 */ /* 0x100fe2000801080a */
[--C-:B------:R-:W-:Y:S01]  /*fff0*/  FFMA.FTZ R61, R81, UR52, -R10.reuse ;  /* 0x00000034513d7c23 */ /* 0x100fe2000801080a */
[----:B------:R-:W-:Y:S01]  /*10000*/  MUFU.EX2 R174, R174 ;  /* 0x000000ae00ae7308 */ /* 0x000fe20000000800 */
[----:B------:R-:W-:Y:S01]  /*10010*/  FMNMX.FTZ R0, R87, R0, !PT ;  /* 0x0000000057007209 */ /* 0x000fe20007810000 */
[----:B--2---:R-:W-:-:S04]  /*10020*/  FFMA.FTZ R57, R77, UR52, -R10 ;  /* 0x000000344d397c23 */ /* 0x004fc8000801080a */
[----:B------:R-:W2:Y:S02]  /*10030*/  SHFL.BFLY PT, R53, R0, 0x2, 0x1f ;  /* 0x0c401f0000357f89 */ /* 0x000ea400000e0000 */
[----:B------:R-:W-:Y:S08]  /*10040*/  MUFU.EX2 R168, R168 ;  /* 0x000000a800a87308 */ /* 0x000ff00000000800 */
[----:B------:R-:W-:Y:S08]  /*10050*/  MUFU.EX2 R170, R170 ;  /* 0x000000aa00aa7308 */ /* 0x000ff00000000800 */
[----:B------:R-:W-:Y:S01]  /*10060*/  MUFU.EX2 R164, R164 ;  /* 0x000000a400a47308 */ /* 0x000fe20000000800 */
[----:B--2---:R-:W-:Y:S01]  /*10070*/  FMNMX.FTZ R4, R0, R53, !PT ;  /* 0x0000003500047209 */ /* 0x004fe20007810000 */
[----:B------:R-:W-:-:S06]  /*10080*/  FFMA.FTZ R53, R73, UR52, -R10 ;  /* 0x0000003449357c23 */ /* 0x000fcc000801080a */
[----:B------:R-:W-:Y:S01]  /*10090*/  MUFU.EX2 R166, R166 ;  /* 0x000000a600a67308 */ /* 0x000fe20000000800 */
[----:B------:R-:W2:Y:S07]  /*100a0*/  SHFL.BFLY PT, R65, R4, 0x1, 0x1f ;  /* 0x0c201f0004417f89 */ /* 0x000eae00000e0000 */
[----:B------:R-:W-:Y:S08]  /*100b0*/  MUFU.EX2 R41, R41 ;  /* 0x0000002900297308 */ /* 0x000ff00000000800 */
[----:B------:R-:W-:Y:S08]  /*100c0*/  MUFU.EX2 R160, R160 ;  /* 0x000000a000a07308 */ /* 0x000ff00000000800 */
[----:B------:R-:W-:Y:S01]  /*100d0*/  MUFU.EX2 R45, R45 ;  /* 0x0000002d002d7308 */ /* 0x000fe20000000800 */
[----:B--2---:R-:W-:Y:S01]  /*100e0*/  FMNMX.FTZ R0, R4, R65, !PT ;  /* 0x0000004104007209 */ /* 0x004fe20007810000 */
[----:B------:R-:W-:-:S03]  /*100f0*/  FFMA.FTZ R65, R85, UR52, -R10 ;  /* 0x0000003455417c23 */ /* 0x000fc6000801080a */
[C---:B------:R-:W-:Y:S01]  /*10100*/  FSETP.NEU.FTZ.AND P3, PT, R0.reuse, -INF , PT ;  /* 0xff8000000000780b */ /* 0x040fe20003f7d000 */
[----:B------:R-:W-:Y:S02]  /*10110*/  FMUL.FTZ R4, R0, UR52 ;  /* 0x0000003400047c20 */ /* 0x000fe40008410000 */
[----:B------:R-:W-:Y:S03]  /*10120*/  MUFU.EX2 R162, R162 ;  /* 0x000000a200a27308 */ /* 0x000fe60000000800 */
[----:B------:R-:W-:-:S05]  /*10130*/  FSEL R6, R4, RZ, P3 ;  /* 0x000000ff04067208 */ /* 0x000fca0001800000 */
[----:B------:R-:W-:Y:S01]  /*10140*/  MUFU.EX2 R49, R49 ;  /* 0x0000003100317308 */ /* 0x000fe20000000800 */
[--C-:B------:R-:W-:Y:S01]  /*10150*/  FFMA.FTZ R181, R26, UR52, -R6.reuse ;  /* 0x000000341ab57c23 */ /* 0x100fe20008010806 */
[--C-:B------:R-:W-:Y:S01]  /*10160*/  FFMA.FTZ R4, R27, UR52, -R6.reuse ;  /* 0x000000341b047c23 */ /* 0x100fe20008010806 */
[----:B------:R-:W-:Y:S01]  /*10170*/  FADD.FTZ R27, R180, R5 ;  /* 0x00000005b41b7221 */ /* 0x000fe20000010000 */
[--C-:B------:R-:W-:Y:S01]  /*10180*/  FFMA.FTZ R183, R30, UR52, -R6.reuse ;  /* 0x000000341eb77c23 */ /* 0x100fe20008010806 */
[--C-:B------:R-:W-:Y:S01]  /*10190*/  FFMA.FTZ R10, R31, UR52, -R6.reuse ;  /* 0x000000341f0a7c23 */ /* 0x100fe20008010806 */
[--C-:B------:R-:W-:Y:S01]  /*101a0*/  FFMA.FTZ R177, R34, UR52, -R6.reuse ;  /* 0x0000003422b17c23 */ /* 0x100fe20008010806 */
[----:B------:R-:W-:Y:S01]  /*101b0*/  FADD.FTZ R30, R182, R27 ;  /* 0x0000001bb61e7221 */ /* 0x000fe20000010000 */
[----:B------:R-:W-:Y:S01]  /*101c0*/  MUFU.EX2 R181, R181 ;  /* 0x000000b500b57308 */ /* 0x000fe20000000800 */
[--C-:B------:R-:W-:Y:S01]  /*101d0*/  FFMA.FTZ R12, R35, UR52, -R6.reuse ;  /* 0x00000034230c7c23 */ /* 0x100fe20008010806 */
[----:B------:R-:W-:Y:S01]  /*101e0*/  FFMA.FTZ R179, R38, UR52, -R6 ;  /* 0x0000003426b37c23 */ /* 0x000fe20008010806 */
[----:B---3--:R-:W-:Y:S01]  /*101f0*/  FADD.FTZ R27, R11, R30 ;  /* 0x0000001e0b1b7221 */ /* 0x008fe20000010000 */
[--C-:B------:R-:W-:Y:S01]  /*10200*/  FFMA.FTZ R14, R39, UR52, -R6.reuse ;  /* 0x00000034270e7c23 */ /* 0x100fe20008010806 */
[--C-:B------:R-:W-:Y:S01]  /*10210*/  FFMA.FTZ R173, R42, UR52, -R6.reuse ;  /* 0x000000342aad7c23 */ /* 0x100fe20008010806 */
[--C-:B------:R-:W-:Y:S01]  /*10220*/  FFMA.FTZ R20, R43, UR52, -R6.reuse ;  /* 0x000000342b147c23 */ /* 0x100fe20008010806 */
[----:B-----5:R-:W-:Y:S01]  /*10230*/  FADD.FTZ R32, R176, R27 ;  /* 0x0000001bb0207221 */ /* 0x020fe20000010000 */
[----:B------:R-:W2:Y:S01]  /*10240*/  MUFU.EX2 R4, R4 ;  /* 0x0000000400047308 */ /* 0x000ea20000000800 */
[--C-:B------:R-:W-:Y:S01]  /*10250*/  FFMA.FTZ R175, R46, UR52, -R6.reuse ;  /* 0x000000342eaf7c23 */ /* 0x100fe20008010806 */
[----:B------:R-:W-:Y:S01]  /*10260*/  FFMA.FTZ R24, R47, UR52, -R6 ;  /* 0x000000342f187c23 */ /* 0x000fe20008010806 */
[----:B------:R-:W-:Y:S01]  /*10270*/  FADD.FTZ R27, R13, R32 ;  /* 0x000000200d1b7221 */ /* 0x000fe20000010000 */
[--C-:B------:R-:W-:Y:S01]  /*10280*/  FFMA.FTZ R169, R50, UR52, -R6.reuse ;  /* 0x0000003432a97c23 */ /* 0x100fe20008010806 */
[--C-:B------:R-:W-:Y:S01]  /*10290*/  FFMA.FTZ R26, R51, UR52, -R6.reuse ;  /* 0x00000034331a7c23 */ /* 0x100fe20008010806 */
[--C-:B------:R-:W-:Y:S01]  /*102a0*/  FFMA.FTZ R171, R54, UR52, -R6.reuse ;  /* 0x0000003436ab7c23 */ /* 0x100fe20008010806 */
[----:B----4-:R-:W-:Y:S01]  /*102b0*/  FADD.FTZ R32, R178, R27 ;  /* 0x0000001bb2207221 */ /* 0x010fe20000010000 */
[----:B------:R-:W3:Y:S01]  /*102c0*/  MUFU.EX2 R183, R183 ;  /* 0x000000b700b77308 */ /* 0x000ee20000000800 */
[--C-:B------:R-:W-:Y:S01]  /*102d0*/  FFMA.FTZ R28, R55, UR52, -R6.reuse ;  /* 0x00000034371c7c23 */ /* 0x100fe20008010806 */
[----:B------:R-:W-:Y:S01]  /*102e0*/  FFMA.FTZ R165, R58, UR52, -R6 ;  /* 0x000000343aa57c23 */ /* 0x000fe20008010806 */
[----:B------:R-:W-:Y:S01]  /*102f0*/  FADD.FTZ R31, R15, R32 ;  /* 0x000000200f1f7221 */ /* 0x000fe20000010000 */
[--C-:B------:R-:W-:Y:S01]  /*10300*/  FFMA.FTZ R30, R59, UR52, -R6.reuse ;  /* 0x000000343b1e7c23 */ /* 0x100fe20008010806 */
[--C-:B------:R-:W-:Y:S01]  /*10310*/  FFMA.FTZ R167, R62, UR52, -R6.reuse ;  /* 0x000000343ea77c23 */ /* 0x100fe20008010806 */
[----:B------:R-:W-:Y:S01]  /*10320*/  FFMA.FTZ R32, R63, UR52, -R6 ;  /* 0x000000343f207c23 */ /* 0x000fe20008010806 */
[----:B0-----:R-:W-:Y:S01]  /*10330*/  FADD.FTZ R36, R172, R31 ;  /* 0x0000001fac247221 */ /* 0x001fe20000010000 */
[----:B------:R-:W0:Y:S01]  /*10340*/  MUFU.EX2 R10, R10 ;  /* 0x0000000a000a7308 */ /* 0x000e220000000800 */
[----:B--2---:R-:W-:Y:S01]  /*10350*/  FADD.FTZ R34, R181, R4 ;  /* 0x00000004b5227221 */ /* 0x004fe20000010000 */
[----:B------:R-:W-:Y:S01]  /*10360*/  FFMA.FTZ R66, R66, UR52, -R6 ;  /* 0x0000003442427c23 */ /* 0x000fe20008010806 */
[----:B------:R-:W-:Y:S01]  /*10370*/  FADD.FTZ R31, R21, R36 ;  /* 0x00000024151f7221 */ /* 0x000fe20000010000 */
[--C-:B------:R-:W-:Y:S01]  /*10380*/  FFMA.FTZ R67, R67, UR52, -R6.reuse ;  /* 0x0000003443437c23 */ /* 0x100fe20008010806 */
[--C-:B------:R-:W-:Y:S01]  /*10390*/  FFMA.FTZ R70, R70, UR52, -R6.reuse ;  /* 0x0000003446467c23 */ /* 0x100fe20008010806 */
[----:B------:R-:W-:Y:S01]  /*103a0*/  FFMA.FTZ R71, R71, UR52, -R6 ;  /* 0x0000003447477c23 */ /* 0x000fe20008010806 */
[----:B------:R-:W-:Y:S01]  /*103b0*/  FADD.FTZ R36, R174, R31 ;  /* 0x0000001fae247221 */ /* 0x000fe20000010000 */
[----:B------:R-:W2:Y:S01]  /*103c0*/  MUFU.EX2 R177, R177 ;  /* 0x000000b100b17308 */ /* 0x000ea20000000800 */
[----:B---3--:R-:W-:Y:S01]  /*103d0*/  FADD.FTZ R27, R183, R34 ;  /* 0x00000022b71b7221 */ /* 0x008fe20000010000 */
[----:B------:R-:W-:Y:S01]  /*103e0*/  FFMA.FTZ R74, R74, UR52, -R6 ;  /* 0x000000344a4a7c23 */ /* 0x000fe20008010806 */
[----:B------:R-:W-:Y:S01]  /*103f0*/  FADD.FTZ R31, R25, R36 ;  /* 0x00000024191f7221 */ /* 0x000fe20000010000 */
[--C-:B------:R-:W-:Y:S01]  /*10400*/  FFMA.FTZ R75, R75, UR52, -R6.reuse ;  /* 0x000000344b4b7c23 */ /* 0x100fe20008010806 */
[--C-:B------:R-:W-:Y:S01]  /*10410*/  FFMA.FTZ R78, R78, UR52, -R6.reuse ;  /* 0x000000344e4e7c23 */ /* 0x100fe20008010806 */
[--C-:B------:R-:W-:Y:S01]  /*10420*/  FFMA.FTZ R79, R79, UR52, -R6.reuse ;  /* 0x000000344f4f7c23 */ /* 0x100fe20008010806 */
[----:B------:R-:W-:Y:S01]  /*10430*/  FADD.FTZ R36, R168, R31 ;  /* 0x0000001fa8247221 */ /* 0x000fe20000010000 */
[----:B------:R-:W3:Y:S01]  /*10440*/  MUFU.EX2 R12, R12 ;  /* 0x0000000c000c7308 */ /* 0x000ee20000000800 */
[----:B0-----:R-:W-:Y:S01]  /*10450*/  FADD.FTZ R34, R10, R27 ;  /* 0x0000001b0a227221 */ /* 0x001fe20000010000 */
[----:B------:R-:W-:Y:S01]  /*10460*/  FFMA.FTZ R82, R82, UR52, -R6 ;  /* 0x0000003452527c23 */ /* 0x000fe20008010806 */
[----:B------:R-:W-:Y:S01]  /*10470*/  FADD.FTZ R31, R29, R36 ;  /* 0x000000241d1f7221 */ /* 0x000fe20000010000 */
[--C-:B------:R-:W-:Y:S01]  /*10480*/  FFMA.FTZ R83, R83, UR52, -R6.reuse ;  /* 0x0000003453537c23 */ /* 0x100fe20008010806 */
[--C-:B------:R-:W-:Y:S01]  /*10490*/  FFMA.FTZ R86, R86, UR52, -R6.reuse ;  /* 0x0000003456567c23 */ /* 0x100fe20008010806 */
[----:B------:R-:W-:Y:S01]  /*104a0*/  FFMA.FTZ R87, R87, UR52, -R6 ;  /* 0x0000003457577c23 */ /* 0x000fe20008010806 */
[----:B------:R-:W-:Y:S01]  /*104b0*/  FADD.FTZ R36, R170, R31 ;  /* 0x0000001faa247221 */ /* 0x000fe20000010000 */
[----:B------:R-:W0:Y:S01]  /*104c0*/  MUFU.EX2 R179, R179 ;  /* 0x000000b300b37308 */ /* 0x000e220000000800 */
[----:B--2---:R-:W-:Y:S01]  /*104d0*/  FADD.FTZ R27, R177, R34 ;  /* 0x00000022b11b7221 */ /* 0x004fe20000010000 */
[----:B------:R-:W-:Y:S01]  /*104e0*/  F2FP.F16.F32.PACK_AB R180, R5, R180 ;  /* 0x000000b405b4723e */ /* 0x000fe200000000ff */
[----:B------:R-:W-:Y:S01]  /*104f0*/  FADD.FTZ R31, R33, R36 ;  /* 0x00000024211f7221 */ /* 0x000fe20000010000 */
[----:B------:R-:W-:Y:S01]  /*10500*/  F2FP.F16.F32.PACK_AB R182, R11, R182 ;  /* 0x000000b60bb6723e */ /* 0x000fe200000000ff */
[----:B------:R-:W2:Y:S01]  /*10510*/  @P1 LDC R38, c[0x0][0x44c] ;  /* 0x00011300ff261b82 */ /* 0x000ea20000000800 */
[----:B------:R-:W-:Y:S01]  /*10520*/  F2FP.F16.F32.PACK_AB R181, R4, R181 ;  /* 0x000000b504b5723e */ /* 0x000fe200000000ff */
[----:B------:R-:W-:Y:S01]  /*10530*/  FADD.FTZ R36, R164, R31 ;  /* 0x0000001fa4247221 */ /* 0x000fe20000010000 */
[----:B------:R-:W4:Y:S01]  /*10540*/  MUFU.EX2 R14, R14 ;  /* 0x0000000e000e7308 */ /* 0x000f220000000800 */
[----:B---3--:R-:W-:Y:S01]  /*10550*/  FADD.FTZ R34, R12, R27 ;  /* 0x0000001b0c227221 */ /* 0x008fe20000010000 */
[----:B------:R-:W-:Y:S01]  /*10560*/  F2FP.F16.F32.PACK_AB R176, R13, R176 ;  /* 0x000000b00db0723e */ /* 0x000fe200000000ff */
[----:B------:R-:W-:Y:S01]  /*10570*/  FADD.FTZ R31, R37, R36 ;  /* 0x00000024251f7221 */ /* 0x000fe20000010000 */
[----:B------:R-:W-:-:S02]  /*10580*/  F2FP.F16.F32.PACK_AB R178, R15, R178 ;  /* 0x000000b20fb2723e */ /* 0x000fc400000000ff */
[----:B------:R-:W-:Y:S01]  /*10590*/  F2FP.F16.F32.PACK_AB R172, R21, R172 ;  /* 0x000000ac15ac723e */ /* 0x000fe200000000ff */
[----:B------:R-:W-:Y:S01]  /*105a0*/  FADD.FTZ R36, R166, R31 ;  /* 0x0000001fa6247221 */ /* 0x000fe20000010000 */
[----:B------:R-:W3:Y:S01]  /*105b0*/  MUFU.EX2 R173, R173 ;  /* 0x000000ad00ad7308 */ /* 0x000ee20000000800 */
[----:B0-----:R-:W-:Y:S01]  /*105c0*/  FADD.FTZ R27, R179, R34 ;  /* 0x00000022b31b7221 */ /* 0x001fe20000010000 */
[----:B------:R-:W-:Y:S01]  /*105d0*/  F2FP.F16.F32.PACK_AB R174, R25, R174 ;  /* 0x000000ae19ae723e */ /* 0x000fe200000000ff */
[----:B------:R-:W-:Y:S01]  /*105e0*/  FADD.FTZ R31, R41, R36 ;  /* 0x00000024291f7221 */ /* 0x000fe20000010000 */
[----:B------:R-:W-:Y:S02]  /*105f0*/  F2FP.F16.F32.PACK_AB R168, R29, R168 ;  /* 0x000000a81da8723e */ /* 0x000fe400000000ff */
[----:B------:R-:W-:Y:S02]  /*10600*/  F2FP.F16.F32.PACK_AB R170, R33, R170 ;  /* 0x000000aa21aa723e */ /* 0x000fe400000000ff */
[----:B------:R-:W0:Y:S01]  /*10610*/  MUFU.EX2 R20, R20 ;  /* 0x0000001400147308 */ /* 0x000e220000000800 */
[----:B----4-:R-:W-:Y:S01]  /*10620*/  FADD.FTZ R34, R14, R27 ;  /* 0x0000001b0e227221 */ /* 0x010fe20000010000 */
[----:B------:R-:W-:-:S02]  /*10630*/  F2FP.F16.F32.PACK_AB R164, R37, R164 ;  /* 0x000000a425a4723e */ /* 0x000fc400000000ff */
[----:B------:R-:W-:Y:S01]  /*10640*/  F2FP.F16.F32.PACK_AB R166, R41, R166 ;  /* 0x000000a629a6723e */ /* 0x000fe200000000ff */
[----:B--2---:R-:W-:Y:S01]  /*10650*/  @P1 IMAD.HI.U32 R35, R193, R38, RZ ;  /* 0x00000026c1231227 */ /* 0x004fe200078e00ff */
[----:B------:R-:W-:Y:S02]  /*10660*/  F2FP.F16.F32.PACK_AB R183, R10, R183 ;  /* 0x000000b70ab7723e */ /* 0x000fe400000000ff */
[----:B------:R-:W2:Y:S01]  /*10670*/  MUFU.EX2 R175, R175 ;  /* 0x000000af00af7308 */ /* 0x000ea20000000800 */
[----:B---3--:R-:W-:Y:S01]  /*10680*/  FADD.FTZ R27, R173, R34 ;  /* 0x00000022ad1b7221 */ /* 0x008fe20000010000 */
[----:B------:R-:W-:Y:S01]  /*10690*/  IMAD.MOV.U32 R38, RZ, RZ, R193 ;  /* 0x000000ffff267224 */ /* 0x000fe200078e00c1 */
[----:B-1----:R-:W-:Y:S02]  /*106a0*/  @P1 SHF.R.U32.HI R38, RZ, R40, R35 ;  /* 0x00000028ff261219 */ /* 0x002fe40000011623 */
[----:B------:R-:W-:Y:S02]  /*106b0*/  F2FP.F16.F32.PACK_AB R177, R12, R177 ;  /* 0x000000b10cb1723e */ /* 0x000fe400000000ff */
[----:B------:R-:W-:Y:S01]  /*106c0*/  F2FP.F16.F32.PACK_AB R179, R14, R179 ;  /* 0x000000b30eb3723e */ /* 0x000fe200000000ff */
[----:B------:R-:W1:Y:S01]  /*106d0*/  MUFU.EX2 R24, R24 ;  /* 0x0000001800187308 */ /* 0x000e620000000800 */
[C---:B0-----:R-:W-:Y:S01]  /*106e0*/  FADD.FTZ R34, R20.reuse, R27 ;  /* 0x0000001b14227221 */ /* 0x041fe20000010000 */
[----:B------:R-:W-:Y:S01]  /*106f0*/  IMAD.IADD R95, R95, 0x1, R38 ;  /* 0x000000015f5f7824 */ /* 0x000fe200078e0226 */
[----:B------:R-:W-:-:S04]  /*10700*/  F2FP.F16.F32.PACK_AB R173, R20, R173 ;  /* 0x000000ad14ad723e */ /* 0x000fc800000000ff */
[----:B------:R-:W-:Y:S01]  /*10710*/  IADD3 R8, R95, R8, RZ ;  /* 0x000000085f087210 */ /* 0x000fe20007ffe0ff */
        /* <DEDUP_REMOVED lines=11> */
[----:B-1----:R-:W-:Y:S01]  /*107d0*/  FADD.FTZ R27, R171, R34 ;  /* 0x00000022ab1b7221 */ /* 0x002fe20000010000 */
[----:B------:R-:W-:Y:S01]  /*107e0*/  FADD.FTZ R34, R160, R31 ;  /* 0x0000001fa0227221 */ /* 0x000fe20000010000 */
[----:B------:R-:W-:-:S05]  /*107f0*/  F2FP.F16.F32.PACK_AB R160, R45, R160 ;  /* 0x000000a02da0723e */ /* 0x000fca00000000ff */
[----:B------:R-:W1:Y:S01]  /*10800*/  MUFU.EX2 R30, R30 ;  /* 0x0000001e001e7308 */ /* 0x000e620000000800 */
[C---:B0-----:R-:W-:Y:S01]  /*10810*/  FADD.FTZ R6, R28.reuse, R27 ;  /* 0x0000001b1c067221 */ /* 0x041fe20000010000 */
[----:B------:R-:W-:Y:S01]  /*10820*/  FADD.FTZ R27, R45, R34 ;  /* 0x000000222d1b7221 */ /* 0x000fe20000010000 */
[----:B------:R-:W-:-:S03]  /*10830*/  F2FP.F16.F32.PACK_AB R171, R28, R171 ;  /* 0x000000ab1cab723e */ /* 0x000fc600000000ff */
[----:B------:R-:W-:Y:S01]  /*10840*/  FADD.FTZ R34, R162, R27 ;  /* 0x0000001ba2227221 */ /* 0x000fe20000010000 */
[----:B------:R-:W-:Y:S01]  /*10850*/  F2FP.F16.F32.PACK_AB R162, R49, R162 ;  /* 0x000000a231a2723e */ /* 0x000fe200000000ff */
[----:B------:R-:W0:Y:S01]  /*10860*/  MUFU.EX2 R167, R167 ;  /* 0x000000a700a77308 */ /* 0x000e220000000800 */
[----:B--2---:R-:W-:Y:S01]  /*10870*/  FADD.FTZ R5, R165, R6 ;  /* 0x00000006a5057221 */ /* 0x004fe20000010000 */
[----:B------:R-:W-:-:S06]  /*10880*/  FADD.FTZ R11, R49, R34 ;  /* 0x00000022310b7221 */ /* 0x000fcc0000010000 */
        /* <DEDUP_REMOVED lines=51> */
[----:B--2---:R-:W-:Y:S01]  /*10bc0*/  FADD.FTZ R34, R154, R11 ;  /* 0x0000000b9a227221 */ /* 0x004fe20000010000 */
[C---:B-1----:R-:W-:Y:S01]  /*10bd0*/  FADD.FTZ R5, R87.reuse, R4 ;  /* 0x0000000457057221 */ /* 0x042fe20000010000 */
[----:B------:R-:W-:Y:S01]  /*10be0*/  F2FP.F16.F32.PACK_AB R155, R87, R86 ;  /* 0x00000056579b723e */ /* 0x000fe200000000ff */
[----:B------:R-:W-:Y:S02]  /*10bf0*/  VIADD R4, R89, 0xfffffffe ;  /* 0xfffffffe59047836 */ /* 0x000fe40000000000 */
[C---:B0-----:R-:W-:Y:S01]  /*10c00*/  FADD.FTZ R6, R65.reuse, R34 ;  /* 0x0000002241067221 */ /* 0x041fe20000010000 */
[----:B------:R-:W-:Y:S01]  /*10c10*/  F2FP.F16.F32.PACK_AB R154, R65, R154 ;  /* 0x0000009a419a723e */ /* 0x000fe200000000ff */
        /* <DEDUP_REMOVED lines=12> */
.L_x_1860:
[----:B------:R-:W-:-:S13]  /*10ce0*/  ISETP.NE.AND P3, PT, R9, 0x1, PT ;  /* 0x000000010900780c */ /* 0x000fda0003f65270 */
[----:B------:R-:W0:Y:S02]  /*10cf0*/  @P3 LDC.64 R12, c[0x0][0x9e8] ;  /* 0x00027a00ff0c3b82 */ /* 0x000e240000000a00 */
[----:B0-----:R-:W-:-:S05]  /*10d00*/  @P3 IMAD.HI.U32 R12, R10, R12, RZ ;  /* 0x0000000c0a0c3227 */ /* 0x001fca00078e00ff */
[----:B------:R-:W-:-:S07]  /*10d10*/  @P3 SHF.R.U32.HI R10, RZ, R13, R12 ;  /* 0x0000000dff0a3219 */ /* 0x000fce000001160c */
.L_x_1861:
[----:B------:R-:W-:Y:S05]  /*10d20*/  BSYNC B0 ;  /* 0x0000000000007941 */ /* 0x000fea0003800000 */
.L_x_1859:
[----:B------:R-:W-:-:S05]  /*10d30*/  IMAD R9, R10, R9, R9 ;  /* 0x000000090a097224 */ /* 0x000fca00078e0209 */
[----:B------:R-:W-:-:S07]  /*10d40*/  VIMNMX R8, R8, R9, PT ;  /* 0x0000000908087248 */ /* 0x000fce0003fe0100 */
.L_x_1858:
[----:B------:R-:W-:Y:S01]  /*10d50*/  SHF.R.S32.HI R9, RZ, 0x1f, R8 ;  /* 0x0000001fff097819 */ /* 0x000fe20000011408 */
[----:B------:R-:W-:Y:S01]  /*10d60*/  ULDC UR46, c[0x0][0x9e4] ;  /* 0x00027900002e7ab9 */ /* 0x000fe20000000800 */
[----:B------:R-:W-:Y:S01]  /*10d70*/  ULDC UR43, c[0x0][0x9e4] ;  /* 0x00027900002b7ab9 */ /* 0x000fe20000000800 */
[----:B------:R-:W-:Y:S01]  /*10d80*/  ULDC UR47, c[0x0][0x9dc] ;  /* 0x00027700002f7ab9 */ /* 0x000fe20000000800 */
[----:B------:R-:W-:Y:S01]  /*10d90*/  LEA.HI R9, R9, R8, RZ, 0x7 ;  /* 0x0000000809097211 */ /* 0x000fe200078f38ff */
[----:B------:R-:W-:Y:S01]  /*10da0*/  ULDC UR49, c[0x0][0x9dc] ;  /* 0x0002770000317ab9 */ /* 0x000fe20000000800 */
[----:B------:R-:W-:Y:S01]  /*10db0*/  ULDC UR42, c[0x0][0x988] ;  /* 0x00026200002a7ab9 */ /* 0x000fe20000000800 */
[----:B------:R-:W-:Y:S01]  /*10dc0*/  ULDC UR45, c[0x0][0x988] ;  /* 0x00026200002d7ab9 */ /* 0x000fe20000000800 */
[----:B------:R-:W-:Y:S01]  /*10dd0*/  SHF.R.S32.HI R9, RZ, 0x7, R9 ;  /* 0x00000007ff097819 */ /* 0x000fe20000011409 */
[----:B------:R-:W-:Y:S01]  /*10de0*/  ULDC UR44, c[0x0][0x988] ;  /* 0x00026200002c7ab9 */ /* 0x000fe20000000800 */
[----:B------:R-:W-:Y:S01]  /*10df0*/  ULDC UR50, c[0x0][0x9e0] ;  /* 0x0002780000327ab9 */ /* 0x000fe20000000800 */
[----:B------:R-:W-:Y:S01]  /*10e00*/  ULDC UR48, c[0x0][0x9e0] ;  /* 0x0002780000307ab9 */ /* 0x000fe20000000800 */
[----:B------:R-:W-:-:S02]  /*10e10*/  VIMNMX R12, R198, R9, !PT ;  /* 0x00000009c60c7248 */ /* 0x000fc40007fe0100 */
[----:B------:R-:W-:Y:S02]  /*10e20*/  CS2R R150, SRZ ;  /* 0x0000000000967805 */ /* 0x000fe4000001ff00 */
[----:B------:R-:W-:Y:S02]  /*10e30*/  CS2R R148, SRZ ;  /* 0x0000000000947805 */ /* 0x000fe4000001ff00 */
[----:B------:R-:W-:Y:S02]  /*10e40*/  CS2R R146, SRZ ;  /* 0x0000000000927805 */ /* 0x000fe4000001ff00 */
[----:B------:R-:W-:Y:S02]  /*10e50*/  ISETP.GE.AND P3, PT, R4, R12, PT ;  /* 0x0000000c0400720c */ /* 0x000fe40003f66270 */
        /* <DEDUP_REMOVED lines=29> */
[----:B------:R-:W-:Y:S06]  /*11030*/  @!P3 BRA `(.L_x_1862) ;  /* 0x0000003000c0b947 */ /* 0x000fec0003800000 */
[----:B------:R-:W-:-:S07]  /*11040*/  IMAD.MOV.U32 R151, RZ, RZ, RZ ;  /* 0x000000ffff977224 */ /* 0x000fce00078e00ff */
.L_x_1882:
[----:B------:R-:W-:Y:S01]  /*11050*/  ISETP.NE.AND P3, PT, R194, RZ, PT ;  /* 0x000000ffc200720c */ /* 0x000fe20003f65270 */
[----:B------:R-:W-:Y:S01]  /*11060*/  VIADD R13, R184, 0x1 ;  /* 0x00000001b80d7836 */ /* 0x000fe20000000000 */
[----:B------:R-:W-:Y:S05]  /*11070*/  YIELD ;  /* 0x0000000000007946 */ /* 0x000fea0003800000 */
[----:B------:R-:W-:-:S04]  /*11080*/  ISETP.NE.AND P4, PT, R13, 0x2, PT ;  /* 0x000000020d00780c */ /* 0x000fc80003f85270 */
[----:B------:R-:W-:Y:S02]  /*11090*/  SEL R14, RZ, 0x1, P4 ;  /* 0x00000001ff0e7807 */ /* 0x000fe40002000000 */
[----:B------:R-:W-:Y:S02]  /*110a0*/  SEL R13, R13, RZ, P4 ;  /* 0x000000ff0d0d7207 */ /* 0x000fe40002000000 */
[----:B------:R-:W-:Y:S01]  /*110b0*/  LOP3.LUT R14, R187, R14, RZ, 0x3c, !PT ;  /* 0x0000000ebb0e7212 */ /* 0x000fe200078e3cff */
[----:B------:R-:W-:Y:S06]  /*110c0*/  @P3 BRA `(.L_x_1863) ;  /* 0x0000000000303947 */ /* 0x000fec0003800000 */
[----:B------:R-:W-:Y:S05]  /*110d0*/  @!P0 BRA `(.L_x_1864) ;  /* 0x0000000000048947 */ /* 0x000fea0003800000 */
[----:B------:R-:W-:Y:S01]  /*110e0*/  BPT.TRAP 0x1 ;  /* 0x000000040000795c */ /* 0x000fe20000300000 */
.L_x_1864:
[----:B------:R-:W-:Y:S01]  /*110f0*/  IMAD R9, R13, 0x8, R18 ;  /* 0x000000080d097824 */ /* 0x000fe200078e0212 */
[----:B------:R-:W-:-:S04]  /*11100*/  SHF.L.U32 R8, R14, 0x1f, RZ ;  /* 0x0000001f0e087819 */ /* 0x000fc800000006ff */
[----:B------:R0:W1:Y:S01]  /*11110*/  SYNCS.PHASECHK.TRANS64.TRYWAIT P4, [R9+URZ+0x28830], R8 ;  /* 0x02883008090075a7 */ /* 0x000062000808017f */
[----:B------:R-:W-:Y:S05]  /*11120*/  @!P0 BRA `(.L_x_1865) ;  /* 0x0000000000048947 */ /* 0x000fea0003800000 */
[----:B------:R-:W-:Y:S01]  /*11130*/  BPT.TRAP 0x1 ;  /* 0x000000040000795c */ /* 0x000fe20000300000 */
.L_x_1865:
[----:B------:R-:W-:Y:S04]  /*11140*/  BSSY B0, `(.L_x_1863) ;  /* 0x0000004000007945 */ /* 0x000fe80003800000 */
[----:B-1----:R-:W-:Y:S05]  /*11150*/  @P4 BRA `(.L_x_1866) ;  /* 0x0000000000084947 */ /* 0x002fea0003800000 */
[----:B------:R-:W1:Y:S02]  /*11160*/  SYNCS.PHASECHK.TRANS64.TRYWAIT P4, [R9+URZ+0x28830], R8 ;  /* 0x02883008090075a7 */ /* 0x000e64000808017f */
[----:B-1----:R-:W-:Y:S05]  /*11170*/  @!P4 BRA `(.L_x_1867) ;  /* 0x0000014800d8c947 */ /* 0x002fea0003800000 */
.L_x_1866:
[----:B------:R-:W-:Y:S05]  /*11180*/  BSYNC B0 ;  /* 0x0000000000007941 */ /* 0x000fea0003800000 */
.L_x_1863:
[----:B------:R-:W2:Y:S01]  /*11190*/  S2R R10, SR_TID.X ;  /* 0x00000000000a7919 */ /* 0x000ea20000002100 */
[----:B01----:R-:W-:Y:S01]  /*111a0*/  MOV R9, 0x40000040 ;  /* 0x4000004000097802 */ /* 0x003fe20000000f00 */
[----:B------:R-:W-:Y:S05]  /*111b0*/  WARPSYNC.ALL ;  /* 0x0000000000007948 */ /* 0x000fea0003800000 */
[----:B------:R-:W-:Y:S01]  /*111c0*/  R2UR UR35, R9 ;  /* 0x00000000092372ca */ /* 0x000fe200000e0000 */
[----:B------:R-:W-:Y:S02]  /*111d0*/  IMAD R8, R13, 0x800, R7 ;  /* 0x000008000d087824 */ /* 0x000fe400078e0207 */
[----:B------:R-:W-:-:S03]  /*111e0*/  IMAD.MOV.U32 R11, RZ, RZ, 0x40000040 ;  /* 0x40000040ff0b7424 */ /* 0x000fc600078e00ff */
[----:B------:R-:W-:Y:S02]  /*111f0*/  R2UR UR34, R8 ;  /* 0x00000000082272ca */ /* 0x000fe400000e0000 */
[----:B------:R-:W-:Y:S01]  /*11200*/  R2UR UR7, R11 ;  /* 0x000000000b0772ca */ /* 0x000fe200000e0000 */
[----:B------:R-:W-:-:S05]  /*11210*/  IMAD.MOV.U32 R11, RZ, RZ, 0x40000040 ;  /* 0x40000040ff0b7424 */ /* 0x000fca00078e00ff */
[----:B------:R-:W-:Y:S02]  /*11220*/  R2UR UR11, R11 ;  /* 0x000000000b0b72ca */ /* 0x000fe400000e0000 */
[----:B------:R-:W-:-:S04]  /*11230*/  MOV R11, 0x40000040 ;  /* 0x40000040000b7802 */ /* 0x000fc80000000f00 */
[----:B------:R-:W-:Y:S01]  /*11240*/  R2UR UR15, R11 ;  /* 0x000000000b0f72ca */ /* 0x000fe200000e0000 */
[----:B------:R-:W-:Y:S01]  /*11250*/  IMAD.MOV.U32 R11, RZ, RZ, 0x40000040 ;  /* 0x40000040ff0b7424 */ /* 0x000fe200078e00ff */
[----:B--2---:R-:W-:-:S04]  /*11260*/  SHF.R.U32.HI R10, RZ, 0x7, R10 ;  /* 0x00000007ff0a7819 */ /* 0x004fc8000001160a */
[----:B------:R-:W-:Y:S01]  /*11270*/  R2UR UR19, R11 ;  /* 0x000000000b1372ca */ /* 0x000fe200000e0000 */
[----:B------:R-:W-:Y:S02]  /*11280*/  IMAD.MOV.U32 R11, RZ, RZ, 0x40000040 ;  /* 0x40000040ff0b7424 */ /* 0x000fe400078e00ff */
[----:B------:R-:W-:Y:S02]  /*11290*/  VIADD R9, R10, 0x8 ;  /* 0x000000080a097836 */ /* 0x000fe40000000000 */
[----:B------:R-:W-:Y:S01]  /*112a0*/  VIADD R10, R8, 0x2 ;  /* 0x00000002080a7836 */ /* 0x000fe20000000000 */
[----:B------:R-:W-:Y:S01]  /*112b0*/  R2UR UR23, R11 ;  /* 0x000000000b1772ca */ /* 0x000fe200000e0000 */
[----:B------:R-:W-:Y:S01]  /*112c0*/  IMAD.MOV.U32 R11, RZ, RZ, 0x40000040 ;  /* 0x40000040ff0b7424 */ /* 0x000fe200078e00ff */
[----:B------:R0:W-:Y:S02]  /*112d0*/  BAR.SYNC.DEFER_BLOCKING R9, 0x100 ;  /* 0x000400090000751d */ /* 0x0001e40000010000 */
[----:B------:R-:W-:Y:S01]  /*112e0*/  R2UR UR6, R10 ;  /* 0x000000000a0672ca */ /* 0x000fe200000e0000 */
[----:B------:R-:W-:Y:S01]  /*112f0*/  VIADD R10, R8, 0x4 ;  /* 0x00000004080a7836 */ /* 0x000fe20000000000 */
[----:B------:R-:W-:-:S04]  /*11300*/  R2UR UR27, R11 ;  /* 0x000000000b1b72ca */ /* 0x000fc800000e0000 */
[----:B------:R-:W-:Y:S01]  /*11310*/  R2UR UR10, R10 ;  /* 0x000000000a0a72ca */ /* 0x000fe200000e0000 */
[----:B------:R-:W-:Y:S02]  /*11320*/  VIADD R10, R8, 0x6 ;  /* 0x00000006080a7836 */ /* 0x000fe40000000000 */
[----:B0-----:R-:W-:-:S03]  /*11330*/  IMAD.MOV.U32 R9, RZ, RZ, 0x40000040 ;  /* 0x40000040ff097424 */ /* 0x001fc600078e00ff */
[----:B------:R-:W-:Y:S01]  /*11340*/  R2UR UR14, R10 ;  /* 0x000000000a0e72ca */ /* 0x000fe200000e0000 */
[----:B------:R-:W-:Y:S01]  /*11350*/  VIADD R10, R8, 0x400 ;  /* 0x00000400080a7836 */ /* 0x000fe20000000000 */
[----:B------:R-:W-:-:S04]  /*11360*/  R2UR UR31, R9 ;  /* 0x00000000091f72ca */ /* 0x000fc800000e0000 */
[----:B------:R-:W-:Y:S01]  /*11370*/  R2UR UR18, R10 ;  /* 0x000000000a1272ca */ /* 0x000fe200000e0000 */
[----:B------:R-:W-:Y:S01]  /*11380*/  VIADD R10, R8, 0x402 ;  /* 0x00000402080a7836 */ /* 0x000fe20000000000 */
[----:B------:R-:W-:-:S04]  /*11390*/  WARPGROUP.ARRIVE ;  /* 0x00000000000079c5 */ /* 0x000fc80000000000 */
[----:B------:R-:W-:Y:S01]  /*113a0*/  R2UR UR22, R10 ;  /* 0x000000000a1672ca */ /* 0x000fe200000e0000 */
[C---:B------:R-:W-:Y:S01]  /*113b0*/  VIADD R10, R8.reuse, 0x404 ;  /* 0x00000404080a7836 */ /* 0x040fe20000000000 */
[----:B------:R-:W-:Y:S01]  /*113c0*/  IADD3 R8, R8, 0x406, RZ ;  /* 0x0000040608087810 */ /* 0x000fe20007ffe0ff */
[----:B------:R-:W-:Y:S03]  /*113d0*/  HGMMA.64x128x16.F32 R24, gdesc[UR32], RZ, !UPT, gsb0 ;  /* 0x01e00000201879f0 */ /* 0x000fe6000c0008ff */
        /* <DEDUP_REMOVED lines=24> */
[----:B------:R-:W-:Y:S05]  /*11560*/  @P3 BRA `(.L_x_1868) ;  /* 0x0000000000283947 */ /* 0x000fea0003800000 */
[----:B------:R-:W-:Y:S05]  /*11570*/  @!P0 BRA `(.L_x_1869) ;  /* 0x0000000000048947 */ /* 0x000fea0003800000 */
[----:B------:R-:W-:Y:S01]  /*11580*/  BPT.TRAP 0x1 ;  /* 0x000000040000795c */ /* 0x000fe20000300000 */
.L_x_1869:
[----:B------:R-:W-:Y:S01]  /*11590*/  SHF.L.U32 R8, R187, 0x1f, RZ ;  /* 0x0000001fbb087819 */ /* 0x000fe200000006ff */
[----:B------:R-:W-:-:S04]  /*115a0*/  IMAD R9, R184, 0x8, R18 ;  /* 0x00000008b8097824 */ /* 0x000fc800078e0212 */
[----:B------:R0:W1:Y:S01]  /*115b0*/  SYNCS.PHASECHK.TRANS64.TRYWAIT P3, [R9+URZ+0x28850], R8 ;  /* 0x02885008090075a7 */ /* 0x000062000806017f */
[----:B------:R-:W-:Y:S05]  /*115c0*/  @!P0 BRA `(.L_x_1870) ;  /* 0x0000000000048947 */ /* 0x000fea0003800000 */
[----:B------:R-:W-:Y:S01]  /*115d0*/  BPT.TRAP 0x1 ;  /* 0x000000040000795c */ /* 0x000fe20000300000 */
.L_x_1870:
[----:B-1----:R-:W-:Y:S05]  /*115e0*/  @P3 BRA `(.L_x_1868) ;  /* 0x0000000000083947 */ /* 0x002fea0003800000 */
[----:B------:R-:W1:Y:S02]  /*115f0*/  SYNCS.PHASECHK.TRANS64.TRYWAIT P3, [R9+URZ+0x28850], R8 ;  /* 0x02885008090075a7 */ /* 0x000e64000806017f */
[----:B-1----:R-:W-:Y:S05]  /*11600*/  @!P3 BRA `(.L_x_1871) ;  /* 0x0000014400c8b947 */ /* 0x002fea0003800000 */
.L_x_1868:
[----:B01----:R-:W-:Y:S01]  /*11610*/  VIADD R8, R18, 0x400 ;  /* 0x0000040012087836 */ /* 0x003fe20000000000 */
[----:B------:R-:W-:Y:S05]  /*11620*/  WARPSYNC.ALL ;  /* 0x0000000000007948 */ /* 0x000fea0003800000 */
[----:B------:R-:W-:Y:S01]  /*11630*/  SHF.R.U32.HI R8, RZ, 0x4, R8 ;  /* 0x00000004ff087819 */ /* 0x000fe20000011608 */
[----:B------:R-:W-:Y:S01]  /*11640*/  WARPGROUP.ARRIVE ;  /* 0x00000000000079c5 */ /* 0x000fe20000000000 */
[----:B------:R-:W-:-:S05]  /*11650*/  MOV R11, 0x40000040 ;  /* 0x40000040000b7802 */ /* 0x000fca0000000f00 */
[----:B------:R-:W0:Y:S01]  /*11660*/  S2R R15, SR_TID.X ;  /* 0x00000000000f7919 */ /* 0x000e220000002100 */
[----:B------:R-:W-:-:S04]  /*11670*/  LOP3.LUT R8, R8, 0x3fff, RZ, 0xc0, !PT ;  /* 0x00003fff08087812 */ /* 0x000fc800078ec0ff */
[----:B------:R-:W-:-:S05]  /*11680*/  LOP3.LUT R9, R8, 0x4000000, RZ, 0xfc, !PT ;  /* 0x0400000008097812 */ /* 0x000fca00078efcff */
[----:B------:R-:W-:Y:S02]  /*11690*/  IMAD R8, R184, 0x800, R9 ;  /* 0x00000800b8087824 */ /* 0x000fe400078e0209 */
[----:B------:R-:W-:Y:S02]  /*116a0*/  IMAD.MOV.U32 R9, RZ, RZ, 0x40000040 ;  /* 0x40000040ff097424 */ /* 0x000fe400078e00ff */
[C---:B------:R-:W-:Y:S01]  /*116b0*/  VIADD R10, R8.reuse, 0x80 ;  /* 0x00000080080a7836 */ /* 0x040fe20000000000 */
[----:B------:R-:W-:Y:S02]  /*116c0*/  R2UR UR6, R8 ;  /* 0x00000000080672ca */ /* 0x000fe400000e0000 */
[----:B------:R-:W-:Y:S01]  /*116d0*/  R2UR UR7, R9 ;  /* 0x00000000090772ca */ /* 0x000fe200000e0000 */
[----:B------:R-:W-:-:S12]  /*116e0*/  IMAD.MOV.U32 R9, RZ, RZ, 0x40000040 ;  /* 0x40000040ff097424 */ /* 0x000fd800078e00ff */
[----:B------:R-:W-:Y:S01]  /*116f0*/  HGMMA.64x128x16.F32 R88, R180, gdesc[UR4].tnspB, R88, gsb0 ;  /* 0x41e00004b4587df0 */ /* 0x000fe20008000858 */
[----:B------:R-:W-:Y:S01]  /*11700*/  R2UR UR6, R10 ;  /* 0x000000000a0672ca */ /* 0x000fe200000e0000 */
[----:B------:R-:W-:Y:S01]  /*11710*/  VIADD R10, R8, 0x100 ;  /* 0x00000100080a7836 */ /* 0x000fe20000000000 */
[----:B------:R-:W-:Y:S01]  /*11720*/  R2UR UR7, R11 ;  /* 0x000000000b0772ca */ /* 0x000fe200000e0000 */
[----:B------:R-:W-:Y:S01]  /*11730*/  IMAD.MOV.U32 R11, RZ, RZ, 0x40000040 ;  /* 0x40000040ff0b7424 */ /* 0x000fe200078e00ff */
[----:B0-----:R-:W-:Y:S01]  /*11740*/  SHF.R.U32.HI R15, RZ, 0x7, R15 ;  /* 0x00000007ff0f7819 */ /* 0x001fe2000001160f */
        /* <DEDUP_REMOVED lines=27> */
[----:B------:R-:W-:Y:S02]  /*11900*/  IMAD.MOV.U32 R11, RZ, RZ, 0x40000040 ;  /* 0x40000040ff0b7424 */ /* 0x000fe400078e00ff */
[----:B------:R-:W-:Y:S01]  /*11910*/  VIADD R8, R8, 0x380 ;  /* 0x0000038008087836 */ /* 0x000fe20000000000 */
[----:B------:R-:W-:Y:S02]  /*11920*/  WARPGROUP.DEPBAR.LE gsb0, 0x0 ;  /* 0x00008000000079c5 */ /* 0x000fe40000010000 */
[----:B------:R-:W-:-:S07]  /*11930*/  WARPGROUP.ARRIVE ;  /* 0x00000000000079c5 */ /* 0x000fce0000000000 */
        /* <DEDUP_REMOVED lines=16> */
.L_x_1872:
[----:B------:R-:W1:Y:S01]  /*11a40*/  @P1 LDC R9, c[0x0][0x44c] ;  /* 0x00011300ff091b82 */ /* 0x000e620000000800 */
[----:B------:R-:W-:Y:S01]  /*11a50*/  IMAD.IADD R20, R195, 0x1, R193 ;  /* 0x00000001c3147824 */ /* 0x000fe200078e02c1 */
[----:B0-----:R-:W-:Y:S01]  /*11a60*/  LEA R8, R13, R18, 0x3 ;  /* 0x000000120d087211 */ /* 0x001fe200078e18ff */
[----:B------:R-:W-:Y:S02]  /*11a70*/  UMOV UR51, UR47 ;  /* 0x0000002f00337c82 */ /* 0x000fe40008000000 */
[----:B------:R-:W-:Y:S02]  /*11a80*/  ULOP3.LUT UR6, URZ, UR51, URZ, 0x33, !UPT ;  /* 0x000000333f067292 */ /* 0x000fe4000f8e333f */
[----:B------:R-:W-:Y:S01]  /*11a90*/  VIADD R8, R8, 0x28840 ;  /* 0x0002884008087836 */ /* 0x000fe20000000000 */
[----:B------:R-:W0:Y:S01]  /*11aa0*/  @P1 LDC R10, c[0x0][0x450] ;  /* 0x00011400ff0a1b82 */ /* 0x000e220000000800 */
[----:B-1----:R-:W-:-:S05]  /*11ab0*/  @P1 IMAD.HI.U32 R9, R20, R9, RZ ;  /* 0x0000000914091227 */ /* 0x002fca00078e00ff */
[----:B0-----:R-:W-:Y:S01]  /*11ac0*/  @P1 SHF.R.U32.HI R20, RZ, R10, R9 ;  /* 0x0000000aff141219 */ /* 0x001fe20000011609 */
[----:B------:R-:W-:Y:S02]  /*11ad0*/  IMAD.SHL.U32 R10, R4, 0x80, RZ ;  /* 0x00000080040a7824 */ /* 0x000fe400078e00ff */
[----:B------:R-:W-:Y:S02]  /*11ae0*/  IMAD.U32 R9, RZ, RZ, UR38 ;  /* 0x00000026ff097e24 */ /* 0x000fe4000f8e00ff */
[----:B------:R-:W0:Y:S01]  /*11af0*/  SHFL.IDX PT, R154, R20, RZ, 0x1c1f ;  /* 0x001c1fff149a7589 */ /* 0x000e2200000e0000 */
[----:B------:R-:W-:Y:S02]  /*11b00*/  IADD3 R152, -R10, 0x1, RZ ;  /* 0x000000010a987810 */ /* 0x000fe40007ffe1ff */
[----:B------:R-:W-:-:S03]  /*11b10*/  PRMT R8, R9, 0x654, R8 ;  /* 0x0000065409087816 */ /* 0x000fc60000000008 */
[----:B------:R-:W-:Y:S01]  /*11b20*/  IMAD R152, R191, -0x2, R152 ;  /* 0xfffffffebf987824 */ /* 0x000fe200078e0298 */
[----:B------:R1:W-:Y:S04]  /*11b30*/  SYNCS.ARRIVE.TRANS64.RED.A1T0 RZ, [R8+URZ], RZ ;  /* 0x000000ff08ff79a7 */ /* 0x0003e8000810043f */
[----:B------:R-:W-:-:S05]  /*11b40*/  IADD3 R152, -R189, R152, R190 ;  /* 0x00000098bd987210 */ /* 0x000fca0007ffe1be */
[C---:B------:R-:W-:Y:S02]  /*11b50*/  VIADD R11, R152.reuse, UR6 ;  /* 0x00000006980b7c36 */ /* 0x040fe40008000000 */
[----:B------:R-:W-:-:S04]  /*11b60*/  VIADD R15, R152, UR50 ;  /* 0x00000032980f7c36 */ /* 0x000fc80008000000 */
[----:B0-----:R-:W-:Y:S01]  /*11b70*/  IMAD.IADD R21, R15, 0x1, R154 ;  /* 0x000000010f157824 */ /* 0x001fe200078e029a */
[----:B------:R-:W-:Y:S01]  /*11b80*/  IADD3 R152, R11, R154, RZ ;  /* 0x0000009a0b987210 */ /* 0x000fe20007ffe0ff */
[----:B-1----:R-:W-:Y:S06]  /*11b90*/  @!P2 BRA `(.L_x_1873) ;  /* 0x000000000058a947 */ /* 0x002fec0003800000 */
[----:B------:R-:W-:Y:S01]  /*11ba0*/  IADD3 R153, -R189, R190, R154 ;  /* 0x000000bebd997210 */ /* 0x000fe20007ffe19a */
[----:B------:R-:W-:Y:S03]  /*11bb0*/  BSSY B0, `(.L_x_1874) ;  /* 0x0000010000007945 */ /* 0x000fe60003800000 */
        /* <DEDUP_REMOVED lines=10> */
.L_x_1875:
[----:B------:R-:W-:-:S05]  /*11c60*/  IMAD.U32 R154, RZ, RZ, UR46 ;  /* 0x0000002eff9a7e24 */ /* 0x000fca000f8e00ff */
[----:B------:R-:W-:-:S13]  /*11c70*/  ISETP.NE.AND P3, PT, R154, 0x1, PT ;  /* 0x000000019a00780c */ /* 0x000fda0003f65270 */
[----:B------:R-:W0:Y:S02]  /*11c80*/  @P3 LDC.64 R8, c[0x0][0x9e8] ;  /* 0x00027a00ff083b82 */ /* 0x000e240000000a00 */
[----:B0-----:R-:W-:-:S05]  /*11c90*/  @P3 IMAD.HI.U32 R8, R153, R8, RZ ;  /* 0x0000000899083227 */ /* 0x001fca00078e00ff */
[----:B------:R-:W-:-:S07]  /*11ca0*/  @P3 SHF.R.U32.HI R153, RZ, R9, R8 ;  /* 0x00000009ff993219 */ /* 0x000fce0000011608 */
.L_x_1876:
[----:B------:R-:W-:Y:S05]  /*11cb0*/  BSYNC B0 ;  /* 0x0000000000007941 */ /* 0x000fea0003800000 */
.L_x_1874:
[----:B------:R-:W-:-:S04]  /*11cc0*/  IMAD R8, R153, R154, -R10 ;  /* 0x0000009a99087224 */ /* 0x000fc800078e0a0a */
[----:B------:R-:W-:-:S05]  /*11cd0*/  IMAD R8, R191, -0x2, R8 ;  /* 0xfffffffebf087824 */ /* 0x000fca00078e0208 */
[----:B------:R-:W-:Y:S02]  /*11ce0*/  VIADDMNMX R21, R8, R154, R21, PT ;  /* 0x0000009a08157246 */ /* 0x000fe40003800115 */
[----:B------:R-:W-:-:S07]  /*11cf0*/  VIMNMX R152, R152, R8, !PT ;  /* 0x0000000898987248 */ /* 0x000fce0007fe0100 */
.L_x_1873:
[----:B------:R-:W-:Y:S01]  /*11d00*/  ISETP.GT.AND P3, PT, R4, -0x1, PT ;  /* 0xffffffff0400780c */ /* 0x000fe20003f64270 */
[----:B------:R-:W0:Y:S03]  /*11d10*/  SHFL.IDX PT, R20, R20, 0x1, 0x1c1f ;  /* 0x003c1f0014147f89 */ /* 0x000e2600000e0000 */
[C---:B------:R-:W-:Y:S02]  /*11d20*/  ISETP.GT.AND P5, PT, R152.reuse, RZ, P3 ;  /* 0x000000ff9800720c */ /* 0x040fe40001fa4270 */
[----:B------:R-:W-:Y:S02]  /*11d30*/  ISETP.GT.AND P4, PT, R152, 0x1, P3 ;  /* 0x000000019800780c */ /* 0x000fe40001f84270 */
[C---:B------:R-:W-:Y:S02]  /*11d40*/  ISETP.LT.OR P5, PT, R21.reuse, 0x1, P5 ;  /* 0x000000011500780c */ /* 0x040fe40002fa1670 */
[----:B------:R-:W-:-:S02]  /*11d50*/  ISETP.LT.OR P4, PT, R21, 0x2, P4 ;  /* 0x000000021500780c */ /* 0x000fc40002781670 */
[----:B------:R-:W-:Y:S02]  /*11d60*/  FSEL R24, R24, -INF , !P5 ;  /* 0xff80000018187808 */ /* 0x000fe40006800000 */
[----:B------:R-:W-:Y:S02]  /*11d70*/  FSEL R25, R25, -INF , !P4 ;  /* 0xff80000019197808 */ /* 0x000fe40006000000 */
[C---:B------:R-:W-:Y:S02]  /*11d80*/  ISETP.GT.AND P5, PT, R152.reuse, 0x8, P3 ;  /* 0x000000089800780c */ /* 0x040fe40001fa4270 */
[----:B------:R-:W-:Y:S02]  /*11d90*/  ISETP.GT.AND P4, PT, R152, 0x9, P3 ;  /* 0x000000099800780c */ /* 0x000fe40001f84270 */
[C---:B------:R-:W-:Y:S02]  /*11da0*/  ISETP.LT.OR P5, PT, R21.reuse, 0x9, P5 ;  /* 0x000000091500780c */ /* 0x040fe40002fa1670 */
[----:B------:R-:W-:-:S02]  /*11db0*/  ISETP.LT.OR P4, PT, R21, 0xa, P4 ;  /* 0x0000000a1500780c */ /* 0x000fc40002781670 */
[----:B------:R-:W-:Y:S01]  /*11dc0*/  FSEL R28, R28, -INF , !P5 ;  /* 0xff8000001c1c7808 */ /* 0x000fe20006800000 */
[--C-:B0-----:R-:W-:Y:S01]  /*11dd0*/  IMAD.IADD R15, R15, 0x1, R20.reuse ;  /* 0x000000010f0f7824 */ /* 0x101fe200078e0214 */
[----:B------:R-:W-:Y:S01]  /*11de0*/  FSEL R29, R29, -INF , !P4 ;  /* 0xff8000001d1d7808 */ /* 0x000fe20006000000 */
[----:B------:R-:W-:Y:S01]  /*11df0*/  IMAD.IADD R11, R11, 0x1, R20 ;  /* 0x000000010b0b7824 */ /* 0x000fe200078e0214 */
[C---:B------:R-:W-:Y:S02]  /*11e00*/  ISETP.GT.AND P5, PT, R152.reuse, 0x10, P3 ;  /* 0x000000109800780c */ /* 0x040fe40001fa4270 */
        /* <DEDUP_REMOVED lines=82> */
[----:B------:R-:W-:Y:S01]  /*12330*/  FSEL R85, R85, -INF , !P4 ;  /* 0xff80000055557808 */ /* 0x000fe20006000000 */
[----:B------:R-:W-:Y:S08]  /*12340*/  @!P2 BRA `(.L_x_1877) ;  /* 0x000000000058a947 */ /* 0x000ff00003800000 */
        /* <DEDUP_REMOVED lines=12> */
.L_x_1879:
[----:B------:R-:W-:-:S05]  /*12410*/  IMAD.U32 R20, RZ, RZ, UR46 ;  /* 0x0000002eff147e24 */ /* 0x000fca000f8e00ff */
[----:B------:R-:W-:-:S13]  /*12420*/  ISETP.NE.AND P4, PT, R20, 0x1, PT ;  /* 0x000000011400780c */ /* 0x000fda0003f85270 */
[----:B------:R-:W0:Y:S02]  /*12430*/  @P4 LDC.64 R8, c[0x0][0x9e8] ;  /* 0x00027a00ff084b82 */ /* 0x000e240000000a00 */
[----:B0-----:R-:W-:-:S05]  /*12440*/  @P4 IMAD.HI.U32 R8, R21, R8, RZ ;  /* 0x0000000815084227 */ /* 0x001fca00078e00ff */
[----:B------:R-:W-:-:S07]  /*12450*/  @P4 SHF.R.U32.HI R21, RZ, R9, R8 ;  /* 0x00000009ff154219 */ /* 0x000fce0000011608 */
.L_x_1880:
[----:B------:R-:W-:Y:S05]  /*12460*/  BSYNC B0 ;  /* 0x0000000000007941 */ /* 0x000fea0003800000 */
.L_x_1878:
[----:B------:R-:W-:-:S04]  /*12470*/  IMAD R10, R21, R20, -R10 ;  /* 0x00000014150a7224 */ /* 0x000fc800078e0a0a */
[----:B------:R-:W-:-:S05]  /*12480*/  IMAD R10, R191, -0x2, R10 ;  /* 0xfffffffebf0a7824 */ /* 0x000fca00078e020a */
[----:B------:R-:W-:Y:S02]  /*12490*/  VIADDMNMX R15, R10, R20, R15, PT ;  /* 0x000000140a0f7246 */ /* 0x000fe4000380010f */
[----:B------:R-:W-:-:S07]  /*124a0*/  VIMNMX R11, R11, R10, !PT ;  /* 0x0000000a0b0b7248 */ /* 0x000fce0007fe0100 */
.L_x_1877:
[----:B------:R-:W-:Y:S01]  /*124b0*/  FMNMX.FTZ R8, R24, R3, !PT ;  /* 0x0000000318087209 */ /* 0x000fe20007810000 */
[----:B------:R-:W-:Y:S01]  /*124c0*/  UMOV UR52, UR45 ;  /* 0x0000002d00347c82 */ /* 0x000fe20008000000 */
        /* <DEDUP_REMOVED lines=63> */
[----:B------:R-:W-:Y:S01]  /*128c0*/  ISETP.GT.AND P4, PT, R11, 0x21, P3 ;  /* 0x000000210b00780c */ /* 0x000fe20001f84270 */
[----:B------:R-:W0:Y:S01]  /*128d0*/  SHFL.BFLY PT, R9, R8, 0x2, 0x1f ;  /* 0x0c401f0008097f89 */ /* 0x000e2200000e0000 */
[----:B------:R-:W-:-:S02]  /*128e0*/  FSEL R54, R54, -INF , !P5 ;  /* 0xff80000036367808 */ /* 0x000fc40006800000 */
[----:B------:R-:W-:Y:S02]  /*128f0*/  ISETP.GT.AND P5, PT, R11, 0x40, P3 ;  /* 0x000000400b00780c */ /* 0x000fe40001fa4270 */
[C---:B------:R-:W-:Y:S02]  /*12900*/  ISETP.LT.OR P4, PT, R15.reuse, 0x22, P4 ;  /* 0x000000220f00780c */ /* 0x040fe40002781670 */
[----:B------:R-:W-:Y:S02]  /*12910*/  ISETP.LT.OR P5, PT, R15, 0x41, P5 ;  /* 0x000000410f00780c */ /* 0x000fe40002fa1670 */
[----:B------:R-:W-:Y:S02]  /*12920*/  FSEL R43, R43, -INF , !P4 ;  /* 0xff8000002b2b7808 */ /* 0x000fe40006000000 */
[----:B------:R-:W-:Y:S02]  /*12930*/  ISETP.GT.AND P4, PT, R11, 0x29, P3 ;  /* 0x000000290b00780c */ /* 0x000fe40001f84270 */
[----:B------:R-:W-:-:S02]  /*12940*/  FSEL R58, R58, -INF , !P5 ;  /* 0xff8000003a3a7808 */ /* 0x000fc40006800000 */
[----:B------:R-:W-:Y:S02]  /*12950*/  ISETP.GT.AND P5, PT, R11, 0x41, P3 ;  /* 0x000000410b00780c */ /* 0x000fe40001fa4270 */
[C---:B------:R-:W-:Y:S02]  /*12960*/  ISETP.LT.OR P4, PT, R15.reuse, 0x2a, P4 ;  /* 0x0000002a0f00780c */ /* 0x040fe40002781670 */
[----:B------:R-:W-:Y:S02]  /*12970*/  ISETP.LT.OR P5, PT, R15, 0x42, P5 ;  /* 0x000000420f00780c */ /* 0x000fe40002fa1670 */
[----:B------:R-:W-:Y:S02]  /*12980*/  FSEL R47, R47, -INF , !P4 ;  /* 0xff8000002f2f7808 */ /* 0x000fe40006000000 */
[----:B------:R-:W-:Y:S02]  /*12990*/  ISETP.GT.AND P4, PT, R11, 0x31, P3 ;  /* 0x000000310b00780c */ /* 0x000fe40001f84270 */
[----:B0-----:R-:W-:-:S02]  /*129a0*/  FMNMX.FTZ R8, R8, R9, !PT ;  /* 0x0000000908087209 */ /* 0x001fc40007810000 */
[----:B------:R-:W-:Y:S02]  /*129b0*/  FSEL R59, R59, -INF , !P5 ;  /* 0xff8000003b3b7808 */ /* 0x000fe40006800000 */
[----:B------:R-:W-:Y:S01]  /*129c0*/  ISETP.GT.AND P5, PT, R11, 0x48, P3 ;  /* 0x000000480b00780c */ /* 0x000fe20001fa4270 */
[----:B------:R-:W0:Y:S01]  /*129d0*/  SHFL.BFLY PT, R9, R8, 0x1, 0x1f ;  /* 0x0c201f0008097f89 */ /* 0x000e2200000e0000 */
[C---:B------:R-:W-:Y:S02]  /*129e0*/  ISETP.LT.OR P4, PT, R15.reuse, 0x32, P4 ;  /* 0x000000320f00780c */ /* 0x040fe40002781670 */
[----:B------:R-:W-:Y:S02]  /*129f0*/  ISETP.LT.OR P5, PT, R15, 0x49, P5 ;  /* 0x000000490f00780c */ /* 0x000fe40002fa1670 */
[----:B------:R-:W-:Y:S02]  /*12a00*/  FSEL R51, R51, -INF , !P4 ;  /* 0xff80000033337808 */ /* 0x000fe40006000000 */
[----:B------:R-:W-:-:S02]  /*12a10*/  ISETP.GT.AND P4, PT, R11, 0x39, P3 ;  /* 0x000000390b00780c */ /* 0x000fc40001f84270 */
[----:B------:R-:W-:Y:S02]  /*12a20*/  FSEL R62, R62, -INF , !P5 ;  /* 0xff8000003e3e7808 */ /* 0x000fe40006800000 */
[----:B------:R-:W-:Y:S02]  /*12a30*/  ISETP.GT.AND P5, PT, R11, RZ, P3 ;  /* 0x000000ff0b00720c */ /* 0x000fe40001fa4270 */
[C---:B------:R-:W-:Y:S02]  /*12a40*/  ISETP.LT.OR P4, PT, R15.reuse, 0x3a, P4 ;  /* 0x0000003a0f00780c */ /* 0x040fe40002781670 */
[----:B------:R-:W-:Y:S02]  /*12a50*/  ISETP.LT.OR P5, PT, R15, 0x1, P5 ;  /* 0x000000010f00780c */ /* 0x000fe40002fa1670 */
[----:B------:R-:W-:Y:S02]  /*12a60*/  FSEL R55, R55, -INF , !P4 ;  /* 0xff80000037377808 */ /* 0x000fe40006000000 */
[----:B------:R-:W-:-:S02]  /*12a70*/  FSEL R153, R26, -INF , !P5 ;  /* 0xff8000001a997808 */ /* 0x000fc40006800000 */
[----:B------:R-:W-:Y:S02]  /*12a80*/  ISETP.GT.AND P5, PT, R11, 0x49, P3 ;  /* 0x000000490b00780c */ /* 0x000fe40001fa4270 */
[----:B------:R-:W-:Y:S02]  /*12a90*/  FMNMX.FTZ R20, R153, R0, !PT ;  /* 0x0000000099147209 */ /* 0x000fe40007810000 */
[----:B0-----:R-:W-:Y:S02]  /*12aa0*/  FMNMX.FTZ R8, R8, R9, !PT ;  /* 0x0000000908087209 */ /* 0x001fe40007810000 */
[----:B------:R-:W-:Y:S02]  /*12ab0*/  ISETP.LT.OR P5, PT, R15, 0x4a, P5 ;  /* 0x0000004a0f00780c */ /* 0x000fe40002fa1670 */
[C---:B------:R-:W-:Y:S01]  /*12ac0*/  FSETP.NEU.FTZ.AND P4, PT, R8.reuse, -INF , PT ;  /* 0xff8000000800780b */ /* 0x040fe20003f9d000 */
[----:B------:R-:W-:Y:S01]  /*12ad0*/  FMUL.FTZ R10, R8, UR52 ;  /* 0x00000034080a7c20 */ /* 0x000fe20008410000 */
[----:B------:R-:W-:-:S02]  /*12ae0*/  FSEL R63, R63, -INF , !P5 ;  /* 0xff8000003f3f7808 */ /* 0x000fc40006800000 */
[----:B------:R-:W-:Y:S02]  /*12af0*/  ISETP.GT.AND P5, PT, R11, 0x50, P3 ;  /* 0x000000500b00780c */ /* 0x000fe40001fa4270 */
[----:B------:R-:W-:Y:S02]  /*12b00*/  FSEL R10, R10, RZ, P4 ;  /* 0x000000ff0a0a7208 */ /* 0x000fe40002000000 */
[----:B------:R-:W-:-:S03]  /*12b10*/  ISETP.LT.OR P5, PT, R15, 0x51, P5 ;  /* 0x000000510f00780c */ /* 0x000fc60002fa1670 */
[--C-:B------:R-:W-:Y:S01]  /*12b20*/  FFMA.FTZ R21, R29, UR52, -R10.reuse ;  /* 0x000000341d157c23 */ /* 0x100fe2000801080a */
[----:B------:R-:W-:Y:S01]  /*12b30*/  FMNMX.FTZ R29, R27, R20, !PT ;  /* 0x000000141b1d7209 */ /* 0x000fe20007810000 */
[--C-:B------:R-:W-:Y:S01]  /*12b40*/  FFMA.FTZ R180, R25, UR52, -R10.reuse ;  /* 0x0000003419b47c23 */ /* 0x100fe2000801080a */
[--C-:B------:R-:W-:Y:S01]  /*12b50*/  FFMA.FTZ R25, R33, UR52, -R10.reuse ;  /* 0x0000003421197c23 */ /* 0x100fe2000801080a */
[----:B------:R-:W-:Y:S01]  /*12b60*/  FSEL R66, R66, -INF , !P5 ;  /* 0xff80000042427808 */ /* 0x000fe20006800000 */
[--C-:B------:R-:W-:Y:S01]  /*12b70*/  FFMA.FTZ R9, R24, UR52, -R10.reuse ;  /* 0x0000003418097c23 */ /* 0x100fe2000801080a */
[----:B------:R-:W-:Y:S01]  /*12b80*/  FMNMX.FTZ R20, R30, R29, !PT ;  /* 0x0000001d1e147209 */ /* 0x000fe20007810000 */
[--C-:B------:R-:W-:Y:S01]  /*12b90*/  FFMA.FTZ R57, R57, UR52, -R10.reuse ;  /* 0x0000003439397c23 */ /* 0x100fe2000801080a */
[----:B------:R-:W-:Y:S01]  /*12ba0*/  ISETP.GT.AND P5, PT, R11, 0x51, P3 ;  /* 0x000000510b00780c */ /* 0x000fe20001fa4270 */
        /* <DEDUP_REMOVED lines=36> */
[----:B------:R-:W-:Y:S01]  /*12df0*/  MUFU.EX2 R9, R9 ;  /* 0x0000000900097308 */ /* 0x000fe20000000800 */
[----:B------:R-:W-:Y:S01]  /*12e00*/  FMNMX.FTZ R20, R50, R37, !PT ;  /* 0x0000002532147209 */ /* 0x000fe20007810000 */
[----:B------:R-:W-:Y:S01]  /*12e10*/  FFMA.FTZ R37, R45, UR52, -R10 ;  /* 0x000000342d257c23 */ /* 0x000fe2000801080a */
[----:B------:R-:W-:-:S02]  /*12e20*/  ISETP.LT.OR P5, PT, R15, 0x61, P5 ;  /* 0x000000610f00780c */ /* 0x000fc40002fa1670 */
[----:B------:R-:W-:Y:S02]  /*12e30*/  FMNMX.FTZ R41, R51, R20, !PT ;  /* 0x0000001433297209 */ /* 0x000fe40007810000 */
[----:B------:R-:W-:Y:S01]  /*12e40*/  FSEL R74, R74, -INF , !P5 ;  /* 0xff8000004a4a7808 */ /* 0x000fe20006800000 */
[----:B------:R-:W-:Y:S01]  /*12e50*/  MUFU.EX2 R180, R180 ;  /* 0x000000b400b47308 */ /* 0x000fe20000000800 */
[----:B------:R-:W-:Y:S02]  /*12e60*/  FMNMX.FTZ R20, R54, R41, !PT ;  /* 0x0000002936147209 */ /* 0x000fe40007810000 */
[----:B------:R-:W-:Y:S02]  /*12e70*/  ISETP.GT.AND P5, PT, R11, 0x61, P3 ;  /* 0x000000610b00780c */ /* 0x000fe40001fa4270 */
[----:B------:R-:W-:Y:S02]  /*12e80*/  FMNMX.FTZ R41, R55, R20, !PT ;  /* 0x0000001437297209 */ /* 0x000fe40007810000 */
[----:B------:R-:W-:Y:S01]  /*12e90*/  ISETP.LT.OR P5, PT, R15, 0x62, P5 ;  /* 0x000000620f00780c */ /* 0x000fe20002fa1670 */
[----:B------:R-:W-:Y:S01]  /*12ea0*/  MUFU.EX2 R182, R182 ;  /* 0x000000b600b67308 */ /* 0x000fe20000000800 */
[----:B------:R-:W-:Y:S01]  /*12eb0*/  FMNMX.FTZ R20, R58, R41, !PT ;  /* 0x000000293a147209 */ /* 0x000fe20007810000 */
[--C-:B------:R-:W-:Y:S01]  /*12ec0*/  FFMA.FTZ R41, R49, UR52, -R10.reuse ;  /* 0x0000003431297c23 */ /* 0x100fe2000801080a */
[----:B------:R-:W-:Y:S01]  /*12ed0*/  FSEL R24, R75, -INF , !P5 ;  /* 0xff8000004b187808 */ /* 0x000fe20006800000 */
[--C-:B------:R-:W-:Y:S01]  /*12ee0*/  FFMA.FTZ R75, R61, UR52, -R10.reuse ;  /* 0x000000343d4b7c23 */ /* 0x100fe2000801080a */
[----:B------:R-:W-:Y:S01]  /*12ef0*/  FMNMX.FTZ R45, R59, R20, !PT ;  /* 0x000000143b2d7209 */ /* 0x000fe20007810000 */
[----:B------:R-:W-:Y:S01]  /*12f00*/  FFMA.FTZ R61, R65, UR52, -R10 ;  /* 0x00000034413d7c23 */ /* 0x000fe2000801080a */
[----:B------:R-:W-:Y:S01]  /*12f10*/  ISETP.GT.AND P5, PT, R11, 0x68, P3 ;  /* 0x000000680b00780c */ /* 0x000fe20001fa4270 */
[----:B------:R-:W-:Y:S01]  /*12f20*/  MUFU.EX2 R21, R21 ;  /* 0x0000001500157308 */ /* 0x000fe20000000800 */
[----:B------:R-:W-:-:S02]  /*12f30*/  FMNMX.FTZ R20, R62, R45, !PT ;  /* 0x0000002d3e147209 */ /* 0x000fc40007810000 */
[----:B------:R-:W-:Y:S02]  /*12f40*/  ISETP.LT.OR P5, PT, R15, 0x69, P5 ;  /* 0x000000690f00780c */ /* 0x000fe40002fa1670 */
[----:B------:R-:W-:Y:S02]  /*12f50*/  FMNMX.FTZ R45, R63, R20, !PT ;  /* 0x000000143f2d7209 */ /* 0x000fe40007810000 */
[----:B------:R-:W-:Y:S01]  /*12f60*/  FSEL R78, R78, -INF , !P5 ;  /* 0xff8000004e4e7808 */ /* 0x000fe20006800000 */
[----:B------:R-:W-:Y:S01]  /*12f70*/  MUFU.EX2 R176, R176 ;  /* 0x000000b000b07308 */ /* 0x000fe20000000800 */
[----:B------:R-:W-:Y:S01]  /*12f80*/  FMNMX.FTZ R20, R66, R45, !PT ;  /* 0x0000002d42147209 */ /* 0x000fe20007810000 */
[----:B------:R-:W-:Y:S01]  /*12f90*/  FFMA.FTZ R45, R53, UR52, -R10 ;  /* 0x00000034352d7c23 */ /* 0x000fe2000801080a */
[----:B------:R-:W-:Y:S02]  /*12fa0*/  ISETP.GT.AND P5, PT, R11, 0x69, P3 ;  /* 0x000000690b00780c */ /* 0x000fe40001fa4270 */
[----:B------:R-:W-:-:S02]  /*12fb0*/  FMNMX.FTZ R49, R67, R20, !PT ;  /* 0x0000001443317209 */ /* 0x000fc40007810000 */
[----:B------:R-:W-:Y:S01]  /*12fc0*/  ISETP.LT.OR P5, PT, R15, 0x6a, P5 ;  /* 0x0000006a0f00780c */ /* 0x000fe20002fa1670 */
[----:B------:R-:W-:Y:S01]  /*12fd0*/  MUFU.EX2 R25, R25 ;  /* 0x0000001900197308 */ /* 0x000fe20000000800 */
[----:B------:R-:W-:Y:S02]  /*12fe0*/  FMNMX.FTZ R20, R70, R49, !PT ;  /* 0x0000003146147209 */ /* 0x000fe40007810000 */
[----:B------:R-:W-:Y:S02]  /*12ff0*/  FSEL R79, R79, -INF , !P5 ;  /* 0xff8000004f4f7808 */ /* 0x000fe40006800000 */
[----:B------:R-:W-:Y:S02]  /*13000*/  ISETP.GT.AND P5, PT, R11, 0x70, P3 ;  /* 0x000000700b00780c */ /* 0x000fe40001fa4270 */
[----:B------:R-:W-:Y:S01]  /*13010*/  FMNMX.FTZ R49, R71, R20, !PT ;  /* 0x0000001447317209 */ /* 0x000fe20007810000 */
[----:B------:R-:W-:Y:S01]  /*13020*/  MUFU.EX2 R178, R178 ;  /* 0x000000b200b27308 */ /* 0x000fe20000000800 */
[----:B------:R-:W-:-:S02]  /*13030*/  ISETP.LT.OR P5, PT, R15, 0x71, P5 ;  /* 0x000000710f00780c */ /* 0x000fc40002fa1670 */
[----:B------:R-:W-:Y:S02]  /*13040*/  FMNMX.FTZ R49, R74, R49, !PT ;  /* 0x000000314a317209 */ /* 0x000fe40007810000 */
[----:B------:R-:W-:Y:S02]  /*13050*/  FSEL R82, R82, -INF , !P5 ;  /* 0xff80000052527808 */ /* 0x000fe40006800000 */
[----:B------:R-:W-:Y:S01]  /*13060*/  ISETP.GT.AND P5, PT, R11, 0x71, P3 ;  /* 0x000000710b00780c */ /* 0x000fe20001fa4270 */
[----:B------:R-:W-:Y:S01]  /*13070*/  MUFU.EX2 R29, R29 ;  /* 0x0000001d001d7308 */ /* 0x000fe20000000800 */
[----:B------:R-:W-:Y:S02]  /*13080*/  FMNMX.FTZ R53, R24, R49, !PT ;  /* 0x0000003118357209 */ /* 0x000fe40007810000 */
[----:B------:R-:W-:Y:S02]  /*13090*/  ISETP.LT.OR P5, PT, R15, 0x72, P5 ;  /* 0x000000720f00780c */ /* 0x000fe40002fa1670 */
[----:B------:R-:W-:-:S02]  /*130a0*/  FMNMX.FTZ R20, R78, R53, !PT ;  /* 0x000000354e147209 */ /* 0x000fc40007810000 */
[----:B------:R-:W-:Y:S01]  /*130b0*/  FSEL R83, R83, -INF , !P5 ;  /* 0xff80000053537808 */ /* 0x000fe20006800000 */
[----:B------:R0:W-:Y:S01]  /*130c0*/  MUFU.EX2 R49, R57 ;  /* 0x0000003900317308 */ /* 0x0001e20000000800 */
[----:B------:R-:W-:Y:S02]  /*130d0*/  ISETP.GT.AND P5, PT, R11, 0x78, P3 ;  /* 0x000000780b00780c */ /* 0x000fe40001fa4270 */
[----:B------:R-:W-:Y:S02]  /*130e0*/  FMNMX.FTZ R53, R79, R20, !PT ;  /* 0x000000144f357209 */ /* 0x000fe40007810000 */
[----:B------:R-:W-:Y:S02]  /*130f0*/  ISETP.GT.AND P3, PT, R11, 0x79, P3 ;  /* 0x000000790b00780c */ /* 0x000fe40001f64270 */
[----:B------:R-:W-:Y:S01]  /*13100*/  ISETP.LT.OR P5, PT, R15, 0x79, P5 ;  /* 0x000000790f00780c */ /* 0x000fe20002fa1670 */
[----:B------:R-:W-:Y:S01]  /*13110*/  MUFU.EX2 R172, R172 ;  /* 0x000000ac00ac7308 */ /* 0x000fe20000000800 */
[----:B------:R-:W-:Y:S01]  /*13120*/  FMNMX.FTZ R20, R82, R53, !PT ;  /* 0x0000003552147209 */ /* 0x000fe20007810000 */
[--C-:B0-----:R-:W-:Y:S01]  /*13130*/  FFMA.FTZ R57, R69, UR52, -R10.reuse ;  /* 0x0000003445397c23 */ /* 0x101fe2000801080a */
[----:B------:R-:W-:Y:S01]  /*13140*/  ISETP.LT.OR P3, PT, R15, 0x7a, P3 ;  /* 0x0000007a0f00780c */ /* 0x000fe20001f61670 */
[--C-:B------:R-:W-:Y:S01]  /*13150*/  FFMA.FTZ R53, R73, UR52, -R10.reuse ;  /* 0x0000003449357c23 */ /* 0x100fe2000801080a */
[----:B------:R-:W-:Y:S01]  /*13160*/  FSEL R86, R86, -INF , !P5 ;  /* 0xff80000056567808 */ /* 0x000fe20006800000 */
[----:B------:R-:W-:Y:S01]  /*13170*/  FFMA.FTZ R15, R77, UR52, -R10 ;  /* 0x000000344d0f7c23 */ /* 0x000fe2000801080a */
[----:B------:R-:W-:Y:S01]  /*13180*/  FMNMX.FTZ R11, R83, R20, !PT ;  /* 0x00000014530b7209 */ /* 0x000fe20007810000 */
[----:B------:R-:W-:Y:S01]  /*13190*/  MUFU.EX2 R33, R33 ;  /* 0x0000002100217308 */ /* 0x000fe20000000800 */
[----:B------:R-:W-:-:S02]  /*131a0*/  FSEL R87, R87, -INF , !P3 ;  /* 0xff80000057577808 */ /* 0x000fc40005800000 */
[----:B------:R-:W-:-:S04]  /*131b0*/  FMNMX.FTZ R20, R86, R11, !PT ;  /* 0x0000000b56147209 */ /* 0x000fc80007810000 */
[----:B------:R-:W-:Y:S01]  /*131c0*/  FMNMX.FTZ R20, R87, R20, !PT ;  /* 0x0000001457147209 */ /* 0x000fe20007810000 */
[----:B------:R-:W-:Y:S04]  /*131d0*/  MUFU.EX2 R174, R174 ;  /* 0x000000ae00ae7308 */ /* 0x000fe80000000800 */
[----:B------:R-:W0:Y:S04]  /*131e0*/  SHFL.BFLY PT, R11, R20, 0x2, 0x1f ;  /* 0x0c401f00140b7f89 */ /* 0x000e2800000e0000 */
[----:B------:R-:W-:Y:S08]  /*131f0*/  MUFU.EX2 R37, R37 ;  /* 0x0000002500257308 */ /* 0x000ff00000000800 */
[----:B------:R-:W-:Y:S08]  /*13200*/  MUFU.EX2 R168, R168 ;  /* 0x000000a800a87308 */ /* 0x000ff00000000800 */
[----:B------:R-:W-:Y:S01]  /*13210*/  MUFU.EX2 R41, R41 ;  /* 0x0000002900297308 */ /* 0x000fe20000000800 */
[----:B0-----:R-:W-:Y:S01]  /*13220*/  FMNMX.FTZ R26, R20, R11, !PT ;  /* 0x0000000b141a7209 */ /* 0x001fe20007810000 */
[----:B------:R-:W-:Y:S01]  /*13230*/  FFMA.FTZ R11, R81, UR52, -R10 ;  /* 0x00000034510b7c23 */ /* 0x000fe2000801080a */
[----:B------:R-:W-:-:S05]  /*13240*/  FSEL R20, R8, RZ, P4 ;  /* 0x000000ff08147208 */ /* 0x000fca0002000000 */
[----:B------:R-:W-:Y:S01]  /*13250*/  MUFU.EX2 R170, R170 ;  /* 0x000000aa00aa7308 */ /* 0x000fe20000000800 */
[----:B------:R-:W0:Y:S01]  /*13260*/  SHFL.BFLY PT, R65, R26, 0x1, 0x1f ;  /* 0x0c201f001a417f89 */ /* 0x000e2200000e0000 */
[----:B------:R-:W-:-:S04]  /*13270*/  FADD.FTZ R20, -R20, R3 ;  /* 0x0000000314147221 */ /* 0x000fc80000010100 */
[----:B------:R-:W-:Y:S02]  /*13280*/  FMUL.FTZ R20, R20, UR52 ;  /* 0x0000003414147c20 */ /* 0x000fe40008410000 */
[----:B------:R-:W-:Y:S08]  /*13290*/  MUFU.EX2 R45, R45 ;  /* 0x0000002d002d7308 */ /* 0x000ff00000000800 */
[----:B------:R-:W1:Y:S08]  /*132a0*/  MUFU.EX2 R20, R20 ;  /* 0x0000001400147308 */ /* 0x000e700000000800 */
[----:B------:R-:W-:Y:S01]  /*132b0*/  MUFU.EX2 R164, R164 ;  /* 0x000000a400a47308 */ /* 0x000fe20000000800 */
[----:B0-----:R-:W-:-:S04]  /*132c0*/  FMNMX.FTZ R10, R26, R65, !PT ;  /* 0x000000411a0a7209 */ /* 0x001fc80007810000 */
[C---:B------:R-:W-:Y:S01]  /*132d0*/  FSETP.NEU.FTZ.AND P3, PT, R10.reuse, -INF , PT ;  /* 0xff8000000a00780b */ /* 0x040fe20003f7d000 */
[----:B------:R-:W-:Y:S02]  /*132e0*/  FMUL.FTZ R26, R10, UR52 ;  /* 0x000000340a1a7c20 */ /* 0x000fe40008410000 */
[----:B------:R-:W-:Y:S03]  /*132f0*/  MUFU.EX2 R166, R166 ;  /* 0x000000a600a67308 */ /* 0x000fe60000000800 */
[----:B------:R-:W-:-:S05]  /*13300*/  FSEL R26, R26, RZ, P3 ;  /* 0x000000ff1a1a7208 */ /* 0x000fca0001800000 */
[--C-:B------:R-:W-:Y:S01]  /*13310*/  FFMA.FTZ R28, R27, UR52, -R26.reuse ;  /* 0x000000341b1c7c23 */ /* 0x100fe2000801081a */
[----:B------:R-:W-:Y:S01]  /*13320*/  FSEL R27, R10, RZ, P3 ;  /* 0x000000ff0a1b7208 */ /* 0x000fe20001800000 */
[--C-:B------:R-:W-:Y:S01]  /*13330*/  FFMA.FTZ R181, R153, UR52, -R26.reuse ;  /* 0x0000003499b57c23 */ /* 0x100fe2000801081a */
[--C-:B------:R-:W-:Y:S01]  /*13340*/  FFMA.FTZ R183, R30, UR52, -R26.reuse ;  /* 0x000000341eb77c23 */ /* 0x100fe2000801081a */
[--C-:B------:R-:W-:Y:S01]  /*13350*/  FFMA.FTZ R30, R31, UR52, -R26.reuse ;  /* 0x000000341f1e7c23 */ /* 0x100fe2000801081a */
[----:B------:R-:W-:Y:S01]  /*13360*/  FFMA.FTZ R177, R34, UR52, -R26 ;  /* 0x0000003422b17c23 */ /* 0x000fe2000801081a */
[----:B------:R-:W-:Y:S01]  /*13370*/  FADD.FTZ R27, -R27, R0 ;  /* 0x000000001b1b7221 */ /* 0x000fe20000010100 */
[----:B------:R-:W-:Y:S01]  /*13380*/  MUFU.EX2 R28, R28 ;  /* 0x0000001c001c7308 */ /* 0x000fe20000000800 */
[--C-:B------:R-:W-:Y:S01]  /*13390*/  FFMA.FTZ R32, R35, UR52, -R26.reuse ;  /* 0x0000003423207c23 */ /* 0x100fe2000801081a */
[--C-:B------:R-:W-:Y:S01]  /*133a0*/  FFMA.FTZ R179, R38, UR52, -R26.reuse ;  /* 0x0000003426b37c23 */ /* 0x100fe2000801081a */
[----:B------:R-:W-:Y:S01]  /*133b0*/  FMUL.FTZ R0, R27, UR52 ;  /* 0x000000341b007c20 */ /* 0x000fe20008410000 */
[----:B-1----:R-:W-:Y:S01]  /*133c0*/  FFMA.FTZ R27, R20, R6, R9 ;  /* 0x00000006141b7223 */ /* 0x002fe20000010009 */
[--C-:B------:R-:W-:Y:S01]  /*133d0*/  FFMA.FTZ R34, R39, UR52, -R26.reuse ;  /* 0x0000003427227c23 */ /* 0x100fe2000801081a */
[--C-:B------:R-:W-:Y:S01]  /*133e0*/  FFMA.FTZ R173, R42, UR52, -R26.reuse ;  /* 0x000000342aad7c23 */ /* 0x100fe2000801081a */
[--C-:B------:R-:W-:Y:S01]  /*133f0*/  FFMA.FTZ R36, R43, UR52, -R26.reuse ;  /* 0x000000342b247c23 */ /* 0x100fe2000801081a */
[----:B------:R-:W-:Y:S01]  /*13400*/  MUFU.EX2 R181, R181 ;  /* 0x000000b500b57308 */ /* 0x000fe20000000800 */
[----:B------:R-:W-:Y:S01]  /*13410*/  FADD.FTZ R27, R180, R27 ;  /* 0x0000001bb41b7221 */ /* 0x000fe20000010000 */
[--C-:B------:R-:W-:Y:S01]  /*13420*/  FFMA.FTZ R175, R46, UR52, -R26.reuse ;  /* 0x000000342eaf7c23 */ /* 0x100fe2000801081a */
[--C-:B------:R-:W-:Y:S01]  /*13430*/  FFMA.FTZ R38, R47, UR52, -R26.reuse ;  /* 0x000000342f267c23 */ /* 0x100fe2000801081a */
[--C-:B------:R-:W-:Y:S01]  /*13440*/  FFMA.FTZ R169, R50, UR52, -R26.reuse ;  /* 0x0000003432a97c23 */ /* 0x100fe2000801081a */
[----:B------:R-:W-:Y:S01]  /*13450*/  FADD.FTZ R48, R182, R27 ;  /* 0x0000001bb6307221 */ /* 0x000fe20000010000 */
[--C-:B------:R-:W-:Y:S01]  /*13460*/  FFMA.FTZ R40, R51, UR52, -R26.reuse ;  /* 0x0000003433287c23 */ /* 0x100fe2000801081a */
[----:B------:R-:W-:Y:S01]  /*13470*/  FFMA.FTZ R171, R54, UR52, -R26 ;  /* 0x0000003436ab7c23 */ /* 0x000fe2000801081a */
[----:B------:R-:W0:Y:S01]  /*13480*/  MUFU.EX2 R0, R0 ;  /* 0x0000000000007308 */ /* 0x000e220000000800 */
[----:B------:R-:W-:Y:S01]  /*13490*/  FADD.FTZ R27, R21, R48 ;  /* 0x00000030151b7221 */ /* 0x000fe20000010000 */
[--C-:B------:R-:W-:Y:S01]  /*134a0*/  FFMA.FTZ R42, R55, UR52, -R26.reuse ;  /* 0x00000034372a7c23 */ /* 0x100fe2000801081a */
[--C-:B------:R-:W-:Y:S01]  /*134b0*/  FFMA.FTZ R165, R58, UR52, -R26.reuse ;  /* 0x000000343aa57c23 */ /* 0x100fe2000801081a */
[--C-:B------:R-:W-:Y:S01]  /*134c0*/  FFMA.FTZ R44, R59, UR52, -R26.reuse ;  /* 0x000000343b2c7c23 */ /* 0x100fe2000801081a */
[----:B------:R-:W-:Y:S01]  /*134d0*/  FADD.FTZ R48, R176, R27 ;  /* 0x0000001bb0307221 */ /* 0x000fe20000010000 */
[--C-:B------:R-:W-:Y:S01]  /*134e0*/  FFMA.FTZ R167, R62, UR52, -R26.reuse ;  /* 0x000000343ea77c23 */ /* 0x100fe2000801081a */
[----:B------:R-:W-:Y:S01]  /*134f0*/  FFMA.FTZ R46, R63, UR52, -R26 ;  /* 0x000000343f2e7c23 */ /* 0x000fe2000801081a */
[----:B------:R-:W1:Y:S01]  /*13500*/  MUFU.EX2 R183, R183 ;  /* 0x000000b700b77308 */ /* 0x000e620000000800 */
[----:B------:R-:W-:Y:S01]  /*13510*/  FADD.FTZ R27, R25, R48 ;  /* 0x00000030191b7221 */ /* 0x000fe20000010000 */
[--C-:B------:R-:W-:Y:S01]  /*13520*/  FFMA.FTZ R161, R66, UR52, -R26.reuse ;  /* 0x0000003442a17c23 */ /* 0x100fe2000801081a */
[--C-:B------:R-:W-:Y:S01]  /*13530*/  FFMA.FTZ R48, R67, UR52, -R26.reuse ;  /* 0x0000003443307c23 */ /* 0x100fe2000801081a */
[--C-:B------:R-:W-:Y:S01]  /*13540*/  FFMA.FTZ R163, R70, UR52, -R26.reuse ;  /* 0x0000003446a37c23 */ /* 0x100fe2000801081a */
[----:B------:R-:W-:Y:S01]  /*13550*/  FADD.FTZ R50, R178, R27 ;  /* 0x0000001bb2327221 */ /* 0x000fe20000010000 */
[--C-:B------:R-:W-:Y:S01]  /*13560*/  FFMA.FTZ R157, R74, UR52, -R26.reuse ;  /* 0x000000344a9d7c23 */ /* 0x100fe2000801081a */
[----:B------:R-:W-:Y:S01]  /*13570*/  FFMA.FTZ R24, R24, UR52, -R26 ;  /* 0x0000003418187c23 */ /* 0x000fe2000801081a */
[----:B------:R-:W2:Y:S01]  /*13580*/  MUFU.EX2 R30, R30 ;  /* 0x0000001e001e7308 */ /* 0x000ea20000000800 */
[----:B0-----:R-:W-:Y:S01]  /*13590*/  FFMA.FTZ R5, R0, R5, R181 ;  /* 0x0000000500057223 */ /* 0x001fe200000100b5 */
[----:B------:R-:W-:Y:S01]  /*135a0*/  FADD.FTZ R27, R29, R50 ;  /* 0x000000321d1b7221 */ /* 0x000fe20000010000 */
[--C-:B------:R-:W-:Y:S01]  /*135b0*/  FFMA.FTZ R159, R78, UR52, -R26.reuse ;  /* 0x000000344e9f7c23 */ /* 0x100fe2000801081a */
[--C-:B------:R-:W-:Y:S01]  /*135c0*/  FFMA.FTZ R153, R82, UR52, -R26.reuse ;  /* 0x0000003452997c23 */ /* 0x100fe2000801081a */
[----:B------:R-:W-:Y:S01]  /*135d0*/  FADD.FTZ R6, R28, R5 ;  /* 0x000000051c067221 */ /* 0x000fe20000010000 */
[----:B------:R-:W-:Y:S01]  /*135e0*/  FADD.FTZ R50, R172, R27 ;  /* 0x0000001bac327221 */ /* 0x000fe20000010000 */
[----:B------:R-:W-:Y:S01]  /*135f0*/  FFMA.FTZ R155, R86, UR52, -R26 ;  /* 0x00000034569b7c23 */ /* 0x000fe2000801081a */
[----:B------:R-:W0:Y:S01]  /*13600*/  MUFU.EX2 R177, R177 ;  /* 0x000000b100b17308 */ /* 0x000e220000000800 */
[----:B-1----:R-:W-:Y:S01]  /*13610*/  FADD.FTZ R5, R183, R6 ;  /* 0x00000006b7057221 */ /* 0x002fe20000010000 */
[----:B------:R-:W-:Y:S01]  /*13620*/  FADD.FTZ R27, R33, R50 ;  /* 0x00000032211b7221 */ /* 0x000fe20000010000 */
[----:B------:R-:W-:-:S03]  /*13630*/  FFMA.FTZ R50, R71, UR52, -R26 ;  /* 0x0000003447327c23 */ /* 0x000fc6000801081a */
        /* <DEDUP_REMOVED lines=16> */
[----:B------:R-:W-:-:S03]  /*13740*/  FFMA.FTZ R52, R79, UR52, -R26 ;  /* 0x000000344f347c23 */ /* 0x000fc6000801081a */
[----:B------:R-:W-:Y:S02]  /*13750*/  FADD.FTZ R54, R166, R27 ;  /* 0x0000001ba6367221 */ /* 0x000fe40000010000 */
        /* <DEDUP_REMOVED lines=34> */
[--C-:B------:R-:W-:Y:S01]  /*13980*/  FFMA.FTZ R54, R83, UR52, -R26.reuse ;  /* 0x0000003453367c23 */ /* 0x100fe2000801081a */
[----:B------:R-:W-:-:S05]  /*13990*/  FFMA.FTZ R26, R87, UR52, -R26 ;  /* 0x00000034571a7c23 */ /* 0x000fca000801081a */
        /* <DEDUP_REMOVED lines=38> */
[----:B0-----:R-:W-:-:S03]  /*13c00*/  FADD.FTZ R6, R3, R56 ;  /* 0x0000003803067221 */ /* 0x001fc60000010000 */
[----:B-1----:R-:W-:Y:S01]  /*13c10*/  FADD.FTZ R5, R26, R5 ;  /* 0x000000051a057221 */ /* 0x002fe20000010000 */
[----:B------:R-:W-:Y:S06]  /*13c20*/  @!P0 BRA `(.L_x_1881) ;  /* 0x0000000000048947 */ /* 0x000fec0003800000 */
[----:B------:R-:W-:Y:S01]  /*13c30*/  BPT.TRAP 0x1 ;  /* 0x000000040000795c */ /* 0x000fe20000300000 */
.L_x_1881:
[----:B------:R-:W-:Y:S01]  /*13c40*/  LEA R27, R184, R18, 0x3 ;  /* 0x00000012b81b7211 */ /* 0x000fe200078e18ff */
[----:B------:R-:W-:Y:S01]  /*13c50*/  IMAD.U32 R56, RZ, RZ, UR38 ;  /* 0x00000026ff387e24 */ /* 0x000fe2000f8e00ff */
[----:B------:R-:W-:Y:S01]  /*13c60*/  ISETP.GT.AND P3, PT, R4, R12, PT ;  /* 0x0000000c0400720c */ /* 0x000fe20003f64270 */
[----:B------:R-:W-:Y:S01]  /*13c70*/  FMUL.FTZ R90, R90, R0 ;  /* 0x000000005a5a7220 */ /* 0x000fe20000410000 */
[----:B------:R-:W-:Y:S01]  /*13c80*/  F2FP.F16.F32.PACK_AB R154, R3, R154 ;  /* 0x0000009a039a723e */ /* 0x000fe200000000ff */
[----:B------:R-:W-:Y:S02]  /*13c90*/  VIADD R27, R27, 0x28860 ;  /* 0x000288601b1b7836 */ /* 0x000fe40000000000 */
[-C--:B------:R-:W-:Y:S01]  /*13ca0*/  FMUL.FTZ R91, R91, R0.reuse ;  /* 0x000000005b5b7220 */ /* 0x080fe20000410000 */
[-C--:B------:R-:W-:Y:S01]  /*13cb0*/  FMUL.FTZ R94, R94, R0.reuse ;  /* 0x000000005e5e7220 */ /* 0x080fe20000410000 */
[-C--:B------:R-:W-:Y:S01]  /*13cc0*/  FMUL.FTZ R95, R95, R0.reuse ;  /* 0x000000005f5f7220 */ /* 0x080fe20000410000 */
[-C--:B------:R-:W-:Y:S01]  /*13cd0*/  FMUL.FTZ R98, R98, R0.reuse ;  /* 0x0000000062627220 */ /* 0x080fe20000410000 */
[----:B------:R-:W-:Y:S01]  /*13ce0*/  PRMT R27, R56, 0x654, R27 ;  /* 0x00000654381b7816 */ /* 0x000fe2000000001b */
[-C--:B------:R-:W-:Y:S01]  /*13cf0*/  FMUL.FTZ R99, R99, R0.reuse ;  /* 0x0000000063637220 */ /* 0x080fe20000410000 */
[-C--:B------:R-:W-:Y:S01]  /*13d00*/  FMUL.FTZ R102, R102, R0.reuse ;  /* 0x0000000066667220 */ /* 0x080fe20000410000 */
        /* <DEDUP_REMOVED lines=86> */
[----:B------:R-:W-:Y:S01]  /*14270*/  F2FP.F16.F32.PACK_AB R155, R26, R155 ;  /* 0x0000009b1a9b723e */ /* 0x000fe200000000ff */
[-C--:B------:R-:W-:Y:S01]  /*14280*/  FMUL.FTZ R148, R148, R20.reuse ;  /* 0x0000001494947220 */ /* 0x080fe20000410000 */
[----:B------:R-:W-:Y:S01]  /*14290*/  FMUL.FTZ R149, R149, R20 ;  /* 0x0000001495957220 */ /* 0x000fe20000410000 */
[----:B------:R-:W-:Y:S01]  /*142a0*/  VIADD R4, R4, 0xffffffff ;  /* 0xffffffff04047836 */ /* 0x000fe20000000000 */
[----:B------:R-:W-:Y:S01]  /*142b0*/  MOV R184, R13 ;  /* 0x0000000d00b87202 */ /* 0x000fe20000000f00 */
[----:B------:R-:W-:-:S02]  /*142c0*/  IMAD.MOV.U32 R0, RZ, RZ, R10 ;  /* 0x000000ffff007224 */ /* 0x000fc400078e000a */
[----:B------:R-:W-:Y:S02]  /*142d0*/  IMAD.MOV.U32 R3, RZ, RZ, R8 ;  /* 0x000000ffff037224 */ /* 0x000fe400078e0008 */
[----:B------:R-:W-:Y:S01]  /*142e0*/  IMAD.MOV.U32 R187, RZ, RZ, R14 ;  /* 0x000000ffffbb7224 */ /* 0x000fe200078e000e */
[----:B0-----:R-:W-:Y:S06]  /*142f0*/  @P3 BRA `(.L_x_1882) ;  /* 0xffffffcc00543947 */ /* 0x001fec000383ffff */
[----:B------:R-:W-:Y:S02]  /*14300*/  IMAD.MOV.U32 R0, RZ, RZ, R10 ;  /* 0x000000ffff007224 */ /* 0x000fe400078e000a */
[----:B------:R-:W-:Y:S02]  /*14310*/  IMAD.MOV.U32 R3, RZ, RZ, R8 ;  /* 0x000000ffff037224 */ /* 0x000fe400078e0008 */
[----:B------:R-:W-:Y:S02]  /*14320*/  IMAD.MOV.U32 R184, RZ, RZ, R13 ;  /* 0x000000ffffb87224 */ /* 0x000fe400078e000d */
[----:B------:R-:W-:-:S07]  /*14330*/  IMAD.MOV.U32 R187, RZ, RZ, R14 ;  /* 0x000000ffffbb7224 */ /* 0x000fce00078e000e */
.L_x_1862:
[----:B------:R-:W0:Y:S01]  /*14340*/  LDC R8, c[0x0][0x448] ;  /* 0x00011200ff087b82 */ /* 0x000e220000000800 */
[----:B------:R-:W-:-:S07]  /*14350*/  IADD3 R11, R190, 0x1, -R189 ;  /* 0x00000001be0b7810 */ /* 0x000fce0007ffe8bd */
[----:B------:R-:W1:Y:S01]  /*14360*/  LDC R13, c[0x0][0x9e4] ;  /* 0x00027900ff0d7b82 */ /* 0x000e620000000800 */
[----:B0-----:R-:W-:Y:S01]  /*14370*/  ISETP.NE.AND P4, PT, R8, 0x1, PT ;  /* 0x000000010800780c */ /* 0x001fe20003f85270 */
[----:B------:R-:W-:Y:S01]  /*14380*/  VIADD R8, R193, 0x7f ;  /* 0x0000007fc1087836 */ /* 0x000fe20000000000 */
[----:B-1----:R-:W-:-:S11]  /*14390*/  ISETP.GE.AND P5, PT, R13, 0x1, PT ;  /* 0x000000010d00780c */ /* 0x002fd60003fa6270 */
[----:B------:R-:W0:Y:S08]  /*143a0*/  @P4 LDC R9, c[0x0][0x44c] ;  /* 0x00011300ff094b82 */ /* 0x000e300000000800 */
[----:B------:R-:W1:Y:S01]  /*143b0*/  @P4 LDC R10, c[0x0][0x450] ;  /* 0x00011400ff0a4b82 */ /* 0x000e620000000800 */
[----:B0-----:R-:W-:-:S05]  /*143c0*/  @P4 IMAD.HI.U32 R9, R8, R9, RZ ;  /* 0x0000000908094227 */ /* 0x001fca00078e00ff */
[----:B-1----:R-:W-:-:S05]  /*143d0*/  @P4 SHF.R.U32.HI R8, RZ, R10, R9 ;  /* 0x0000000aff084219 */ /* 0x002fca0000011609 */
[----:B------:R-:W-:-:S05]  /*143e0*/  IMAD.IADD R8, R11, 0x1, R8 ;  /* 0x000000010b087824 */ /* 0x000fca00078e0208 */
[----:B------:R-:W-:Y:S01]  /*143f0*/  IADD3 R9, R8, -UR51, RZ ;  /* 0x8000003308097c10 */ /* 0x000fe2000fffe0ff */
        /* <DEDUP_REMOVED lines=11> */
.L_x_1885:
[----:B------:R-:W-:-:S13]  /*144b0*/  ISETP.NE.AND P1, PT, R13, 0x1, PT ;  /* 0x000000010d00780c */ /* 0x000fda0003f25270 */
[----:B------:R-:W0:Y:S02]  /*144c0*/  @P1 LDC.64 R10, c[0x0][0x9e8] ;  /* 0x00027a00ff0a1b82 */ /* 0x000e240000000a00 */
[----:B0-----:R-:W-:-:S05]  /*144d0*/  @P1 IMAD.HI.U32 R10, R8, R10, RZ ;  /* 0x0000000a080a1227 */ /* 0x001fca00078e00ff */
[----:B------:R-:W-:-:S07]  /*144e0*/  @P1 SHF.R.U32.HI R8, RZ, R11, R10 ;  /* 0x0000000bff081219 */ /* 0x000fce000001160a */
.L_x_1886:
[----:B------:R-:W-:Y:S05]  /*144f0*/  BSYNC B0 ;  /* 0x0000000000007941 */ /* 0x000fea0003800000 */
.L_x_1884:
[----:B------:R-:W-:-:S05]  /*14500*/  IMAD R8, R8, R13, RZ ;  /* 0x0000000d08087224 */ /* 0x000fca00078e02ff */
[----:B------:R-:W-:-:S07]  /*14510*/  VIMNMX R9, R9, R8, !PT ;  /* 0x0000000809097248 */ /* 0x000fce0007fe0100 */
.L_x_1883:
[----:B------:R-:W-:-:S05]  /*14520*/  VIADD R9, R9, 0x7f ;  /* 0x0000007f09097836 */ /* 0x000fca0000000000 */
[----:B------:R-:W-:-:S04]  /*14530*/  SHF.R.S32.HI R8, RZ, 0x1f, R9 ;  /* 0x0000001fff087819 */ /* 0x000fc80000011409 */
[----:B------:R-:W-:-:S04]  /*14540*/  LEA.HI R8, R8, R9, RZ, 0x7 ;  /* 0x0000000908087211 */ /* 0x000fc800078f38ff */
[----:B------:R-:W-:-:S04]  /*14550*/  SHF.R.S32.HI R9, RZ, 0x7, R8 ;  /* 0x00000007ff097819 */ /* 0x000fc80000011408 */
[----:B------:R-:W-:-:S04]  /*14560*/  VIMNMX R12, R198, R9, !PT ;  /* 0x00000009c60c7248 */ /* 0x000fc80007fe0100 */
[----:B------:R-:W-:-:S13]  /*14570*/  ISETP.GE.AND P1, PT, R4, R12, PT ;  /* 0x0000000c0400720c */ /* 0x000fda0003f26270 */
[----:B------:R-:W-:Y:S05]  /*14580*/  @!P1 BRA `(.L_x_1887) ;  /* 0x0000002000ac9947 */ /* 0x000fea0003800000 */
[----:B------:R-:W-:Y:S02]  /*14590*/  IMAD.MOV.U32 R13, RZ, RZ, R0 ;  /* 0x000000ffff0d7224 */ /* 0x000fe400078e0000 */
[----:B------:R-:W-:Y:S02]  /*145a0*/  IMAD.MOV.U32 R14, RZ, RZ, R3 ;  /* 0x000000ffff0e7224 */ /* 0x000fe400078e0003 */
[----:B------:R-:W-:Y:S02]  /*145b0*/  IMAD.MOV.U32 R20, RZ, RZ, R187 ;  /* 0x000000ffff147224 */ /* 0x000fe400078e00bb */
[----:B------:R-:W-:-:S07]  /*145c0*/  IMAD.MOV.U32 R15, RZ, RZ, R184 ;  /* 0x000000ffff0f7224 */ /* 0x000fce00078e00b8 */
.L_x_1899:
        /* <DEDUP_REMOVED lines=8> */
.L_x_1889:
        /* <DEDUP_REMOVED lines=8> */
.L_x_1890:
[----:B------:R-:W-:Y:S04]  /*146d0*/  BSSY B0, `(.L_x_1888) ;  /* 0x0000004000007945 */ /* 0x000fe80003800000 */
[----:B-1----:R-:W-:Y:S05]  /*146e0*/  @P2 BRA `(.L_x_1891) ;  /* 0x0000000000082947 */ /* 0x002fea0003800000 */
[----:B------:R-:W1:Y:S02]  /*146f0*/  SYNCS.PHASECHK.TRANS64.TRYWAIT P2, [R3+URZ+0x28830], R0 ;  /* 0x02883000030075a7 */ /* 0x000e64000804017f */
[----:B-1----:R-:W-:Y:S05]  /*14700*/  @!P2 BRA `(.L_x_1892) ;  /* 0x00000114009ca947 */ /* 0x002fea0003800000 */
.L_x_1891:
[----:B------:R-:W-:Y:S05]  /*14710*/  BSYNC B0 ;  /* 0x0000000000007941 */ /* 0x000fea0003800000 */
.L_x_1888:
[----:B01----:R-:W0:Y:S01]  /*14720*/  S2R R0, SR_TID.X ;  /* 0x0000000000007919 */ /* 0x003e220000002100 */
[----:B------:R-:W-:Y:S01]  /*14730*/  VIADD R184, R15, 0x1 ;  /* 0x000000010fb87836 */ /* 0x000fe20000000000 */
[----:B------:R-:W-:Y:S05]  /*14740*/  WARPSYNC.ALL ;  /* 0x0000000000007948 */ /* 0x000fea0003800000 */
[C---:B------:R-:W-:Y:S01]  /*14750*/  ISETP.NE.AND P2, PT, R184.reuse, 0x2, PT ;  /* 0x00000002b800780c */ /* 0x040fe20003f45270 */
[----:B------:R-:W-:Y:S02]  /*14760*/  IMAD.MOV.U32 R9, RZ, RZ, 0x40000040 ;  /* 0x40000040ff097424 */ /* 0x000fe400078e00ff */
[----:B------:R-:W-:Y:S01]  /*14770*/  IMAD.MOV.U32 R11, RZ, RZ, 0x40000040 ;  /* 0x40000040ff0b7424 */ /* 0x000fe200078e00ff */
[----:B------:R-:W-:-:S02]  /*14780*/  SEL R184, R184, RZ, P2 ;  /* 0x000000ffb8b87207 */ /* 0x000fc40001000000 */
[----:B------:R-:W-:Y:S01]  /*14790*/  R2UR UR35, R9 ;  /* 0x00000000092372ca */ /* 0x000fe200000e0000 */
[----:B------:R-:W-:Y:S01]  /*147a0*/  IMAD.MOV.U32 R9, RZ, RZ, 0x40000040 ;  /* 0x40000040ff097424 */ /* 0x000fe200078e00ff */
[----:B------:R-:W-:Y:S01]  /*147b0*/  R2UR UR7, R11 ;  /* 0x000000000b0772ca */ /* 0x000fe200000e0000 */
[----:B------:R-:W-:Y:S02]  /*147c0*/  IMAD R8, R184, 0x800, R7 ;  /* 0x00000800b8087824 */ /* 0x000fe400078e0207 */
[----:B------:R-:W-:Y:S01]  /*147d0*/  IMAD.MOV.U32 R11, RZ, RZ, 0x40000040 ;  /* 0x40000040ff0b7424 */ /* 0x000fe200078e00ff */
[----:B------:R-:W-:Y:S01]  /*147e0*/  R2UR UR31, R9 ;  /* 0x00000000091f72ca */ /* 0x000fe200000e0000 */
[C---:B------:R-:W-:Y:S01]  /*147f0*/  VIADD R10, R8.reuse, 0x2 ;  /* 0x00000002080a7836 */ /* 0x040fe20000000000 */
[----:B------:R-:W-:Y:S02]  /*14800*/  R2UR UR34, R8 ;  /* 0x00000000082272ca */ /* 0x000fe400000e0000 */
[----:B------:R-:W-:Y:S01]  /*14810*/  R2UR UR11, R11 ;  /* 0x000000000b0b72ca */ /* 0x000fe200000e0000 */
[----:B------:R-:W-:Y:S01]  /*14820*/  IMAD.MOV.U32 R11, RZ, RZ, 0x40000040 ;  /* 0x40000040ff0b7424 */ /* 0x000fe200078e00ff */
[----:B------:R-:W-:-:S02]  /*14830*/  R2UR UR6, R10 ;  /* 0x000000000a0672ca */ /* 0x000fc400000e0000 */
[----:B------:R-:W-:Y:S02]  /*14840*/  IADD3 R10, R8, 0x4, RZ ;  /* 0x00000004080a7810 */ /* 0x000fe40007ffe0ff */
[----:B------:R-:W-:Y:S01]  /*14850*/  R2UR UR15, R11 ;  /* 0x000000000b0f72ca */ /* 0x000fe200000e0000 */
[----:B------:R-:W-:Y:S01]  /*14860*/  IMAD.MOV.U32 R11, RZ, RZ, 0x40000040 ;  /* 0x40000040ff0b7424 */ /* 0x000fe200078e00ff */
[----:B------:R-:W-:Y:S01]  /*14870*/  R2UR UR10, R10 ;  /* 0x000000000a0a72ca */ /* 0x000fe200000e0000 */
[----:B------:R-:W-:Y:S01]  /*14880*/  VIADD R10, R8, 0x6 ;  /* 0x00000006080a7836 */ /* 0x000fe20000000000 */
[----:B0-----:R-:W-:Y:S02]  /*14890*/  SHF.R.U32.HI R0, RZ, 0x7, R0 ;  /* 0x00000007ff007819 */ /* 0x001fe40000011600 */
[----:B------:R-:W-:Y:S02]  /*148a0*/  R2UR UR19, R11 ;  /* 0x000000000b1372ca */ /* 0x000fe400000e0000 */
[----:B------:R-:W-:Y:S01]  /*148b0*/  R2UR UR14, R10 ;  /* 0x000000000a0e72ca */ /* 0x000fe200000e0000 */
[----:B------:R-:W-:Y:S01]  /*148c0*/  VIADD R0, R0, 0x8 ;  /* 0x0000000800007836 */ /* 0x000fe20000000000 */
[----:B------:R-:W-:Y:S01]  /*148d0*/  MOV R11, 0x40000040 ;  /* 0x40000040000b7802 */ /* 0x000fe20000000f00 */
[----:B------:R-:W-:-:S03]  /*148e0*/  VIADD R10, R8, 0x400 ;  /* 0x00000400080a7836 */ /* 0x000fc60000000000 */
[----:B------:R0:W-:Y:S01]  /*148f0*/  BAR.SYNC.DEFER_BLOCKING R0, 0x100 ;  /* 0x000400000000751d */ /* 0x0001e20000010000 */
[----:B------:R-:W-:Y:S01]  /*14900*/  R2UR UR23, R11 ;  /* 0x000000000b1772ca */ /* 0x000fe200000e0000 */
[----:B------:R-:W-:Y:S01]  /*14910*/  IMAD.MOV.U32 R11, RZ, RZ, 0x40000040 ;  /* 0x40000040ff0b7424 */ /* 0x000fe200078e00ff */
[----:B------:R-:W-:Y:S01]  /*14920*/  R2UR UR18, R10 ;  /* 0x000000000a1272ca */ /* 0x000fe200000e0000 */
[----:B------:R-:W-:-:S03]  /*14930*/  VIADD R10, R8, 0x402 ;  /* 0x00000402080a7836 */ /* 0x000fc60000000000 */
[----:B------:R-:W-:Y:S02]  /*14940*/  R2UR UR27, R11 ;  /* 0x000000000b1b72ca */ /* 0x000fe400000e0000 */
[----:B------:R-:W-:Y:S01]  /*14950*/  R2UR UR22, R10 ;  /* 0x000000000a1672ca */ /* 0x000fe200000e0000 */
[C---:B------:R-:W-:Y:S02]  /*14960*/  VIADD R10, R8.reuse, 0x404 ;  /* 0x00000404080a7836 */ /* 0x040fe40000000000 */
[----:B------:R-:W-:-:S03]  /*14970*/  VIADD R8, R8, 0x406 ;  /* 0x0000040608087836 */ /* 0x000fc60000000000 */
        /* <DEDUP_REMOVED lines=29> */
.L_x_1894:
[----:B------:R-:W-:Y:S01]  /*14b50*/  SHF.L.U32 R0, R20, 0x1f, RZ ;  /* 0x0000001f14007819 */ /* 0x000fe200000006ff */
[----:B------:R-:W-:-:S04]  /*14b60*/  IMAD R3, R15, 0x8, R18 ;  /* 0x000000080f037824 */ /* 0x000fc800078e0212 */
[----:B------:R0:W1:Y:S01]  /*14b70*/  SYNCS.PHASECHK.TRANS64.TRYWAIT P1, [R3+URZ+0x28850], R0 ;  /* 0x02885000030075a7 */ /* 0x000062000802017f */
[----:B------:R-:W-:Y:S05]  /*14b80*/  @!P0 BRA `(.L_x_1895) ;  /* 0x0000000000048947 */ /* 0x000fea0003800000 */
[----:B------:R-:W-:Y:S01]  /*14b90*/  BPT.TRAP 0x1 ;  /* 0x000000040000795c */ /* 0x000fe20000300000 */
.L_x_1895:
[----:B-1----:R-:W-:Y:S05]  /*14ba0*/  @P1 BRA `(.L_x_1893) ;  /* 0x0000000000081947 */ /* 0x002fea0003800000 */
[----:B------:R-:W1:Y:S02]  /*14bb0*/  SYNCS.PHASECHK.TRANS64.TRYWAIT P1, [R3+URZ+0x28850], R0 ;  /* 0x02885000030075a7 */ /* 0x000e64000802017f */
[----:B-1----:R-:W-:Y:S05]  /*14bc0*/  @!P1 BRA `(.L_x_1896) ;  /* 0x0000011000809947 */ /* 0x002fea0003800000 */
.L_x_1893:
[----:B01----:R-:W-:Y:S01]  /*14bd0*/  VIADD R0, R18, 0x400 ;  /* 0x0000040012007836 */ /* 0x003fe20000000000 */
[----:B------:R-:W-:Y:S05]  /*14be0*/  WARPSYNC.ALL ;  /* 0x0000000000007948 */ /* 0x000fea0003800000 */
[----:B------:R-:W-:Y:S01]  /*14bf0*/  SHF.R.U32.HI R0, RZ, 0x4, R0 ;  /* 0x00000004ff007819 */ /* 0x000fe20000011600 */
[----:B------:R-:W-:Y:S01]  /*14c00*/  IMAD.MOV.U32 R9, RZ, RZ, 0x40000040 ;  /* 0x40000040ff097424 */ /* 0x000fe200078e00ff */
[----:B------:R-:W-:Y:S01]  /*14c10*/  WARPGROUP.ARRIVE ;  /* 0x00000000000079c5 */ /* 0x000fe20000000000 */
[----:B------:R-:W-:Y:S01]  /*14c20*/  IMAD.MOV.U32 R11, RZ, RZ, 0x40000040 ;  /* 0x40000040ff0b7424 */ /* 0x000fe200078e00ff */
[----:B------:R-:W-:-:S04]  /*14c30*/  LOP3.LUT R0, R0, 0x3fff, RZ, 0xc0, !PT ;  /* 0x00003fff00007812 */ /* 0x000fc800078ec0ff */
[----:B------:R-:W0:Y:S01]  /*14c40*/  S2R R20, SR_TID.X ;  /* 0x0000000000147919 */ /* 0x000e220000002100 */
[----:B------:R-:W-:Y:S01]  /*14c50*/  R2UR UR7, R9 ;  /* 0x00000000090772ca */ /* 0x000fe200000e0000 */
[----:B------:R-:W-:Y:S01]  /*14c60*/  IMAD.MOV.U32 R9, RZ, RZ, 0x40000040 ;  /* 0x40000040ff097424 */ /* 0x000fe200078e00ff */
[----:B------:R-:W-:-:S04]  /*14c70*/  LOP3.LUT R0, R0, 0x4000000, RZ, 0xfc, !PT ;  /* 0x0400000000007812 */ /* 0x000fc800078efcff */
[----:B------:R-:W-:-:S04]  /*14c80*/  LEA R8, R15, R0, 0xb ;  /* 0x000000000f087211 */ /* 0x000fc800078e58ff */
[C---:B------:R-:W-:Y:S01]  /*14c90*/  R2UR UR6, R8.reuse ;  /* 0x00000000080672ca */ /* 0x040fe200000e0000 */
[----:B------:R-:W-:-:S12]  /*14ca0*/  VIADD R10, R8, 0x80 ;  /* 0x00000080080a7836 */ /* 0x000fd80000000000 */
[----:B------:R-:W-:Y:S01]  /*14cb0*/  HGMMA.64x128x16.F32 R88, R180, gdesc[UR4].tnspB, R88, gsb0 ;  /* 0x41e00004b4587df0 */ /* 0x000fe20008000858 */
[----:B------:R-:W-:Y:S01]  /*14cc0*/  R2UR UR6, R10 ;  /* 0x000000000a0672ca */ /* 0x000fe200000e0000 */
[----:B------:R-:W-:Y:S01]  /*14cd0*/  VIADD R10, R8, 0x100 ;  /* 0x00000100080a7836 */ /* 0x000fe20000000000 */
[----:B------:R-:W-:Y:S01]  /*14ce0*/  R2UR UR7, R11 ;  /* 0x000000000b0772ca */ /* 0x000fe200000e0000 */
[----:B------:R-:W-:Y:S01]  /*14cf0*/  IMAD.MOV.U32 R11, RZ, RZ, 0x40000040 ;  /* 0x40000040ff0b7424 */ /* 0x000fe200078e00ff */
[----:B0-----:R-:W-:-:S04]  /*14d00*/  SHF.R.U32.HI R20, RZ, 0x7, R20 ;  /* 0x00000007ff147819 */ /* 0x001fc80000011614 */
[----:B------:R-:W-:Y:S01]  /*14d10*/  IADD3 R0, -R20, 0xb, RZ ;  /* 0x0000000b14007810 */ /* 0x000fe20007ffe1ff */
        /* <DEDUP_REMOVED lines=25> */
[C---:B------:R-:W-:Y:S01]  /*14eb0*/  VIADD R10, R8.reuse, 0x300 ;  /* 0x00000300080a7836 */ /* 0x040fe20000000000 */
[----:B------:R-:W-:Y:S01]  /*14ec0*/  R2UR UR7, R11 ;  /* 0x000000000b0772ca */ /* 0x000fe200000e0000 */
[----:B------:R-:W-:Y:S01]  /*14ed0*/  IMAD.MOV.U32 R11, RZ, RZ, 0x40000040 ;  /* 0x40000040ff0b7424 */ /* 0x000fe200078e00ff */
[----:B------:R-:W-:Y:S01]  /*14ee0*/  IADD3 R8, R8, 0x380, RZ ;  /* 0x0000038008087810 */ /* 0x000fe20007ffe0ff */
        /* <DEDUP_REMOVED lines=10> */
[----:B------:R-:W-:Y:S02]  /*14f90*/  WARPGROUP.DEPBAR.LE gsb0, 0x0 ;  /* 0x00008000000079c5 */ /* 0x000fe40000010000 */
[----:B------:R-:W-:-:S10]  /*14fa0*/  WARPGROUP.ARRIVE ;  /* 0x00000000000079c5 */ /* 0x000fd40000000000 */
[----:B------:R-:W-:Y:S03]  /*14fb0*/  HGMMA.64x128x16.F32 R88, R152, gdesc[UR4].tnspB, R88, gsb0 ;  /* 0x41e0000498587df0 */ /* 0x000fe60008000858 */
[----:B------:R-:W-:Y:S02]  /*14fc0*/  WARPGROUP.DEPBAR.LE gsb0, 0x0 ;  /* 0x00008000000079c5 */ /* 0x000fe40000010000 */
[----:B------:R0:W-:Y:S06]  /*14fd0*/  BAR.ARV R0, 0x100 ;  /* 0x000400000000751d */ /* 0x0001ec0000002000 */
[----:B------:R-:W-:Y:S05]  /*14fe0*/  @!P0 BRA `(.L_x_1897) ;  /* 0x0000000000048947 */ /* 0x000fea0003800000 */
[----:B------:R-:W-:Y:S01]  /*14ff0*/  BPT.TRAP 0x1 ;  /* 0x000000040000795c */ /* 0x000fe20000300000 */
.L_x_1897:
[----:B0-----:R-:W-:Y:S01]  /*15000*/  FMNMX.FTZ R0, R24, R14, !PT ;  /* 0x0000000e18007209 */ /* 0x001fe20007810000 */
[----:B------:R-:W-:Y:S01]  /*15010*/  UMOV UR52, UR44 ;  /* 0x0000002c00347c82 */ /* 0x000fe20008000000 */
        /* <DEDUP_REMOVED lines=67> */
[----:B------:R-:W0:Y:S04]  /*15450*/  SHFL.BFLY PT, R0, R11, 0x1, 0x1f ;  /* 0x0c201f000b007f89 */ /* 0x000e2800000e0000 */
[----:B------:R-:W1:Y:S01]  /*15460*/  SHFL.BFLY PT, R21, R20, 0x1, 0x1f ;  /* 0x0c201f0014157f89 */ /* 0x000e6200000e0000 */
[----:B0-----:R-:W-:Y:S02]  /*15470*/  FMNMX.FTZ R3, R11, R0, !PT ;  /* 0x000000000b037209 */ /* 0x001fe40007810000 */
[----:B-1----:R-:W-:-:S03]  /*15480*/  FMNMX.FTZ R0, R20, R21, !PT ;  /* 0x0000001514007209 */ /* 0x002fc60007810000 */
[----:B------:R-:W-:-:S04]  /*15490*/  FADD.FTZ R10, -R3, R14 ;  /* 0x0000000e030a7221 */ /* 0x000fc80000010100 */
[----:B------:R-:W-:Y:S01]  /*154a0*/  FMUL.FTZ R14, R10, UR52 ;  /* 0x000000340a0e7c20 */ /* 0x000fe20008410000 */
[----:B------:R-:W-:-:S03]  /*154b0*/  FADD.FTZ R10, -R0, R13 ;  /* 0x0000000d000a7221 */ /* 0x000fc60000010100 */
[----:B------:R0:W-:Y:S01]  /*154c0*/  MUFU.EX2 R9, R14 ;  /* 0x0000000e00097308 */ /* 0x0001e20000000800 */
[----:B------:R-:W-:Y:S01]  /*154d0*/  FMUL.FTZ R8, R10, UR52 ;  /* 0x000000340a087c20 */ /* 0x000fe20008410000 */
[----:B------:R-:W-:-:S04]  /*154e0*/  FMUL.FTZ R10, R3, UR52 ;  /* 0x00000034030a7c20 */ /* 0x000fc80008410000 */
[--C-:B------:R-:W-:Y:S01]  /*154f0*/  FFMA.FTZ R153, R45, UR52, -R10.reuse ;  /* 0x000000342d997c23 */ /* 0x100fe2000801080a */
        /* <DEDUP_REMOVED lines=30> */
[----:B------:R-:W-:Y:S01]  /*156e0*/  FFMA.FTZ R49, R85, UR52, -R10 ;  /* 0x0000003455317c23 */ /* 0x000fe2000801080a */
[----:B------:R-:W-:Y:S01]  /*156f0*/  FMUL.FTZ R10, R0, UR52 ;  /* 0x00000034000a7c20 */ /* 0x000fe20008410000 */
[----:B------:R-:W1:Y:S01]  /*15700*/  MUFU.EX2 R180, R180 ;  /* 0x000000b400b47308 */ /* 0x000e620000000800 */
[----:B------:R-:W-:-:S02]  /*15710*/  IMAD R52, R184, 0x8, R18 ;  /* 0x00000008b8347824 */ /* 0x000fc400078e0212 */
[--C-:B------:R-:W-:Y:S01]  /*15720*/  FFMA.FTZ R181, R26, UR52, -R10.reuse ;  /* 0x000000341ab57c23 */ /* 0x100fe2000801080a */
[--C-:B0-----:R-:W-:Y:S01]  /*15730*/  FFMA.FTZ R14, R27, UR52, -R10.reuse ;  /* 0x000000341b0e7c23 */ /* 0x101fe2000801080a */
[--C-:B------:R-:W-:Y:S01]  /*15740*/  FFMA.FTZ R183, R30, UR52, -R10.reuse ;  /* 0x000000341eb77c23 */ /* 0x100fe2000801080a */
[--C-:B------:R-:W-:Y:S01]  /*15750*/  FFMA.FTZ R20, R31, UR52, -R10.reuse ;  /* 0x000000341f147c23 */ /* 0x100fe2000801080a */
[--C-:B------:R-:W-:Y:S01]  /*15760*/  FFMA.FTZ R177, R34, UR52, -R10.reuse ;  /* 0x0000003422b17c23 */ /* 0x100fe2000801080a */
[----:B------:R-:W-:Y:S01]  /*15770*/  MUFU.EX2 R8, R8 ;  /* 0x0000000800087308 */ /* 0x000fe20000000800 */
[--C-:B------:R-:W-:Y:S01]  /*15780*/  FFMA.FTZ R24, R35, UR52, -R10.reuse ;  /* 0x0000003423187c23 */ /* 0x100fe2000801080a */
[--C-:B------:R-:W-:Y:S01]  /*15790*/  FFMA.FTZ R179, R38, UR52, -R10.reuse ;  /* 0x0000003426b37c23 */ /* 0x100fe2000801080a */
[--C-:B------:R-:W-:Y:S01]  /*157a0*/  FFMA.FTZ R26, R39, UR52, -R10.reuse ;  /* 0x00000034271a7c23 */ /* 0x100fe2000801080a */
[--C-:B------:R-:W-:Y:S01]  /*157b0*/  FFMA.FTZ R173, R42, UR52, -R10.reuse ;  /* 0x000000342aad7c23 */ /* 0x100fe2000801080a */
[--C-:B------:R-:W-:Y:S01]  /*157c0*/  FFMA.FTZ R28, R43, UR52, -R10.reuse ;  /* 0x000000342b1c7c23 */ /* 0x100fe2000801080a */
[--C-:B------:R-:W-:Y:S01]  /*157d0*/  FFMA.FTZ R175, R46, UR52, -R10.reuse ;  /* 0x000000342eaf7c23 */ /* 0x100fe2000801080a */
[----:B------:R-:W-:Y:S01]  /*157e0*/  FFMA.FTZ R30, R47, UR52, -R10 ;  /* 0x000000342f1e7c23 */ /* 0x000fe2000801080a */
[----:B------:R-:W0:Y:S01]  /*157f0*/  MUFU.EX2 R181, R181 ;  /* 0x000000b500b57308 */ /* 0x000e220000000800 */
[----:B-1----:R-:W-:Y:S01]  /*15800*/  FFMA.FTZ R6, R9, R6, R180 ;  /* 0x0000000609067223 */ /* 0x002fe200000100b4 */
[--C-:B------:R-:W-:Y:S01]  /*15810*/  FFMA.FTZ R169, R50, UR52, -R10.reuse ;  /* 0x0000003432a97c23 */ /* 0x100fe2000801080a */
[--C-:B------:R-:W-:Y:S01]  /*15820*/  FFMA.FTZ R32, R51, UR52, -R10.reuse ;  /* 0x0000003433207c23 */ /* 0x100fe2000801080a */
[--C-:B------:R-:W-:Y:S01]  /*15830*/  FFMA.FTZ R171, R54, UR52, -R10.reuse ;  /* 0x0000003436ab7c23 */ /* 0x100fe2000801080a */
[--C-:B------:R-:W-:Y:S01]  /*15840*/  FFMA.FTZ R34, R55, UR52, -R10.reuse ;  /* 0x0000003437227c23 */ /* 0x100fe2000801080a */
[--C-:B------:R-:W-:Y:S01]  /*15850*/  FFMA.FTZ R165, R58, UR52, -R10.reuse ;  /* 0x000000343aa57c23 */ /* 0x100fe2000801080a */
[--C-:B------:R-:W-:Y:S01]  /*15860*/  FFMA.FTZ R36, R59, UR52, -R10.reuse ;  /* 0x000000343b247c23 */ /* 0x100fe2000801080a */
[----:B------:R-:W1:Y:S01]  /*15870*/  MUFU.EX2 R163, R163 ;  /* 0x000000a300a37308 */ /* 0x000e620000000800 */
[--C-:B------:R-:W-:Y:S01]  /*15880*/  FFMA.FTZ R167, R62, UR52, -R10.reuse ;  /* 0x000000343ea77c23 */ /* 0x100fe2000801080a */
[----:B------:R-:W-:Y:S01]  /*15890*/  FFMA.FTZ R38, R63, UR52, -R10 ;  /* 0x000000343f267c23 */ /* 0x000fe2000801080a */
[----:B------:R-:W-:-:S05]  /*158a0*/  IMAD.U32 R54, RZ, RZ, UR38 ;  /* 0x00000026ff367e24 */ /* 0x000fca000f8e00ff */
[----:B------:R-:W2:Y:S01]  /*158b0*/  MUFU.EX2 R14, R14 ;  /* 0x0000000e000e7308 */ /* 0x000ea20000000800 */
[----:B0-----:R-:W-:-:S07]  /*158c0*/  FFMA.FTZ R5, R8, R5, R181 ;  /* 0x0000000508057223 */ /* 0x001fce00000100b5 */
[----:B------:R-:W0:Y:S01]  /*158d0*/  MUFU.EX2 R182, R182 ;  /* 0x000000b600b67308 */ /* 0x000e220000000800 */
[----:B-1----:R-:W-:-:S07]  /*158e0*/  FADD.FTZ R27, R163, R6 ;  /* 0x00000006a31b7221 */ /* 0x002fce0000010000 */
[----:B------:R-:W1:Y:S01]  /*158f0*/  MUFU.EX2 R183, R183 ;  /* 0x000000b700b77308 */ /* 0x000e620000000800 */
[----:B--2---:R-:W-:-:S07]  /*15900*/  FADD.FTZ R6, R14, R5 ;  /* 0x000000050e067221 */ /* 0x004fce0000010000 */
[----:B------:R-:W2:Y:S01]  /*15910*/  MUFU.EX2 R161, R161 ;  /* 0x000000a100a17308 */ /* 0x000ea20000000800 */
[----:B0-----:R-:W-:Y:S01]  /*15920*/  FADD.FTZ R40, R182, R27 ;  /* 0x0000001bb6287221 */ /* 0x001fe20000010000 */
[----:B------:R-:W-:-:S06]  /*15930*/  FFMA.FTZ R27, R66, UR52, -R10 ;  /* 0x00000034421b7c23 */ /* 0x000fcc000801080a */
        /* <DEDUP_REMOVED lines=16> */
[----:B--2---:R-:W-:Y:S01]  /*15a40*/  FADD.FTZ R42, R178, R31 ;  /* 0x0000001fb22a7221 */ /* 0x004fe20000010000 */
[----:B------:R-:W-:-:S06]  /*15a50*/  FFMA.FTZ R31, R70, UR52, -R10 ;  /* 0x00000034461f7c23 */ /* 0x000fcc000801080a */
        /* <DEDUP_REMOVED lines=16> */
[----:B-1----:R-:W-:Y:S01]  /*15b60*/  FADD.FTZ R44, R174, R35 ;  /* 0x00000023ae2c7221 */ /* 0x002fe20000010000 */
[----:B------:R-:W-:-:S06]  /*15b70*/  FFMA.FTZ R35, R74, UR52, -R10 ;  /* 0x000000344a237c23 */ /* 0x000fcc000801080a */
        /* <DEDUP_REMOVED lines=60> */
[----:B-1----:R-:W-:Y:S01]  /*15f40*/  FADD.FTZ R6, R42, R5 ;  /* 0x000000052a067221 */ /* 0x002fe20000010000 */
[----:B------:R-:W-:-:S05]  /*15f50*/  VIADD R5, R52, 0x28840 ;  /* 0x0002884034057836 */ /* 0x000fca0000000000 */
[----:B------:R-:W-:Y:S01]  /*15f60*/  PRMT R5, R54, 0x654, R5 ;  /* 0x0000065436057816 */ /* 0x000fe20000000005 */
[----:B------:R-:W1:Y:S01]  /*15f70*/  MUFU.EX2 R21, R21 ;  /* 0x0000001500157308 */ /* 0x000e620000000800 */
[----:B--2---:R-:W-:Y:S02]  /*15f80*/  FADD.FTZ R50, R156, R51 ;  /* 0x000000339c327221 */ /* 0x004fe40000010000 */
[----:B------:R2:W-:Y:S05]  /*15f90*/  SYNCS.ARRIVE.TRANS64.RED.A1T0 RZ, [R5+URZ], RZ ;  /* 0x000000ff05ff79a7 */ /* 0x0005ea000810043f */
[----:B------:R-:W3:Y:S01]  /*15fa0*/  MUFU.EX2 R44, R44 ;  /* 0x0000002c002c7308 */ /* 0x000ee20000000800 */
[----:B0-----:R-:W-:-:S07]  /*15fb0*/  FADD.FTZ R51, R35, R6 ;  /* 0x0000000623337221 */ /* 0x001fce0000010000 */
[----:B------:R-:W0:Y:S01]  /*15fc0*/  MUFU.EX2 R158, R158 ;  /* 0x0000009e009e7308 */ /* 0x000e220000000800 */
[----:B-1----:R-:W-:-:S07]  /*15fd0*/  FADD.FTZ R53, R21, R50 ;  /* 0x0000003215357221 */ /* 0x002fce0000010000 */
[----:B------:R-:W1:Y:S01]  /*15fe0*/  MUFU.EX2 R39, R39 ;  /* 0x0000002700277308 */ /* 0x000e620000000800 */
[----:B---3--:R-:W-:-:S07]  /*15ff0*/  FADD.FTZ R6, R44, R51 ;  /* 0x000000332c067221 */ /* 0x008fce0000010000 */
        /* <DEDUP_REMOVED lines=24> */
.L_x_1898:
[----:B------:R-:W-:Y:S01]  /*16180*/  IMAD R15, R15, 0x8, R18 ;  /* 0x000000080f0f7824 */ /* 0x000fe200078e0212 */
[----:B------:R-:W-:Y:S01]  /*16190*/  ISETP.GT.AND P1, PT, R4, R12, PT ;  /* 0x0000000c0400720c */ /* 0x000fe20003f24270 */
[----:B------:R-:W-:Y:S01]  /*161a0*/  IMAD.U32 R50, RZ, RZ, UR38 ;  /* 0x00000026ff327e24 */ /* 0x000fe2000f8e00ff */
[----:B------:R-:W-:Y:S01]  /*161b0*/  F2FP.F16.F32.PACK_AB R180, R163, R180 ;  /* 0x000000b4a3b4723e */ /* 0x000fe200000000ff */
[-C--:B------:R-:W-:Y:S01]  /*161c0*/  FMUL.FTZ R88, R88, R9.reuse ;  /* 0x0000000958587220 */ /* 0x080fe20000410000 */
[----:B------:R-:W-:Y:S01]  /*161d0*/  IADD3 R15, R15, 0x28860, RZ ;  /* 0x000288600f0f7810 */ /* 0x000fe20007ffe0ff */
[----:B------:R-:W-:Y:S01]  /*161e0*/  FMUL.FTZ R89, R89, R9 ;  /* 0x0000000959597220 */ /* 0x000fe20000410000 */
[----:B------:R-:W-:Y:S01]  /*161f0*/  F2FP.F16.F32.PACK_AB R181, R14, R181 ;  /* 0x000000b50eb5723e */ /* 0x000fe200000000ff */
[-C--:B------:R-:W-:Y:S01]  /*16200*/  FMUL.FTZ R92, R92, R9.reuse ;  /* 0x000000095c5c7220 */ /* 0x080fe20000410000 */
[----:B------:R-:W-:Y:S01]  /*16210*/  PRMT R15, R50, 0x654, R15 ;  /* 0x00000654320f7816 */ /* 0x000fe2000000000f */
[-C--:B------:R-:W-:Y:S01]  /*16220*/  FMUL.FTZ R93, R93, R9.reuse ;  /* 0x000000095d5d7220 */ /* 0x080fe20000410000 */
[----:B------:R-:W-:Y:S01]  /*16230*/  F2FP.F16.F32.PACK_AB R182, R161, R182 ;  /* 0x000000b6a1b6723e */ /* 0x000fe200000000ff */
[----:B------:R-:W-:Y:S01]  /*16240*/  FMUL.FTZ R96, R96, R9 ;  /* 0x0000000960607220 */ /* 0x000fe20000410000 */
        /* <DEDUP_REMOVED lines=89> */
[----:B------:R-:W-:-:S02]  /*167e0*/  VIADD R4, R4, 0xffffffff ;  /* 0xffffffff04047836 */ /* 0x000fc40000000000 */
[----:B------:R-:W-:Y:S02]  /*167f0*/  IMAD.MOV.U32 R13, RZ, RZ, R0 ;  /* 0x000000ffff0d7224 */ /* 0x000fe400078e0000 */
[----:B------:R-:W-:Y:S02]  /*16800*/  IMAD.MOV.U32 R14, RZ, RZ, R3 ;  /* 0x000000ffff0e7224 */ /* 0x000fe400078e0003 */
[----:B------:R-:W-:Y:S02]  /*16810*/  IMAD.MOV.U32 R20, RZ, RZ, R187 ;  /* 0x000000ffff147224 */ /* 0x000fe400078e00bb */
[----:B0-----:R-:W-:Y:S01]  /*16820*/  IMAD.MOV.U32 R15, RZ, RZ, R184 ;  /* 0x000000ffff0f7224 */ /* 0x001fe200078e00b8 */
[----:B------:R-:W-:Y:S06]  /*16830*/  @P1 BRA `(.L_x_1899) ;  /* 0xffffffdc00641947 */ /* 0x000fec000383ffff */
.L_x_1887:
[----:B------:R-:W-:-:S13]  /*16840*/  ISETP.GE.AND P1, PT, R4, R198, PT ;  /* 0x000000c60400720c */ /* 0x000fda0003f26270 */
[----:B------:R-:W-:Y:S05]  /*16850*/  @!P1 BRA `(.L_x_1900) ;  /* 0x0000003000c89947 */ /* 0x000fea0003800000 */
[----:B------:R-:W-:Y:S01]  /*16860*/  IMAD.MOV.U32 R12, RZ, RZ, R0 ;  /* 0x000000ffff0c7224 */ /* 0x000fe200078e0000 */
[----:B------:R-:W-:Y:S01]  /*16870*/  MOV R13, R3 ;  /* 0x00000003000d7202 */ /* 0x000fe20000000f00 */
[----:B------:R-:W-:Y:S02]  /*16880*/  IMAD.MOV.U32 R15, RZ, RZ, R187 ;  /* 0x000000ffff0f7224 */ /* 0x000fe400078e00bb */
[----:B------:R-:W-:-:S07]  /*16890*/  IMAD.MOV.U32 R14, RZ, RZ, R184 ;  /* 0x000000ffff0e7224 */ /* 0x000fce00078e00b8 */
.L_x_1920:
        /* <DEDUP_REMOVED lines=8> */
.L_x_1902:
[----:B------:R-:W-:-:S05]  /*16920*/  VIADD R0, R14, 0x1 ;  /* 0x000000010e007836 */ /* 0x000fca0000000000 */
[----:B------:R-:W-:-:S04]  /*16930*/  ISETP.NE.AND P2, PT, R0, 0x2, PT ;  /* 0x000000020000780c */ /* 0x000fc80003f45270 */
[----:B------:R-:W-:Y:S02]  /*16940*/  SEL R3, R0, RZ, P2 ;  /* 0x000000ff00037207 */ /* 0x000fe40001000000 */
[----:B------:R-:W-:-:S03]  /*16950*/  SHF.L.U32 R0, R187, 0x1f, RZ ;  /* 0x0000001fbb007819 */ /* 0x000fc600000006ff */
[----:B------:R-:W-:-:S04]  /*16960*/  IMAD R3, R3, 0x8, R18 ;  /* 0x0000000803037824 */ /* 0x000fc800078e0212 */
[----:B------:R0:W1:Y:S01]  /*16970*/  SYNCS.PHASECHK.TRANS64.TRYWAIT P2, [R3+URZ+0x28830], R0 ;  /* 0x02883000030075a7 */ /* 0x000062000804017f */
[----:B------:R-:W-:Y:S05]  /*16980*/  @!P0 BRA `(.L_x_1903) ;  /* 0x0000000000048947 */ /* 0x000fea0003800000 */
[----:B------:R-:W-:Y:S01]  /*16990*/  BPT.TRAP 0x1 ;  /* 0x000000040000795c */ /* 0x000fe20000300000 */
.L_x_1903:
[----:B------:R-:W-:Y:S04]  /*169a0*/  BSSY B0, `(.L_x_1901) ;  /* 0x0000004000007945 */ /* 0x000fe80003800000 */
[----:B-1----:R-:W-:Y:S05]  /*169b0*/  @P2 BRA `(.L_x_1904) ;  /* 0x0000000000082947 */ /* 0x002fea0003800000 */
[----:B------:R-:W1:Y:S02]  /*169c0*/  SYNCS.PHASECHK.TRANS64.TRYWAIT P2, [R3+URZ+0x28830], R0 ;  /* 0x02883000030075a7 */ /* 0x000e64000804017f */
[----:B-1----:R-:W-:Y:S05]  /*169d0*/  @!P2 BRA `(.L_x_1905) ;  /* 0x000000f40010a947 */ /* 0x002fea0003800000 */
.L_x_1904:
[----:B------:R-:W-:Y:S05]  /*169e0*/  BSYNC B0 ;  /* 0x0000000000007941 */ /* 0x000fea0003800000 */
.L_x_1901:
[----:B01----:R-:W0:Y:S01]  /*169f0*/  S2R R0, SR_TID.X ;  /* 0x0000000000007919 */ /* 0x003e220000002100 */
[----:B------:R-:W-:Y:S01]  /*16a00*/  VIADD R184, R14, 0x1 ;  /* 0x000000010eb87836 */ /* 0x000fe20000000000 */
[----:B------:R-:W-:Y:S05]  /*16a10*/  WARPSYNC.ALL ;  /* 0x0000000000007948 */ /* 0x000fea0003800000 */
[C---:B------:R-:W-:Y:S01]  /*16a20*/  ISETP.NE.AND P2, PT, R184.reuse, 0x2, PT ;  /* 0x00000002b800780c */ /* 0x040fe20003f45270 */
[----:B------:R-:W-:Y:S01]  /*16a30*/  IMAD.MOV.U32 R11, RZ, RZ, 0x40000040 ;  /* 0x40000040ff0b7424 */ /* 0x000fe200078e00ff */
[----:B------:R-:W-:Y:S02]  /*16a40*/  MOV R9, 0x40000040 ;  /* 0x4000004000097802 */ /* 0x000fe40000000f00 */
        /* <DEDUP_REMOVED lines=9> */
[----:B------:R-:W-:-:S02]  /*16ae0*/  R2UR UR11, R11 ;  /* 0x000000000b0b72ca */ /* 0x000fc400000e0000 */
[----:B------:R-:W-:Y:S01]  /*16af0*/  R2UR UR6, R10 ;  /* 0x000000000a0672ca */ /* 0x000fe200000e0000 */
[----:B------:R-:W-:Y:S01]  /*16b00*/  VIADD R10, R8, 0x4 ;  /* 0x00000004080a7836 */ /* 0x000fe20000000000 */
[----:B------:R-:W-:-:S04]  /*16b10*/  MOV R11, 0x40000040 ;  /* 0x40000040000b7802 */ /* 0x000fc80000000f00 */
[----:B------:R-:W-:Y:S01]  /*16b20*/  R2UR UR10, R10 ;  /* 0x000000000a0a72ca */ /* 0x000fe200000e0000 */
[----:B------:R-:W-:Y:S01]  /*16b30*/  VIADD R10, R8, 0x6 ;  /* 0x00000006080a7836 */ /* 0x000fe20000000000 */
[----:B0-----:R-:W-:Y:S02]  /*16b40*/  SHF.R.U32.HI R0, RZ, 0x7, R0 ;  /* 0x00000007ff007819 */ /* 0x001fe40000011600 */
[----:B------:R-:W-:Y:S01]  /*16b50*/  R2UR UR15, R11 ;  /* 0x000000000b0f72ca */ /* 0x000fe200000e0000 */
[----:B------:R-:W-:Y:S01]  /*16b60*/  IMAD.MOV.U32 R11, RZ, RZ, 0x40000040 ;  /* 0x40000040ff0b7424 */ /* 0x000fe200078e00ff */
[----:B------:R-:W-:Y:S01]  /*16b70*/  R2UR UR14, R10 ;  /* 0x000000000a0e72ca */ /* 0x000fe200000e0000 */
[----:B------:R-:W-:Y:S02]  /*16b80*/  VIADD R0, R0, 0x8 ;  /* 0x0000000800007836 */ /* 0x000fe40000000000 */
[----:B------:R-:W-:Y:S01]  /*16b90*/  VIADD R10, R8, 0x400 ;  /* 0x00000400080a7836 */ /* 0x000fe20000000000 */
[----:B------:R-:W-:Y:S01]  /*16ba0*/  R2UR UR19, R11 ;  /* 0x000000000b1372ca */ /* 0x000fe200000e0000 */
[----:B------:R-:W-:Y:S01]  /*16bb0*/  IMAD.MOV.U32 R11, RZ, RZ, 0x40000040 ;  /* 0x40000040ff0b7424 */ /* 0x000fe200078e00ff */
[----:B------:R0:W-:Y:S02]  /*16bc0*/  BAR.SYNC.DEFER_BLOCKING R0, 0x100 ;  /* 0x000400000000751d */ /* 0x0001e40000010000 */
[----:B------:R-:W-:Y:S01]  /*16bd0*/  R2UR UR18, R10 ;  /* 0x000000000a1272ca */ /* 0x000fe200000e0000 */
[----:B------:R-:W-:Y:S01]  /*16be0*/  VIADD R10, R8, 0x402 ;  /* 0x00000402080a7836 */ /* 0x000fe20000000000 */
[----:B------:R-:W-:Y:S01]  /*16bf0*/  R2UR UR23, R11 ;  /* 0x000000000b1772ca */ /* 0x000fe200000e0000 */
[----:B------:R-:W-:-:S03]  /*16c00*/  IMAD.MOV.U32 R11, RZ, RZ, 0x40000040 ;  /* 0x40000040ff0b7424 */ /* 0x000fc600078e00ff */
[----:B------:R-:W-:Y:S01]  /*16c10*/  R2UR UR22, R10 ;  /* 0x000000000a1672ca */ /* 0x000fe200000e0000 */
[C---:B------:R-:W-:Y:S01]  /*16c20*/  VIADD R10, R8.reuse, 0x404 ;  /* 0x00000404080a7836 */ /* 0x040fe20000000000 */
[----:B------:R-:W-:Y:S02]  /*16c30*/  R2UR UR27, R11 ;  /* 0x000000000b1b72ca */ /* 0x000fe400000e0000 */
[----:B------:R-:W-:Y:S02]  /*16c40*/  IADD3 R8, R8, 0x406, RZ ;  /* 0x0000040608087810 */ /* 0x000fe40007ffe0ff */
        /* <DEDUP_REMOVED lines=29> */
.L_x_1907:
[----:B------:R-:W-:Y:S01]  /*16e20*/  SHF.L.U32 R0, R15, 0x1f, RZ ;  /* 0x0000001f0f007819 */ /* 0x000fe200000006ff */
[----:B------:R-:W-:-:S04]  /*16e30*/  IMAD R3, R14, 0x8, R18 ;  /* 0x000000080e037824 */ /* 0x000fc800078e0212 */
[----:B------:R0:W1:Y:S01]  /*16e40*/  SYNCS.PHASECHK.TRANS64.TRYWAIT P1, [R3+URZ+0x28850], R0 ;  /* 0x02885000030075a7 */ /* 0x000062000802017f */
[----:B------:R-:W-:Y:S05]  /*16e50*/  @!P0 BRA `(.L_x_1908) ;  /* 0x0000000000048947 */ /* 0x000fea0003800000 */
[----:B------:R-:W-:Y:S01]  /*16e60*/  BPT.TRAP 0x1 ;  /* 0x000000040000795c */ /* 0x000fe20000300000 */
.L_x_1908:
[----:B-1----:R-:W-:Y:S05]  /*16e70*/  @P1 BRA `(.L_x_1906) ;  /* 0x0000000000081947 */ /* 0x002fea0003800000 */
[----:B------:R-:W1:Y:S02]  /*16e80*/  SYNCS.PHASECHK.TRANS64.TRYWAIT P1, [R3+URZ+0x28850], R0 ;  /* 0x02885000030075a7 */ /* 0x000e64000802017f */
[----:B-1----:R-:W-:Y:S05]  /*16e90*/  @!P1 BRA `(.L_x_1909) ;  /* 0x000000ec00f49947 */ /* 0x002fea0003800000 */
.L_x_1906:
        /* <DEDUP_REMOVED lines=67> */
.L_x_1910:
[----:B------:R-:W1:Y:S01]  /*172d0*/  @P4 LDC R3, c[0x0][0x44c] ;  /* 0x00011300ff034b82 */ /* 0x000e620000000800 */
[----:B------:R-:W-:Y:S01]  /*172e0*/  IMAD.IADD R20, R195, 0x1, R193 ;  /* 0x00000001c3147824 */ /* 0x000fe200078e02c1 */
[----:B0-----:R-:W-:Y:S01]  /*172f0*/  LEA R0, R184, R18, 0x3 ;  /* 0x00000012b8007211 */ /* 0x001fe200078e18ff */
[----:B------:R-:W-:-:S05]  /*17300*/  ULOP3.LUT UR6, URZ, UR49, URZ, 0x33, !UPT ;  /* 0x000000313f067292 */ /* 0x000fca000f8e333f */
[----:B------:R-:W0:Y:S01]  /*17310*/  @P4 LDC R8, c[0x0][0x450] ;  /* 0x00011400ff084b82 */ /* 0x000e220000000800 */
[----:B-1----:R-:W-:-:S05]  /*17320*/  @P4 IMAD.HI.U32 R3, R20, R3, RZ ;  /* 0x0000000314034227 */ /* 0x002fca00078e00ff */
[----:B0-----:R-:W-:Y:S01]  /*17330*/  @P4 SHF.R.U32.HI R20, RZ, R8, R3 ;  /* 0x00000008ff144219 */ /* 0x001fe20000011603 */
[----:B------:R-:W-:Y:S02]  /*17340*/  IMAD.U32 R8, RZ, RZ, UR38 ;  /* 0x00000026ff087e24 */ /* 0x000fe4000f8e00ff */
[----:B------:R-:W-:Y:S02]  /*17350*/  VIADD R3, R0, 0x28840 ;  /* 0x0002884000037836 */ /* 0x000fe40000000000 */
[----:B------:R-:W-:Y:S01]  /*17360*/  IMAD.SHL.U32 R0, R4, 0x80, RZ ;  /* 0x0000008004007824 */ /* 0x000fe200078e00ff */
[----:B------:R-:W0:Y:S02]  /*17370*/  SHFL.IDX PT, R21, R20, RZ, 0x1c1f ;  /* 0x001c1fff14157589 */ /* 0x000e2400000e0000 */
[----:B------:R-:W-:Y:S02]  /*17380*/  PRMT R3, R8, 0x654, R3 ;  /* 0x0000065408037816 */ /* 0x000fe40000000003 */
[----:B------:R-:W-:-:S02]  /*17390*/  IADD3 R8, -R0, 0x1, RZ ;  /* 0x0000000100087810 */ /* 0x000fc40007ffe1ff */
[----:B------:R1:W-:Y:S03]  /*173a0*/  SYNCS.ARRIVE.TRANS64.RED.A1T0 RZ, [R3+URZ], RZ ;  /* 0x000000ff03ff79a7 */ /* 0x0003e6000810043f */
[----:B------:R-:W-:-:S05]  /*173b0*/  IMAD R8, R191, -0x2, R8 ;  /* 0xfffffffebf087824 */ /* 0x000fca00078e0208 */
[----:B------:R-:W-:-:S05]  /*173c0*/  IADD3 R8, -R189, R8, R190 ;  /* 0x00000008bd087210 */ /* 0x000fca0007ffe1be */
[C---:B------:R-:W-:Y:S02]  /*173d0*/  VIADD R10, R8.reuse, UR6 ;  /* 0x00000006080a7c36 */ /* 0x040fe40008000000 */
[----:B------:R-:W-:-:S03]  /*173e0*/  VIADD R11, R8, UR48 ;  /* 0x00000030080b7c36 */ /* 0x000fc60008000000 */
[----:B0-----:R-:W-:Y:S01]  /*173f0*/  IADD3 R15, R10, R21, RZ ;  /* 0x000000150a0f7210 */ /* 0x001fe20007ffe0ff */
[----:B-1----:R-:W-:Y:S01]  /*17400*/  IMAD.IADD R3, R11, 0x1, R21 ;  /* 0x000000010b037824 */ /* 0x002fe200078e0215 */
[----:B------:R-:W-:Y:S06]  /*17410*/  @!P5 BRA `(.L_x_1911) ;  /* 0x000000000058d947 */ /* 0x000fec0003800000 */
        /* <DEDUP_REMOVED lines=12> */
.L_x_1913:
[----:B------:R-:W-:-:S05]  /*174e0*/  IMAD.U32 R152, RZ, RZ, UR43 ;  /* 0x0000002bff987e24 */ /* 0x000fca000f8e00ff */
[----:B------:R-:W-:-:S13]  /*174f0*/  ISETP.NE.AND P1, PT, R152, 0x1, PT ;  /* 0x000000019800780c */ /* 0x000fda0003f25270 */
[----:B------:R-:W0:Y:S02]  /*17500*/  @P1 LDC.64 R8, c[0x0][0x9e8] ;  /* 0x00027a00ff081b82 */ /* 0x000e240000000a00 */
[----:B0-----:R-:W-:-:S05]  /*17510*/  @P1 IMAD.HI.U32 R8, R21, R8, RZ ;  /* 0x0000000815081227 */ /* 0x001fca00078e00ff */
[----:B------:R-:W-:-:S07]  /*17520*/  @P1 SHF.R.U32.HI R21, RZ, R9, R8 ;  /* 0x00000009ff151219 */ /* 0x000fce0000011608 */
.L_x_1914:
[----:B------:R-:W-:Y:S05]  /*17530*/  BSYNC B0 ;  /* 0x0000000000007941 */ /* 0x000fea0003800000 */
.L_x_1912:
[----:B------:R-:W-:-:S04]  /*17540*/  IMAD R8, R21, R152, -R0 ;  /* 0x0000009815087224 */ /* 0x000fc800078e0a00 */
[----:B------:R-:W-:-:S05]  /*17550*/  IMAD R8, R191, -0x2, R8 ;  /* 0xfffffffebf087824 */ /* 0x000fca00078e0208 */
[----:B------:R-:W-:Y:S02]  /*17560*/  VIADDMNMX R3, R8, R152, R3, PT ;  /* 0x0000009808037246 */ /* 0x000fe40003800103 */
[----:B------:R-:W-:-:S07]  /*17570*/  VIMNMX R15, R15, R8, !PT ;  /* 0x000000080f0f7248 */ /* 0x000fce0007fe0100 */
.L_x_1911:
        /* <DEDUP_REMOVED lines=113> */
.L_x_1917:
[----:B------:R-:W-:-:S05]  /*17c90*/  IMAD.U32 R15, RZ, RZ, UR43 ;  /* 0x0000002bff0f7e24 */ /* 0x000fca000f8e00ff */
[----:B------:R-:W-:-:S13]  /*17ca0*/  ISETP.NE.AND P2, PT, R15, 0x1, PT ;  /* 0x000000010f00780c */ /* 0x000fda0003f45270 */
[----:B------:R-:W0:Y:S02]  /*17cb0*/  @P2 LDC.64 R8, c[0x0][0x9e8] ;  /* 0x00027a00ff082b82 */ /* 0x000e240000000a00 */
[----:B0-----:R-:W-:-:S05]  /*17cc0*/  @P2 IMAD.HI.U32 R8, R3, R8, RZ ;  /* 0x0000000803082227 */ /* 0x001fca00078e00ff */
[----:B------:R-:W-:-:S07]  /*17cd0*/  @P2 SHF.R.U32.HI R3, RZ, R9, R8 ;  /* 0x00000009ff032219 */ /* 0x000fce0000011608 */
.L_x_1918:
[----:B------:R-:W-:Y:S05]  /*17ce0*/  BSYNC B0 ;  /* 0x0000000000007941 */ /* 0x000fea0003800000 */
.L_x_1916:
[----:B------:R-:W-:-:S04]  /*17cf0*/  IMAD R0, R3, R15, -R0 ;  /* 0x0000000f03007224 */ /* 0x000fc800078e0a00 */
[----:B------:R-:W-:-:S05]  /*17d00*/  IMAD R0, R191, -0x2, R0 ;  /* 0xfffffffebf007824 */ /* 0x000fca00078e0200 */
[----:B------:R-:W-:Y:S02]  /*17d10*/  VIADDMNMX R11, R0, R15, R11, PT ;  /* 0x0000000f000b7246 */ /* 0x000fe4000380010b */
[----:B------:R-:W-:-:S07]  /*17d20*/  VIMNMX R10, R10, R0, !PT ;  /* 0x000000000a0a7248 */ /* 0x000fce0007fe0100 */
.L_x_1915:
        /* <DEDUP_REMOVED lines=65> */
[C---:B------:R-:W-:Y:S01]  /*18140*/  ISETP.LT.OR P2, PT, R11.reuse, 0x22, P2 ;  /* 0x000000220b00780c */ /* 0x040fe20001741670 */
[----:B------:R-:W0:Y:S01]  /*18150*/  SHFL.BFLY PT, R3, R0, 0x2, 0x1f ;  /* 0x0c401f0000037f89 */ /* 0x000e2200000e0000 */
[----:B------:R-:W-:-:S02]  /*18160*/  ISETP.LT.OR P3, PT, R11, 0x39, P3 ;  /* 0x000000390b00780c */ /* 0x000fc40001f61670 */
[----:B------:R-:W-:Y:S02]  /*18170*/  FSEL R43, R43, -INF , !P2 ;  /* 0xff8000002b2b7808 */ /* 0x000fe40005000000 */
[----:B------:R-:W-:Y:S02]  /*18180*/  ISETP.GT.AND P2, PT, R10, 0x29, P1 ;  /* 0x000000290a00780c */ /* 0x000fe40000f44270 */
[----:B------:R-:W-:Y:S02]  /*18190*/  FSEL R54, R54, -INF , !P3 ;  /* 0xff80000036367808 */ /* 0x000fe40005800000 */
[----:B------:R-:W-:Y:S02]  /*181a0*/  ISETP.GT.AND P3, PT, R10, 0x40, P1 ;  /* 0x000000400a00780c */ /* 0x000fe40000f64270 */
[C---:B------:R-:W-:Y:S02]  /*181b0*/  ISETP.LT.OR P2, PT, R11.reuse, 0x2a, P2 ;  /* 0x0000002a0b00780c */ /* 0x040fe40001741670 */
[----:B------:R-:W-:-:S02]  /*181c0*/  ISETP.LT.OR P3, PT, R11, 0x41, P3 ;  /* 0x000000410b00780c */ /* 0x000fc40001f61670 */
[----:B------:R-:W-:Y:S02]  /*181d0*/  FSEL R47, R47, -INF , !P2 ;  /* 0xff8000002f2f7808 */ /* 0x000fe40005000000 */
[----:B------:R-:W-:Y:S02]  /*181e0*/  ISETP.GT.AND P2, PT, R10, 0x31, P1 ;  /* 0x000000310a00780c */ /* 0x000fe40000f44270 */
[----:B------:R-:W-:Y:S02]  /*181f0*/  FSEL R58, R58, -INF , !P3 ;  /* 0xff8000003a3a7808 */ /* 0x000fe40005800000 */
[----:B------:R-:W-:Y:S02]  /*18200*/  ISETP.GT.AND P3, PT, R10, 0x41, P1 ;  /* 0x000000410a00780c */ /* 0x000fe40000f64270 */
[----:B------:R-:W-:Y:S02]  /*18210*/  ISETP.LT.OR P2, PT, R11, 0x32, P2 ;  /* 0x000000320b00780c */ /* 0x000fe40001741670 */
[----:B0-----:R-:W-:-:S02]  /*18220*/  FMNMX.FTZ R3, R0, R3, !PT ;  /* 0x0000000300037209 */ /* 0x001fc40007810000 */
[----:B------:R-:W-:Y:S02]  /*18230*/  ISETP.LT.OR P3, PT, R11, 0x42, P3 ;  /* 0x000000420b00780c */ /* 0x000fe40001f61670 */
[----:B------:R-:W-:Y:S01]  /*18240*/  FSEL R51, R51, -INF , !P2 ;  /* 0xff80000033337808 */ /* 0x000fe20005000000 */
[----:B------:R-:W0:Y:S01]  /*18250*/  SHFL.BFLY PT, R0, R3, 0x1, 0x1f ;  /* 0x0c201f0003007f89 */ /* 0x000e2200000e0000 */
[C---:B------:R-:W-:Y:S02]  /*18260*/  ISETP.GT.AND P2, PT, R10.reuse, 0x39, P1 ;  /* 0x000000390a00780c */ /* 0x040fe40000f44270 */
[----:B------:R-:W-:Y:S02]  /*18270*/  FSEL R59, R59, -INF , !P3 ;  /* 0xff8000003b3b7808 */ /* 0x000fe40005800000 */
[----:B------:R-:W-:Y:S02]  /*18280*/  ISETP.GT.AND P3, PT, R10, 0x48, P1 ;  /* 0x000000480a00780c */ /* 0x000fe40000f64270 */
[----:B------:R-:W-:-:S02]  /*18290*/  ISETP.LT.OR P2, PT, R11, 0x3a, P2 ;  /* 0x0000003a0b00780c */ /* 0x000fc40001741670 */
[----:B------:R-:W-:Y:S02]  /*182a0*/  ISETP.LT.OR P3, PT, R11, 0x49, P3 ;  /* 0x000000490b00780c */ /* 0x000fe40001f61670 */
[----:B------:R-:W-:Y:S02]  /*182b0*/  FSEL R55, R55, -INF , !P2 ;  /* 0xff80000037377808 */ /* 0x000fe40005000000 */
[----:B------:R-:W-:Y:S02]  /*182c0*/  FSEL R62, R62, -INF , !P3 ;  /* 0xff8000003e3e7808 */ /* 0x000fe40005800000 */
[----:B------:R-:W-:-:S04]  /*182d0*/  ISETP.GT.AND P3, PT, R10, RZ, P1 ;  /* 0x000000ff0a00720c */ /* 0x000fc80000f64270 */
[----:B------:R-:W-:Y:S02]  /*182e0*/  ISETP.LT.OR P3, PT, R11, 0x1, P3 ;  /* 0x000000010b00780c */ /* 0x000fe40001f61670 */
[----:B0-----:R-:W-:-:S04]  /*182f0*/  FMNMX.FTZ R3, R3, R0, !PT ;  /* 0x0000000003037209 */ /* 0x001fc80007810000 */
[C---:B------:R-:W-:Y:S01]  /*18300*/  FSETP.NEU.FTZ.AND P2, PT, R3.reuse, -INF , PT ;  /* 0xff8000000300780b */ /* 0x040fe20003f5d000 */
[----:B------:R-:W-:-:S05]  /*18310*/  FMUL.FTZ R0, R3, UR52 ;  /* 0x0000003403007c20 */ /* 0x000fca0008410000 */
[----:B------:R-:W-:-:S05]  /*18320*/  FSEL R0, R0, RZ, P2 ;  /* 0x000000ff00007208 */ /* 0x000fca0001000000 */
[--C-:B------:R-:W-:Y:S01]  /*18330*/  FFMA.FTZ R15, R29, UR52, -R0.reuse ;  /* 0x000000341d0f7c23 */ /* 0x100fe20008010800 */
[----:B------:R-:W-:Y:S01]  /*18340*/  FSEL R29, R26, -INF , !P3 ;  /* 0xff8000001a1d7808 */ /* 0x000fe20005800000 */
        /* <DEDUP_REMOVED lines=44> */
[----:B------:R-:W-:Y:S01]  /*18610*/  FFMA.FTZ R85, R85, UR52, -R0 ;  /* 0x0000003455557c23 */ /* 0x000fe20008010800 */
[----:B------:R-:W-:Y:S01]  /*18620*/  FSEL R70, R70, -INF , !P3 ;  /* 0xff80000046467808 */ /* 0x000fe20005800000 */
[----:B------:R-:W-:Y:S01]  /*18630*/  MUFU.EX2 R9, R9 ;  /* 0x0000000900097308 */ /* 0x000fe20000000800 */
[----:B------:R-:W-:-:S02]  /*18640*/  FMNMX.FTZ R37, R47, R8, !PT ;  /* 0x000000082f257209 */ /* 0x000fc40007810000 */
[----:B------:R-:W-:Y:S02]  /*18650*/  ISETP.GT.AND P3, PT, R10, 0x59, P1 ;  /* 0x000000590a00780c */ /* 0x000fe40000f64270 */
[----:B------:R-:W-:Y:S01]  /*18660*/  FMNMX.FTZ R8, R50, R37, !PT ;  /* 0x0000002532087209 */ /* 0x000fe20007810000 */
[----:B------:R-:W-:Y:S01]  /*18670*/  FFMA.FTZ R37, R45, UR52, -R0 ;  /* 0x000000342d257c23 */ /* 0x000fe20008010800 */
[----:B------:R-:W-:Y:S01]  /*18680*/  ISETP.LT.OR P3, PT, R11, 0x5a, P3 ;  /* 0x0000005a0b00780c */ /* 0x000fe20001f61670 */
[----:B------:R-:W-:Y:S01]  /*18690*/  MUFU.EX2 R180, R180 ;  /* 0x000000b400b47308 */ /* 0x000fe20000000800 */
[----:B------:R-:W-:Y:S02]  /*186a0*/  FMNMX.FTZ R41, R51, R8, !PT ;  /* 0x0000000833297209 */ /* 0x000fe40007810000 */
[----:B------:R-:W-:Y:S02]  /*186b0*/  FSEL R71, R71, -INF , !P3 ;  /* 0xff80000047477808 */ /* 0x000fe40005800000 */
[----:B------:R-:W-:-:S02]  /*186c0*/  ISETP.GT.AND P3, PT, R10, 0x60, P1 ;  /* 0x000000600a00780c */ /* 0x000fc40000f64270 */
[----:B------:R-:W-:Y:S01]  /*186d0*/  FMNMX.FTZ R8, R54, R41, !PT ;  /* 0x0000002936087209 */ /* 0x000fe20007810000 */
[----:B------:R-:W-:Y:S01]  /*186e0*/  MUFU.EX2 R182, R182 ;  /* 0x000000b600b67308 */ /* 0x000fe20000000800 */
[----:B------:R-:W-:Y:S02]  /*186f0*/  ISETP.LT.OR P3, PT, R11, 0x61, P3 ;  /* 0x000000610b00780c */ /* 0x000fe40001f61670 */
[----:B------:R-:W-:Y:S02]  /*18700*/  FMNMX.FTZ R41, R55, R8, !PT ;  /* 0x0000000837297209 */ /* 0x000fe40007810000 */
[----:B------:R-:W-:Y:S02]  /*18710*/  FSEL R74, R74, -INF , !P3 ;  /* 0xff8000004a4a7808 */ /* 0x000fe40005800000 */
[----:B------:R-:W-:Y:S01]  /*18720*/  ISETP.GT.AND P3, PT, R10, 0x61, P1 ;  /* 0x000000610a00780c */ /* 0x000fe20000f64270 */
[----:B------:R-:W-:Y:S01]  /*18730*/  MUFU.EX2 R15, R15 ;  /* 0x0000000f000f7308 */ /* 0x000fe20000000800 */
[----:B------:R-:W-:Y:S01]  /*18740*/  FMNMX.FTZ R8, R58, R41, !PT ;  /* 0x000000293a087209 */ /* 0x000fe20007810000 */
[----:B------:R-:W-:Y:S01]  /*18750*/  FFMA.FTZ R41, R49, UR52, -R0 ;  /* 0x0000003431297c23 */ /* 0x000fe20008010800 */
[----:B------:R-:W-:-:S02]  /*18760*/  ISETP.LT.OR P3, PT, R11, 0x62, P3 ;  /* 0x000000620b00780c */ /* 0x000fc40001f61670 */
[----:B------:R-:W-:Y:S02]  /*18770*/  FMNMX.FTZ R45, R59, R8, !PT ;  /* 0x000000083b2d7209 */ /* 0x000fe40007810000 */
[----:B------:R-:W-:Y:S01]  /*18780*/  FSEL R20, R75, -INF , !P3 ;  /* 0xff8000004b147808 */ /* 0x000fe20005800000 */
[--C-:B------:R-:W-:Y:S01]  /*18790*/  FFMA.FTZ R75, R61, UR52, -R0.reuse ;  /* 0x000000343d4b7c23 */ /* 0x100fe20008010800 */
[----:B------:R-:W-:Y:S01]  /*187a0*/  ISETP.GT.AND P3, PT, R10, 0x68, P1 ;  /* 0x000000680a00780c */ /* 0x000fe20000f64270 */
[----:B------:R-:W-:Y:S01]  /*187b0*/  FFMA.FTZ R61, R69, UR52, -R0 ;  /* 0x00000034453d7c23 */ /* 0x000fe20008010800 */
[----:B------:R-:W-:Y:S01]  /*187c0*/  FMNMX.FTZ R8, R62, R45, !PT ;  /* 0x0000002d3e087209 */ /* 0x000fe20007810000 */
[----:B------:R-:W-:Y:S01]  /*187d0*/  MUFU.EX2 R176, R176 ;  /* 0x000000b000b07308 */ /* 0x000fe20000000800 */
[----:B------:R-:W-:Y:S02]  /*187e0*/  ISETP.LT.OR P3, PT, R11, 0x69, P3 ;  /* 0x000000690b00780c */ /* 0x000fe40001f61670 */
[----:B------:R-:W-:-:S02]  /*187f0*/  FMNMX.FTZ R45, R63, R8, !PT ;  /* 0x000000083f2d7209 */ /* 0x000fc40007810000 */
[----:B------:R-:W-:Y:S02]  /*18800*/  FSEL R78, R78, -INF , !P3 ;  /* 0xff8000004e4e7808 */ /* 0x000fe40005800000 */
[----:B------:R-:W-:Y:S01]  /*18810*/  FMNMX.FTZ R8, R66, R45, !PT ;  /* 0x0000002d42087209 */ /* 0x000fe20007810000 */
[----:B------:R-:W-:Y:S01]  /*18820*/  FFMA.FTZ R45, R53, UR52, -R0 ;  /* 0x00000034352d7c23 */ /* 0x000fe20008010800 */
[----:B------:R-:W-:Y:S01]  /*18830*/  ISETP.GT.AND P3, PT, R10, 0x69, P1 ;  /* 0x000000690a00780c */ /* 0x000fe20000f64270 */
[----:B------:R-:W-:Y:S01]  /*18840*/  MUFU.EX2 R21, R21 ;  /* 0x0000001500157308 */ /* 0x000fe20000000800 */
[----:B------:R-:W-:Y:S02]  /*18850*/  FMNMX.FTZ R49, R67, R8, !PT ;  /* 0x0000000843317209 */ /* 0x000fe40007810000 */
[----:B------:R-:W-:Y:S02]  /*18860*/  ISETP.LT.OR P3, PT, R11, 0x6a, P3 ;  /* 0x0000006a0b00780c */ /* 0x000fe40001f61670 */
[----:B------:R-:W-:-:S02]  /*18870*/  FMNMX.FTZ R8, R70, R49, !PT ;  /* 0x0000003146087209 */ /* 0x000fc40007810000 */
[----:B------:R-:W-:Y:S01]  /*18880*/  FSEL R79, R79, -INF , !P3 ;  /* 0xff8000004f4f7808 */ /* 0x000fe20005800000 */
[----:B------:R-:W-:Y:S01]  /*18890*/  MUFU.EX2 R178, R178 ;  /* 0x000000b200b27308 */ /* 0x000fe20000000800 */
[----:B------:R-:W-:Y:S02]  /*188a0*/  ISETP.GT.AND P3, PT, R10, 0x70, P1 ;  /* 0x000000700a00780c */ /* 0x000fe40000f64270 */
[----:B------:R-:W-:Y:S02]  /*188b0*/  FMNMX.FTZ R49, R71, R8, !PT ;  /* 0x0000000847317209 */ /* 0x000fe40007810000 */
[----:B------:R-:W-:Y:S02]  /*188c0*/  ISETP.LT.OR P3, PT, R11, 0x71, P3 ;  /* 0x000000710b00780c */ /* 0x000fe40001f61670 */
[----:B------:R-:W-:Y:S01]  /*188d0*/  FMNMX.FTZ R49, R74, R49, !PT ;  /* 0x000000314a317209 */ /* 0x000fe20007810000 */
[----:B------:R-:W-:Y:S01]  /*188e0*/  MUFU.EX2 R25, R25 ;  /* 0x0000001900197308 */ /* 0x000fe20000000800 */
[----:B------:R-:W-:-:S02]  /*188f0*/  FSEL R82, R82, -INF , !P3 ;  /* 0xff80000052527808 */ /* 0x000fc40005800000 */
[----:B------:R-:W-:Y:S02]  /*18900*/  ISETP.GT.AND P3, PT, R10, 0x71, P1 ;  /* 0x000000710a00780c */ /* 0x000fe40000f64270 */
[----:B------:R-:W-:Y:S02]  /*18910*/  FMNMX.FTZ R53, R20, R49, !PT ;  /* 0x0000003114357209 */ /* 0x000fe40007810000 */
[----:B------:R-:W-:Y:S01]  /*18920*/  ISETP.LT.OR P3, PT, R11, 0x72, P3 ;  /* 0x000000720b00780c */ /* 0x000fe20001f61670 */
[----:B------:R0:W-:Y:S01]  /*18930*/  MUFU.EX2 R49, R57 ;  /* 0x0000003900317308 */ /* 0x0001e20000000800 */
[----:B------:R-:W-:Y:S02]  /*18940*/  FMNMX.FTZ R8, R78, R53, !PT ;  /* 0x000000354e087209 */ /* 0x000fe40007810000 */
[----:B------:R-:W-:Y:S02]  /*18950*/  FSEL R83, R83, -INF , !P3 ;  /* 0xff80000053537808 */ /* 0x000fe40005800000 */
[----:B------:R-:W-:-:S02]  /*18960*/  ISETP.GT.AND P3, PT, R10, 0x78, P1 ;  /* 0x000000780a00780c */ /* 0x000fc40000f64270 */
[----:B------:R-:W-:Y:S01]  /*18970*/  FMNMX.FTZ R53, R79, R8, !PT ;  /* 0x000000084f357209 */ /* 0x000fe20007810000 */
[----:B------:R-:W-:Y:S01]  /*18980*/  MUFU.EX2 R172, R172 ;  /* 0x000000ac00ac7308 */ /* 0x000fe20000000800 */
[----:B------:R-:W-:Y:S01]  /*18990*/  ISETP.GT.AND P1, PT, R10, 0x79, P1 ;  /* 0x000000790a00780c */ /* 0x000fe20000f24270 */
[--C-:B0-----:R-:W-:Y:S01]  /*189a0*/  FFMA.FTZ R57, R73, UR52, -R0.reuse ;  /* 0x0000003449397c23 */ /* 0x101fe20008010800 */
[----:B------:R-:W-:Y:S02]  /*189b0*/  ISETP.LT.OR P3, PT, R11, 0x79, P3 ;  /* 0x000000790b00780c */ /* 0x000fe40001f61670 */
[----:B------:R-:W-:Y:S01]  /*189c0*/  FMNMX.FTZ R8, R82, R53, !PT ;  /* 0x0000003552087209 */ /* 0x000fe20007810000 */
[----:B------:R-:W-:Y:S01]  /*189d0*/  FFMA.FTZ R53, R77, UR52, -R0 ;  /* 0x000000344d357c23 */ /* 0x000fe20008010800 */
[----:B------:R-:W-:Y:S01]  /*189e0*/  ISETP.LT.OR P1, PT, R11, 0x7a, P1 ;  /* 0x0000007a0b00780c */ /* 0x000fe20000f21670 */
[----:B------:R-:W-:Y:S01]  /*189f0*/  MUFU.EX2 R33, R33 ;  /* 0x0000002100217308 */ /* 0x000fe20000000800 */
[----:B------:R-:W-:-:S02]  /*18a00*/  FSEL R86, R86, -INF , !P3 ;  /* 0xff80000056567808 */ /* 0x000fc40005800000 */
[----:B------:R-:W-:Y:S02]  /*18a10*/  FMNMX.FTZ R11, R83, R8, !PT ;  /* 0x00000008530b7209 */ /* 0x000fe40007810000 */
[----:B------:R-:W-:Y:S02]  /*18a20*/  FSEL R87, R87, -INF , !P1 ;  /* 0xff80000057577808 */ /* 0x000fe40004800000 */
[----:B------:R-:W-:Y:S01]  /*18a30*/  FMNMX.FTZ R8, R86, R11, !PT ;  /* 0x0000000b56087209 */ /* 0x000fe20007810000 */
[----:B------:R-:W-:Y:S03]  /*18a40*/  MUFU.EX2 R174, R174 ;  /* 0x000000ae00ae7308 */ /* 0x000fe60000000800 */
[----:B------:R-:W-:-:S05]  /*18a50*/  FMNMX.FTZ R8, R87, R8, !PT ;  /* 0x0000000857087209 */ /* 0x000fca0007810000 */
[----:B------:R-:W0:Y:S01]  /*18a60*/  SHFL.BFLY PT, R11, R8, 0x2, 0x1f ;  /* 0x0c401f00080b7f89 */ /* 0x000e2200000e0000 */
        /* <DEDUP_REMOVED lines=165> */
.L_x_1919:
[----:B------:R-:W-:Y:S01]  /*194c0*/  LEA R14, R14, R18, 0x3 ;  /* 0x000000120e0e7211 */ /* 0x000fe200078e18ff */
[----:B------:R-:W-:Y:S01]  /*194d0*/  IMAD.U32 R27, RZ, RZ, UR38 ;  /* 0x00000026ff1b7e24 */ /* 0x000fe2000f8e00ff */
[----:B------:R-:W-:Y:S01]  /*194e0*/  ISETP.GT.AND P1, PT, R4, R198, PT ;  /* 0x000000c60400720c */ /* 0x000fe20003f24270 */
[----:B------:R-:W-:Y:S01]  /*194f0*/  FMUL.FTZ R88, R88, R8 ;  /* 0x0000000858587220 */ /* 0x000fe20000410000 */
[----:B------:R-:W-:Y:S01]  /*19500*/  F2FP.F16.F32.PACK_AB R182, R15, R182 ;  /* 0x000000b60fb6723e */ /* 0x000fe200000000ff */
[----:B------:R-:W-:Y:S01]  /*19510*/  VIADD R14, R14, 0x28860 ;  /* 0x000288600e0e7836 */ /* 0x000fe20000000000 */
[----:B------:R-:W-:Y:S01]  /*19520*/  F2FP.F16.F32.PACK_AB R171, R12, R171 ;  /* 0x000000ab0cab723e */ /* 0x000fe200000000ff */
[----:B------:R-:W-:Y:S01]  /*19530*/  FMUL.FTZ R89, R89, R8 ;  /* 0x0000000859597220 */ /* 0x000fe20000410000 */
        /* <DEDUP_REMOVED lines=94> */
[----:B------:R-:W-:Y:S01]  /*19b20*/  VIADD R4, R4, 0xffffffff ;  /* 0xffffffff04047836 */ /* 0x000fe20000000000 */
[----:B0-----:R-:W-:Y:S01]  /*19b30*/  MOV R14, R184 ;  /* 0x000000b8000e7202 */ /* 0x001fe20000000f00 */
[----:B------:R-:W-:-:S02]  /*19b40*/  IMAD.MOV.U32 R12, RZ, RZ, R0 ;  /* 0x000000ffff0c7224 */ /* 0x000fc400078e0000 */
[----:B------:R-:W-:Y:S02]  /*19b50*/  IMAD.MOV.U32 R13, RZ, RZ, R3 ;  /* 0x000000ffff0d7224 */ /* 0x000fe400078e0003 */
[----:B------:R-:W-:Y:S01]  /*19b60*/  IMAD.MOV.U32 R15, RZ, RZ, R187 ;  /* 0x000000ffff0f7224 */ /* 0x000fe200078e00bb */
[----:B------:R-:W-:Y:S06]  /*19b70*/  @P1 BRA `(.L_x_1920) ;  /* 0xffffffcc00481947 */ /* 0x000fec000383ffff */
.L_x_1900:
[----:B------:R-:W-:Y:S05]  /*19b80*/  WARPSYNC.ALL ;  /* 0x0000000000007948 */ /* 0x000fea0003800000 */
[----:B------:R-:W-:Y:S06]  /*19b90*/  BAR.ARV 0x8, 0x180 ;  /* 0x0206000000007b1d */ /* 0x000fec0000002000 */
[----:B------:R-:W-:Y:S05]  /*19ba0*/  @!P0 BRA `(.L_x_1921) ;  /* 0x0000000000048947 */ /* 0x000fea0003800000 */
[----:B------:R-:W-:Y:S01]  /*19bb0*/  BPT.TRAP 0x1 ;  /* 0x000000040000795c */ /* 0x000fe20000300000 */
.L_x_1921:
[----:B------:R-:W-:Y:S01]  /*19bc0*/  IMAD R11, R184, 0x8, R18 ;  /* 0x00000008b80b7824 */ /* 0x000fe200078e0212 */
[----:B------:R-:W-:-:S04]  /*19bd0*/  SHF.L.U32 R4, R187, 0x1f, RZ ;  /* 0x0000001fbb047819 */ /* 0x000fc800000006ff */
[----:B------:R0:W1:Y:S01]  /*19be0*/  SYNCS.PHASECHK.TRANS64.TRYWAIT P1, [R11+URZ+0x28850], R4 ;  /* 0x028850040b0075a7 */ /* 0x000062000802017f */
[----:B------:R-:W-:Y:S05]  /*19bf0*/  @!P0 BRA `(.L_x_1922) ;  /* 0x0000000000048947 */ /* 0x000fea0003800000 */
[----:B------:R-:W-:Y:S01]  /*19c00*/  BPT.TRAP 0x1 ;  /* 0x000000040000795c */ /* 0x000fe20000300000 */
.L_x_1922:
[----:B------:R-:W-:-:S05]  /*19c10*/  VIADD R18, R18, 0x400 ;  /* 0x0000040012127836 */ /* 0x000fca0000000000 */
[----:B------:R-:W-:-:S04]  /*19c20*/  SHF.R.U32.HI R18, RZ, 0x4, R18 ;  /* 0x00000004ff127819 */ /* 0x000fc80000011612 */
[----:B------:R-:W-:-:S04]  /*19c30*/  LOP3.LUT R18, R18, 0x3fff, RZ, 0xc0, !PT ;  /* 0x00003fff12127812 */ /* 0x000fc800078ec0ff */
[----:B------:R-:W-:Y:S01]  /*19c40*/  LOP3.LUT R9, R18, 0x4000000, RZ, 0xfc, !PT ;  /* 0x0400000012097812 */ /* 0x000fe200078efcff */
[----:B-1----:R-:W-:Y:S06]  /*19c50*/  @P1 BRA `(.L_x_1923) ;  /* 0x0000000000081947 */ /* 0x002fec0003800000 */
[----:B------:R-:W1:Y:S02]  /*19c60*/  SYNCS.PHASECHK.TRANS64.TRYWAIT P1, [R11+URZ+0x28850], R4 ;  /* 0x028850040b0075a7 */ /* 0x000e64000802017f */
[----:B-1----:R-:W-:Y:S05]  /*19c70*/  @!P1 BRA `(.L_x_1924) ;  /* 0x000000c000909947 */ /* 0x002fea0003800000 */
.L_x_1923:
[----:B------:R-:W-:Y:S01]  /*19c80*/  IMAD R8, R184, 0x800, R9 ;  /* 0x00000800b8087824 */ /* 0x000fe200078e0209 */
[----:B------:R-:W-:Y:S05]  /*19c90*/  WARPSYNC.ALL ;  /* 0x0000000000007948 */ /* 0x000fea0003800000 */
[----:B------:R-:W-:Y:S01]  /*19ca0*/  IMAD.MOV.U32 R9, RZ, RZ, 0x40000040 ;  /* 0x40000040ff097424 */ /* 0x000fe200078e00ff */
[C---:B------:R-:W-:Y:S01]  /*19cb0*/  R2UR UR6, R8.reuse ;  /* 0x00000000080672ca */ /* 0x040fe200000e0000 */
[----:B------:R-:W-:Y:S01]  /*19cc0*/  WARPGROUP.ARRIVE ;  /* 0x00000000000079c5 */ /* 0x000fe20000000000 */
[----:B------:R-:W-:Y:S01]  /*19cd0*/  VIADD R12, R8, 0x80 ;  /* 0x00000080080c7836 */ /* 0x000fe20000000000 */
[----:B------:R-:W2:Y:S01]  /*19ce0*/  SHFL.BFLY PT, R7, R6, 0x2, 0x1f ;  /* 0x0c401f0006077f89 */ /* 0x000ea200000e0000 */
[----:B------:R-:W-:Y:S01]  /*19cf0*/  R2UR UR7, R9 ;  /* 0x00000000090772ca */ /* 0x000fe200000e0000 */
[----:B------:R-:W-:Y:S01]  /*19d00*/  IMAD.MOV.U32 R13, RZ, RZ, 0x40000040 ;  /* 0x40000040ff0d7424 */ /* 0x000fe200078e00ff */
[----:B------:R-:W-:Y:S01]  /*19d10*/  MOV R20, 0xff800000 ;  /* 0xff80000000147802 */ /* 0x000fe20000000f00 */
[----:B------:R-:W-:Y:S01]  /*19d20*/  IMAD.MOV.U32 R9, RZ, RZ, 0x40000040 ;  /* 0x40000040ff097424 */ /* 0x000fe200078e00ff */
[----:B01----:R-:W0:Y:S01]  /*19d30*/  SHFL.BFLY PT, R4, R5, 0x2, 0x1f ;  /* 0x0c401f0005047f89 */ /* 0x003e2200000e0000 */
[----:B------:R-:W-:-:S08]  /*19d40*/  IMAD.MOV.U32 R21, RZ, RZ, -0x800000 ;  /* 0xff800000ff157424 */ /* 0x000fd000078e00ff */
[----:B------:R-:W-:Y:S01]  /*19d50*/  HGMMA.64x128x16.F32 R88, R180, gdesc[UR4].tnspB, R88, gsb0 ;  /* 0x41e00004b4587df0 */ /* 0x000fe20008000858 */
[----:B------:R-:W-:Y:S02]  /*19d60*/  R2UR UR6, R12 ;  /* 0x000000000c0672ca */ /* 0x000fe400000e0000 */
[----:B------:R-:W-:Y:S01]  /*19d70*/  R2UR UR7, R13 ;  /* 0x000000000d0772ca */ /* 0x000fe200000e0000 */
[----:B------:R-:W-:Y:S01]  /*19d80*/  IMAD.MOV.U32 R13, RZ, RZ, 0x40000040 ;  /* 0x40000040ff0d7424 */ /* 0x000fe200078e00ff */
[----:B------:R-:W-:Y:S01]  /*19d90*/  IADD3 R12, R8, 0x100, RZ ;  /* 0x00000100080c7810 */ /* 0x000fe20007ffe0ff */
[----:B--2---:R-:W-:Y:S01]  /*19da0*/  FADD.FTZ R7, R7, R6 ;  /* 0x0000000607077221 */ /* 0x004fe20000010000 */
[----:B------:R-:W-:Y:S01]  /*19db0*/  IMAD.U32 R6, RZ, RZ, UR52 ;  /* 0x00000034ff067e24 */ /* 0x000fe2000f8e00ff */
        /* <DEDUP_REMOVED lines=37> */
[----:B------:R-:W-:Y:S01]  /*1a010*/  R2UR UR6, R8 ;  /* 0x00000000080672ca */ /* 0x000fe200000e0000 */
[----:B0-----:R-:W-:Y:S01]  /*1a020*/  FADD.FTZ R8, R4, R5 ;  /* 0x0000000504087221 */ /* 0x001fe20000010000 */
[----:B------:R-:W-:Y:S01]  /*1a030*/  R2UR UR7, R9 ;  /* 0x00000000090772ca */ /* 0x000fe200000e0000 */
[----:B------:R-:W0:Y:S04]  /*1a040*/  SHFL.BFLY PT, R4, R7, 0x1, 0x1f ;  /* 0x0c201f0007047f89 */ /* 0x000e2800000e0000 */
[----:B------:R-:W1:Y:S01]  /*1a050*/  SHFL.BFLY PT, R9, R8, 0x1, 0x1f ;  /* 0x0c201f0008097f89 */ /* 0x000e6200000e0000 */
[----:B0-----:R-:W-:Y:S01]  /*1a060*/  FADD.FTZ R12, R7, R4 ;  /* 0x00000004070c7221 */ /* 0x001fe20000010000 */
[----:B------:R-:W-:Y:S01]  /*1a070*/  CS2R R4, SRZ ;  /* 0x0000000000047805 */ /* 0x000fe2000001ff00 */
[----:B-1----:R-:W-:-:S03]  /*1a080*/  FADD.FTZ R13, R8, R9 ;  /* 0x00000009080d7221 */ /* 0x002fc60000010000 */
[----:B------:R-:W-:Y:S01]  /*1a090*/  FSETP.NE.FTZ.AND P1, PT, R12, RZ, PT ;  /* 0x000000ff0c00720b */ /* 0x000fe20003f35000 */
[----:B------:R-:W-:Y:S01]  /*1a0a0*/  IMAD.U32 R8, RZ, RZ, UR52 ;  /* 0x00000034ff087e24 */ /* 0x000fe2000f8e00ff */
[----:B------:R-:W-:-:S11]  /*1a0b0*/  FSETP.NE.FTZ.AND P2, PT, R13, RZ, PT ;  /* 0x000000ff0d00720b */ /* 0x000fd60003f55000 */
[----:B------:R-:W0:Y:S01]  /*1a0c0*/  @P1 MUFU.LG2 R9, R12 ;  /* 0x0000000c00091308 */ /* 0x000e220000000c00 */
[----:B------:R-:W-:Y:S01]  /*1a0d0*/  @P1 FMUL.FTZ R6, R6, 0.69314718246459960938 ;  /* 0x3f31721806061820 */ /* 0x000fe20000410000 */
        /* <DEDUP_REMOVED lines=10> */
[----:B------:R-:W-:Y:S03]  /*1a180*/  HGMMA.64x128x16.F32 R88, R152, gdesc[UR4].tnspB, R88, gsb0 ;  /* 0x41e0000498587df0 */ /* 0x000fe60008000858 */
[----:B------:R-:W-:Y:S02]  /*1a190*/  WARPGROUP.DEPBAR.LE gsb0, 0x0 ;  /* 0x00008000000079c5 */ /* 0x000fe40000010000 */
[----:B--23--:R-:W-:Y:S05]  /*1a1a0*/  @!P0 BRA `(.L_x_1925) ;  /* 0x0000000000048947 */ /* 0x00cfea0003800000 */
[----:B------:R-:W-:Y:S01]  /*1a1b0*/  BPT.TRAP 0x1 ;  /* 0x000000040000795c */ /* 0x000fe20000300000 */
.L_x_1925:
[----:B------:R-:W-:Y:S02]  /*1a1c0*/  VIADD R0, R11, 0x28860 ;  /* 0x000288600b007836 */ /* 0x000fe40000000000 */
[-C--:B------:R-:W-:Y:S01]  /*1a1d0*/  FMUL.FTZ R88, R88, R4.reuse ;  /* 0x0000000458587220 */ /* 0x080fe20000410000 */
[----:B------:R-:W-:Y:S02]  /*1a1e0*/  IMAD.U32 R7, RZ, RZ, UR38 ;  /* 0x00000026ff077e24 */ /* 0x000fe4000f8e00ff */
        /* <DEDUP_REMOVED lines=16> */
[----:B-1----:R-:W-:Y:S01]  /*1a2f0*/  SEL R0, RZ, 0x1, P1 ;  /* 0x00000001ff007807 */ /* 0x002fe20000800000 */
        /* <DEDUP_REMOVED lines=19> */
[-C--:B0-----:R-:W-:Y:S01]  /*1a430*/  FMUL.FTZ R90, R90, R5.reuse ;  /* 0x000000055a5a7220 */ /* 0x081fe20000410000 */
        /* <DEDUP_REMOVED lines=32> */
[----:B------:R-:W-:Y:S01]  /*1a640*/  LOP3.LUT R187, R187, R0, RZ, 0x3c, !PT ;  /* 0x00000000bbbb7212 */ /* 0x000fe200078e3cff */
[----:B------:R-:W-:Y:S01]  /*1a650*/  UIADD3 UR37, UR37, 0x1, URZ ;  /* 0x0000000125257890 */ /* 0x000fe2000fffe03f */
[----:B------:R-:W-:-:S11]  /*1a660*/  SEL R184, R184, RZ, P1 ;  /* 0x000000ffb8b87207 */ /* 0x000fd60000800000 */
.L_x_1791:
[----:B------:R-:W-:Y:S05]  /*1a670*/  WARPSYNC.ALL ;  /* 0x0000000000007948 */ /* 0x000fea0003800000 */
[----:B------:R-:W0:Y:S08]  /*1a680*/  S2UR UR38, SR_CgaCtaId ;  /* 0x00000000002679c3 */ /* 0x000e300000008800 */
[----:B------:R-:W-:Y:S06]  /*1a690*/  BAR.SYNC.DEFER_BLOCKING 0x5, 0x180 ;  /* 0x0146000000007b1d */ /* 0x000fec0000010000 */
[----:B------:R-:W-:Y:S01]  /*1a6a0*/  UMOV UR4, 0x400 ;  /* 0x0000040000047882 */ /* 0x000fe20000000000 */
[----:B------:R-:W-:Y:S01]  /*1a6b0*/  BSSY B0, `(.L_x_1926) ;  /* 0x00001fc000007945 */ /* 0x000fe20003800000 */
[----:B0-----:R-:W-:-:S06]  /*1a6c0*/  ULEA UR4, UR38, UR4, 0x18 ;  /* 0x0000000426047291 */ /* 0x001fcc000f8ec03f */
[----:B------:R-:W-:-:S05]  /*1a6d0*/  IMAD.U32 R18, RZ, RZ, UR4 ;  /* 0x00000004ff127e24 */ /* 0x000fca000f8e00ff */
[----:B------:R0:W3:Y:S01]  /*1a6e0*/  LDS.128 R40, [R18+0x288d0] ;  /* 0x0288d00012287984 */ /* 0x0000e20000000c00 */
[----:B------:R-:W-:Y:S06]  /*1a6f0*/  BAR.ARV 0x4, 0x180 ;  /* 0x0106000000007b1d */ /* 0x000fec0000002000 */
[----:B------:R-:W-:Y:S05]  /*1a700*/  @P0 BRA `(.L_x_1927) ;  /* 0x0000001400080947 */ /* 0x000fea0003800000 */
[----:B------:R-:W4:Y:S01]  /*1a710*/  S2R R5, SR_SWINHI ;  /* 0x0000000000057919 */ /* 0x000f220000002f00 */
[----:B------:R-:W-:Y:S05]  /*1a720*/  WARPSYNC.ALL ;  /* 0x0000000000007948 */ /* 0x000fea0003800000 */
[----:B------:R-:W-:Y:S01]  /*1a730*/  BAR.SYNC.DEFER_BLOCKING 0x1, 0x100 ;  /* 0x0044000000007b1d */ /* 0x000fe20000010000 */
[----:B------:R-:W-:Y:S01]  /*1a740*/  F2FP.F16.F32.PACK_AB R6, R93, R6 ;  /* 0x000000065d06723e */ /* 0x000fe200000000ff */
[----:B------:R-:W-:Y:S01]  /*1a750*/  IMAD.MOV.U32 R48, RZ, RZ, RZ ;  /* 0x000000ffff307224 */ /* 0x000fe200078e00ff */
[----:B------:R-:W-:Y:S02]  /*1a760*/  F2FP.F16.F32.PACK_AB R7, R7, R94 ;  /* 0x0000005e0707723e */ /* 0x000fe400000000ff */
[----:B------:R-:W-:Y:S01]  /*1a770*/  F2FP.F16.F32.PACK_AB R30, R133, R30 ;  /* 0x0000001e851e723e */ /* 0x000fe200000000ff */
[----:B------:R-:W-:Y:S01]  /*1a780*/  ULDC.64 UR4, c[0x0][0xc00] ;  /* 0x0003000000047ab9 */ /* 0x000fe20000000a00 */
[----:B------:R-:W-:-:S02]  /*1a790*/  F2FP.F16.F32.PACK_AB R31, R31, R134 ;  /* 0x000000861f1f723e */ /* 0x000fc400000000ff */
[----:B------:R-:W-:Y:S02]  /*1a7a0*/  F2FP.F16.F32.PACK_AB R32, R137, R32 ;  /* 0x000000208920723e */ /* 0x000fe400000000ff */
[----:B------:R-:W-:Y:S02]  /*1a7b0*/  F2FP.F16.F32.PACK_AB R33, R33, R138 ;  /* 0x0000008a2121723e */ /* 0x000fe400000000ff */
[----:B------:R-:W-:Y:S02]  /*1a7c0*/  F2FP.F16.F32.PACK_AB R34, R141, R34 ;  /* 0x000000228d22723e */ /* 0x000fe400000000ff */
[----:B------:R-:W-:Y:S02]  /*1a7d0*/  F2FP.F16.F32.PACK_AB R35, R35, R142 ;  /* 0x0000008e2323723e */ /* 0x000fe400000000ff */
[----:B------:R-:W-:Y:S02]  /*1a7e0*/  MOV R36, R18 ;  /* 0x0000001200247202 */ /* 0x000fe40000000f00 */
[----:B----4-:R-:W-:-:S03]  /*1a7f0*/  MOV R37, R5 ;  /* 0x0000000500257202 */ /* 0x010fc60000000f00 */
[----:B------:R-:W-:-:S03]  /*1a800*/  IMAD.WIDE R4, R220, 0x2, R36 ;  /* 0x00000002dc047825 */ /* 0x000fc600078e0224 */
[C---:B------:R-:W-:Y:S02]  /*1a810*/  IADD3 R39, P5, R4.reuse, 0x20, RZ ;  /* 0x0000002004277810 */ /* 0x040fe40007fbe0ff */
[C---:B------:R-:W-:Y:S02]  /*1a820*/  IADD3 R45, P0, R4.reuse, 0x40, RZ ;  /* 0x00000040042d7810 */ /* 0x040fe40007f1e0ff */
[----:B------:R-:W-:Y:S01]  /*1a830*/  LOP3.LUT R0, R39, 0x380, RZ, 0xc0, !PT ;  /* 0x0000038027007812 */ /* 0x000fe200078ec0ff */
[----:B------:R-:W-:Y:S01]  /*1a840*/  IMAD.X R9, RZ, RZ, R5, P5 ;  /* 0x000000ffff097224 */ /* 0x000fe200028e0605 */
[----:B------:R-:W-:Y:S02]  /*1a850*/  LOP3.LUT R29, R4, 0x380, RZ, 0xc0, !PT ;  /* 0x00000380041d7812 */ /* 0x000fe400078ec0ff */
[----:B------:R-:W-:Y:S02]  /*1a860*/  IADD3.X R11, RZ, R5, RZ, P0, !PT ;  /* 0x00000005ff0b7210 */ /* 0x000fe400007fe4ff */
[----:B------:R-:W-:-:S02]  /*1a870*/  ISETP.NE.U32.AND P0, PT, RZ, UR4, PT ;  /* 0x00000004ff007c0c */ /* 0x000fc4000bf05070 */
[----:B------:R-:W-:Y:S02]  /*1a880*/  IADD3 R49, P2, R4, 0x4000, RZ ;  /* 0x0000400004317810 */ /* 0x000fe40007f5e0ff */
[----:B------:R-:W-:Y:S02]  /*1a890*/  SHF.R.U64 R0, R0, 0x3, RZ ;  /* 0x0000000300007819 */ /* 0x000fe400000012ff */
[C---:B-1----:R-:W-:Y:S01]  /*1a8a0*/  IADD3 R47, P1, R4.reuse, 0x60, RZ ;  /* 0x00000060042f7810 */ /* 0x042fe20007f3e0ff */
[--C-:B------:R-:W-:Y:S01]  /*1a8b0*/  IMAD.X R15, RZ, RZ, R5.reuse, P2 ;  /* 0x000000ffff0f7224 */ /* 0x100fe200010e0605 */
[----:B------:R-:W-:Y:S02]  /*1a8c0*/  SHF.R.U64 R29, R29, 0x3, RZ ;  /* 0x000000031d1d7819 */ /* 0x000fe400000012ff */
[C---:B------:R-:W-:Y:S01]  /*1a8d0*/  IADD3 R51, P3, R4.reuse, 0x4020, RZ ;  /* 0x0000402004337810 */ /* 0x040fe20007f7e0ff */
[----:B--2---:R-:W-:Y:S01]  /*1a8e0*/  IMAD.X R13, RZ, RZ, R5, P1 ;  /* 0x000000ffff0d7224 */ /* 0x004fe200008e0605 */
[----:B------:R-:W-:-:S02]  /*1a8f0*/  IADD3 R53, P4, R4, 0x4040, RZ ;  /* 0x0000404004357810 */ /* 0x000fc40007f9e0ff */
[----:B------:R-:W-:Y:S01]  /*1a900*/  LOP3.LUT R10, R45, 0x380, RZ, 0xc0, !PT ;  /* 0x000003802d0a7812 */ /* 0x000fe200078ec0ff */
[--C-:B------:R-:W-:Y:S01]  /*1a910*/  IMAD.X R25, RZ, RZ, R5.reuse, P3 ;  /* 0x000000ffff197224 */ /* 0x100fe200018e0605 */
[----:B------:R-:W-:Y:S01]  /*1a920*/  IADD3 R55, P5, R4, 0x4060, RZ ;  /* 0x0000406004377810 */ /* 0x000fe20007fbe0ff */
[--C-:B------:R-:W-:Y:S01]  /*1a930*/  IMAD.X R27, RZ, RZ, R5.reuse, P4 ;  /* 0x000000ffff1b7224 */ /* 0x100fe200020e0605 */
[----:B------:R-:W-:Y:S01]  /*1a940*/  ISETP.NE.AND.EX P0, PT, RZ, UR5, PT, P0 ;  /* 0x00000005ff007c0c */ /* 0x000fe2000bf05300 */
[----:B------:R-:W-:Y:S01]  /*1a950*/  ULDC.64 UR4, c[0x0][0xc08] ;  /* 0x0003020000047ab9 */ /* 0x000fe20000000a00 */
[----:B------:R-:W-:Y:S02]  /*1a960*/  LOP3.LUT R8, R0, R39, RZ, 0x3c, !PT ;  /* 0x0000002700087212 */ /* 0x000fe400078e3cff */
[----:B------:R-:W-:Y:S02]  /*1a970*/  LOP3.LUT R12, R47, 0x380, RZ, 0xc0, !PT ;  /* 0x000003802f0c7812 */ /* 0x000fe400078ec0ff */
[----:B------:R-:W-:Y:S01]  /*1a980*/  LOP3.LUT R4, R29, R4, RZ, 0x3c, !PT ;  /* 0x000000041d047212 */ /* 0x000fe200078e3cff */
[----:B------:R-:W-:Y:S01]  /*1a990*/  IMAD.X R29, RZ, RZ, R5, P5 ;  /* 0x000000ffff1d7224 */ /* 0x000fe200028e0605 */
[----:B------:R-:W-:-:S02]  /*1a9a0*/  LOP3.LUT R0, R49, 0x380, RZ, 0xc0, !PT ;  /* 0x0000038031007812 */ /* 0x000fc400078ec0ff */
[----:B------:R-:W-:Y:S02]  /*1a9b0*/  SHF.R.U64 R10, R10, 0x3, RZ ;  /* 0x000000030a0a7819 */ /* 0x000fe400000012ff */
[----:B-----5:R-:W-:Y:S02]  /*1a9c0*/  LOP3.LUT R24, R51, 0x380, RZ, 0xc0, !PT ;  /* 0x0000038033187812 */ /* 0x020fe400078ec0ff */
[----:B------:R-:W-:Y:S02]  /*1a9d0*/  LOP3.LUT R26, R53, 0x380, RZ, 0xc0, !PT ;  /* 0x00000380351a7812 */ /* 0x000fe400078ec0ff */
[----:B------:R-:W-:Y:S02]  /*1a9e0*/  ISETP.NE.U32.AND P2, PT, RZ, UR4, PT ;  /* 0x00000004ff007c0c */ /* 0x000fe4000bf45070 */
[----:B------:R-:W-:Y:S02]  /*1a9f0*/  LOP3.LUT R28, R55, 0x380, RZ, 0xc0, !PT ;  /* 0x00000380371c7812 */ /* 0x000fe400078ec0ff */
[----:B------:R-:W-:-:S02]  /*1aa00*/  SHF.R.U64 R12, R12, 0x3, RZ ;  /* 0x000000030c0c7819 */ /* 0x000fc400000012ff */
[----:B------:R-:W-:Y:S02]  /*1aa10*/  SHF.R.U64 R0, R0, 0x3, RZ ;  /* 0x0000000300007819 */ /* 0x000fe400000012ff */
[----:B------:R-:W-:Y:S02]  /*1aa20*/  MOV R38, R4 ;  /* 0x0000000400267202 */ /* 0x000fe40000000f00 */
[----:B------:R-:W-:Y:S02]  /*1aa30*/  LOP3.LUT R10, R10, R45, RZ, 0x3c, !PT ;  /* 0x0000002d0a0a7212 */ /* 0x000fe400078e3cff */
[----:B------:R-:W-:Y:S02]  /*1aa40*/  SHF.R.U64 R24, R24, 0x3, RZ ;  /* 0x0000000318187819 */ /* 0x000fe400000012ff */
[----:B------:R-:W-:Y:S02]  /*1aa50*/  SHF.R.U64 R26, R26, 0x3, RZ ;  /* 0x000000031a1a7819 */ /* 0x000fe400000012ff */
[----:B------:R-:W-:-:S02]  /*1aa60*/  F2FP.F16.F32.PACK_AB R4, R3, R88 ;  /* 0x000000580304723e */ /* 0x000fc400000000ff */
[----:B------:R-:W-:Y:S02]  /*1aa70*/  F2FP.F16.F32.PACK_AB R5, R91, R90 ;  /* 0x0000005a5b05723e */ /* 0x000fe400000000ff */
[----:B------:R-:W-:Y:S02]  /*1aa80*/  ISETP.NE.AND.EX P2, PT, RZ, UR5, PT, P2 ;  /* 0x00000005ff007c0c */ /* 0x000fe4000bf45320 */
[----:B------:R-:W-:Y:S01]  /*1aa90*/  SHF.R.U64 R28, R28, 0x3, RZ ;  /* 0x000000031c1c7819 */ /* 0x000fe200000012ff */
[----:B------:R1:W-:Y:S01]  /*1aaa0*/  STSM.16.M88.4 [R38], R4 ;  /* 0x0000000426007844 */ /* 0x0003e20000000200 */
[----:B------:R-:W-:Y:S02]  /*1aab0*/  LOP3.LUT R12, R12, R47, RZ, 0x3c, !PT ;  /* 0x0000002f0c0c7212 */ /* 0x000fe400078e3cff */
[----:B------:R-:W-:Y:S02]  /*1aac0*/  LOP3.LUT R14, R0, R49, RZ, 0x3c, !PT ;  /* 0x00000031000e7212 */ /* 0x000fe400078e3cff */
[----:B------:R-:W-:-:S02]  /*1aad0*/  LOP3.LUT R24, R24, R51, RZ, 0x3c, !PT ;  /* 0x0000003318187212 */ /* 0x000fc400078e3cff */
[----:B------:R-:W-:Y:S02]  /*1aae0*/  LOP3.LUT R26, R26, R53, RZ, 0x3c, !PT ;  /* 0x000000351a1a7212 */ /* 0x000fe400078e3cff */
[----:B------:R-:W-:Y:S02]  /*1aaf0*/  MOV R47, R8 ;  /* 0x00000008002f7202 */ /* 0x000fe40000000f00 */
[----:B------:R-:W-:Y:S02]  /*1ab00*/  MOV R46, R10 ;  /* 0x0000000a002e7202 */ /* 0x000fe40000000f00 */
[----:B------:R-:W-:Y:S02]  /*1ab10*/  LOP3.LUT R28, R28, R55, RZ, 0x3c, !PT ;  /* 0x000000371c1c7212 */ /* 0x000fe400078e3cff */
[----:B------:R-:W-:Y:S01]  /*1ab20*/  F2FP.F16.F32.PACK_AB R8, R97, R96 ;  /* 0x000000606108723e */ /* 0x000fe200000000ff */
[----:B-1----:R-:W1:Y:S01]  /*1ab30*/  LDC.64 R38, c[0x0][0xc00] ;  /* 0x00030000ff267b82 */ /* 0x002e620000000a00 */
[----:B------:R-:W-:-:S02]  /*1ab40*/  F2FP.F16.F32.PACK_AB R9, R99, R98 ;  /* 0x000000626309723e */ /* 0x000fc400000000ff */
[----:B------:R-:W-:Y:S02]  /*1ab50*/  F2FP.F16.F32.PACK_AB R10, R101, R100 ;  /* 0x00000064650a723e */ /* 0x000fe400000000ff */
[----:B------:R-:W-:Y:S02]  /*1ab60*/  F2FP.F16.F32.PACK_AB R11, R103, R102 ;  /* 0x00000066670b723e */ /* 0x000fe400000000ff */
[----:B------:R-:W-:Y:S01]  /*1ab70*/  F2FP.F16.F32.PACK_AB R4, R105, R104 ;  /* 0x000000686904723e */ /* 0x000fe200000000ff */
[----:B------:R-:W-:Y:S01]  /*1ab80*/  ULDC UR4, c[0x0][0xa88] ;  /* 0x0002a20000047ab9 */ /* 0x000fe20000000800 */
[----:B------:R-:W-:Y:S01]  /*1ab90*/  F2FP.F16.F32.PACK_AB R5, R107, R106 ;  /* 0x0000006a6b05723e */ /* 0x000fe200000000ff */
[----:B------:R2:W-:Y:S01]  /*1aba0*/  STSM.16.M88.4 [R47], R8 ;  /* 0x000000082f007844 */ /* 0x0005e20000000200 */
[----:B------:R-:W-:Y:S01]  /*1abb0*/  F2FP.F16.F32.PACK_AB R6, R109, R108 ;  /* 0x0000006c6d06723e */ /* 0x000fe200000000ff */
[----:B------:R-:W4:Y:S01]  /*1abc0*/  LDC R55, c[0x0][0xbe8] ;  /* 0x0002fa00ff377b82 */ /* 0x000f220000000800 */
[----:B------:R-:W-:-:S02]  /*1abd0*/  F2FP.F16.F32.PACK_AB R7, R111, R110 ;  /* 0x0000006e6f07723e */ /* 0x000fc400000000ff */
[----:B------:R-:W-:Y:S02]  /*1abe0*/  MOV R45, R12 ;  /* 0x0000000c002d7202 */ /* 0x000fe40000000f00 */
[----:B------:R-:W-:Y:S01]  /*1abf0*/  MOV R44, R14 ;  /* 0x0000000e002c7202 */ /* 0x000fe20000000f00 */
[----:B------:R0:W-:Y:S01]  /*1ac00*/  STSM.16.M88.4 [R46], R4 ;  /* 0x000000042e007844 */ /* 0x0001e20000000200 */
[----:B---3--:R-:W-:Y:S02]  /*1ac10*/  MOV R40, R24 ;  /* 0x0000001800287202 */ /* 0x008fe40000000f00 */
[----:B------:R-:W-:Y:S02]  /*1ac20*/  MOV R3, R26 ;  /* 0x0000001a00037202 */ /* 0x000fe40000000f00 */
[----:B------:R-:W-:Y:S01]  /*1ac30*/  F2FP.F16.F32.PACK_AB R12, R113, R112 ;  /* 0x00000070710c723e */ /* 0x000fe200000000ff */
[----:B-1----:R-:W-:Y:S01]  /*1ac40*/  IMAD.WIDE R38, R209, 0x4, R38 ;  /* 0x00000004d1267825 */ /* 0x002fe200078e0226 */
[----:B------:R-:W-:Y:S01]  /*1ac50*/  F2FP.F16.F32.PACK_AB R13, R115, R114 ;  /* 0x00000072730d723e */ /* 0x000fe200000000ff */
[----:B--2---:R-:W1:Y:S01]  /*1ac60*/  @P2 LDC.64 R8, c[0x0][0xc08] ;  /* 0x00030200ff082b82 */ /* 0x004e620000000a00 */
[----:B------:R-:W-:-:S02]  /*1ac70*/  F2FP.F16.F32.PACK_AB R14, R117, R116 ;  /* 0x00000074750e723e */ /* 0x000fc400000000ff */
[----:B------:R-:W-:Y:S02]  /*1ac80*/  F2FP.F16.F32.PACK_AB R15, R119, R118 ;  /* 0x00000076770f723e */ /* 0x000fe400000000ff */
[----:B------:R-:W-:Y:S02]  /*1ac90*/  MOV R0, R28 ;  /* 0x0000001c00007202 */ /* 0x000fe40000000f00 */
[----:B------:R-:W-:Y:S01]  /*1aca0*/  F2FP.F16.F32.PACK_AB R24, R121, R120 ;  /* 0x000000787918723e */ /* 0x000fe200000000ff */
[----:B------:R-:W-:Y:S01]  /*1acb0*/  STSM.16.M88.4 [R45], R12 ;  /* 0x0000000c2d007844 */ /* 0x000fe20000000200 */
[----:B------:R-:W-:Y:S02]  /*1acc0*/  F2FP.F16.F32.PACK_AB R25, R123, R122 ;  /* 0x0000007a7b19723e */ /* 0x000fe400000000ff */
[----:B------:R-:W-:Y:S02]  /*1acd0*/  F2FP.F16.F32.PACK_AB R26, R125, R124 ;  /* 0x0000007c7d1a723e */ /* 0x000fe400000000ff */
[----:B------:R-:W-:-:S02]  /*1ace0*/  F2FP.F16.F32.PACK_AB R27, R127, R126 ;  /* 0x0000007e7f1b723e */ /* 0x000fc400000000ff */
[----:B------:R-:W-:Y:S02]  /*1acf0*/  F2FP.F16.F32.PACK_AB R28, R129, R128 ;  /* 0x00000080811c723e */ /* 0x000fe400000000ff */
[----:B------:R-:W-:Y:S01]  /*1ad00*/  F2FP.F16.F32.PACK_AB R29, R131, R130 ;  /* 0x00000082831d723e */ /* 0x000fe200000000ff */
[----:B------:R-:W-:Y:S01]  /*1ad10*/  STSM.16.M88.4 [R44], R24 ;  /* 0x000000182c007844 */ /* 0x000fe20000000200 */
[----:B0-----:R-:W-:Y:S02]  /*1ad20*/  F2FP.F16.F32.PACK_AB R4, R145, R144 ;  /* 0x000000909104723e */ /* 0x001fe400000000ff */
[----:B------:R-:W-:Y:S01]  /*1ad30*/  F2FP.F16.F32.PACK_AB R5, R147, R146 ;  /* 0x000000929305723e */ /* 0x000fe200000000ff */
[----:B------:R-:W-:Y:S01]  /*1ad40*/  STSM.16.M88.4 [R40], R28 ;  /* 0x0000001c28007844 */ /* 0x000fe20000000200 */
[----:B------:R-:W-:Y:S02]  /*1ad50*/  F2FP.F16.F32.PACK_AB R6, R149, R148 ;  /* 0x000000949506723e */ /* 0x000fe400000000ff */
[----:B------:R-:W-:Y:S01]  /*1ad60*/  F2FP.F16.F32.PACK_AB R7, R151, R150 ;  /* 0x000000969707723e */ /* 0x000fe200000000ff */
[----:B------:R-:W-:Y:S04]  /*1ad70*/  STSM.16.M88.4 [R3], R32 ;  /* 0x0000002003007844 */ /* 0x000fe80000000200 */
[----:B------:R0:W-:Y:S01]  /*1ad80*/  STSM.16.M88.4 [R0], R4 ;  /* 0x0000000400007844 */ /* 0x0001e20000000200 */
[----:B------:R-:W-:Y:S01]  /*1ad90*/  BAR.SYNC.DEFER_BLOCKING 0x1, 0x100 ;  /* 0x0044000000007b1d */ /* 0x000fe20000010000 */
[----:B0-----:R-:W-:Y:S01]  /*1ada0*/  MOV R0, UR4 ;  /* 0x0000000400007c02 */ /* 0x001fe20008000f00 */
[----:B-1----:R-:W-:-:S04]  /*1adb0*/  @P2 IMAD.WIDE R4, R209, 0x4, R8 ;  /* 0x00000004d1042825 */ /* 0x002fc800078e0208 */
[----:B------:R0:W5:Y:S01]  /*1adc0*/  @P0 LDG.E R48, desc[UR54][R38.64] ;  /* 0x0000003626300981 */ /* 0x000162000c1e1900 */
[----:B----4-:R-:W-:Y:S01]  /*1add0*/  ISETP.NE.AND P1, PT, R55, 0x1, PT ;  /* 0x000000013700780c */ /* 0x010fe20003f25270 */
[----:B------:R-:W-:Y:S02]  /*1ade0*/  IMAD.IADD R13, R195, 0x1, R193 ;  /* 0x00000001c30d7824 */ /* 0x000fe400078e02c1 */
[----:B------:R0:W5:Y:S10]  /*1adf0*/  @P2 LDG.E R0, desc[UR54][R4.64] ;  /* 0x0000003604002981 */ /* 0x000174000c1e1900 */
[----:B------:R-:W1:Y:S08]  /*1ae00*/  @P1 LDC R10, c[0x0][0xbec] ;  /* 0x0002fb00ff0a1b82 */ /* 0x000e700000000800 */
[----:B------:R-:W2:Y:S01]  /*1ae10*/  @P1 LDC R11, c[0x0][0xbf0] ;  /* 0x0002fc00ff0b1b82 */ /* 0x000ea20000000800 */
[----:B0-----:R-:W-:Y:S05]  /*1ae20*/  @P2 BRA `(.L_x_1928) ;  /* 0x0000000000102947 */ /* 0x001fea0003800000 */
[----:B------:R-:W-:Y:S05]  /*1ae30*/  @!P0 BRA `(.L_x_1928) ;  /* 0x00000000000c8947 */ /* 0x000fea0003800000 */
[----:B------:R-:W3:Y:S04]  /*1ae40*/  LDG.E R3, desc[UR54][R38.64] ;  /* 0x0000003626037981 */ /* 0x000ee8000c1e1900 */
[----:B-----5:R-:W3:Y:S02]  /*1ae50*/  LDG.E R0, desc[UR54][R38.64+0x4] ;  /* 0x0000043626007981 */ /* 0x020ee4000c1e1900 */
[----:B---3--:R-:W-:-:S07]  /*1ae60*/  IMAD.IADD R0, R0, 0x1, -R3 ;  /* 0x0000000100007824 */ /* 0x008fce00078e0a03 */
.L_x_1928:
[----:B------:R-:W-:Y:S01]  /*1ae70*/  SHF.R.S32.HI R54, RZ, 0x1f, R208 ;  /* 0x0000001fff367819 */ /* 0x000fe200000114d0 */
[----:B-1----:R-:W-:Y:S01]  /*1ae80*/  @P1 IMAD.HI.U32 R4, R13, R10, RZ ;  /* 0x0000000a0d041227 */ /* 0x002fe200078e00ff */
[----:B------:R-:W-:Y:S01]  /*1ae90*/  ULDC.64 UR4, c[0x0][0xb90] ;  /* 0x0002e40000047ab9 */ /* 0x000fe20000000a00 */
[----:B-----5:R-:W-:Y:S02]  /*1aea0*/  SHF.R.S32.HI R49, RZ, 0x1f, R48 ;  /* 0x0000001fff317819 */ /* 0x020fe40000011430 */
[----:B------:R-:W-:Y:S01]  /*1aeb0*/  IMAD R7, R54, UR4, RZ ;  /* 0x0000000436077c24 */ /* 0x000fe2000f8e02ff */
[----:B------:R-:W-:Y:S01]  /*1aec0*/  SHF.R.S32.HI R6, RZ, 0x1f, R209 ;  /* 0x0000001fff067819 */ /* 0x000fe200000114d1 */
[----:B------:R-:W-:Y:S01]  /*1aed0*/  IMAD.MOV.U32 R3, RZ, RZ, R13 ;  /* 0x000000ffff037224 */ /* 0x000fe200078e000d */
[----:B--2---:R-:W-:Y:S01]  /*1aee0*/  @P1 SHF.R.U32.HI R3, RZ, R11, R4 ;  /* 0x0000000bff031219 */ /* 0x004fe20000011604 */
[----:B------:R-:W-:Y:S01]  /*1aef0*/  IMAD.WIDE.U32 R4, R208, UR4, R48 ;  /* 0x00000004d0047c25 */ /* 0x000fe2000f8e0030 */
[----:B------:R-:W-:-:S02]  /*1af00*/  SEL R40, R6, RZ, !P0 ;  /* 0x000000ff06287207 */ /* 0x000fc40004000000 */
[----:B------:R-:W-:Y:S01]  /*1af10*/  SEL R57, R209, RZ, !P0 ;  /* 0x000000ffd1397207 */ /* 0x000fe20004000000 */
[----:B------:R-:W-:Y:S01]  /*1af20*/  IMAD R7, R208, UR5, R7 ;  /* 0x00000005d0077c24 */ /* 0x000fe2000f8e0207 */
[----:B------:R-:W-:Y:S01]  /*1af30*/  ULDC.64 UR4, c[0x0][0xb98] ;  /* 0x0002e60000047ab9 */ /* 0x000fe20000000a00 */
[----:B------:R-:W-:Y:S02]  /*1af40*/  IMAD.MOV R8, RZ, RZ, -R3 ;  /* 0x000000ffff087224 */ /* 0x000fe400078e0a03 */
[----:B------:R-:W-:Y:S02]  /*1af50*/  IMAD.IADD R5, R5, 0x1, R7 ;  /* 0x0000000105057824 */ /* 0x000fe400078e0207 */
[----:B------:R-:W-:Y:S02]  /*1af60*/  IMAD.IADD R9, R16, 0x1, R222 ;  /* 0x0000000110097824 */ /* 0x000fe400078e02de */
[----:B------:R-:W-:Y:S02]  /*1af70*/  IMAD R7, R55, R8, R13 ;  /* 0x0000000837077224 */ /* 0x000fe400078e020d */
[----:B------:R-:W-:-:S02]  /*1af80*/  IMAD R6, R40, UR4, RZ ;  /* 0x0000000428067c24 */ /* 0x000fc4000f8e02ff */
[----:B------:R-:W-:-:S04]  /*1af90*/  IMAD.WIDE.U32 R4, R57, UR4, R4 ;  /* 0x0000000439047c25 */ /* 0x000fc8000f8e0004 */
[----:B------:R-:W-:Y:S01]  /*1afa0*/  IMAD.WIDE R36, R9, 0x2, R36 ;  /* 0x0000000209247825 */ /* 0x000fe200078e0224 */
[----:B------:R-:W-:Y:S02]  /*1afb0*/  SHF.R.S32.HI R9, RZ, 0x1f, R3 ;  /* 0x0000001fff097819 */ /* 0x000fe40000011403 */
[----:B------:R-:W-:Y:S01]  /*1afc0*/  IADD3 R4, P2, R3, R4, RZ ;  /* 0x0000000403047210 */ /* 0x000fe20007f5e0ff */
[----:B------:R-:W-:Y:S01]  /*1afd0*/  IMAD R8, R57, UR5, R6 ;  /* 0x0000000539087c24 */ /* 0x000fe2000f8e0206 */
[----:B------:R-:W-:Y:S01]  /*1afe0*/  SHF.R.S32.HI R6, RZ, 0x1f, R7 ;  /* 0x0000001fff067819 */ /* 0x000fe20000011407 */
[----:B------:R-:W-:Y:S01]  /*1aff0*/  ULDC.64 UR4, c[0x0][0xb88] ;  /* 0x0002e20000047ab9 */ /* 0x000fe20000000a00 */
[----:B------:R-:W-:Y:S01]  /*1b000*/  IADD3 R3, P0, R36, 0x1000, RZ ;  /* 0x0000100024037810 */ /* 0x000fe20007f1e0ff */
[----:B------:R-:W-:Y:S01]  /*1b010*/  IMAD.IADD R10, R219, 0x1, R193 ;  /* 0x00000001db0a7824 */ /* 0x000fe200078e02c1 */
[----:B------:R-:W-:Y:S01]  /*1b020*/  IADD3.X R5, R9, R5, R8, P2, !PT ;  /* 0x0000000509057210 */ /* 0x000fe200017fe408 */
[----:B------:R-:W-:Y:S01]  /*1b030*/  IMAD R6, R6, UR4, RZ ;  /* 0x0000000406067c24 */ /* 0x000fe2000f8e02ff */
[----:B------:R-:W-:Y:S01]  /*1b040*/  IADD3 R29, P3, R36, 0x4000, RZ ;  /* 0x00004000241d7810 */ /* 0x000fe20007f7e0ff */
[----:B------:R-:W-:Y:S01]  /*1b050*/  IMAD R59, R0, R55, RZ ;  /* 0x00000037003b7224 */ /* 0x000fe200078e02ff */
[----:B------:R-:W-:Y:S01]  /*1b060*/  LOP3.LUT R8, R3, 0x380, RZ, 0xc0, !PT ;  /* 0x0000038003087812 */ /* 0x000fe200078ec0ff */
[----:B------:R-:W-:Y:S01]  /*1b070*/  IMAD R9, R7, UR5, R6 ;  /* 0x0000000507097c24 */ /* 0x000fe2000f8e0206 */
[----:B------:R-:W-:Y:S01]  /*1b080*/  LOP3.LUT R28, R29, 0x380, RZ, 0xc0, !PT ;  /* 0x000003801d1c7812 */ /* 0x000fe200078ec0ff */
[----:B------:R-:W-:Y:S01]  /*1b090*/  IMAD.WIDE.U32 R4, R7, UR4, R4 ;  /* 0x0000000407047c25 */ /* 0x000fe2000f8e0004 */
[----:B------:R-:W-:Y:S01]  /*1b0a0*/  ULDC.64 UR4, c[0x0][0xb50] ;  /* 0x0002d40000047ab9 */ /* 0x000fe20000000a00 */
[----:B------:R-:W-:-:S02]  /*1b0b0*/  SHF.R.U64 R8, R8, 0x3, RZ ;  /* 0x0000000308087819 */ /* 0x000fc400000012ff */
[----:B------:R-:W-:Y:S01]  /*1b0c0*/  SHF.R.U64 R28, R28, 0x3, RZ ;  /* 0x000000031c1c7819 */ /* 0x000fe200000012ff */
[----:B------:R-:W-:Y:S01]  /*1b0d0*/  VIADD R0, R10, 0x8 ;  /* 0x000000080a007836 */ /* 0x000fe20000000000 */
[----:B------:R-:W-:Y:S01]  /*1b0e0*/  IADD3 R5, R5, R9, RZ ;  /* 0x0000000905057210 */ /* 0x000fe20007ffe0ff */
[----:B------:R-:W-:Y:S01]  /*1b0f0*/  IMAD.X R9, RZ, RZ, R37, P0 ;  /* 0x000000ffff097224 */ /* 0x000fe200000e0625 */
[C---:B------:R-:W-:Y:S02]  /*1b100*/  LEA R6, P2, R4.reuse, UR4, 0x2 ;  /* 0x0000000404067c11 */ /* 0x040fe4000f8410ff */
[----:B------:R-:W-:Y:S02]  /*1b110*/  LOP3.LUT P0, RZ, R211, 0x3, RZ, 0xc0, !PT ;  /* 0x00000003d3ff7812 */ /* 0x000fe4000780c0ff */
[----:B------:R-:W-:Y:S01]  /*1b120*/  LEA.HI.X R4, R4, UR5, R5, 0x2, P2 ;  /* 0x0000000504047c11 */ /* 0x000fe200090f1405 */
[----:B------:R-:W-:Y:S01]  /*1b130*/  SHFL.IDX PT, R50, R6, RZ, 0x1c1f ;  /* 0x001c1fff06327589 */ /* 0x000fe200000e0000 */
[----:B------:R-:W-:Y:S01]  /*1b140*/  IADD3 R25, P2, R36, 0x3000, RZ ;  /* 0x0000300024197810 */ /* 0x000fe20007f5e0ff */
[----:B------:R-:W-:Y:S01]  /*1b150*/  ULDC.64 UR4, c[0x0][0xaa0] ;  /* 0x0002a80000047ab9 */ /* 0x000fe20000000a00 */
[----:B------:R-:W-:Y:S01]  /*1b160*/  LOP3.LUT R28, R28, R29, RZ, 0x3c, !PT ;  /* 0x0000001d1c1c7212 */ /* 0x000fe200078e3cff */
[----:B------:R-:W0:Y:S01]  /*1b170*/  SHFL.IDX PT, R51, R4, RZ, 0x1c1f ;  /* 0x001c1fff04337589 */ /* 0x000e2200000e0000 */
[----:B------:R-:W-:Y:S01]  /*1b180*/  LOP3.LUT R24, R25, 0x380, RZ, 0xc0, !PT ;  /* 0x0000038019187812 */ /* 0x000fe200078ec0ff */
[----:B------:R-:W-:Y:S01]  /*1b190*/  IMAD.X R29, RZ, RZ, R37, P3 ;  /* 0x000000ffff1d7224 */ /* 0x000fe200018e0625 */
[----:B------:R-:W-:Y:S01]  /*1b1a0*/  LOP3.LUT R8, R8, R3, RZ, 0x3c, !PT ;  /* 0x0000000308087212 */ /* 0x000fe200078e3cff */
[----:B------:R-:W-:Y:S01]  /*1b1b0*/  SHFL.IDX PT, R52, R6, 0x1, 0x1c1f ;  /* 0x003c1f0006347f89 */ /* 0x000fe200000e0000 */
[----:B------:R-:W-:-:S02]  /*1b1c0*/  SHF.R.U64 R24, R24, 0x3, RZ ;  /* 0x0000000318187819 */ /* 0x000fc400000012ff */
[----:B------:R-:W-:Y:S01]  /*1b1d0*/  IADD3 R3, P3, R36, 0x7000, RZ ;  /* 0x0000700024037810 */ /* 0x000fe20007f7e0ff */
[----:B------:R-:W1:Y:S01]  /*1b1e0*/  SHFL.IDX PT, R53, R4, 0x1, 0x1c1f ;  /* 0x003c1f0004357f89 */ /* 0x000e6200000e0000 */
[----:B------:R-:W-:Y:S01]  /*1b1f0*/  LOP3.LUT R24, R24, R25, RZ, 0x3c, !PT ;  /* 0x0000001918187212 */ /* 0x000fe200078e3cff */
[--C-:B------:R-:W-:Y:S01]  /*1b200*/  IMAD.X R25, RZ, RZ, R37.reuse, P2 ;  /* 0x000000ffff197224 */ /* 0x100fe200010e0625 */
[-C--:B------:R-:W-:Y:S01]  /*1b210*/  ISETP.GE.OR P2, PT, R10, R59.reuse, P0 ;  /* 0x0000003b0a00720c */ /* 0x080fe20000746670 */
[----:B------:R-:W-:Y:S01]  /*1b220*/  IMAD.X R45, RZ, RZ, R37, P3 ;  /* 0x000000ffff2d7224 */ /* 0x000fe200018e0625 */
[----:B------:R-:W-:Y:S02]  /*1b230*/  ISETP.GE.OR P0, PT, R0, R59, P0 ;  /* 0x0000003b0000720c */ /* 0x000fe40000706670 */
[----:B------:R-:W-:Y:S02]  /*1b240*/  LOP3.LUT R0, R3, 0x380, RZ, 0xc0, !PT ;  /* 0x0000038003007812 */ /* 0x000fe400078ec0ff */
[----:B------:R-:W-:-:S02]  /*1b250*/  IADD3 R13, P4, R36, 0x2000, RZ ;  /* 0x00002000240d7810 */ /* 0x000fc40007f9e0ff */
[----:B------:R-:W-:Y:S02]  /*1b260*/  SHF.R.U64 R0, R0, 0x3, RZ ;  /* 0x0000000300007819 */ /* 0x000fe400000012ff */
[----:B------:R-:W-:Y:S02]  /*1b270*/  LOP3.LUT R12, R13, 0x380, RZ, 0xc0, !PT ;  /* 0x000003800d0c7812 */ /* 0x000fe400078ec0ff */
[----:B------:R-:W-:Y:S01]  /*1b280*/  LOP3.LUT R44, R0, R3, RZ, 0x3c, !PT ;  /* 0x00000003002c7212 */ /* 0x000fe200078e3cff */
[----:B0-----:R0:W-:Y:S01]  /*1b290*/  @!P2 ST.E desc[UR54][R50.64], R20 ;  /* 0x000000143200a985 */ /* 0x0011e2000c101936 */
[----:B------:R-:W-:Y:S01]  /*1b2a0*/  IMAD R3, R49, UR4, RZ ;  /* 0x0000000431037c24 */ /* 0x000fe2000f8e02ff */
[----:B------:R-:W-:Y:S01]  /*1b2b0*/  SHF.R.U64 R12, R12, 0x3, RZ ;  /* 0x000000030c0c7819 */ /* 0x000fe200000012ff */
[----:B------:R-:W2:Y:S01]  /*1b2c0*/  @P1 LDC R49, c[0x0][0xbf0] ;  /* 0x0002fc00ff311b82 */ /* 0x000ea20000000800 */
[C---:B------:R-:W-:Y:S02]  /*1b2d0*/  IADD3 R33, P5, R36.reuse, 0x5000, RZ ;  /* 0x0000500024217810 */ /* 0x040fe40007fbe0ff */
[----:B------:R-:W-:-:S05]  /*1b2e0*/  LOP3.LUT R5, R36, 0x380, RZ, 0xc0, !PT ;  /* 0x0000038024057812 */ /* 0x000fca00078ec0ff */
[----:B0-----:R-:W0:Y:S01]  /*1b2f0*/  @P1 LDC R51, c[0x0][0xbec] ;  /* 0x0002fb00ff331b82 */ /* 0x001e220000000800 */
[----:B-1----:R1:W-:Y:S01]  /*1b300*/  @!P0 ST.E desc[UR54][R52.64], R21 ;  /* 0x0000001534008985 */ /* 0x0023e2000c101936 */
[----:B------:R-:W-:Y:S01]  /*1b310*/  IMAD R3, R48, UR5, R3 ;  /* 0x0000000530037c24 */ /* 0x000fe2000f8e0203 */
[----:B------:R-:W-:Y:S01]  /*1b320*/  LOP3.LUT R12, R12, R13, RZ, 0x3c, !PT ;  /* 0x0000000d0c0c7212 */ /* 0x000fe200078e3cff */
[----:B------:R-:W-:Y:S01]  /*1b330*/  IMAD.X R13, RZ, RZ, R37, P4 ;  /* 0x000000ffff0d7224 */ /* 0x000fe200020e0625 */
[----:B------:R-:W-:Y:S01]  /*1b340*/  IADD3 R39, P4, R36, 0x6000, RZ ;  /* 0x0000600024277810 */ /* 0x000fe20007f9e0ff */
[----:B------:R-:W5:Y:S01]  /*1b350*/  LD.E.128 R8, desc[UR54][R8.64] ;  /* 0x0000003608087980 */ /* 0x000f62000c101d00 */
[----:B------:R-:W-:Y:S02]  /*1b360*/  LOP3.LUT R32, R33, 0x380, RZ, 0xc0, !PT ;  /* 0x0000038021207812 */ /* 0x000fe400078ec0ff */
[----:B------:R-:W-:Y:S01]  /*1b370*/  LOP3.LUT R38, R39, 0x380, RZ, 0xc0, !PT ;  /* 0x0000038027267812 */ /* 0x000fe200078ec0ff */
[----:B------:R-:W5:Y:S01]  /*1b380*/  LD.E.128 R12, desc[UR54][R12.64] ;  /* 0x000000360c0c7980 */ /* 0x000f62000c101d00 */
[----:B------:R-:W-:Y:S01]  /*1b390*/  SHF.R.U64 R32, R32, 0x3, RZ ;  /* 0x0000000320207819 */ /* 0x000fe200000012ff */
[----:B-1----:R-:W-:Y:S01]  /*1b3a0*/  IMAD.WIDE.U32 R20, R48, UR4, RZ ;  /* 0x0000000430147c25 */ /* 0x002fe2000f8e00ff */
[----:B------:R-:W-:Y:S01]  /*1b3b0*/  ULDC.64 UR4, c[0x0][0xae8] ;  /* 0x0002ba0000047ab9 */ /* 0x000fe20000000a00 */
[----:B------:R-:W-:Y:S01]  /*1b3c0*/  SHF.R.U64 R38, R38, 0x3, RZ ;  /* 0x0000000326267819 */ /* 0x000fe200000012ff */
[----:B------:R-:W5:Y:S01]  /*1b3d0*/  LD.E.128 R24, desc[UR54][R24.64] ;  /* 0x0000003618187980 */ /* 0x000f62000c101d00 */
[----:B------:R-:W-:Y:S01]  /*1b3e0*/  IMAD R48, R207, 0x20, R188 ;  /* 0x00000020cf307824 */ /* 0x000fe200078e02bc */
[----:B------:R-:W-:Y:S01]  /*1b3f0*/  SHF.R.U64 R5, R5, 0x3, RZ ;  /* 0x0000000305057819 */ /* 0x000fe200000012ff */
[----:B------:R-:W-:Y:S01]  /*1b400*/  IMAD.IADD R21, R21, 0x1, R3 ;  /* 0x0000000115157824 */ /* 0x000fe200078e0203 */
[----:B------:R-:W-:Y:S01]  /*1b410*/  LOP3.LUT R32, R32, R33, RZ, 0x3c, !PT ;  /* 0x0000002120207212 */ /* 0x000fe200078e3cff */
[----:B------:R-:W-:Y:S01]  /*1b420*/  IMAD R3, R54, UR4, RZ ;  /* 0x0000000436037c24 */ /* 0x000fe2000f8e02ff */
[----:B------:R-:W-:Y:S01]  /*1b430*/  LOP3.LUT R38, R38, R39, RZ, 0x3c, !PT ;  /* 0x0000002726267212 */ /* 0x000fe200078e3cff */
[----:B------:R-:W-:Y:S01]  /*1b440*/  IMAD.IADD R48, R193, 0x1, R48 ;  /* 0x00000001c1307824 */ /* 0x000fe200078e0230 */
[----:B------:R-:W-:Y:S01]  /*1b450*/  LOP3.LUT R4, R5, R36, RZ, 0x3c, !PT ;  /* 0x0000002405047212 */ /* 0x000fe200078e3cff */
[C---:B------:R-:W-:Y:S01]  /*1b460*/  IMAD R3, R208.reuse, UR5, R3 ;  /* 0x00000005d0037c24 */ /* 0x040fe2000f8e0203 */
[----:B------:R-:W-:Y:S01]  /*1b470*/  IADD3.X R33, RZ, R37, RZ, P5, !PT ;  /* 0x00000025ff217210 */ /* 0x000fe20002ffe4ff */
[----:B------:R-:W-:Y:S01]  /*1b480*/  IMAD.WIDE.U32 R20, R208, UR4, R20 ;  /* 0x00000004d0147c25 */ /* 0x000fe2000f8e0014 */
[----:B------:R-:W-:Y:S01]  /*1b490*/  ULDC.64 UR4, c[0x0][0xaf0] ;  /* 0x0002bc0000047ab9 */ /* 0x000fe20000000a00 */
[----:B------:R-:W5:Y:S02]  /*1b4a0*/  LD.E.128 R28, desc[UR54][R28.64] ;  /* 0x000000361c1c7980 */ /* 0x000f64000c101d00 */
[----:B0-----:R-:W-:Y:S01]  /*1b4b0*/  @P1 IMAD.HI.U32 R0, R48, R51, RZ ;  /* 0x0000003330001227 */ /* 0x001fe200078e00ff */
[----:B------:R-:W-:Y:S01]  /*1b4c0*/  IADD3 R21, R21, R3, RZ ;  /* 0x0000000315157210 */ /* 0x000fe20007ffe0ff */
[----:B------:R-:W5:Y:S02]  /*1b4d0*/  LD.E.128 R32, desc[UR54][R32.64] ;  /* 0x0000003620207980 */ /* 0x000f64000c101d00 */
[----:B------:R-:W-:Y:S01]  /*1b4e0*/  IMAD.MOV.U32 R3, RZ, RZ, R48 ;  /* 0x000000ffff037224 */ /* 0x000fe200078e0030 */
[----:B--2---:R-:W-:Y:S01]  /*1b4f0*/  @P1 SHF.R.U32.HI R3, RZ, R49, R0 ;  /* 0x00000031ff031219 */ /* 0x004fe20000011600 */
[----:B------:R-:W-:Y:S01]  /*1b500*/  IMAD R40, R40, UR4, RZ ;  /* 0x0000000428287c24 */ /* 0x000fe2000f8e02ff */
[----:B------:R-:W5:Y:S01]  /*1b510*/  LD.E.128 R44, desc[UR54][R44.64] ;  /* 0x000000362c2c7980 */ /* 0x000f62000c101d00 */
[----:B------:R-:W-:Y:S01]  /*1b520*/  IMAD.WIDE.U32 R20, R57, UR4, R20 ;  /* 0x0000000439147c25 */ /* 0x000fe2000f8e0014 */
[----:B------:R-:W-:-:S03]  /*1b530*/  SHF.R.S32.HI R0, RZ, 0x1f, R3 ;  /* 0x0000001fff007819 */ /* 0x000fc60000011403 */
[----:B------:R-:W-:Y:S01]  /*1b540*/  IMAD R49, R57, UR5, R40 ;  /* 0x0000000539317c24 */ /* 0x000fe2000f8e0228 */
[----:B------:R-:W-:Y:S01]  /*1b550*/  ULDC.64 UR4, c[0x0][0xae0] ;  /* 0x0002b80000047ab9 */ /* 0x000fe20000000a00 */
[----:B------:R-:W-:Y:S02]  /*1b560*/  IMAD.MOV R40, RZ, RZ, -R3 ;  /* 0x000000ffff287224 */ /* 0x000fe400078e0a03 */
[--C-:B------:R-:W-:Y:S02]  /*1b570*/  IMAD.X R39, RZ, RZ, R37.reuse, P4 ;  /* 0x000000ffff277224 */ /* 0x100fe400020e0625 */
[----:B------:R-:W-:Y:S02]  /*1b580*/  IMAD.MOV.U32 R5, RZ, RZ, R37 ;  /* 0x000000ffff057224 */ /* 0x000fe400078e0025 */
[----:B------:R-:W-:Y:S02]  /*1b590*/  IMAD.IADD R21, R21, 0x1, R49 ;  /* 0x0000000115157824 */ /* 0x000fe400078e0231 */
[----:B------:R-:W-:Y:S01]  /*1b5a0*/  IMAD R0, R0, UR4, RZ ;  /* 0x0000000400007c24 */ /* 0x000fe2000f8e02ff */
[----:B------:R-:W5:Y:S01]  /*1b5b0*/  LD.E.128 R36, desc[UR54][R38.64] ;  /* 0x0000003626247980 */ /* 0x000f62000c101d00 */
[----:B------:R-:W-:-:S02]  /*1b5c0*/  IMAD R49, R55, R40, R48 ;  /* 0x0000002837317224 */ /* 0x000fc400078e0230 */
[C---:B------:R-:W-:Y:S01]  /*1b5d0*/  IMAD R51, R3.reuse, UR5, R0 ;  /* 0x0000000503337c24 */ /* 0x040fe2000f8e0200 */
[----:B------:R-:W5:Y:S01]  /*1b5e0*/  LD.E.128 R4, desc[UR54][R4.64] ;  /* 0x0000003604047980 */ /* 0x000f62000c101d00 */
[----:B------:R-:W-:Y:S01]  /*1b5f0*/  IMAD.WIDE.U32 R20, R3, UR4, R20 ;  /* 0x0000000403147c25 */ /* 0x000fe2000f8e0014 */
[----:B------:R-:W-:Y:S01]  /*1b600*/  SHF.R.S32.HI R0, RZ, 0x1f, R49 ;  /* 0x0000001fff007819 */ /* 0x000fe20000011431 */
[----:B------:R-:W-:Y:S01]  /*1b610*/  ULDC.64 UR4, c[0x0][0xad8] ;  /* 0x0002b60000047ab9 */ /* 0x000fe20000000a00 */
[----:B------:R-:W-:Y:S01]  /*1b620*/  @!PT LDS RZ, [RZ] ;  /* 0x00000000fffff984 */ /* 0x000fe20000000800 */
[----:B------:R-:W-:Y:S01]  /*1b630*/  @!PT LDS RZ, [RZ] ;  /* 0x00000000fffff984 */ /* 0x000fe20000000800 */
[----:B------:R-:W-:Y:S01]  /*1b640*/  @!PT LDS RZ, [RZ] ;  /* 0x00000000fffff984 */ /* 0x000fe20000000800 */
[----:B------:R-:W-:Y:S01]  /*1b650*/  @!PT LDS RZ, [RZ] ;  /* 0x00000000fffff984 */ /* 0x000fe20000000800 */
[----:B------:R0:W-:Y:S06]  /*1b660*/  MEMBAR.ALL.CTA ;  /* 0x0000000000007992 */ /* 0x0001ec0000008000 */
[----:B0-----:R-:W0:Y:S01]  /*1b670*/  FENCE.VIEW.ASYNC.S ;  /* 0x00000000000073c6 */ /* 0x001e220000000000 */
[----:B------:R-:W-:-:S02]  /*1b680*/  IMAD.IADD R50, R188, 0x1, R193 ;  /* 0x00000001bc327824 */ /* 0x000fc400078e02c1 */
[----:B------:R-:W-:Y:S02]  /*1b690*/  IMAD.IADD R21, R21, 0x1, R51 ;  /* 0x0000000115157824 */ /* 0x000fe400078e0233 */
[----:B------:R-:W-:Y:S02]  /*1b6a0*/  IMAD R40, R0, UR4, RZ ;  /* 0x0000000400287c24 */ /* 0x000fe4000f8e02ff */
[C---:B------:R-:W-:Y:S02]  /*1b6b0*/  VIADD R0, R50.reuse, 0x20 ;  /* 0x0000002032007836 */ /* 0x040fe40000000000 */
[C---:B------:R-:W-:Y:S02]  /*1b6c0*/  IMAD R51, R49.reuse, UR5, R40 ;  /* 0x0000000531337c24 */ /* 0x040fe4000f8e0228 */
[----:B------:R-:W-:Y:S01]  /*1b6d0*/  IMAD.WIDE.U32 R20, R49, UR4, R20 ;  /* 0x0000000431147c25 */ /* 0x000fe2000f8e0014 */
[----:B------:R-:W-:Y:S01]  /*1b6e0*/  ISETP.GE.AND P2, PT, R50, R59, PT ;  /* 0x0000003b3200720c */ /* 0x000fe20003f46270 */
[----:B------:R-:W-:-:S02]  /*1b6f0*/  ULDC.64 UR4, c[0x0][0xa80] ;  /* 0x0002a00000047ab9 */ /* 0x000fc40000000a00 */
[----:B------:R-:W-:Y:S01]  /*1b700*/  VIADD R3, R50, 0x40 ;  /* 0x0000004032037836 */ /* 0x000fe20000000000 */
[-C--:B------:R-:W-:Y:S01]  /*1b710*/  ISETP.GE.AND P0, PT, R0, R59.reuse, PT ;  /* 0x0000003b0000720c */ /* 0x080fe20003f06270 */
[----:B------:R-:W-:Y:S01]  /*1b720*/  IMAD.IADD R21, R21, 0x1, R51 ;  /* 0x0000000115157824 */ /* 0x000fe200078e0233 */
[----:B------:R-:W-:Y:S02]  /*1b730*/  LEA R40, P3, R20, UR4, 0x1 ;  /* 0x0000000414287c11 */ /* 0x000fe4000f8608ff */
[----:B------:R-:W-:Y:S02]  /*1b740*/  IADD3 R0, R18, 0x28820, RZ ;  /* 0x0002882012007810 */ /* 0x000fe40007ffe0ff */
        /* <DEDUP_REMOVED lines=17> */
.L_x_1930:
[----:B------:R-:W-:Y:S05]  /*1b860*/  BSYNC B1 ;  /* 0x0000000000017941 */ /* 0x000fea0003800000 */
.L_x_1929:
[----:B---3-5:R3:W4:Y:S01]  /*1b870*/  SHFL.IDX PT, R7, R3, 0x1, 0x181f ;  /* 0x00381f0003077f89 */ /* 0x02872200000e0000 */
        /* <DEDUP_REMOVED lines=8> */
[-C--:B----4-:R-:W-:Y:S02]  /*1b900*/  @!P3 LEA.HI.X R5, R16, R7.reuse, R17, 0x1, P0 ;  /* 0x000000071005b211 */ /* 0x090fe400000f0c11 */
[----:B------:R-:W-:-:S03]  /*1b910*/  @!P4 LEA.HI.X R7, R2, R7, R185, 0x1, P2 ;  /* 0x000000070207c211 */ /* 0x000fc600010f0cb9 */
[----:B------:R0:W-:Y:S04]  /*1b920*/  @!P3 ST.E.128 desc[UR54][R4.64], R8 ;  /* 0x000000080400b985 */ /* 0x0001e8000c101d36 */
[----:B------:R0:W-:Y:S02]  /*1b930*/  @!P4 ST.E.128 desc[UR54][R6.64], R32 ;  /* 0x000000200600c985 */ /* 0x0001e4000c101d36 */
.L_x_1932:
[----:B------:R-:W-:Y:S05]  /*1b940*/  BSYNC B1 ;  /* 0x0000000000017941 */ /* 0x000fea0003800000 */
.L_x_1931:
[----:B0---4-:R0:W4:Y:S01]  /*1b950*/  SHFL.IDX PT, R7, R3, 0x2, 0x181f ;  /* 0x00581f0003077f89 */ /* 0x01112200000e0000 */
        /* <DEDUP_REMOVED lines=12> */
.L_x_1934:
[----:B------:R-:W-:Y:S05]  /*1ba20*/  BSYNC B1 ;  /* 0x0000000000017941 */ /* 0x000fea0003800000 */
.L_x_1933:
[----:B------:R-:W-:Y:S01]  /*1ba30*/  VIADD R0, R50, 0x60 ;  /* 0x0000006032007836 */ /* 0x000fe20000000000 */
[----:B0--3--:R-:W0:Y:S04]  /*1ba40*/  SHFL.IDX PT, R3, R3, 0x3, 0x181f ;  /* 0x00781f0003037f89 */ /* 0x009e2800000e0000 */
[----:B------:R-:W-:Y:S01]  /*1ba50*/  ISETP.GE.AND P0, PT, R0, R59, PT ;  /* 0x0000003b0000720c */ /* 0x000fe20003f06270 */
[----:B----4-:R3:W4:-:S12]  /*1ba60*/  SHFL.IDX PT, R7, R40, 0x3, 0x181f ;  /* 0x00781f0028077f89 */ /* 0x01071800000e0000 */
[----:B---3--:R-:W-:Y:S05]  /*1ba70*/  @P0 BRA `(.L_x_1935) ;  /* 0x0000000800fc0947 */ /* 0x008fea0003800000 */
[----:B------:R-:W-:Y:S02]  /*1ba80*/  ULDC UR4, c[0x0][0xac8] ;  /* 0x0002b20000047ab9 */ /* 0x000fe40000000800 */
[----:B------:R-:W-:-:S13]  /*1ba90*/  ISETP.GE.AND P1, PT, R16, UR4, PT ;  /* 0x0000000410007c0c */ /* 0x000fda000bf26270 */
[----:B----4-:R-:W-:-:S04]  /*1baa0*/  @!P1 LEA R4, P0, R16, R7, 0x1 ;  /* 0x0000000710049211 */ /* 0x010fc800078008ff */
[----:B0-----:R-:W-:Y:S02]  /*1bab0*/  @!P1 LEA.HI.X R5, R16, R3, R17, 0x1, P0 ;  /* 0x0000000310059211 */ /* 0x001fe400000f0c11 */
[----:B------:R-:W-:-:S03]  /*1bac0*/  ISETP.GE.AND P0, PT, R2, UR4, PT ;  /* 0x0000000402007c0c */ /* 0x000fc6000bf06270 */
[----:B------:R3:W-:Y:S10]  /*1bad0*/  @!P1 ST.E.128 desc[UR54][R4.64], R24 ;  /* 0x0000001804009985 */ /* 0x0007f4000c101d36 */
[----:B------:R-:W-:Y:S05]  /*1bae0*/  @P0 BRA `(.L_x_1935) ;  /* 0x0000000800e00947 */ /* 0x000fea0003800000 */
[----:B---3--:R-:W-:-:S04]  /*1baf0*/  LEA R4, P0, R2, R7, 0x1 ;  /* 0x0000000702047211 */ /* 0x008fc800078008ff */
[----:B------:R-:W-:-:S05]  /*1bb00*/  LEA.HI.X R5, R2, R3, R185, 0x1, P0 ;  /* 0x0000000302057211 */ /* 0x000fca00000f0cb9 */
[----:B------:R0:W-:Y:S01]  /*1bb10*/  ST.E.128 desc[UR54][R4.64], R44 ;  /* 0x0000002c04007985 */ /* 0x0001e2000c101d36 */
[----:B------:R-:W-:Y:S05]  /*1bb20*/  BRA `(.L_x_1935) ;  /* 0x0000000800d07947 */ /* 0x000fea0003800000 */
.L_x_1927:
[----:B------:R-:W-:Y:S01]  /*1bb30*/  ULDC.64 UR4, c[0x0][0xc00] ;  /* 0x0003000000047ab9 */ /* 0x000fe20000000a00 */
[----:B------:R-:W4:Y:S01]  /*1bb40*/  LDC.64 R4, c[0x0][0xc00] ;  /* 0x00030000ff047b82 */ /* 0x000f220000000a00 */
[----:B------:R-:W-:Y:S01]  /*1bb50*/  ISETP.NE.U32.AND P0, PT, RZ, UR4, PT ;  /* 0x00000004ff007c0c */ /* 0x000fe2000bf05070 */
[----:B------:R-:W-:-:S03]  /*1bb60*/  IMAD.MOV.U32 R0, RZ, RZ, RZ ;  /* 0x000000ffff007224 */ /* 0x000fc600078e00ff */
[----:B------:R-:W-:Y:S01]  /*1bb70*/  ISETP.NE.AND.EX P0, PT, RZ, UR5, PT, P0 ;  /* 0x00000005ff007c0c */ /* 0x000fe2000bf05300 */
[----:B------:R-:W-:Y:S02]  /*1bb80*/  ULDC.64 UR4, c[0x0][0xc08] ;  /* 0x0003020000047ab9 */ /* 0x000fe40000000a00 */
[----:B------:R-:W-:Y:S01]  /*1bb90*/  ISETP.NE.U32.AND P1, PT, RZ, UR4, PT ;  /* 0x00000004ff007c0c */ /* 0x000fe2000bf25070 */
[----:B------:R-:W1:Y:S03]  /*1bba0*/  LDC R25, c[0x0][0xbe8] ;  /* 0x0002fa00ff197b82 */ /* 0x000e660000000800 */
[----:B------:R-:W-:Y:S01]  /*1bbb0*/  ISETP.NE.AND.EX P1, PT, RZ, UR5, PT, P1 ;  /* 0x00000005ff007c0c */ /* 0x000fe2000bf25310 */
[----:B----4-:R-:W-:-:S12]  /*1bbc0*/  IMAD.WIDE R4, R209, 0x4, R4 ;  /* 0x00000004d1047825 */ /* 0x010fd800078e0204 */
[----:B------:R-:W4:Y:S01]  /*1bbd0*/  @P1 LDC.64 R6, c[0x0][0xc08] ;  /* 0x00030200ff061b82 */ /* 0x000f220000000a00 */
[----:B------:R-:W-:Y:S02]  /*1bbe0*/  ULDC UR4, c[0x0][0xa88] ;  /* 0x0002a20000047ab9 */ /* 0x000fe40000000800 */
[----:B------:R-:W-:Y:S01]  /*1bbf0*/  IMAD.U32 R8, RZ, RZ, UR4 ;  /* 0x00000004ff087e24 */ /* 0x000fe2000f8e00ff */
[----:B------:R0:W5:Y:S01]  /*1bc00*/  @P0 LDG.E R0, desc[UR54][R4.64] ;  /* 0x0000003604000981 */ /* 0x000162000c1e1900 */
[----:B----4-:R-:W-:-:S05]  /*1bc10*/  @P1 IMAD.WIDE R6, R209, 0x4, R6 ;  /* 0x00000004d1061825 */ /* 0x010fca00078e0206 */
[----:B------:R0:W5:Y:S01]  /*1bc20*/  @P1 LDG.E R8, desc[UR54][R6.64] ;  /* 0x0000003606081981 */ /* 0x000162000c1e1900 */
[----:B-1----:R-:W-:Y:S02]  /*1bc30*/  ISETP.NE.AND P2, PT, R25, 0x1, PT ;  /* 0x000000011900780c */ /* 0x002fe40003f45270 */
[----:B------:R-:W-:Y:S02]  /*1bc40*/  ISETP.GE.AND P3, PT, R226, 0x80, PT ;  /* 0x00000080e200780c */ /* 0x000fe40003f66270 */
[----:B------:R-:W-:-:S09]  /*1bc50*/  SHF.R.S32.HI R9, RZ, 0x1f, R209 ;  /* 0x0000001fff097819 */ /* 0x000fd200000114d1 */
[----:B------:R-:W1:Y:S08]  /*1bc60*/  @P2 LDC R20, c[0x0][0xbec] ;  /* 0x0002fb00ff142b82 */ /* 0x000e700000000800 */
[----:B------:R-:W4:Y:S01]  /*1bc70*/  @P2 LDC R27, c[0x0][0xbf0] ;  /* 0x0002fc00ff1b2b82 */ /* 0x000f220000000800 */
[----:B0-----:R-:W-:Y:S05]  /*1bc80*/  @P1 BRA `(.L_x_1936) ;  /* 0x0000000000101947 */ /* 0x001fea0003800000 */
[----:B------:R-:W-:Y:S05]  /*1bc90*/  @!P0 BRA `(.L_x_1936) ;  /* 0x00000000000c8947 */ /* 0x000fea0003800000 */
[----:B------:R-:W2:Y:S04]  /*1bca0*/  LDG.E R3, desc[UR54][R4.64] ;  /* 0x0000003604037981 */ /* 0x000ea8000c1e1900 */
[----:B-----5:R-:W2:Y:S02]  /*1bcb0*/  LDG.E R8, desc[UR54][R4.64+0x4] ;  /* 0x0000043604087981 */ /* 0x020ea4000c1e1900 */
[----:B--2---:R-:W-:-:S07]  /*1bcc0*/  IMAD.IADD R8, R8, 0x1, -R3 ;  /* 0x0000000108087824 */ /* 0x004fce00078e0a03 */
.L_x_1936:
[----:B------:R-:W-:Y:S01]  /*1bcd0*/  BSSY B1, `(.L_x_1937) ;  /* 0x000002d000017945 */ /* 0x000fe20003800000 */
[----:B------:R-:W-:Y:S02]  /*1bce0*/  SHF.R.S32.HI R12, RZ, 0x1f, R208 ;  /* 0x0000001fff0c7819 */ /* 0x000fe400000114d0 */
[----:B--2---:R-:W-:Y:S02]  /*1bcf0*/  SEL R13, R209, RZ, !P0 ;  /* 0x000000ffd10d7207 */ /* 0x004fe40004000000 */
[----:B------:R-:W-:Y:S02]  /*1bd00*/  SEL R14, R9, RZ, !P0 ;  /* 0x000000ff090e7207 */ /* 0x000fe40004000000 */
[----:B-----5:R-:W-:Y:S01]  /*1bd10*/  SHF.R.S32.HI R11, RZ, 0x1f, R0 ;  /* 0x0000001fff0b7819 */ /* 0x020fe20000011400 */
[----:B------:R-:W-:Y:S06]  /*1bd20*/  @P3 BRA `(.L_x_1938) ;  /* 0x00000000009c3947 */ /* 0x000fec0003800000 */
[----:B------:R-:W0:Y:S01]  /*1bd30*/  S2R R10, SR_TID.X ;  /* 0x00000000000a7919 */ /* 0x000e220000002100 */
[----:B------:R-:W2:Y:S02]  /*1bd40*/  LDC R9, c[0x0][0xbe8] ;  /* 0x0002fa00ff097b82 */ /* 0x000ea40000000800 */
[----:B--2---:R-:W-:Y:S01]  /*1bd50*/  IMAD R3, R8, R9, RZ ;  /* 0x0000000908037224 */ /* 0x004fe200078e02ff */
[----:B0-----:R-:W-:-:S04]  /*1bd60*/  IADD3 R10, R193, -0x80, R10 ;  /* 0xffffff80c10a7810 */ /* 0x001fc80007ffe00a */
[----:B------:R-:W-:-:S13]  /*1bd70*/  ISETP.GE.AND P0, PT, R10, R3, PT ;  /* 0x000000030a00720c */ /* 0x000fda0003f06270 */
[----:B------:R-:W-:Y:S05]  /*1bd80*/  @P0 BRA `(.L_x_1938) ;  /* 0x0000000000840947 */ /* 0x000fea0003800000 */
[----:B------:R-:W-:Y:S01]  /*1bd90*/  ISETP.NE.AND P0, PT, R9, 0x1, PT ;  /* 0x000000010900780c */ /* 0x000fe20003f05270 */
[----:B------:R-:W-:Y:S01]  /*1bda0*/  ULDC.64 UR4, c[0x0][0xb90] ;  /* 0x0002e40000047ab9 */ /* 0x000fe20000000a00 */
[----:B------:R-:W-:Y:S01]  /*1bdb0*/  IMAD.MOV.U32 R4, RZ, RZ, R0 ;  /* 0x000000ffff047224 */ /* 0x000fe200078e0000 */
[----:B------:R-:W-:Y:S01]  /*1bdc0*/  MOV R3, R10 ;  /* 0x0000000a00037202 */ /* 0x000fe20000000f00 */
[----:B------:R-:W-:Y:S02]  /*1bdd0*/  IMAD R7, R12, UR4, RZ ;  /* 0x000000040c077c24 */ /* 0x000fe4000f8e02ff */
[----:B------:R-:W-:Y:S02]  /*1bde0*/  IMAD.MOV.U32 R5, RZ, RZ, R11 ;  /* 0x000000ffff057224 */ /* 0x000fe400078e000b */
[C---:B------:R-:W-:Y:S02]  /*1bdf0*/  IMAD R7, R208.reuse, UR5, R7 ;  /* 0x00000005d0077c24 */ /* 0x040fe4000f8e0207 */
[----:B------:R-:W-:Y:S01]  /*1be00*/  IMAD.WIDE.U32 R4, R208, UR4, R4 ;  /* 0x00000004d0047c25 */ /* 0x000fe2000f8e0004 */
[----:B------:R-:W-:-:S02]  /*1be10*/  ULDC.64 UR4, c[0x0][0xb98] ;  /* 0x0002e60000047ab9 */ /* 0x000fc40000000a00 */
[----:B------:R-:W0:Y:S01]  /*1be20*/  @P0 LDC R15, c[0x0][0xbec] ;  /* 0x0002fb00ff0f0b82 */ /* 0x000e220000000800 */
[----:B------:R-:W-:Y:S02]  /*1be30*/  IMAD.IADD R5, R5, 0x1, R7 ;  /* 0x0000000105057824 */ /* 0x000fe400078e0207 */
[----:B------:R-:W-:-:S05]  /*1be40*/  IMAD.WIDE.U32 R4, R13, UR4, R4 ;  /* 0x000000040d047c25 */ /* 0x000fca000f8e0004 */
[----:B------:R-:W2:Y:S01]  /*1be50*/  @P0 LDC R21, c[0x0][0xbf0] ;  /* 0x0002fc00ff150b82 */ /* 0x000ea20000000800 */
[----:B0-----:R-:W-:-:S05]  /*1be60*/  @P0 IMAD.HI.U32 R6, R10, R15, RZ ;  /* 0x0000000f0a060227 */ /* 0x001fca00078e00ff */
[----:B--2---:R-:W-:Y:S01]  /*1be70*/  @P0 SHF.R.U32.HI R3, RZ, R21, R6 ;  /* 0x00000015ff030219 */ /* 0x004fe20000011606 */
[----:B------:R-:W-:-:S03]  /*1be80*/  IMAD R6, R14, UR4, RZ ;  /* 0x000000040e067c24 */ /* 0x000fc6000f8e02ff */
[----:B------:R-:W-:Y:S01]  /*1be90*/  IADD3 R4, P0, R3, R4, RZ ;  /* 0x0000000403047210 */ /* 0x000fe20007f1e0ff */
[--C-:B------:R-:W-:Y:S02]  /*1bea0*/  IMAD.MOV R7, RZ, RZ, -R3.reuse ;  /* 0x000000ffff077224 */ /* 0x100fe400078e0a03 */
        /* <DEDUP_REMOVED lines=10> */
[----:B------:R-:W-:Y:S01]  /*1bf50*/  LEA R6, P0, R4, UR4, 0x2 ;  /* 0x0000000404067c11 */ /* 0x000fe2000f8010ff */
[----:B------:R-:W-:-:S05]  /*1bf60*/  IMAD.IADD R3, R5, 0x1, R3 ;  /* 0x0000000105037824 */ /* 0x000fca00078e0203 */
[----:B------:R-:W-:Y:S01]  /*1bf70*/  LEA.HI.X R7, R4, UR5, R3, 0x2, P0 ;  /* 0x0000000504077c11 */ /* 0x000fe200080f1403 */
[----:B------:R-:W-:-:S05]  /*1bf80*/  IMAD.MOV.U32 R3, RZ, RZ, -0x800000 ;  /* 0xff800000ff037424 */ /* 0x000fca00078e00ff */
[----:B------:R0:W-:Y:S02]  /*1bf90*/  STG.E desc[UR54][R6.64], R3 ;  /* 0x0000000306007986 */ /* 0x0001e4000c101936 */
.L_x_1938:
[----:B------:R-:W-:Y:S05]  /*1bfa0*/  BSYNC B1 ;  /* 0x0000000000017941 */ /* 0x000fea0003800000 */
.L_x_1937:
[----:B------:R-:W-:Y:S02]  /*1bfb0*/  ULDC.64 UR4, c[0x0][0xaa0] ;  /* 0x0002a80000047ab9 */ /* 0x000fe40000000a00 */
[----:B0-----:R-:W-:Y:S02]  /*1bfc0*/  IMAD R3, R11, UR4, RZ ;  /* 0x000000040b037c24 */ /* 0x001fe4000f8e02ff */
[----:B------:R-:W-:-:S04]  /*1bfd0*/  IMAD.WIDE.U32 R4, R0, UR4, RZ ;  /* 0x0000000400047c25 */ /* 0x000fc8000f8e00ff */
[----:B------:R-:W-:Y:S01]  /*1bfe0*/  IMAD R3, R0, UR5, R3 ;  /* 0x0000000500037c24 */ /* 0x000fe2000f8e0203 */
[----:B------:R-:W-:Y:S01]  /*1bff0*/  LEA R0, R207, R188, 0x5 ;  /* 0x000000bccf007211 */ /* 0x000fe200078e28ff */
[----:B------:R-:W-:Y:S02]  /*1c000*/  ULDC.64 UR4, c[0x0][0xae8] ;  /* 0x0002ba0000047ab9 */ /* 0x000fe40000000a00 */
[----:B------:R-:W-:Y:S02]  /*1c010*/  IMAD.IADD R5, R5, 0x1, R3 ;  /* 0x0000000105057824 */ /* 0x000fe400078e0203 */
[----:B------:R-:W-:Y:S02]  /*1c020*/  IMAD.IADD R9, R193, 0x1, R0 ;  /* 0x00000001c1097824 */ /* 0x000fe400078e0200 */
[----:B------:R-:W-:Y:S02]  /*1c030*/  IMAD R7, R12, UR4, RZ ;  /* 0x000000040c077c24 */ /* 0x000fe4000f8e02ff */
[----:B-1----:R-:W-:-:S04]  /*1c040*/  @P2 IMAD.HI.U32 R0, R9, R20, RZ ;  /* 0x0000001409002227 */ /* 0x002fc800078e00ff */
[C---:B------:R-:W-:Y:S02]  /*1c050*/  IMAD R7, R208.reuse, UR5, R7 ;  /* 0x00000005d0077c24 */ /* 0x040fe4000f8e0207 */
[----:B------:R-:W-:Y:S01]  /*1c060*/  IMAD.WIDE.U32 R4, R208, UR4, R4 ;  /* 0x00000004d0047c25 */ /* 0x000fe2000f8e0004 */
[----:B------:R-:W-:-:S03]  /*1c070*/  ULDC.64 UR4, c[0x0][0xaf0] ;  /* 0x0002bc0000047ab9 */ /* 0x000fc60000000a00 */
[----:B------:R-:W-:Y:S01]  /*1c080*/  IMAD.MOV.U32 R3, RZ, RZ, R9 ;  /* 0x000000ffff037224 */ /* 0x000fe200078e0009 */
[----:B----4-:R-:W-:Y:S01]  /*1c090*/  @P2 SHF.R.U32.HI R3, RZ, R27, R0 ;  /* 0x0000001bff032219 */ /* 0x010fe20000011600 */
[----:B------:R-:W-:Y:S02]  /*1c0a0*/  IMAD R6, R14, UR4, RZ ;  /* 0x000000040e067c24 */ /* 0x000fe4000f8e02ff */
[----:B------:R-:W-:Y:S01]  /*1c0b0*/  IMAD.IADD R5, R5, 0x1, R7 ;  /* 0x0000000105057824 */ /* 0x000fe200078e0207 */
[----:B------:R-:W-:Y:S01]  /*1c0c0*/  SHF.R.S32.HI R0, RZ, 0x1f, R3 ;  /* 0x0000001fff007819 */ /* 0x000fe20000011403 */
[C---:B------:R-:W-:Y:S02]  /*1c0d0*/  IMAD R7, R13.reuse, UR5, R6 ;  /* 0x000000050d077c24 */ /* 0x040fe4000f8e0206 */
        /* <DEDUP_REMOVED lines=10> */
[----:B------:R-:W-:Y:S01]  /*1c180*/  IMAD.IADD R193, R188, 0x1, R193 ;  /* 0x00000001bcc17824 */ /* 0x000fe200078e02c1 */
        /* <DEDUP_REMOVED lines=10> */
[----:B------:R0:W1:Y:S04]  /*1c230*/  SHFL.IDX PT, R3, R4, RZ, 0x181f ;  /* 0x00181fff04037589 */ /* 0x00006800000e0000 */
[----:B------:R0:W2:Y:S02]  /*1c240*/  SHFL.IDX PT, R14, R0, RZ, 0x181f ;  /* 0x00181fff000e7589 */ /* 0x0000a400000e0000 */
.L_x_2189:
[----:B------:R-:W-:Y:S01]  /*1c250*/  IMAD R8, R8, R25, RZ ;  /* 0x0000001908087224 */ /* 0x000fe200078e02ff */
[----:B------:R-:W-:Y:S04]  /*1c260*/  BSSY B1, `(.L_x_1940) ;  /* 0x000000c000017945 */ /* 0x000fe80003800000 */
[----:B------:R-:W-:-:S13]  /*1c270*/  ISETP.GE.AND P0, PT, R193, R8, PT ;  /* 0x00000008c100720c */ /* 0x000fda0003f06270 */
[----:B------:R-:W-:Y:S05]  /*1c280*/  @P0 BRA `(.L_x_1941) ;  /* 0x0000000000240947 */ /* 0x000fea0003800000 */
[----:B------:R-:W-:Y:S02]  /*1c290*/  ULDC UR4, c[0x0][0xac8] ;  /* 0x0002b20000047ab9 */ /* 0x000fe40000000800 */
[----:B------:R-:W-:Y:S02]  /*1c2a0*/  ISETP.GE.AND P2, PT, R16, UR4, PT ;  /* 0x0000000410007c0c */ /* 0x000fe4000bf46270 */
[----:B------:R-:W-:-:S11]  /*1c2b0*/  ISETP.GE.AND P3, PT, R2, UR4, PT ;  /* 0x0000000402007c0c */ /* 0x000fd6000bf66270 */
[-C--:B--2---:R-:W-:Y:S02]  /*1c2c0*/  @!P2 LEA R6, P0, R16, R14.reuse, 0x1 ;  /* 0x0000000e1006a211 */ /* 0x084fe400078008ff */
[----:B------:R-:W-:Y:S02]  /*1c2d0*/  @!P3 LEA R14, P1, R2, R14, 0x1 ;  /* 0x0000000e020eb211 */ /* 0x000fe400078208ff */
[-C--:B-1----:R-:W-:Y:S02]  /*1c2e0*/  @!P2 LEA.HI.X R7, R16, R3.reuse, R17, 0x1, P0 ;  /* 0x000000031007a211 */ /* 0x082fe400000f0c11 */
[----:B------:R-:W-:-:S03]  /*1c2f0*/  @!P3 LEA.HI.X R15, R2, R3, R185, 0x1, P1 ;  /* 0x00000003020fb211 */ /* 0x000fc600008f0cb9 */
[----:B------:R4:W-:Y:S04]  /*1c300*/  @!P2 ST.E.128 desc[UR54][R6.64], RZ ;  /* 0x000000ff0600a985 */ /* 0x0009e8000c101d36 */
[----:B------:R4:W-:Y:S02]  /*1c310*/  @!P3 ST.E.128 desc[UR54][R14.64], RZ ;  /* 0x000000ff0e00b985 */ /* 0x0009e4000c101d36 */
.L_x_1941:
[----:B------:R-:W-:Y:S05]  /*1c320*/  BSYNC B1 ;  /* 0x0000000000017941 */ /* 0x000fea0003800000 */
.L_x_1940:
[----:B------:R-:W-:-:S03]  /*1c330*/  UMOV UR4, 0xffffffff ;  /* 0xffffffff00047882 */ /* 0x000fc60000000000 */
[----:B------:R-:W-:Y:S05]  /*1c340*/  BRA.DIV UR4, `(.L_x_1942) ;  /* 0x0000009e04247947 */ /* 0x000fea000b800000 */
[----:B-1----:R1:W0:Y:S04]  /*1c350*/  SHFL.IDX PT, R3, R4, 0x1, 0x181f ;  /* 0x00381f0004037f89 */ /* 0x00222800000e0000 */
[----:B--2-4-:R1:W2:Y:S02]  /*1c360*/  SHFL.IDX PT, R14, R0, 0x1, 0x181f ;  /* 0x00381f00000e7f89 */ /* 0x0142a400000e0000 */
.L_x_2193:
[----:B------:R-:W-:Y:S01]  /*1c370*/  VIADD R5, R193, 0x20 ;  /* 0x00000020c1057836 */ /* 0x000fe20000000000 */
        /* <DEDUP_REMOVED lines=12> */
.L_x_1944:
[----:B------:R-:W-:Y:S05]  /*1c440*/  BSYNC B1 ;  /* 0x0000000000017941 */ /* 0x000fea0003800000 */
.L_x_1943:
[----:B------:R-:W-:-:S03]  /*1c450*/  UMOV UR4, 0xffffffff ;  /* 0xffffffff00047882 */ /* 0x000fc60000000000 */
[----:B------:R-:W-:Y:S05]  /*1c460*/  BRA.DIV UR4, `(.L_x_1945) ;  /* 0x0000009e04247947 */ /* 0x000fea000b800000 */
[----:B0-----:R0:W0:Y:S04]  /*1c470*/  SHFL.IDX PT, R3, R4, 0x2, 0x181f ;  /* 0x00581f0004037f89 */ /* 0x00102800000e0000 */
[----:B--2-4-:R2:W4:Y:S02]  /*1c480*/  SHFL.IDX PT, R14, R0, 0x2, 0x181f ;  /* 0x00581f00000e7f89 */ /* 0x01452400000e0000 */
.L_x_2197:
        /* <DEDUP_REMOVED lines=13> */
.L_x_1947:
[----:B------:R-:W-:Y:S05]  /*1c560*/  BSYNC B1 ;  /* 0x0000000000017941 */ /* 0x000fea0003800000 */
.L_x_1946:
[----:B------:R-:W-:-:S03]  /*1c570*/  UMOV UR4, 0xffffffff ;  /* 0xffffffff00047882 */ /* 0x000fc60000000000 */
[----:B------:R-:W-:Y:S05]  /*1c580*/  BRA.DIV UR4, `(.L_x_1948) ;  /* 0x0000009e04247947 */ /* 0x000fea000b800000 */
[----:B0-----:R0:W0:Y:S04]  /*1c590*/  SHFL.IDX PT, R3, R4, 0x3, 0x181f ;  /* 0x00781f0004037f89 */ /* 0x00102800000e0000 */
[----:B----4-:R4:W0:Y:S02]  /*1c5a0*/  SHFL.IDX PT, R14, R0, 0x3, 0x181f ;  /* 0x00781f00000e7f89 */ /* 0x01082400000e0000 */
.L_x_2201:
[----:B-12-4-:R-:W-:-:S05]  /*1c5b0*/  VIADD R0, R193, 0x60 ;  /* 0x00000060c1007836 */ /* 0x016fca0000000000 */
        /* <DEDUP_REMOVED lines=11> */
.L_x_1935:
[----:B------:R-:W-:Y:S05]  /*1c670*/  BSYNC B0 ;  /* 0x0000000000007941 */ /* 0x000fea0003800000 */
.L_x_1926:
[----:B------:R-:W-:Y:S02]  /*1c680*/  ULDC UR4, c[0x0][0xc3c] ;  /* 0x00030f0000047ab9 */ /* 0x000fe40000000800 */
[----:B---3--:R-:W-:-:S13]  /*1c690*/  ISETP.GE.AND P0, PT, R43, UR4, PT ;  /* 0x000000042b007c0c */ /* 0x008fda000bf06270 */
[----:B------:R-:W-:Y:S05]  /*1c6a0*/  @!P0 BRA `(.L_x_1949) ;  /* 0xfffffe48009c8947 */ /* 0x000fea000383ffff */
[----:B------:R-:W-:Y:S05]  /*1c6b0*/  BRA `(.L_x_1667) ;  /* 0x0000007000c47947 */ /* 0x000fea0003800000 */
.L_x_1665:
[----:B------:R-:W-:-:S08]  /*1c6c0*/  NOP ;  /* 0x0000000000007918 */ /* 0x000fd00000000000 */
[----:B------:R-:W0:-:S00]  /*1c6d0*/  USETMAXREG.DEALLOC.CTAPOOL 0x28 ;  /* 0x00000028000079c8 */ /* 0x000e0000080e0500 */
[----:B0-----:R-:W-:Y:S01]  /*1c6e0*/  LOP3.LUT R2, R2, 0x3, RZ, 0xc0, !PT ;  /* 0x0000000302027812 */ /* 0x001fe200078ec0ff */
[----:B------:R-:W-:Y:S01]  /*1c6f0*/  IMAD.MOV.U32 R4, RZ, RZ, RZ ;  /* 0x000000ffff047224 */ /* 0x000fe200078e00ff */
[----:B------:R-:W-:-:S04]  /*1c700*/  LOP3.LUT R32, R32, 0xfffffff7, RZ, 0xc0, !PT ;  /* 0xfffffff720207812 */ /* 0x000fc800078ec0ff */
        /* <DEDUP_REMOVED lines=8> */
[----:B------:R-:W1:Y:S01]  /*1c790*/  LDS.128 R16, [UR4+0x288d0] ;  /* 0x0288d004ff107984 */ /* 0x000e620008000c00 */
[----:B------:R-:W-:Y:S06]  /*1c7a0*/  BAR.ARV 0x4, 0x180 ;  /* 0x0106000000007b1d */ /* 0x000fec0000002000 */
[----:B------:R-:W-:Y:S05]  /*1c7b0*/  BRA `(.L_x_1951) ;  /* 0x0000000800887947 */ /* 0x000fea0003800000 */
.L_x_1950:
        /* <DEDUP_REMOVED lines=16> */
[----:B--2---:R-:W1:Y:S02]  /*1c8c0*/  SHFL.UP PT, R6, R4, 0x1, RZ ;  /* 0x0420000004067989 */ /* 0x004e6400000e00ff */
        /* <DEDUP_REMOVED lines=20> */
[----:B------:R-:W-:Y:S01]  /*1ca10*/  MOV R6, R3 ;  /* 0x0000000300067202 */ /* 0x000fe20000000f00 */
[----:B------:R-:W-:Y:S01]  /*1ca20*/  UMOV UR4, URZ ;  /* 0x0000003f00047c82 */ /* 0x000fe20008000000 */
[----:B------:R-:W-:Y:S01]  /*1ca30*/  ULDC UR7, c[0x0][0xc3c] ;  /* 0x00030f0000077ab9 */ /* 0x000fe20000000800 */
[----:B------:R-:W-:-:S05]  /*1ca40*/  ULDC UR5, c[0x0][0xc38] ;  /* 0x00030e0000057ab9 */ /* 0x000fca0000000800 */
.L_x_1956:
[----:B------:R-:W-:Y:S01]  /*1ca50*/  UIADD3 UR4, UR4, 0x1f, URZ ;  /* 0x0000001f04047890 */ /* 0x000fe2000fffe03f */
[----:B------:R-:W-:-:S05]  /*1ca60*/  IMAD.U32 R19, RZ, RZ, UR7 ;  /* 0x00000007ff137e24 */ /* 0x000fca000f8e00ff */
        /* <DEDUP_REMOVED lines=10> */
.L_x_1955:
[----:B------:R-:W-:Y:S05]  /*1cb10*/  BSYNC B0 ;  /* 0x0000000000007941 */ /* 0x000fea0003800000 */
.L_x_1954:
        /* <DEDUP_REMOVED lines=20> */
.L_x_1952:
        /* <DEDUP_REMOVED lines=20> */
.L_x_1957:
[----:B---3--:R-:W-:Y:S01]  /*1cda0*/  IMAD R16, R16, UR5, R13 ;  /* 0x0000000510107c24 */ /* 0x008fe2000f8e020d */
[----:B------:R-:W-:Y:S02]  /*1cdb0*/  IABS R2, R6 ;  /* 0x0000000600027213 */ /* 0x000fe40000000000 */
[----:B01----:R-:W-:Y:S02]  /*1cdc0*/  IADD3 R11, RZ, -R3, RZ ;  /* 0x80000003ff0b7210 */ /* 0x003fe40007ffe0ff */
[----:B--2---:R-:W-:Y:S01]  /*1cdd0*/  IADD3 R9, -R16, UR6, RZ ;  /* 0x0000000610097c10 */ /* 0x004fe2000fffe1ff */
        /* <DEDUP_REMOVED lines=16> */
[----:B------:R-:W-:-:S06]  /*1cee0*/  @P0 IADD3 R2, R2, 0x1, RZ ;  /* 0x0000000102020810 */ /* 0x000fcc0007ffe0ff */
[----:B------:R-:W-:Y:S01]  /*1cef0*/  @!P2 IMAD.MOV R2, RZ, RZ, -R2 ;  /* 0x000000ffff02a224 */ /* 0x000fe200078e0a02 */
[----:B------:R-:W-:-:S05]  /*1cf00*/  @!P1 LOP3.LUT R2, RZ, R6, RZ, 0x33, !PT ;  /* 0x00000006ff029212 */ /* 0x000fca00078e33ff */
[----:B------:R-:W-:Y:S02]  /*1cf10*/  IMAD R13, R7, R2, RZ ;  /* 0x00000002070d7224 */ /* 0x000fe400078e02ff */
[----:B------:R-:W-:Y:S02]  /*1cf20*/  IMAD.MOV R2, RZ, RZ, -R2 ;  /* 0x000000ffff027224 */ /* 0x000fe400078e0a02 */
[----:B------:R-:W-:Y:S02]  /*1cf30*/  IMAD.MOV R8, RZ, RZ, -R13 ;  /* 0x000000ffff087224 */ /* 0x000fe400078e0a0d */
[----:B------:R-:W-:Y:S01]  /*1cf40*/  IMAD R6, R6, R2, R9 ;  /* 0x0000000206067224 */ /* 0x000fe200078e0209 */
[----:B------:R-:W-:Y:S02]  /*1cf50*/  MOV R2, RZ ;  /* 0x000000ff00027202 */ /* 0x000fe40000000f00 */
[----:B------:R-:W-:Y:S02]  /*1cf60*/  VIADDMNMX R15, R8, UR5, R7, PT ;  /* 0x00000005080f7c46 */ /* 0x000fe4000b800107 */
[----:B------:R-:W-:-:S02]  /*1cf70*/  IABS R11, R6 ;  /* 0x00000006000b7213 */ /* 0x000fc40000000000 */
[----:B------:R-:W-:Y:S02]  /*1cf80*/  IABS R8, R15 ;  /* 0x0000000f00087213 */ /* 0x000fe40000000000 */
[----:B------:R-:W-:Y:S02]  /*1cf90*/  IADD3 R18, -R15, RZ, RZ ;  /* 0x000000ff0f127210 */ /* 0x000fe40007ffe1ff */
[----:B------:R-:W0:Y:S08]  /*1cfa0*/  I2F.RP R7, R8 ;  /* 0x0000000800077306 */ /* 0x000e300000209400 */
[----:B0-----:R-:W0:Y:S02]  /*1cfb0*/  MUFU.RCP R7, R7 ;  /* 0x0000000700077308 */ /* 0x001e240000001000 */
[----:B0-----:R-:W-:-:S06]  /*1cfc0*/  VIADD R3, R7, 0xffffffe ;  /* 0x0ffffffe07037836 */ /* 0x001fcc0000000000 */
[----:B------:R-:W0:Y:S02]  /*1cfd0*/  F2I.FTZ.U32.TRUNC.NTZ R3, R3 ;  /* 0x0000000300037305 */ /* 0x000e24000021f000 */
[----:B0-----:R-:W-:-:S04]  /*1cfe0*/  IMAD.MOV R10, RZ, RZ, -R3 ;  /* 0x000000ffff0a7224 */ /* 0x001fc800078e0a03 */
[----:B------:R-:W-:Y:S01]  /*1cff0*/  IMAD.MOV.U32 R9, RZ, RZ, R10 ;  /* 0x000000ffff097224 */ /* 0x000fe200078e000a */
[----:B------:R-:W-:-:S03]  /*1d000*/  IABS R10, R15 ;  /* 0x0000000f000a7213 */ /* 0x000fc60000000000 */
        /* <DEDUP_REMOVED lines=20> */
.L_x_1953:
[----:B------:R-:W-:Y:S02]  /*1d150*/  IMAD.MOV.U32 R17, RZ, RZ, RZ ;  /* 0x000000ffff117224 */ /* 0x000fe400078e00ff */
[----:B------:R-:W-:Y:S02]  /*1d160*/  IMAD.U32 R16, RZ, RZ, UR6 ;  /* 0x00000006ff107e24 */ /* 0x000fe4000f8e00ff */
[----:B------:R-:W-:-:S07]  /*1d170*/  IMAD.MOV.U32 R18, RZ, RZ, RZ ;  /* 0x000000ffff127224 */ /* 0x000fce00078e00ff */
.L_x_1958:
[----:B------:R-:W-:-:S13]  /*1d180*/  ISETP.NE.AND P0, PT, R5, RZ, PT ;  /* 0x000000ff0500720c */ /* 0x000fda0003f05270 */
[----:B------:R-:W0:Y:S01]  /*1d190*/  @!P0 S2R R3, SR_CgaCtaId ;  /* 0x0000000000038919 */ /* 0x000e220000008800 */
[----:B------:R-:W-:-:S04]  /*1d1a0*/  @!P0 MOV R2, 0x400 ;  /* 0x0000040000028802 */ /* 0x000fc80000000f00 */
[----:B0-----:R-:W-:-:S05]  /*1d1b0*/  @!P0 LEA R2, R3, R2, 0x18 ;  /* 0x0000000203028211 */ /* 0x001fca00078ec0ff */
[----:B------:R0:W-:Y:S01]  /*1d1c0*/  @!P0 STS.128 [R2+0x288d0], R16 ;  /* 0x0288d01002008388 */ /* 0x0001e20000000c00 */
[----:B------:R-:W-:Y:S06]  /*1d1d0*/  BAR.ARV 0x5, 0x180 ;  /* 0x0146000000007b1d */ /* 0x000fec0000002000 */
.L_x_1951:
[----:B------:R2:W-:Y:S01]  /*1d1e0*/  STL [R1+0x20], RZ ;  /* 0x000020ff01007387 */ /* 0x0005e20000100800 */
[----:B------:R-:W-:Y:S01]  /*1d1f0*/  ULDC UR4, c[0x0][0xc3c] ;  /* 0x00030f0000047ab9 */ /* 0x000fe20000000800 */
[----:B------:R-:W-:Y:S01]  /*1d200*/  IMAD.MOV.U32 R28, RZ, RZ, 0x1 ;  /* 0x00000001ff1c7424 */ /* 0x000fe200078e00ff */
[----:B-1----:R-:W-:Y:S01]  /*1d210*/  ISETP.GE.AND P0, PT, R19, UR4, PT ;  /* 0x0000000413007c0c */ /* 0x002fe2000bf06270 */
[----:B------:R-:W-:-:S12]  /*1d220*/  IMAD.MOV.U32 R24, RZ, RZ, RZ ;  /* 0x000000ffff187224 */ /* 0x000fd800078e00ff */
[----:B--2---:R-:W-:Y:S05]  /*1d230*/  @P0 BRA `(.L_x_1959) ;  /* 0x0000006400080947 */ /* 0x004fea0003800000 */
[----:B------:R-:W1:Y:S01]  /*1d240*/  S2UR UR5, SR_CgaCtaId ;  /* 0x00000000000579c3 */ /* 0x000e620000008800 */
[C---:B------:R-:W-:Y:S01]  /*1d250*/  SHF.L.U32 R31, R0.reuse, 0x3, RZ ;  /* 0x00000003001f7819 */ /* 0x040fe200000006ff */
[----:B------:R-:W-:Y:S01]  /*1d260*/  UMOV UR4, 0x400 ;  /* 0x0000040000047882 */ /* 0x000fe20000000000 */
[----:B0-----:R-:W-:Y:S01]  /*1d270*/  LOP3.LUT R2, R0, 0x7f, RZ, 0xc0, !PT ;  /* 0x0000007f00027812 */ /* 0x001fe200078ec0ff */
[----:B------:R0:W-:Y:S01]  /*1d280*/  STL [R1+0x20], RZ ;  /* 0x000020ff01007387 */ /* 0x0001e20000100800 */
[C---:B------:R-:W-:Y:S01]  /*1d290*/  LOP3.LUT R3, R31.reuse, 0x1f8, RZ, 0xc0, !PT ;  /* 0x000001f81f037812 */ /* 0x040fe200078ec0ff */
[----:B------:R-:W-:Y:S01]  /*1d2a0*/  BSSY B8, `(.L_x_1959) ;  /* 0x000063b000087945 */ /* 0x000fe20003800000 */
[----:B------:R-:W-:Y:S01]  /*1d2b0*/  LOP3.LUT R31, R31, 0x38, RZ, 0xc0, !PT ;  /* 0x000000381f1f7812 */ /* 0x000fe200078ec0ff */
[----:B------:R-:W-:Y:S01]  /*1d2c0*/  IMAD.SHL.U32 R36, R2, 0x8, RZ ;  /* 0x0000000802247824 */ /* 0x000fe200078e00ff */
[----:B------:R-:W-:Y:S01]  /*1d2d0*/  LOP3.LUT R3, R3, 0x38, R0, 0x78, !PT ;  /* 0x0000003803037812 */ /* 0x000fe200078e7800 */
[----:B------:R-:W-:Y:S01]  /*1d2e0*/  IMAD.SHL.U32 R0, R0, 0x10, RZ ;  /* 0x0000001000007824 */ /* 0x000fe200078e00ff */
[----:B------:R-:W-:Y:S01]  /*1d2f0*/  SHF.R.U32.HI R2, RZ, 0x3, R2 ;  /* 0x00000003ff027819 */ /* 0x000fe20000011602 */
[----:B------:R-:W-:Y:S01]  /*1d300*/  IMAD.MOV.U32 R29, RZ, RZ, 0x1 ;  /* 0x00000001ff1d7424 */ /* 0x000fe200078e00ff */
[----:B------:R-:W-:Y:S01]  /*1d310*/  LOP3.LUT R36, R3, 0x200, R36, 0xf8, !PT ;  /* 0x0000020003247812 */ /* 0x000fe200078ef824 */
[----:B------:R-:W-:Y:S01]  /*1d320*/  IMAD.MOV.U32 R26, RZ, RZ, RZ ;  /* 0x000000ffff1a7224 */ /* 0x000fe200078e00ff */
[----:B------:R-:W-:Y:S01]  /*1d330*/  LOP3.LUT R0, R0, 0x70, RZ, 0xc0, !PT ;  /* 0x0000007000007812 */ /* 0x000fe200078ec0ff */
[----:B------:R-:W-:Y:S01]  /*1d340*/  IMAD.MOV.U32 R24, RZ, RZ, RZ ;  /* 0x000000ffff187224 */ /* 0x000fe200078e00ff */
[----:B------:R-:W-:Y:S01]  /*1d350*/  MOV R28, 0x1 ;  /* 0x00000001001c7802 */ /* 0x000fe20000000f00 */
[----:B------:R-:W-:Y:S01]  /*1d360*/  ULOP3.LUT UR38, UR36, 0x2, URZ, 0xfc, !UPT ;  /* 0x0000000224267892 */ /* 0x000fe2000f8efc3f */
[----:B------:R-:W-:Y:S01]  /*1d370*/  LOP3.LUT R2, R2, R0, RZ, 0xfc, !PT ;  /* 0x0000000002027212 */ /* 0x000fe200078efcff */
[----:B------:R-:W-:Y:S01]  /*1d380*/  ULDC.64 UR40, c[0x0][0x198] ;  /* 0x0000660000287ab9 */ /* 0x000fe20000000a00 */
[----:B------:R-:W-:Y:S01]  /*1d390*/  LOP3.LUT R30, R31, 0x40, RZ, 0xfc, !PT ;  /* 0x000000401f1e7812 */ /* 0x000fe200078efcff */
[----:B------:R-:W-:Y:S01]  /*1d3a0*/  ULDC UR37, c[0x0][0xc] ;  /* 0x0000030000257ab9 */ /* 0x000fe20000000800 */
[----:B-1----:R-:W-:-:S06]  /*1d3b0*/  ULEA UR4, UR5, UR4, 0x18 ;  /* 0x0000000405047291 */ /* 0x002fcc000f8ec03f */
[----:B------:R-:W-:-:S04]  /*1d3c0*/  IMAD.U32 R22, RZ, RZ, UR4 ;  /* 0x00000004ff167e24 */ /* 0x000fc8000f8e00ff */
[----:B------:R-:W-:-:S05]  /*1d3d0*/  IMAD R0, R36, 0x2, R22 ;  /* 0x0000000224007824 */ /* 0x000fca00078e0216 */
[----:B------:R0:W-:Y:S02]  /*1d3e0*/  STL [R1+0xc], R0 ;  /* 0x00000c0001007387 */ /* 0x0001e40000100800 */
.L_x_2074:
[----:B------:R-:W-:Y:S05]  /*1d3f0*/  YIELD ;  /* 0x0000000000007946 */ /* 0x000fea0003800000 */
[----:B------:R-:W-:Y:S01]  /*1d400*/  ULDC.64 UR4, c[0x0][0xa28] ;  /* 0x00028a0000047ab9 */ /* 0x000fe20000000a00 */
[----:B------:R-:W-:Y:S01]  /*1d410*/  IMAD.MOV.U32 R11, RZ, RZ, RZ ;  /* 0x000000ffff0b7224 */ /* 0x000fe200078e00ff */
[----:B------:R-:W-:Y:S01]  /*1d420*/  ISETP.NE.U32.AND P0, PT, RZ, UR4, PT ;  /* 0x00000004ff007c0c */ /* 0x000fe2000bf05070 */
[----:B-1----:R-:W1:Y:S01]  /*1d430*/  LDC.64 R4, c[0x0][0xa00] ;  /* 0x00028000ff047b82 */ /* 0x002e620000000a00 */
[----:B------:R-:W-:Y:S01]  /*1d440*/  IMAD.MOV.U32 R8, RZ, RZ, RZ ;  /* 0x000000ffff087224 */ /* 0x000fe200078e00ff */
[----:B------:R-:W-:Y:S01]  /*1d450*/  ULDC.64 UR6, c[0x0][0xa10] ;  /* 0x0002840000067ab9 */ /* 0x000fe20000000a00 */
[----:B------:R-:W-:Y:S01]  /*1d460*/  ISETP.NE.AND.EX P0, PT, RZ, UR5, PT, P0 ;  /* 0x00000005ff007c0c */ /* 0x000fe2000bf05300 */
[----:B------:R-:W-:-:S12]  /*1d470*/  ULDC.64 UR4, c[0x0][0xa18] ;  /* 0x0002860000047ab9 */ /* 0x000fd80000000a00 */
[----:B------:R-:W2:Y:S02]  /*1d480*/  @P0 LDC.64 R2, c[0x0][0xa28] ;  /* 0x00028a00ff020b82 */ /* 0x000ea40000000a00 */
[----:B--2---:R-:W-:-:S05]  /*1d490*/  @P0 IMAD.WIDE R2, R19, 0x4, R2 ;  /* 0x0000000413020825 */ /* 0x004fca00078e0202 */
[----:B---3--:R2:W3:Y:S01]  /*1d4a0*/  @P0 LDG.E R11, desc[UR54][R2.64] ;  /* 0x00000036020b0981 */ /* 0x0084e2000c1e1900 */
[----:B------:R-:W-:Y:S01]  /*1d4b0*/  ISETP.NE.U32.AND P0, PT, RZ, UR4, PT ;  /* 0x00000004ff007c0c */ /* 0x000fe2000bf05070 */
[----:B-1----:R-:W-:Y:S01]  /*1d4c0*/  IMAD.WIDE R4, R19, 0x4, R4 ;  /* 0x0000000413047825 */ /* 0x002fe200078e0204 */
[----:B------:R-:W-:Y:S02]  /*1d4d0*/  ISETP.NE.U32.AND P1, PT, RZ, UR6, PT ;  /* 0x00000006ff007c0c */ /* 0x000fe4000bf25070 */
[----:B------:R-:W-:Y:S01]  /*1d4e0*/  ISETP.NE.AND.EX P2, PT, RZ, UR5, PT, P0 ;  /* 0x00000005ff007c0c */ /* 0x000fe2000bf45300 */
[----:B------:R-:W-:Y:S01]  /*1d4f0*/  ULDC.64 UR4, c[0x0][0xa00] ;  /* 0x0002800000047ab9 */ /* 0x000fe20000000a00 */
[----:B------:R-:W-:Y:S01]  /*1d500*/  ISETP.NE.AND.EX P1, PT, RZ, UR7, PT, P1 ;  /* 0x00000007ff007c0c */ /* 0x000fe2000bf25310 */
[----:B0-----:R-:W-:Y:S01]  /*1d510*/  IMAD.MOV.U32 R0, RZ, RZ, RZ ;  /* 0x000000ffff007224 */ /* 0x001fe200078e00ff */
[----:B------:R-:W-:Y:S01]  /*1d520*/  ISETP.NE.U32.AND P0, PT, RZ, UR4, PT ;  /* 0x00000004ff007c0c */ /* 0x000fe2000bf05070 */
[----:B--2---:R-:W0:Y:S03]  /*1d530*/  LDC.64 R2, c[0x0][0xa10] ;  /* 0x00028400ff027b82 */ /* 0x004e260000000a00 */
[----:B------:R-:W-:-:S05]  /*1d540*/  ISETP.NE.AND.EX P0, PT, RZ, UR5, PT, P0 ;  /* 0x00000005ff007c0c */ /* 0x000fca000bf05300 */
[----:B------:R-:W1:Y:S08]  /*1d550*/  @P2 LDC.64 R6, c[0x0][0xa18] ;  /* 0x00028600ff062b82 */ /* 0x000e700000000a00 */
[----:B------:R-:W2:Y:S01]  /*1d560*/  @P0 LDG.E R8, desc[UR54][R4.64] ;  /* 0x0000003604080981 */ /* 0x000ea2000c1e1900 */
[----:B0-----:R-:W-:-:S05]  /*1d570*/  IMAD.WIDE R2, R19, 0x4, R2 ;  /* 0x0000000413027825 */ /* 0x001fca00078e0202 */
[----:B------:R-:W5:Y:S01]  /*1d580*/  @P1 LDG.E R0, desc[UR54][R2.64] ;  /* 0x0000003602001981 */ /* 0x000f62000c1e1900 */
[----:B------:R-:W-:Y:S02]  /*1d590*/  ULDC UR4, c[0x0][0x288] ;  /* 0x0000a20000047ab9 */ /* 0x000fe40000000800 */
[----:B------:R-:W-:Y:S01]  /*1d5a0*/  IMAD.U32 R33, RZ, RZ, UR4 ;  /* 0x00000004ff217e24 */ /* 0x000fe2000f8e00ff */
[----:B------:R-:W-:Y:S02]  /*1d5b0*/  ULDC.64 UR4, c[0x0][0x418] ;  /* 0x0001060000047ab9 */ /* 0x000fe40000000a00 */
[----:B------:R-:W-:-:S03]  /*1d5c0*/  UISETP.NE.U32.AND UP0, UPT, UR4, URZ, UPT ;  /* 0x0000003f0400728c */ /* 0x000fc6000bf05070 */
[----:B------:R-:W-:Y:S01]  /*1d5d0*/  ULDC UR4, c[0x0][0x424] ;  /* 0x0001090000047ab9 */ /* 0x000fe20000000800 */
[----:B------:R-:W-:Y:S01]  /*1d5e0*/  UISETP.NE.AND.EX UP0, UPT, UR5, URZ, UPT, UP0 ;  /* 0x0000003f0500728c */ /* 0x000fe2000bf05300 */
[----:B-1----:R-:W-:Y:S02]  /*1d5f0*/  @P2 IMAD.WIDE R6, R19, 0x4, R6 ;  /* 0x0000000413062825 */ /* 0x002fe400078e0206 */
[----:B------:R-:W-:Y:S01]  /*1d600*/  ULDC UR5, c[0x0][0x2f0] ;  /* 0x0000bc0000057ab9 */ /* 0x000fe20000000800 */
[----:B------:R-:W-:Y:S02]  /*1d610*/  USEL UR4, UR4, 0x1, UP0 ;  /* 0x0000000104047887 */ /* 0x000fe40008000000 */
[----:B------:R0:W5:Y:S02]  /*1d620*/  @P2 LDG.E R33, desc[UR54][R6.64] ;  /* 0x0000003606212981 */ /* 0x000164000c1e1900 */
[----:B------:R-:W-:-:S03]  /*1d630*/  UIMAD UR4, UR4, UR5, URZ ;  /* 0x00000005040472a4 */ /* 0x000fc6000f8e023f */
[----:B------:R-:W-:-:S03]  /*1d640*/  ULDC UR5, c[0x0][0x348] ;  /* 0x0000d20000057ab9 */ /* 0x000fc60000000800 */
[----:B------:R-:W-:Y:S01]  /*1d650*/  MOV R10, UR4 ;  /* 0x00000004000a7c02 */ /* 0x000fe20008000f00 */
[----:B0-----:R-:W-:Y:S01]  /*1d660*/  IMAD.U32 R6, RZ, RZ, UR5 ;  /* 0x00000005ff067e24 */ /* 0x001fe2000f8e00ff */
[----:B---3--:R0:W-:Y:S04]  /*1d670*/  STL [R1+0x4], R11 ;  /* 0x0000040b01007387 */ /* 0x0081e80000100800 */
[----:B--2---:R0:W-:Y:S01]  /*1d680*/  STL [R1+0x10], R8 ;  /* 0x0000100801007387 */ /* 0x0041e20000100800 */
[----:B------:R-:W-:Y:S05]  /*1d690*/  @P2 BRA `(.L_x_1960) ;  /* 0x0000000000102947 */ /* 0x000fea0003800000 */
[----:B------:R-:W-:Y:S05]  /*1d6a0*/  @!P0 BRA `(.L_x_1960) ;  /* 0x00000000000c8947 */ /* 0x000fea0003800000 */
[----:B0-----:R-:W2:Y:S04]  /*1d6b0*/  LDG.E R8, desc[UR54][R4.64] ;  /* 0x0000003604087981 */ /* 0x001ea8000c1e1900 */
[----:B-----5:R-:W2:Y:S02]  /*1d6c0*/  LDG.E R33, desc[UR54][R4.64+0x4] ;  /* 0x0000043604217981 */ /* 0x020ea4000c1e1900 */
[----:B--2---:R-:W-:-:S07]  /*1d6d0*/  IMAD.IADD R33, R33, 0x1, -R8 ;  /* 0x0000000121217824 */ /* 0x004fce00078e0a08 */
.L_x_1960:
[----:B------:R-:W-:Y:S02]  /*1d6e0*/  ULDC.64 UR4, c[0x0][0xa20] ;  /* 0x0002880000047ab9 */ /* 0x000fe40000000a00 */
[----:B------:R-:W-:-:S04]  /*1d6f0*/  ISETP.NE.U32.AND P0, PT, RZ, UR4, PT ;  /* 0x00000004ff007c0c */ /* 0x000fc8000bf05070 */
[----:B------:R-:W-:-:S13]  /*1d700*/  ISETP.NE.AND.EX P0, PT, RZ, UR5, PT, P0 ;  /* 0x00000005ff007c0c */ /* 0x000fda000bf05300 */
[----:B------:R-:W-:Y:S05]  /*1d710*/  @!P0 BRA `(.L_x_1961) ;  /* 0x0000000000108947 */ /* 0x000fea0003800000 */
[----:B------:R-:W1:Y:S02]  /*1d720*/  LDC.64 R4, c[0x0][0xa20] ;  /* 0x00028800ff047b82 */ /* 0x000e640000000a00 */
[----:B-1----:R-:W-:-:S05]  /*1d730*/  IMAD.WIDE R4, R19, 0x4, R4 ;  /* 0x0000000413047825 */ /* 0x002fca00078e0204 */
[----:B------:R1:W5:Y:S01]  /*1d740*/  LDG.E R10, desc[UR54][R4.64] ;  /* 0x00000036040a7981 */ /* 0x000362000c1e1900 */
[----:B------:R-:W-:Y:S05]  /*1d750*/  BRA `(.L_x_1962) ;  /* 0x0000000000247947 */ /* 0x000fea0003800000 */
.L_x_1961:
[----:B------:R-:W-:Y:S02]  /*1d760*/  ULDC.64 UR4, c[0x0][0xa08] ;  /* 0x0002820000047ab9 */ /* 0x000fe40000000a00 */
[----:B------:R-:W-:-:S04]  /*1d770*/  ISETP.NE.U32.AND P0, PT, RZ, UR4, PT ;  /* 0x00000004ff007c0c */ /* 0x000fc8000bf05070 */
[----:B------:R-:W-:-:S13]  /*1d780*/  ISETP.NE.AND.EX P0, PT, RZ, UR5, PT, P0 ;  /* 0x00000005ff007c0c */ /* 0x000fda000bf05300 */
[----:B------:R-:W-:Y:S05]  /*1d790*/  @!P0 BRA `(.L_x_1962) ;  /* 0x0000000000148947 */ /* 0x000fea0003800000 */
[----:B------:R-:W1:Y:S02]  /*1d7a0*/  LDC.64 R4, c[0x0][0xa08] ;  /* 0x00028200ff047b82 */ /* 0x000e640000000a00 */
[----:B-1----:R-:W-:-:S05]  /*1d7b0*/  IMAD.WIDE R4, R19, 0x4, R4 ;  /* 0x0000000413047825 */ /* 0x002fca00078e0204 */
[----:B------:R-:W2:Y:S04]  /*1d7c0*/  LDG.E R10, desc[UR54][R4.64] ;  /* 0x00000036040a7981 */ /* 0x000ea8000c1e1900 */
[----:B------:R-:W2:Y:S02]  /*1d7d0*/  LDG.E R7, desc[UR54][R4.64+0x4] ;  /* 0x0000043604077981 */ /* 0x000ea4000c1e1900 */
[----:B--2---:R-:W-:-:S07]  /*1d7e0*/  IMAD.IADD R10, R7, 0x1, -R10 ;  /* 0x00000001070a7824 */ /* 0x004fce00078e0a0a */
.L_x_1962:
[----:B-1----:R-:W2:Y:S01]  /*1d7f0*/  @P1 LDG.E R5, desc[UR54][R2.64] ;  /* 0x0000003602051981 */ /* 0x002ea2000c1e1900 */
[----:B------:R-:W1:Y:S03]  /*1d800*/  LDC R7, c[0x0][0x448] ;  /* 0x00011200ff077b82 */ /* 0x000e660000000800 */
[----:B------:R3:W2:Y:S01]  /*1d810*/  @P1 LDG.E R4, desc[UR54][R2.64+0x4] ;  /* 0x0000043602041981 */ /* 0x0006a2000c1e1900 */
[----:B------:R-:W-:Y:S02]  /*1d820*/  IMAD.SHL.U32 R27, R17, 0x80, RZ ;  /* 0x00000080111b7824 */ /* 0x000fe400078e00ff */
[----:B-----5:R-:W-:Y:S02]  /*1d830*/  IMAD.IADD R10, R10, 0x1, -R11 ;  /* 0x000000010a0a7824 */ /* 0x020fe400078e0a0b */
[----:B---3--:R-:W3:Y:S01]  /*1d840*/  LDC.64 R2, c[0x0][0x9e0] ;  /* 0x00027800ff027b82 */ /* 0x008ee20000000a00 */
[----:B-1----:R-:W-:Y:S01]  /*1d850*/  ISETP.NE.AND P2, PT, R7, 0x1, PT ;  /* 0x000000010700780c */ /* 0x002fe20003f45270 */
[----:B------:R-:W-:-:S12]  /*1d860*/  VIADD R7, R27, 0x7f ;  /* 0x0000007f1b077836 */ /* 0x000fd80000000000 */
[----:B0-----:R-:W0:Y:S01]  /*1d870*/  @P2 LDC R8, c[0x0][0x44c] ;  /* 0x00011300ff082b82 */ /* 0x001e220000000800 */
[----:B---3--:R-:W-:-:S07]  /*1d880*/  ISETP.GE.AND P3, PT, R3, 0x1, PT ;  /* 0x000000010300780c */ /* 0x008fce0003f66270 */
[----:B------:R-:W1:Y:S01]  /*1d890*/  @P2 LDC R9, c[0x0][0x450] ;  /* 0x00011400ff092b82 */ /* 0x000e620000000800 */
[----:B--2---:R-:W-:Y:S02]  /*1d8a0*/  @P1 IMAD.IADD R6, R4, 0x1, -R5 ;  /* 0x0000000104061824 */ /* 0x004fe400078e0a05 */
[----:B0-----:R-:W-:-:S03]  /*1d8b0*/  @P2 IMAD.HI.U32 R4, R7, R8, RZ ;  /* 0x0000000807042227 */ /* 0x001fc600078e00ff */
[----:B------:R-:W-:Y:S02]  /*1d8c0*/  IADD3 R37, R10, R6, RZ ;  /* 0x000000060a257210 */ /* 0x000fe40007ffe0ff */
[----:B-1----:R-:W-:Y:S02]  /*1d8d0*/  @P2 SHF.R.U32.HI R7, RZ, R9, R4 ;  /* 0x00000009ff072219 */ /* 0x002fe40000011604 */
[C---:B------:R-:W-:Y:S01]  /*1d8e0*/  IADD3 R8, R37.reuse, 0x1, -R33 ;  /* 0x0000000125087810 */ /* 0x040fe20007ffe821 */
[----:B------:R-:W-:-:S04]  /*1d8f0*/  VIADD R4, R37, 0x7f ;  /* 0x0000007f25047836 */ /* 0x000fc80000000000 */
[----:B------:R-:W-:Y:S01]  /*1d900*/  IMAD.IADD R7, R8, 0x1, R7 ;  /* 0x0000000108077824 */ /* 0x000fe200078e0207 */
[----:B------:R-:W-:-:S03]  /*1d910*/  SHF.R.S32.HI R5, RZ, 0x1f, R4 ;  /* 0x0000001fff057819 */ /* 0x000fc60000011404 */
[----:B------:R-:W-:Y:S01]  /*1d920*/  IMAD.IADD R2, R7, 0x1, R2 ;  /* 0x0000000107027824 */ /* 0x000fe200078e0202 */
[----:B------:R-:W-:-:S04]  /*1d930*/  LEA.HI R5, R5, R4, RZ, 0x7 ;  /* 0x0000000405057211 */ /* 0x000fc800078f38ff */
        /* <DEDUP_REMOVED lines=13> */
.L_x_1965:
[----:B------:R-:W-:-:S13]  /*1da10*/  ISETP.NE.AND P0, PT, R3, 0x1, PT ;  /* 0x000000010300780c */ /* 0x000fda0003f05270 */
[----:B------:R-:W0:Y:S02]  /*1da20*/  @P0 LDC.64 R4, c[0x0][0x9e8] ;  /* 0x00027a00ff040b82 */ /* 0x000e240000000a00 */
[----:B0-----:R-:W-:-:S05]  /*1da30*/  @P0 IMAD.HI.U32 R4, R11, R4, RZ ;  /* 0x000000040b040227 */ /* 0x001fca00078e00ff */
[----:B------:R-:W-:-:S07]  /*1da40*/  @P0 SHF.R.U32.HI R11, RZ, R5, R4 ;  /* 0x00000005ff0b0219 */ /* 0x000fce0000011604 */
.L_x_1966:
[----:B------:R-:W-:Y:S05]  /*1da50*/  BSYNC B0 ;  /* 0x0000000000007941 */ /* 0x000fea0003800000 */
.L_x_1964:
[----:B------:R-:W-:-:S05]  /*1da60*/  IMAD R11, R11, R3, R3 ;  /* 0x000000030b0b7224 */ /* 0x000fca00078e0203 */
[----:B------:R-:W-:-:S07]  /*1da70*/  VIMNMX R2, R2, R11, PT ;  /* 0x0000000b02027248 */ /* 0x000fce0003fe0100 */
.L_x_1963:
[----:B------:R-:W0:Y:S01]  /*1da80*/  @P2 LDC R4, c[0x0][0x44c] ;  /* 0x00011300ff042b82 */ /* 0x000e220000000800 */
[----:B------:R-:W-:Y:S01]  /*1da90*/  IADD3 R7, R37, -R33, RZ ;  /* 0x8000002125077210 */ /* 0x000fe20007ffe0ff */
        /* <DEDUP_REMOVED lines=18> */
.L_x_1969:
[----:B------:R-:W-:-:S13]  /*1dbc0*/  ISETP.NE.AND P0, PT, R3, 0x1, PT ;  /* 0x000000010300780c */ /* 0x000fda0003f05270 */
[----:B------:R-:W0:Y:S02]  /*1dbd0*/  @P0 LDC.64 R4, c[0x0][0x9e8] ;  /* 0x00027a00ff040b82 */ /* 0x000e240000000a00 */
[----:B0-----:R-:W-:-:S05]  /*1dbe0*/  @P0 IMAD.HI.U32 R4, R12, R4, RZ ;  /* 0x000000040c040227 */ /* 0x001fca00078e00ff */
[----:B------:R-:W-:-:S07]  /*1dbf0*/  @P0 SHF.R.U32.HI R12, RZ, R5, R4 ;  /* 0x00000005ff0c0219 */ /* 0x000fce0000011604 */
.L_x_1970:
[----:B------:R-:W-:Y:S05]  /*1dc00*/  BSYNC B0 ;  /* 0x0000000000007941 */ /* 0x000fea0003800000 */
.L_x_1968:
[----:B------:R-:W-:-:S05]  /*1dc10*/  IMAD R12, R12, R3, RZ ;  /* 0x000000030c0c7224 */ /* 0x000fca00078e02ff */
[----:B------:R-:W-:-:S07]  /*1dc20*/  VIMNMX R11, R11, R12, !PT ;  /* 0x0000000c0b0b7248 */ /* 0x000fce0007fe0100 */
.L_x_1967:
[----:B------:R-:W-:Y:S01]  /*1dc30*/  VIADD R2, R2, 0x7f ;  /* 0x0000007f02027836 */ /* 0x000fe20000000000 */
[----:B------:R-:W-:Y:S04]  /*1dc40*/  BSSY B0, `(.L_x_1971) ;  /* 0x000011b000007945 */ /* 0x000fe80003800000 */
[----:B------:R-:W-:-:S04]  /*1dc50*/  SHF.R.S32.HI R3, RZ, 0x1f, R2 ;  /* 0x0000001fff037819 */ /* 0x000fc80000011402 */
[----:B------:R-:W-:Y:S02]  /*1dc60*/  LEA.HI R3, R3, R2, RZ, 0x7 ;  /* 0x0000000203037211 */ /* 0x000fe400078f38ff */
[----:B------:R-:W-:-:S04]  /*1dc70*/  SHF.R.S32.HI R2, RZ, 0x1f, R11 ;  /* 0x0000001fff027819 */ /* 0x000fc8000001140b */
[----:B------:R-:W-:Y:S02]  /*1dc80*/  LEA.HI R11, R2, R11, RZ, 0x7 ;  /* 0x0000000b020b7211 */ /* 0x000fe400078f38ff */
[----:B------:R-:W-:Y:S02]  /*1dc90*/  SHF.R.S32.HI R2, RZ, 0x7, R3 ;  /* 0x00000007ff027819 */ /* 0x000fe40000011403 */
[----:B------:R-:W-:Y:S02]  /*1dca0*/  SHF.R.S32.HI R11, RZ, 0x7, R11 ;  /* 0x00000007ff0b7819 */ /* 0x000fe4000001140b */
[----:B------:R-:W-:Y:S02]  /*1dcb0*/  VIMNMX R3, R9, R2, PT ;  /* 0x0000000209037248 */ /* 0x000fe40003fe0100 */
[----:B------:R-:W-:-:S03]  /*1dcc0*/  VIMNMX R11, RZ, R11, !PT ;  /* 0x0000000bff0b7248 */ /* 0x000fc60007fe0100 */
[--C-:B------:R-:W-:Y:S02]  /*1dcd0*/  IMAD R3, R3, 0x80, -R10.reuse ;  /* 0x0000008003037824 */ /* 0x100fe400078e0a0a */
[----:B------:R-:W-:-:S03]  /*1dce0*/  IMAD R11, R11, 0x80, -R10 ;  /* 0x000000800b0b7824 */ /* 0x000fc600078e0a0a */
[----:B------:R-:W-:Y:S02]  /*1dcf0*/  VIMNMX R2, R3, R6, PT ;  /* 0x0000000603027248 */ /* 0x000fe40003fe0100 */
[----:B------:R-:W-:-:S04]  /*1dd00*/  VIMNMX R11, RZ, R11, !PT ;  /* 0x0000000bff0b7248 */ /* 0x000fc80007fe0100 */
[----:B------:R-:W-:Y:S02]  /*1dd10*/  ISETP.GT.AND P0, PT, R2, R11, PT ;  /* 0x0000000b0200720c */ /* 0x000fe40003f04270 */
[----:B------:R-:W-:-:S04]  /*1dd20*/  SHF.R.U32.HI R5, RZ, 0x7, R11 ;  /* 0x00000007ff057819 */ /* 0x000fc8000001160b */
[----:B------:R-:W-:-:S07]  /*1dd30*/  MOV R6, R5 ;  /* 0x0000000500067202 */ /* 0x000fce0000000f00 */
[----:B------:R-:W-:-:S05]  /*1dd40*/  @P0 VIADD R2, R2, 0x7f ;  /* 0x0000007f02020836 */ /* 0x000fca0000000000 */
[----:B------:R-:W-:-:S04]  /*1dd50*/  @P0 SHF.R.S32.HI R3, RZ, 0x1f, R2 ;  /* 0x0000001fff030819 */ /* 0x000fc80000011402 */
[----:B------:R-:W-:-:S04]  /*1dd60*/  @P0 LEA.HI R3, R3, R2, RZ, 0x7 ;  /* 0x0000000203030211 */ /* 0x000fc800078f38ff */
        /* <DEDUP_REMOVED lines=11> */
.L_x_2204:
[----:B-1----:R-:W-:Y:S02]  /*1de20*/  ISETP.NE.AND P0, PT, R14, RZ, PT ;  /* 0x000000ff0e00720c */ /* 0x002fe40003f05270 */
[----:B------:R-:W-:-:S11]  /*1de30*/  PLOP3.LUT P6, PT, PT, PT, PT, 0x8, 0x0 ;  /* 0x000000000000781c */ /* 0x000fd60003fce170 */
[----:B------:R-:W-:Y:S05]  /*1de40*/  @P0 BRA `(.L_x_1974) ;  /* 0x00000000000c0947 */ /* 0x000fea0003800000 */
[----:B------:R-:W-:-:S03]  /*1de50*/  UMOV UR4, 0xffffffff ;  /* 0xffffffff00047882 */ /* 0x000fc60000000000 */
[----:B------:R-:W-:Y:S05]  /*1de60*/  BRA.DIV UR4, `(.L_x_1975) ;  /* 0x0000008604687947 */ /* 0x000fea000b800000 */
[----:B------:R-:W-:-:S13]  /*1de70*/  ELECT P6, URZ, PT ;  /* 0x00000000003f782f */ /* 0x000fda00038c0000 */
.L_x_1974:
        /* <DEDUP_REMOVED lines=9> */
.L_x_2207:
[----:B------:R-:W-:Y:S05]  /*1df10*/  BSYNC B1 ;  /* 0x0000000000017941 */ /* 0x000fea0003800000 */
.L_x_1976:
        /* <DEDUP_REMOVED lines=10> */
.L_x_2208:
[----:B------:R-:W-:Y:S05]  /*1dfc0*/  BSYNC B2 ;  /* 0x0000000000027941 */ /* 0x000fea0003800000 */
.L_x_1980:
[----:B------:R-:W-:Y:S04]  /*1dfd0*/  BSSY B2, `(.L_x_1982) ;  /* 0x0000009000027945 */ /* 0x000fe80003800000 */
[----:B------:R-:W-:Y:S05]  /*1dfe0*/  @P1 BRA `(.L_x_1983) ;  /* 0x00000000001c1947 */ /* 0x000fea0003800000 */
[----:B0-----:R-:W0:Y:S01]  /*1dff0*/  S2R R3, SR_TID.X ;  /* 0x0000000000037919 */ /* 0x001e220000002100 */
[----:B------:R-:W-:-:S04]  /*1e000*/  IMAD.MOV.U32 R2, RZ, RZ, 0x8000 ;  /* 0x00008000ff027424 */ /* 0x000fc800078e00ff */
[----:B------:R2:W-:Y:S01]  /*1e010*/  SYNCS.ARRIVE.TRANS64 RZ, [R11+URZ+0x28890], R2 ;  /* 0x028890020bff79a7 */ /* 0x0005e2000800003f */
[----:B0-----:R-:W-:-:S04]  /*1e020*/  LOP3.LUT R3, R3, 0x1f, RZ, 0xc0, !PT ;  /* 0x0000001f03037812 */ /* 0x001fc800078ec0ff */
[----:B------:R-:W-:-:S13]  /*1e030*/  ISETP.NE.AND P0, PT, R3, RZ, PT ;  /* 0x000000ff0300720c */ /* 0x000fda0003f05270 */
[----:B--2---:R-:W-:Y:S05]  /*1e040*/  @!P0 BRA `(.L_x_1983) ;  /* 0x0000000000048947 */ /* 0x004fea0003800000 */
[----:B------:R-:W-:Y:S01]  /*1e050*/  BPT.TRAP 0x1 ;  /* 0x000000040000795c */ /* 0x000fe20000300000 */
.L_x_1983:
[----:B------:R-:W-:Y:S05]  /*1e060*/  BSYNC B2 ;  /* 0x0000000000027941 */ /* 0x000fea0003800000 */
.L_x_1982:
[----:B------:R-:W-:Y:S01]  /*1e070*/  IMAD.MOV.U32 R15, RZ, RZ, RZ ;  /* 0x000000ffff0f7224 */ /* 0x000fe200078e00ff */
[----:B------:R-:W-:Y:S01]  /*1e080*/  UIADD3 UR4, UP0, UR40, 0x570, URZ ;  /* 0x0000057028047890 */ /* 0x000fe2000ff1e03f */
[----:B------:R-:W-:Y:S01]  /*1e090*/  IMAD R10, R6, 0x80, R0 ;  /* 0x00000080060a7824 */ /* 0x000fe200078e0200 */
[----:B------:R-:W-:Y:S01]  /*1e0a0*/  PLOP3.LUT P0, PT, PT, PT, PT, 0x80, 0x0 ;  /* 0x000000000000781c */ /* 0x000fe20003f0f070 */
[C---:B0-----:R-:W-:Y:S01]  /*1e0b0*/  IMAD R3, R26.reuse, 0x8000, R22 ;  /* 0x000080001a037824 */ /* 0x041fe200078e0216 */
[----:B------:R-:W-:Y:S01]  /*1e0c0*/  R2UR UR10, R15 ;  /* 0x000000000f0a72ca */ /* 0x000fe200000e0000 */
[----:B------:R-:W-:Y:S01]  /*1e0d0*/  IMAD.SHL.U32 R12, R26, 0x4000, RZ ;  /* 0x000040001a0c7824 */ /* 0x000fe200078e00ff */
[----:B------:R-:W-:Y:S01]  /*1e0e0*/  IADD3 R10, R10, -0x80, RZ ;  /* 0xffffff800a0a7810 */ /* 0x000fe20007ffe0ff */
[----:B------:R-:W-:Y:S01]  /*1e0f0*/  VIADD R2, R11, 0x28890 ;  /* 0x000288900b027836 */ /* 0x000fe20000000000 */
[----:B------:R-:W-:Y:S01]  /*1e100*/  UIADD3.X UR5, URZ, UR41, URZ, UP0, !UPT ;  /* 0x000000293f057290 */ /* 0x000fe200087fe43f */
[----:B------:R-:W-:Y:S01]  /*1e110*/  VIADD R13, R3, 0x18400 ;  /* 0x00018400030d7836 */ /* 0x000fe20000000000 */
[----:B------:R-:W-:Y:S01]  /*1e120*/  UMOV UR6, 0x0 ;  /* 0x0000000000067882 */ /* 0x000fe20000000000 */
[----:B------:R-:W-:-:S09]  /*1e130*/  UMOV UR7, 0x12f00000 ;  /* 0x12f0000000077882 */ /* 0x000fd20000000000 */
.L_x_1984:
        /* <DEDUP_REMOVED lines=10> */
[----:B------:R-:W-:Y:S01]  /*1e1e0*/  IMAD.MOV.U32 R13, RZ, RZ, 0x40 ;  /* 0x00000040ff0d7424 */ /* 0x000fe200078e00ff */
[----:B------:R-:W-:Y:S01]  /*1e1f0*/  PLOP3.LUT P0, PT, PT, PT, PT, 0x80, 0x0 ;  /* 0x000000000000781c */ /* 0x000fe20003f0f070 */
[----:B------:R-:W-:Y:S01]  /*1e200*/  VIADD R3, R3, 0x1c400 ;  /* 0x0001c40003037836 */ /* 0x000fe20000000000 */
[----:B------:R-:W-:Y:S01]  /*1e210*/  UMOV UR6, 0x0 ;  /* 0x0000000000067882 */ /* 0x000fe20000000000 */
[----:B------:R-:W-:Y:S01]  /*1e220*/  UMOV UR7, 0x12f00000 ;  /* 0x12f0000000077882 */ /* 0x000fe20000000000 */
[----:B------:R-:W-:-:S15]  /*1e230*/  R2UR UR10, R13 ;  /* 0x000000000d0a72ca */ /* 0x000fde00000e0000 */
.L_x_1985:
        /* <DEDUP_REMOVED lines=13> */
.L_x_2209:
[----:B------:R-:W-:Y:S05]  /*1e310*/  BSYNC B2 ;  /* 0x0000000000027941 */ /* 0x000fea0003800000 */
.L_x_1986:
[----:B------:R-:W-:Y:S01]  /*1e320*/  BSSY B2, `(.L_x_1988) ;  /* 0x000000b000027945 */ /* 0x000fe20003800000 */
[----:B------:R-:W-:Y:S01]  /*1e330*/  MOV R2, 0x0 ;  /* 0x0000000000027802 */ /* 0x000fe20000000f00 */
[----:B------:R-:W-:Y:S02]  /*1e340*/  IMAD.MOV.U32 R3, RZ, RZ, 0x12f00000 ;  /* 0x12f00000ff037424 */ /* 0x000fe400078e00ff */
        /* <DEDUP_REMOVED lines=8> */
.L_x_1989:
[----:B------:R-:W-:Y:S05]  /*1e3d0*/  BSYNC B2 ;  /* 0x0000000000027941 */ /* 0x000fea0003800000 */
.L_x_1988:
[----:B------:R-:W-:Y:S01]  /*1e3e0*/  R2UR UR10, R15 ;  /* 0x000000000f0a72ca */ /* 0x000fe200000e0000 */
[----:B------:R-:W-:Y:S01]  /*1e3f0*/  IMAD R12, R12, 0x2, R22 ;  /* 0x000000020c0c7824 */ /* 0x000fe200078e0216 */
[----:B------:R-:W-:Y:S01]  /*1e400*/  R2UR UR6, R2 ;  /* 0x00000000020672ca */ /* 0x000fe200000e0000 */
[----:B------:R-:W-:Y:S01]  /*1e410*/  UIADD3 UR4, UP0, UR40, 0x670, URZ ;  /* 0x0000067028047890 */ /* 0x000fe2000ff1e03f */
[----:B------:R-:W-:Y:S01]  /*1e420*/  R2UR UR7, R3 ;  /* 0x00000000030772ca */ /* 0x000fe200000e0000 */
[----:B01----:R-:W-:Y:S01]  /*1e430*/  VIADD R11, R11, 0x288b0 ;  /* 0x000288b00b0b7836 */ /* 0x003fe20000000000 */
[----:B------:R-:W-:Y:S01]  /*1e440*/  PLOP3.LUT P0, PT, PT, PT, PT, 0x80, 0x0 ;  /* 0x000000000000781c */ /* 0x000fe20003f0f070 */
[----:B------:R-:W-:Y:S01]  /*1e450*/  VIADD R14, R12, 0x400 ;  /* 0x000004000c0e7836 */ /* 0x000fe20000000000 */
[----:B------:R-:W-:-:S12]  /*1e460*/  UIADD3.X UR5, URZ, UR41, URZ, UP0, !UPT ;  /* 0x000000293f057290 */ /* 0x000fd800087fe43f */
.L_x_1990:
        /* <DEDUP_REMOVED lines=15> */
.L_x_1991:
        /* <DEDUP_REMOVED lines=10> */
.L_x_1979:
[----:B------:R-:W-:Y:S05]  /*1e600*/  BSYNC B1 ;  /* 0x0000000000017941 */ /* 0x000fea0003800000 */
.L_x_1978:
        /* <DEDUP_REMOVED lines=9> */
.L_x_2006:
[----:B------:R-:W-:Y:S05]  /*1e6a0*/  YIELD ;  /* 0x0000000000007946 */ /* 0x000fea0003800000 */
[----:B------:R-:W-:Y:S04]  /*1e6b0*/  BSSY B1, `(.L_x_1992) ;  /* 0x000006b000017945 */ /* 0x000fe80003800000 */
[----:B------:R-:W-:Y:S05]  /*1e6c0*/  @!P6 BRA `(.L_x_1993) ;  /* 0x0000000400a4e947 */ /* 0x000fea0003800000 */
[----:B------:R-:W-:Y:S01]  /*1e6d0*/  IMAD R12, R26, 0x8, R22 ;  /* 0x000000081a0c7824 */ /* 0x000fe200078e0216 */
[----:B------:R-:W-:Y:S01]  /*1e6e0*/  SHF.L.U32 R2, R29, 0x1f, RZ ;  /* 0x0000001f1d027819 */ /* 0x000fe200000006ff */
[----:B0-----:R-:W0:Y:S01]  /*1e6f0*/  S2R R3, SR_TID.X ;  /* 0x0000000000037919 */ /* 0x001e220000002100 */
[----:B------:R-:W-:Y:S02]  /*1e700*/  BSSY B2, `(.L_x_1994) ;  /* 0x0000005000027945 */ /* 0x000fe40003800000 */
[----:B------:R-:W1:Y:S01]  /*1e710*/  SYNCS.PHASECHK.TRANS64.TRYWAIT P1, [R12+URZ+0x288a0], R2 ;  /* 0x0288a0020c0075a7 */ /* 0x000e62000802017f */
[----:B0-----:R-:W-:-:S04]  /*1e720*/  LOP3.LUT R3, R3, 0x7f, RZ, 0xc0, !PT ;  /* 0x0000007f03037812 */ /* 0x001fc800078ec0ff */
[----:B------:R-:W-:Y:S01]  /*1e730*/  ISETP.NE.AND P2, PT, R3, RZ, PT ;  /* 0x000000ff0300720c */ /* 0x000fe20003f45270 */
[----:B-1----:R-:W-:-:S12]  /*1e740*/  @!P1 BRA `(.L_x_1995) ;  /* 0x0000007c008c9947 */ /* 0x002fd80003800000 */
.L_x_2210:
[----:B------:R-:W-:Y:S05]  /*1e750*/  BSYNC B2 ;  /* 0x0000000000027941 */ /* 0x000fea0003800000 */
.L_x_1994:
        /* <DEDUP_REMOVED lines=9> */
.L_x_1997:
[----:B------:R-:W-:Y:S05]  /*1e7f0*/  BSYNC B2 ;  /* 0x0000000000027941 */ /* 0x000fea0003800000 */
.L_x_1996:
[----:B------:R-:W-:Y:S01]  /*1e800*/  IMAD.MOV.U32 R11, RZ, RZ, RZ ;  /* 0x000000ffff0b7224 */ /* 0x000fe200078e00ff */
[----:B------:R-:W-:Y:S01]  /*1e810*/  UIADD3 UR4, UP0, UR40, 0x570, URZ ;  /* 0x0000057028047890 */ /* 0x000fe2000ff1e03f */
[----:B------:R-:W-:Y:S01]  /*1e820*/  IMAD R10, R26, 0x8000, R22 ;  /* 0x000080001a0a7824 */ /* 0x000fe200078e0216 */
[----:B------:R-:W-:Y:S01]  /*1e830*/  PLOP3.LUT P1, PT, PT, PT, PT, 0x80, 0x0 ;  /* 0x000000000000781c */ /* 0x000fe20003f2f070 */
[----:B------:R-:W-:Y:S01]  /*1e840*/  IMAD R6, R13, 0x80, R0 ;  /* 0x000000800d067824 */ /* 0x000fe200078e0200 */
[----:B------:R-:W-:Y:S01]  /*1e850*/  R2UR UR10, R11 ;  /* 0x000000000b0a72ca */ /* 0x000fe200000e0000 */
[----:B------:R-:W-:Y:S01]  /*1e860*/  VIADD R14, R10, 0x18400 ;  /* 0x000184000a0e7836 */ /* 0x000fe20000000000 */
[----:B------:R-:W-:Y:S01]  /*1e870*/  IADD3 R3, R12, 0x28890, RZ ;  /* 0x000288900c037810 */ /* 0x000fe20007ffe0ff */
[----:B------:R-:W-:Y:S01]  /*1e880*/  UIADD3.X UR5, URZ, UR41, URZ, UP0, !UPT ;  /* 0x000000293f057290 */ /* 0x000fe200087fe43f */
[----:B------:R-:W-:Y:S01]  /*1e890*/  UMOV UR6, 0x0 ;  /* 0x0000000000067882 */ /* 0x000fe20000000000 */
[----:B------:R-:W-:-:S10]  /*1e8a0*/  UMOV UR7, 0x12f00000 ;  /* 0x12f0000000077882 */ /* 0x000fd40000000000 */
.L_x_1998:
        /* <DEDUP_REMOVED lines=10> */
[----:B------:R-:W-:Y:S01]  /*1e950*/  IMAD.MOV.U32 R14, RZ, RZ, 0x40 ;  /* 0x00000040ff0e7424 */ /* 0x000fe200078e00ff */
[----:B------:R-:W-:Y:S01]  /*1e960*/  PLOP3.LUT P1, PT, PT, PT, PT, 0x80, 0x0 ;  /* 0x000000000000781c */ /* 0x000fe20003f2f070 */
[----:B------:R-:W-:Y:S01]  /*1e970*/  VIADD R15, R10, 0x1c400 ;  /* 0x0001c4000a0f7836 */ /* 0x000fe20000000000 */
[----:B------:R-:W-:Y:S01]  /*1e980*/  UMOV UR6, 0x0 ;  /* 0x0000000000067882 */ /* 0x000fe20000000000 */
[----:B------:R-:W-:Y:S01]  /*1e990*/  UMOV UR7, 0x12f00000 ;  /* 0x12f0000000077882 */ /* 0x000fe20000000000 */
[----:B------:R-:W-:-:S15]  /*1e9a0*/  R2UR UR10, R14 ;  /* 0x000000000e0a72ca */ /* 0x000fde00000e0000 */
.L_x_1999:
        /* <DEDUP_REMOVED lines=13> */
.L_x_2211:
[----:B------:R-:W-:Y:S05]  /*1ea80*/  BSYNC B2 ;  /* 0x0000000000027941 */ /* 0x000fea0003800000 */
.L_x_2000:
[----:B------:R-:W-:Y:S01]  /*1ea90*/  BSSY B2, `(.L_x_2002) ;  /* 0x000000b000027945 */ /* 0x000fe20003800000 */
[----:B01----:R-:W-:Y:S02]  /*1eaa0*/  IMAD.MOV.U32 R2, RZ, RZ, 0x0 ;  /* 0x00000000ff027424 */ /* 0x003fe400078e00ff */
[----:B------:R-:W-:Y:S01]  /*1eab0*/  IMAD.MOV.U32 R3, RZ, RZ, 0x12f00000 ;  /* 0x12f00000ff037424 */ /* 0x000fe200078e00ff */
[----:B------:R-:W-:Y:S06]  /*1eac0*/  @P2 BRA `(.L_x_2003) ;  /* 0x00000000001c2947 */ /* 0x000fec0003800000 */
[----:B------:R-:W0:Y:S01]  /*1ead0*/  S2R R17, SR_TID.X ;  /* 0x0000000000117919 */ /* 0x000e220000002100 */
[----:B------:R-:W-:-:S04]  /*1eae0*/  IMAD.MOV.U32 R15, RZ, RZ, 0x8000 ;  /* 0x00008000ff0f7424 */ /* 0x000fc800078e00ff */
[----:B------:R1:W-:Y:S01]  /*1eaf0*/  SYNCS.ARRIVE.TRANS64 RZ, [R12+URZ+0x288b0], R15 ;  /* 0x0288b00f0cff79a7 */ /* 0x0003e2000800003f */
[----:B0-----:R-:W-:-:S04]  /*1eb00*/  LOP3.LUT R17, R17, 0x1f, RZ, 0xc0, !PT ;  /* 0x0000001f11117812 */ /* 0x001fc800078ec0ff */
[----:B------:R-:W-:-:S13]  /*1eb10*/  ISETP.NE.AND P1, PT, R17, RZ, PT ;  /* 0x000000ff1100720c */ /* 0x000fda0003f25270 */
[----:B-1----:R-:W-:Y:S05]  /*1eb20*/  @!P1 BRA `(.L_x_2003) ;  /* 0x0000000000049947 */ /* 0x002fea0003800000 */
[----:B------:R-:W-:Y:S01]  /*1eb30*/  BPT.TRAP 0x1 ;  /* 0x000000040000795c */ /* 0x000fe20000300000 */
.L_x_2003:
[----:B------:R-:W-:Y:S05]  /*1eb40*/  BSYNC B2 ;  /* 0x0000000000027941 */ /* 0x000fea0003800000 */
.L_x_2002:
[----:B------:R-:W-:Y:S01]  /*1eb50*/  R2UR UR6, R2 ;  /* 0x00000000020672ca */ /* 0x000fe200000e0000 */
[----:B------:R-:W-:Y:S01]  /*1eb60*/  UIADD3 UR4, UP0, UR40, 0x670, URZ ;  /* 0x0000067028047890 */ /* 0x000fe2000ff1e03f */
[----:B------:R-:W-:Y:S02]  /*1eb70*/  R2UR UR7, R3 ;  /* 0x00000000030772ca */ /* 0x000fe400000e0000 */
[----:B------:R-:W-:Y:S01]  /*1eb80*/  R2UR UR10, R11 ;  /* 0x000000000b0a72ca */ /* 0x000fe200000e0000 */
[----:B------:R-:W-:Y:S01]  /*1eb90*/  VIADD R11, R10, 0x400 ;  /* 0x000004000a0b7836 */ /* 0x000fe20000000000 */
[----:B------:R-:W-:Y:S01]  /*1eba0*/  PLOP3.LUT P1, PT, PT, PT, PT, 0x80, 0x0 ;  /* 0x000000000000781c */ /* 0x000fe20003f2f070 */
[----:B------:R-:W-:Y:S01]  /*1ebb0*/  UIADD3.X UR5, URZ, UR41, URZ, UP0, !UPT ;  /* 0x000000293f057290 */ /* 0x000fe200087fe43f */
[----:B------:R-:W-:-:S11]  /*1ebc0*/  IADD3 R12, R12, 0x288b0, RZ ;  /* 0x000288b00c0c7810 */ /* 0x000fd60007ffe0ff */
.L_x_2004:
        /* <DEDUP_REMOVED lines=15> */
.L_x_2005:
        /* <DEDUP_REMOVED lines=10> */
.L_x_1993:
[----:B------:R-:W-:Y:S05]  /*1ed60*/  BSYNC B1 ;  /* 0x0000000000017941 */ /* 0x000fea0003800000 */
.L_x_1992:
[C---:B------:R-:W-:Y:S01]  /*1ed70*/  ISETP.GT.AND P2, PT, R13.reuse, R5, PT ;  /* 0x000000050d00720c */ /* 0x040fe20003f44270 */
[----:B------:R-:W-:Y:S02]  /*1ed80*/  VIADD R26, R26, 0x1 ;  /* 0x000000011a1a7836 */ /* 0x000fe40000000000 */
[----:B------:R-:W-:-:S03]  /*1ed90*/  VIADD R13, R13, 0xffffffff ;  /* 0xffffffff0d0d7836 */ /* 0x000fc60000000000 */
[----:B------:R-:W-:-:S04]  /*1eda0*/  ISETP.NE.AND P1, PT, R26, 0x2, PT ;  /* 0x000000021a00780c */ /* 0x000fc80003f25270 */
[----:B------:R-:W-:Y:S02]  /*1edb0*/  SEL R2, RZ, 0x1, P1 ;  /* 0x00000001ff027807 */ /* 0x000fe40000800000 */
[----:B------:R-:W-:Y:S02]  /*1edc0*/  SEL R26, R26, RZ, P1 ;  /* 0x000000ff1a1a7207 */ /* 0x000fe40000800000 */
[----:B------:R-:W-:Y:S01]  /*1edd0*/  LOP3.LUT R29, R29, R2, RZ, 0x3c, !PT ;  /* 0x000000021d1d7212 */ /* 0x000fe200078e3cff */
[----:B------:R-:W-:Y:S06]  /*1ede0*/  @P2 BRA `(.L_x_2006) ;  /* 0xfffffff8002c2947 */ /* 0x000fec000383ffff */
.L_x_1972:
[----:B------:R-:W-:Y:S05]  /*1edf0*/  BSYNC B0 ;  /* 0x0000000000007941 */ /* 0x000fea0003800000 */
.L_x_1971:
[----:B------:R-:W1:Y:S01]  /*1ee00*/  LDC R0, c[0x0][0x448] ;  /* 0x00011200ff007b82 */ /* 0x000e620000000800 */
[----:B------:R-:W-:Y:S01]  /*1ee10*/  VIADD R5, R27, 0x7f ;  /* 0x0000007f1b057836 */ /* 0x000fe20000000000 */
[----:B------:R-:W-:Y:S06]  /*1ee20*/  @!P0 WARPSYNC.ALL ;  /* 0x0000000000008948 */ /* 0x000fec0003800000 */
[----:B0-----:R-:W0:Y:S08]  /*1ee30*/  LDC.64 R2, c[0x0][0x9e0] ;  /* 0x00027800ff027b82 */ /* 0x001e300000000a00 */
[----:B------:R-:W-:Y:S01]  /*1ee40*/  @!P0 BAR.SYNC.DEFER_BLOCKING 0xc, 0x180 ;  /* 0x0306000000008b1d */ /* 0x000fe20000010000 */
[----:B-1----:R-:W-:-:S02]  /*1ee50*/  ISETP.NE.AND P1, PT, R0, 0x1, PT ;  /* 0x000000010000780c */ /* 0x002fc40003f25270 */
[----:B0-----:R-:W-:-:S11]  /*1ee60*/  ISETP.GE.AND P2, PT, R3, 0x1, PT ;  /* 0x000000010300780c */ /* 0x001fd60003f46270 */
[----:B------:R-:W0:Y:S08]  /*1ee70*/  @P1 LDC R0, c[0x0][0x44c] ;  /* 0x00011300ff001b82 */ /* 0x000e300000000800 */
[----:B------:R-:W1:Y:S01]  /*1ee80*/  @P1 LDC R11, c[0x0][0x450] ;  /* 0x00011400ff0b1b82 */ /* 0x000e620000000800 */
[----:B0-----:R-:W-:-:S05]  /*1ee90*/  @P1 IMAD.HI.U32 R0, R5, R0, RZ ;  /* 0x0000000005001227 */ /* 0x001fca00078e00ff */
[----:B-1----:R-:W-:-:S05]  /*1eea0*/  @P1 SHF.R.U32.HI R5, RZ, R11, R0 ;  /* 0x0000000bff051219 */ /* 0x002fca0000011600 */
[----:B------:R-:W-:-:S05]  /*1eeb0*/  IMAD.IADD R11, R8, 0x1, R5 ;  /* 0x00000001080b7824 */ /* 0x000fca00078e0205 */
[----:B------:R-:W-:Y:S01]  /*1eec0*/  IADD3 R2, R11, R2, RZ ;  /* 0x000000020b027210 */ /* 0x000fe20007ffe0ff */
        /* <DEDUP_REMOVED lines=12> */
.L_x_2009:
[----:B------:R-:W-:-:S13]  /*1ef90*/  ISETP.NE.AND P0, PT, R3, 0x1, PT ;  /* 0x000000010300780c */ /* 0x000fda0003f05270 */
[----:B------:R-:W0:Y:S02]  /*1efa0*/  @P0 LDC.64 R4, c[0x0][0x9e8] ;  /* 0x00027a00ff040b82 */ /* 0x000e240000000a00 */
[----:B0-----:R-:W-:-:S05]  /*1efb0*/  @P0 IMAD.HI.U32 R4, R0, R4, RZ ;  /* 0x0000000400040227 */ /* 0x001fca00078e00ff */
[----:B------:R-:W-:-:S07]  /*1efc0*/  @P0 SHF.R.U32.HI R0, RZ, R5, R4 ;  /* 0x00000005ff000219 */ /* 0x000fce0000011604 */
.L_x_2010:
[----:B------:R-:W-:Y:S05]  /*1efd0*/  BSYNC B0 ;  /* 0x0000000000007941 */ /* 0x000fea0003800000 */
.L_x_2008:
[----:B------:R-:W-:-:S05]  /*1efe0*/  IMAD R5, R0, R3, R3 ;  /* 0x0000000300057224 */ /* 0x000fca00078e0203 */
[----:B------:R-:W-:-:S07]  /*1eff0*/  VIMNMX R2, R2, R5, PT ;  /* 0x0000000502027248 */ /* 0x000fce0003fe0100 */
.L_x_2007:
[----:B------:R-:W0:Y:S01]  /*1f000*/  @P1 LDC R0, c[0x0][0x44c] ;  /* 0x00011300ff001b82 */ /* 0x000e220000000800 */
[----:B------:R-:W-:Y:S01]  /*1f010*/  VIADD R2, R2, 0x7f ;  /* 0x0000007f02027836 */ /* 0x000fe20000000000 */
[----:B------:R-:W-:-:S04]  /*1f020*/  ULDC UR4, c[0x0][0x9dc] ;  /* 0x0002770000047ab9 */ /* 0x000fc80000000800 */
[----:B------:R-:W-:Y:S02]  /*1f030*/  SHF.R.S32.HI R5, RZ, 0x1f, R2 ;  /* 0x0000001fff057819 */ /* 0x000fe40000011402 */
[----:B------:R-:W1:Y:S02]  /*1f040*/  @P1 LDC R11, c[0x0][0x450] ;  /* 0x00011400ff0b1b82 */ /* 0x000e640000000800 */
[----:B------:R-:W-:Y:S01]  /*1f050*/  LEA.HI R5, R5, R2, RZ, 0x7 ;  /* 0x0000000205057211 */ /* 0x000fe200078f38ff */
[----:B------:R-:W-:Y:S02]  /*1f060*/  IMAD.MOV.U32 R2, RZ, RZ, R27 ;  /* 0x000000ffff027224 */ /* 0x000fe400078e001b */
[----:B0-----:R-:W-:-:S05]  /*1f070*/  @P1 IMAD.HI.U32 R0, R27, R0, RZ ;  /* 0x000000001b001227 */ /* 0x001fca00078e00ff */
[----:B-1----:R-:W-:Y:S02]  /*1f080*/  @P1 SHF.R.U32.HI R2, RZ, R11, R0 ;  /* 0x0000000bff021219 */ /* 0x002fe40000011600 */
[----:B------:R-:W-:-:S03]  /*1f090*/  SHF.R.S32.HI R0, RZ, 0x7, R5 ;  /* 0x00000007ff007819 */ /* 0x000fc60000011405 */
[----:B------:R-:W-:Y:S01]  /*1f0a0*/  IMAD.IADD R7, R7, 0x1, R2 ;  /* 0x0000000107077824 */ /* 0x000fe200078e0202 */
[----:B------:R-:W-:-:S03]  /*1f0b0*/  VIMNMX R23, R9, R0, PT ;  /* 0x0000000009177248 */ /* 0x000fc60003fe0100 */
[----:B------:R-:W-:Y:S02]  /*1f0c0*/  VIADD R0, R7, -UR4 ;  /* 0x8000000407007c36 */ /* 0x000fe40008000000 */
        /* <DEDUP_REMOVED lines=12> */
.L_x_2013:
[----:B------:R-:W-:-:S13]  /*1f190*/  ISETP.NE.AND P0, PT, R3, 0x1, PT ;  /* 0x000000010300780c */ /* 0x000fda0003f05270 */
[----:B------:R-:W1:Y:S02]  /*1f1a0*/  @P0 LDC.64 R4, c[0x0][0x9e8] ;  /* 0x00027a00ff040b82 */ /* 0x000e640000000a00 */
[----:B-1----:R-:W-:-:S05]  /*1f1b0*/  @P0 IMAD.HI.U32 R4, R7, R4, RZ ;  /* 0x0000000407040227 */ /* 0x002fca00078e00ff */
[----:B------:R-:W-:-:S07]  /*1f1c0*/  @P0 SHF.R.U32.HI R7, RZ, R5, R4 ;  /* 0x00000005ff070219 */ /* 0x000fce0000011604 */
.L_x_2014:
[----:B------:R-:W-:Y:S05]  /*1f1d0*/  BSYNC B0 ;  /* 0x0000000000007941 */ /* 0x000fea0003800000 */
.L_x_2012:
[----:B------:R-:W-:-:S05]  /*1f1e0*/  IMAD R3, R7, R3, RZ ;  /* 0x0000000307037224 */ /* 0x000fca00078e02ff */
[----:B------:R-:W-:-:S07]  /*1f1f0*/  VIMNMX R0, R0, R3, !PT ;  /* 0x0000000300007248 */ /* 0x000fce0007fe0100 */
.L_x_2011:
[----:B------:R-:W-:Y:S01]  /*1f200*/  SHF.R.S32.HI R3, RZ, 0x1f, R0 ;  /* 0x0000001fff037819 */ /* 0x000fe20000011400 */
[----:B------:R-:W-:Y:S03]  /*1f210*/  BSSY B7, `(.L_x_2015) ;  /* 0x0000382000077945 */ /* 0x000fe60003800000 */
[----:B------:R-:W-:-:S04]  /*1f220*/  LEA.HI R3, R3, R0, RZ, 0x7 ;  /* 0x0000000003037211 */ /* 0x000fc800078f38ff */
[----:B------:R-:W-:-:S04]  /*1f230*/  SHF.R.S32.HI R3, RZ, 0x7, R3 ;  /* 0x00000007ff037819 */ /* 0x000fc80000011403 */
[----:B------:R-:W-:-:S04]  /*1f240*/  VIMNMX R2, RZ, R3, !PT ;  /* 0x00000003ff027248 */ /* 0x000fc80007fe0100 */
[----:B------:R-:W-:Y:S01]  /*1f250*/  ISETP.GT.AND P0, PT, R23, R2, PT ;  /* 0x000000021700720c */ /* 0x000fe20003f04270 */
[----:B------:R1:W-:-:S12]  /*1f260*/  STL [R1], R2 ;  /* 0x0000000201007387 */ /* 0x0003d80000100800 */
[----:B-1----:R-:W-:Y:S05]  /*1f270*/  @P0 BRA `(.L_x_2016) ;  /* 0x0000000000440947 */ /* 0x002fea0003800000 */
[----:B------:R-:W1:Y:S02]  /*1f280*/  S2R R2, SR_TID.X ;  /* 0x0000000000027919 */ /* 0x000e640000002100 */
[----:B-1----:R-:W-:-:S04]  /*1f290*/  LOP3.LUT R2, R2, 0x7f, RZ, 0xc0, !PT ;  /* 0x0000007f02027812 */ /* 0x002fc800078ec0ff */
[----:B------:R-:W-:-:S13]  /*1f2a0*/  ISETP.NE.AND P0, PT, R2, RZ, PT ;  /* 0x000000ff0200720c */ /* 0x000fda0003f05270 */
[----:B------:R-:W-:Y:S05]  /*1f2b0*/  @P0 BRA `(.L_x_2017) ;  /* 0x0000003400dc0947 */ /* 0x000fea0003800000 */
[----:B------:R-:W1:Y:S01]  /*1f2c0*/  S2R R5, SR_LANEID ;  /* 0x0000000000057919 */ /* 0x000e620000000000 */
[----:B------:R-:W-:Y:S01]  /*1f2d0*/  VOTEU.ANY UR4, UPT, PT ;  /* 0x0000000000047886 */ /* 0x000fe200038e0100 */
[----:B------:R-:W2:Y:S01]  /*1f2e0*/  LDC.64 R2, c[0x0][0xc60] ;  /* 0x00031800ff027b82 */ /* 0x000ea20000000a00 */
[----:B------:R-:W1:Y:S02]  /*1f2f0*/  FLO.U32 R0, UR4 ;  /* 0x0000000400007d00 */ /* 0x000e6400080e0000 */
[----:B-1----:R-:W-:-:S06]  /*1f300*/  ISETP.EQ.U32.AND P0, PT, R0, R5, PT ;  /* 0x000000050000720c */ /* 0x002fcc0003f02070 */
[----:B------:R-:W2:Y:S07]  /*1f310*/  POPC R5, UR4 ;  /* 0x0000000400057d09 */ /* 0x000eae0008000000 */
[----:B--2---:R-:W2:Y:S01]  /*1f320*/  @P0 ATOMG.E.ADD.STRONG.GPU PT, R3, desc[UR54][R2.64], R5 ;  /* 0x00000005020309a8 */ /* 0x004ea200081ee1f6 */
[----:B------:R-:W1:Y:S02]  /*1f330*/  S2R R4, SR_LTMASK ;  /* 0x0000000000047919 */ /* 0x000e640000003900 */
[----:B-1----:R-:W-:-:S04]  /*1f340*/  LOP3.LUT R4, R4, UR4, RZ, 0xc0, !PT ;  /* 0x0000000404047c12 */ /* 0x002fc8000f8ec0ff */
[----:B------:R-:W1:Y:S01]  /*1f350*/  POPC R7, R4 ;  /* 0x0000000400077309 */ /* 0x000e620000000000 */
[----:B--2---:R-:W1:Y:S02]  /*1f360*/  SHFL.IDX PT, R0, R3, R0, 0x1f ;  /* 0x00001f0003007589 */ /* 0x004e6400000e0000 */
[----:B-1----:R-:W-:Y:S01]  /*1f370*/  IADD3 R16, R0, UR37, R7 ;  /* 0x0000002500107c10 */ /* 0x002fe2000fffe007 */
[----:B------:R-:W-:Y:S06]  /*1f380*/  BRA `(.L_x_2017) ;  /* 0x0000003400a87947 */ /* 0x000fec0003800000 */
.L_x_2016:
[----:B------:R-:W-:Y:S01]  /*1f390*/  IADD3 R0, R22, 0x18400, RZ ;  /* 0x0001840016007810 */ /* 0x000fe20007ffe0ff */
[----:B------:R-:W-:Y:S03]  /*1f3a0*/  BSSY B6, `(.L_x_2018) ;  /* 0x0000013000067945 */ /* 0x000fe60003800000 */
[----:B------:R-:W-:-:S13]  /*1f3b0*/  LOP3.LUT P0, RZ, R0, 0x3ff, RZ, 0xc0, !PT ;  /* 0x000003ff00ff7812 */ /* 0x000fda000780c0ff */
[----:B------:R-:W-:Y:S05]  /*1f3c0*/  @!P0 BRA `(.L_x_2019) ;  /* 0x0000000000408947 */ /* 0x000fea0003800000 */
[----:B------:R-:W-:Y:S01]  /*1f3d0*/  MOV R2, 0x0 ;  /* 0x0000000000027802 */ /* 0x000fe20000000f00 */
[----:B------:R-:W-:Y:S01]  /*1f3e0*/  ULDC.64 UR6, c[0x4][0x80] ;  /* 0x0100200000067ab9 */ /* 0x000fe20000000a00 */
[----:B------:R-:W-:Y:S01]  /*1f3f0*/  ULDC.64 UR8, c[0x4][0x88] ;  /* 0x0100220000087ab9 */ /* 0x000fe20000000a00 */
[----:B------:R-:W-:Y:S01]  /*1f400*/  ULDC.64 UR4, c[0x4][0x8] ;  /* 0x0100020000047ab9 */ /* 0x000fe20000000a00 */
[----:B------:R-:W-:Y:S01]  /*1f410*/  IMAD.U32 R4, RZ, RZ, UR6 ;  /* 0x00000006ff047e24 */ /* 0x000fe2000f8e00ff */
[----:B------:R-:W-:Y:S01]  /*1f420*/  MOV R8, 0x70 ;  /* 0x0000007000087802 */ /* 0x000fe20000000f00 */
[----:B------:R-:W1:Y:S01]  /*1f430*/  LDC.64 R2, c[0x4][R2] ;  /* 0x0100000002027b82 */ /* 0x000e620000000a00 */
[----:B------:R-:W-:Y:S02]  /*1f440*/  IMAD.U32 R5, RZ, RZ, UR7 ;  /* 0x00000007ff057e24 */ /* 0x000fe4000f8e00ff */
[----:B------:R-:W-:Y:S02]  /*1f450*/  IMAD.U32 R6, RZ, RZ, UR8 ;  /* 0x00000008ff067e24 */ /* 0x000fe4000f8e00ff */
[----:B------:R-:W-:-:S02]  /*1f460*/  IMAD.U32 R7, RZ, RZ, UR9 ;  /* 0x00000009ff077e24 */ /* 0x000fc4000f8e00ff */
[----:B------:R-:W-:Y:S02]  /*1f470*/  IMAD.U32 R10, RZ, RZ, UR4 ;  /* 0x00000004ff0a7e24 */ /* 0x000fe4000f8e00ff */
[----:B------:R-:W-:Y:S02]  /*1f480*/  IMAD.U32 R11, RZ, RZ, UR5 ;  /* 0x00000005ff0b7e24 */ /* 0x000fe4000f8e00ff */
[----:B------:R-:W-:Y:S02]  /*1f490*/  IMAD.MOV.U32 R12, RZ, RZ, 0x1 ;  /* 0x00000001ff0c7424 */ /* 0x000fe400078e00ff */
[----:B------:R-:W-:-:S07]  /*1f4a0*/  IMAD.MOV.U32 R13, RZ, RZ, RZ ;  /* 0x000000ffff0d7224 */ /* 0x000fce00078e00ff */
[----:B------:R-:W-:-:S07]  /*1f4b0*/  LEPC R20, `(.L_x_2019) ;  /* 0x000000001014794e */ /* 0x000fce0000000000 */
[----:B01----:R-:W-:Y:S05]  /*1f4c0*/  CALL.ABS.NOINC R2 ;  /* 0x0000000002007343 */ /* 0x003fea0003c00000 */
.L_x_2019:
[----:B------:R-:W-:Y:S05]  /*1f4d0*/  BSYNC B6 ;  /* 0x0000000000067941 */ /* 0x000fea0003800000 */
.L_x_2018:
        /* <DEDUP_REMOVED lines=20> */
.L_x_2022:
[----:B------:R0:W1:Y:S01]  /*1f620*/  LDC.64 R2, c[0x4][R17] ;  /* 0x0100000011027b82 */ /* 0x0000620000000a00 */
[----:B------:R-:W-:Y:S01]  /*1f630*/  ULDC.64 UR4, c[0x4][0x80] ;  /* 0x0100200000047ab9 */ /* 0x000fe20000000a00 */
[----:B------:R-:W-:Y:S01]  /*1f640*/  ULDC.64 UR6, c[0x4][0x88] ;  /* 0x0100220000067ab9 */ /* 0x000fe20000000a00 */
[----:B------:R-:W-:Y:S01]  /*1f650*/  ULDC.64 UR8, c[0x4][0x18] ;  /* 0x0100060000087ab9 */ /* 0x000fe20000000a00 */
[----:B------:R-:W-:Y:S01]  /*1f660*/  IMAD.U32 R4, RZ, RZ, UR4 ;  /* 0x00000004ff047e24 */ /* 0x000fe2000f8e00ff */
[----:B------:R-:W-:Y:S01]  /*1f670*/  MOV R5, UR5 ;  /* 0x0000000500057c02 */ /* 0x000fe20008000f00 */
        /* <DEDUP_REMOVED lines=8> */
[----:B-1----:R-:W-:Y:S05]  /*1f700*/  CALL.ABS.NOINC R2 ;  /* 0x0000000002007343 */ /* 0x002fea0003c00000 */
.L_x_2021:
[----:B------:R-:W-:Y:S05]  /*1f710*/  BSYNC B6 ;  /* 0x0000000000067941 */ /* 0x000fea0003800000 */
.L_x_2020:
[----:B------:R-:W-:Y:S01]  /*1f720*/  ULDC.64 UR4, c[0x0][0x9f8] ;  /* 0x00027e0000047ab9 */ /* 0x000fe20000000a00 */
[----:B------:R-:W2:Y:S01]  /*1f730*/  LDL R17, [R1+0x4] ;  /* 0x0000040001117983 */ /* 0x000ea20000100800 */
[----:B------:R-:W-:Y:S01]  /*1f740*/  ISETP.NE.U32.AND P0, PT, RZ, UR4, PT ;  /* 0x00000004ff007c0c */ /* 0x000fe2000bf05070 */
[----:B------:R-:W-:Y:S01]  /*1f750*/  IMAD.MOV.U32 R35, RZ, RZ, R19 ;  /* 0x000000ffff237224 */ /* 0x000fe200078e0013 */
[----:B------:R-:W1:Y:S01]  /*1f760*/  LDC R0, c[0x0][0x430] ;  /* 0x00010c00ff007b82 */ /* 0x000e620000000800 */
[----:B------:R-:W3:Y:S01]  /*1f770*/  S2R R21, SR_TID.X ;  /* 0x0000000000157919 */ /* 0x000ee20000002100 */
[----:B------:R-:W-:Y:S01]  /*1f780*/  ISETP.NE.AND.EX P0, PT, RZ, UR5, PT, P0 ;  /* 0x00000005ff007c0c */ /* 0x000fe2000bf05300 */
[----:B------:R-:W4:Y:S01]  /*1f790*/  S2R R20, SR_TID.X ;  /* 0x0000000000147919 */ /* 0x000f220000002100 */
[----:B------:R-:W-:Y:S01]  /*1f7a0*/  VIADD R25, R23, 0xffffffff ;  /* 0xffffffff17197836 */ /* 0x000fe20000000000 */
[----:B------:R-:W-:-:S10]  /*1f7b0*/  ULDC UR4, c[0x0][0x2f4] ;  /* 0x0000bd0000047ab9 */ /* 0x000fd40000000800 */
[----:B------:R-:W0:Y:S01]  /*1f7c0*/  @P0 LDC.64 R2, c[0x0][0x9f8] ;  /* 0x00027e00ff020b82 */ /* 0x000e220000000a00 */
[----:B-1----:R-:W-:Y:S01]  /*1f7d0*/  ISETP.NE.AND P1, PT, R0, 0x1, PT ;  /* 0x000000010000780c */ /* 0x002fe20003f25270 */
[----:B------:R-:W-:Y:S02]  /*1f7e0*/  IMAD.SHL.U32 R8, R25, 0x80, RZ ;  /* 0x0000008019087824 */ /* 0x000fe400078e00ff */
[----:B---3--:R-:W-:Y:S01]  /*1f7f0*/  IMAD.SHL.U32 R21, R21, 0x10, RZ ;  /* 0x0000001015157824 */ /* 0x008fe200078e00ff */
[----:B----4-:R-:W-:-:S09]  /*1f800*/  LOP3.LUT R20, R20, 0x7f, RZ, 0xc0, !PT ;  /* 0x0000007f14147812 */ /* 0x010fd200078ec0ff */
[----:B------:R-:W1:Y:S01]  /*1f810*/  @P1 LDC R10, c[0x0][0x434] ;  /* 0x00010d00ff0a1b82 */ /* 0x000e620000000800 */
[----:B0-----:R-:W-:-:S05]  /*1f820*/  @P0 IMAD.WIDE R2, R19, 0x4, R2 ;  /* 0x0000000413020825 */ /* 0x001fca00078e0202 */
[----:B------:R0:W3:Y:S01]  /*1f830*/  @P0 LDG.E R35, desc[UR54][R2.64] ;  /* 0x0000003602230981 */ /* 0x0000e2000c1e1900 */
[----:B------:R-:W-:Y:S01]  /*1f840*/  SHF.R.U32.HI R20, RZ, 0x3, R20 ;  /* 0x00000003ff147819 */ /* 0x000fe20000011614 */
[----:B------:R-:W4:Y:S01]  /*1f850*/  @P1 LDC R6, c[0x0][0x438] ;  /* 0x00010e00ff061b82 */ /* 0x000f220000000800 */
[----:B------:R-:W-:-:S04]  /*1f860*/  LOP3.LUT R21, R21, 0x70, RZ, 0xc0, !PT ;  /* 0x0000007015157812 */ /* 0x000fc800078ec0ff */
[----:B------:R-:W-:-:S04]  /*1f870*/  LOP3.LUT R4, R8, R20, R21, 0xfe, !PT ;  /* 0x0000001408047212 */ /* 0x000fc800078efe15 */
[----:B------:R-:W-:-:S13]  /*1f880*/  ISETP.GE.AND P0, PT, R4, R37, PT ;  /* 0x000000250400720c */ /* 0x000fda0003f06270 */
[----:B0-----:R-:W0:Y:S01]  /*1f890*/  @!P0 LDC.64 R2, c[0x0][0x428] ;  /* 0x00010a00ff028b82 */ /* 0x001e220000000a00 */
[----:B------:R-:W-:Y:S01]  /*1f8a0*/  LOP3.LUT R32, R32, 0xfffffffb, RZ, 0xc0, !PT ;  /* 0xfffffffb20207812 */ /* 0x000fe200078ec0ff */
[----:B------:R-:W-:Y:S01]  /*1f8b0*/  UMOV UR5, 0xffffffff ;  /* 0xffffffff00057882 */ /* 0x000fe20000000000 */
[----:B--2---:R-:W-:-:S04]  /*1f8c0*/  IMAD.IADD R5, R4, 0x1, R17 ;  /* 0x0000000104057824 */ /* 0x004fc800078e0211 */
[----:B-1----:R-:W-:-:S04]  /*1f8d0*/  @P1 IMAD.HI.U32 R7, R5, R10, RZ ;  /* 0x0000000a05071227 */ /* 0x002fc800078e00ff */
[----:B------:R-:W-:Y:S01]  /*1f8e0*/  IMAD.MOV.U32 R4, RZ, RZ, R5 ;  /* 0x000000ffff047224 */ /* 0x000fe200078e0005 */
[----:B----4-:R-:W-:-:S04]  /*1f8f0*/  @P1 SHF.R.U32.HI R4, RZ, R6, R7 ;  /* 0x00000006ff041219 */ /* 0x010fc80000011607 */
[----:B------:R-:W-:-:S05]  /*1f900*/  IADD3 R6, -R4, RZ, RZ ;  /* 0x000000ff04067210 */ /* 0x000fca0007ffe1ff */
[----:B------:R-:W-:Y:S01]  /*1f910*/  IMAD R0, R0, R6, R5 ;  /* 0x0000000600007224 */ /* 0x000fe200078e0205 */
[--C-:B------:R-:W-:Y:S02]  /*1f920*/  @!P0 SHF.R.S32.HI R5, RZ, 0x1f, R4.reuse ;  /* 0x0000001fff058819 */ /* 0x100fe40000011404 */
[----:B---3--:R-:W-:Y:S01]  /*1f930*/  SHF.R.S32.HI R9, RZ, 0x1f, R35 ;  /* 0x0000001fff097819 */ /* 0x008fe20000011423 */
[----:B0-----:R-:W-:-:S04]  /*1f940*/  @!P0 IMAD.WIDE.U32 R4, R35, R2, R4 ;  /* 0x0000000223048225 */ /* 0x001fc800078e0004 */
[----:B------:R-:W-:Y:S01]  /*1f950*/  @!P0 IMAD R6, R9, R2, RZ ;  /* 0x0000000209068224 */ /* 0x000fe200078e02ff */
[----:B------:R0:W-:Y:S03]  /*1f960*/  STL [R1+0x8], R9 ;  /* 0x0000080901007387 */ /* 0x0001e60000100800 */
[----:B------:R-:W-:Y:S02]  /*1f970*/  @!P0 IMAD R7, R35, R3, R6 ;  /* 0x0000000323078224 */ /* 0x000fe400078e0206 */
[----:B------:R-:W1:Y:S02]  /*1f980*/  @!P0 LDC.64 R2, c[0x0][0x418] ;  /* 0x00010600ff028b82 */ /* 0x000e640000000a00 */
[----:B------:R-:W-:Y:S02]  /*1f990*/  @!P0 IMAD.IADD R5, R5, 0x1, R7 ;  /* 0x0000000105058824 */ /* 0x000fe400078e0207 */
[----:B0-----:R-:W-:-:S05]  /*1f9a0*/  IMAD.U32 R9, RZ, RZ, UR38 ;  /* 0x00000026ff097e24 */ /* 0x001fca000f8e00ff */
[----:B------:R-:W-:Y:S02]  /*1f9b0*/  ISETP.NE.AND P2, PT, R9, 0x3, PT ;  /* 0x000000030900780c */ /* 0x000fe40003f45270 */
[----:B-1----:R-:W-:-:S04]  /*1f9c0*/  @!P0 LEA R2, P1, R4, R2, 0x2 ;  /* 0x0000000204028211 */ /* 0x002fc800078210ff */
[----:B------:R-:W-:Y:S01]  /*1f9d0*/  @!P0 LEA.HI.X R3, R4, R3, R5, 0x2, P1 ;  /* 0x0000000304038211 */ /* 0x000fe200008f1405 */
[----:B------:R-:W-:-:S06]  /*1f9e0*/  IMAD.MOV.U32 R4, RZ, RZ, RZ ;  /* 0x000000ffff047224 */ /* 0x000fcc00078e00ff */
        /* <DEDUP_REMOVED lines=8> */
[----:B0-----:R-:W-:Y:S06]  /*1fa70*/  BRA.DIV UR5, `(.L_x_2023) ;  /* 0x0000006a05e87947 */ /* 0x001fec000b800000 */
.L_x_2214:
[----:B------:R-:W-:Y:S01]  /*1fa80*/  SHF.R.S32.HI R34, RZ, 0x1f, R18 ;  /* 0x0000001fff227819 */ /* 0x000fe20000011412 */
[----:B------:R-:W-:Y:S06]  /*1fa90*/  @!P2 BRA `(.L_x_2024) ;  /* 0x000000000004a947 */ /* 0x000fec0003800000 */
[----:B------:R-:W-:Y:S01]  /*1faa0*/  BPT.TRAP 0x1 ;  /* 0x000000040000795c */ /* 0x000fe20000300000 */
.L_x_2024:
        /* <DEDUP_REMOVED lines=20> */
[----:B------:R-:W-:Y:S02]  /*1fbf0*/  LEA.HI.X R23, R2, UR5, R7, 0x1, P0 ;  /* 0x0000000502177c11 */ /* 0x000fe400080f0c07 */
[----:B------:R-:W-:Y:S02]  /*1fc00*/  LEA R7, R24, R22, 0x3 ;  /* 0x0000001618077211 */ /* 0x000fe400078e18ff */
[----:B------:R-:W-:-:S04]  /*1fc10*/  SHF.L.U32 R2, R28, 0x1f, RZ ;  /* 0x0000001f1c027819 */ /* 0x000fc800000006ff */
[----:B------:R-:W0:Y:S02]  /*1fc20*/  SYNCS.PHASECHK.TRANS64.TRYWAIT P0, [R7+URZ+0x28840], R2 ;  /* 0x02884002070075a7 */ /* 0x000e24000800017f */
[----:B0-----:R-:W-:Y:S05]  /*1fc30*/  @!P0 BRA `(.L_x_2026) ;  /* 0x0000006800ac8947 */ /* 0x001fea0003800000 */
.L_x_2215:
[----:B------:R-:W-:Y:S05]  /*1fc40*/  BSYNC B0 ;  /* 0x0000000000007941 */ /* 0x000fea0003800000 */
.L_x_2025:
        /* <DEDUP_REMOVED lines=32> */
[----:B-1----:R-:W-:-:S05]  /*1fe50*/  @P0 IMAD.X R2, RZ, RZ, R2, P1 ;  /* 0x000000ffff020224 */ /* 0x002fca00008e0602 */
        /* <DEDUP_REMOVED lines=74> */
.L_x_2233:
        /* <DEDUP_REMOVED lines=11> */
.L_x_2028:
[----:B------:R-:W-:Y:S02]  /*203b0*/  PLOP3.LUT P1, PT, P1, P0, PT, 0xa2, 0x0 ;  /* 0x000000000000781c */ /* 0x000fe40000f21472 */
[----:B------:R-:W-:-:S08]  /*203c0*/  @P0 R2UR P1, UR4, R7 ;  /* 0x00000000070402ca */ /* 0x000fd00000020000 */
[----:B------:R-:W-:-:S05]  /*203d0*/  @P0 PLOP3.LUT P0, PT, P1, PT, PT, 0x80, 0x0 ;  /* 0x000000000000081c */ /* 0x000fca0000f0f070 */
[----:B------:R-:W-:Y:S01]  /*203e0*/  @!P1 SYNCS.ARRIVE.TRANS64.RED.A0T1 RZ, [UR4+0x28830], RZ ;  /* 0x028830ffffff99a7 */ /* 0x000fe20008200404 */
[----:B------:R-:W-:Y:S07]  /*203f0*/  @!P1 ARRIVES.LDGSTSBAR.64.TRANSCNT [UR4+0x28830] ;  /* 0x02883000ff0099b0 */ /* 0x000fee0008000a84 */
[----:B------:R-:W-:Y:S05]  /*20400*/  @P0 BRA.U.ANY `(.L_x_2028) ;  /* 0xfffffffd00e80947 */ /* 0x000fea000393ffff */
[----:B------:R-:W-:Y:S01]  /*20410*/  NOP ;  /* 0x0000000000007918 */ /* 0x000fe20000000000 */
[----:B------:R-:W-:-:S04]  /*20420*/  MOV R0, UR38 ;  /* 0x0000002600007c02 */ /* 0x000fc80008000f00 */
[----:B------:R-:W-:-:S13]  /*20430*/  ISETP.NE.AND P2, PT, R0, 0x3, PT ;  /* 0x000000030000780c */ /* 0x000fda0003f45270 */
[----:B------:R-:W-:Y:S05]  /*20440*/  @!P2 BRA `(.L_x_2029) ;  /* 0x000000000004a947 */ /* 0x000fea0003800000 */
[----:B------:R-:W-:Y:S01]  /*20450*/  BPT.TRAP 0x1 ;  /* 0x000000040000795c */ /* 0x000fe20000300000 */
.L_x_2029:
[----:B-1----:R1:W5:Y:S01]  /*20460*/  LDL.LU R3, [R1+0x10] ;  /* 0x0000100001037983 */ /* 0x0023620000300800 */
[----:B------:R1:W-:Y:S02]  /*20470*/  SYNCS.ARRIVE.TRANS64.A1T0 RZ, [R7+URZ+0x28830], RZ ;  /* 0x028830ff07ff79a7 */ /* 0x0003e4000810003f */
        /* <DEDUP_REMOVED lines=8> */
[----:B------:R-:W-:Y:S01]  /*20500*/  BSSY B6, `(.L_x_2030) ;  /* 0x000001e000067945 */ /* 0x000fe20003800000 */
[----:B------:R-:W-:-:S04]  /*20510*/  SHF.R.S32.HI R2, RZ, 0x1f, R19 ;  /* 0x0000001fff027819 */ /* 0x000fc80000011413 */
[----:B------:R-:W-:Y:S02]  /*20520*/  SEL R2, R2, RZ, !P0 ;  /* 0x000000ff02027207 */ /* 0x000fe40004000000 */
[----:B-----5:R-:W-:Y:S01]  /*20530*/  SHF.R.S32.HI R0, RZ, 0x1f, R3 ;  /* 0x0000001fff007819 */ /* 0x020fe20000011403 */
[----:B0-----:R-:W-:-:S04]  /*20540*/  IMAD.WIDE.U32 R4, R3, UR4, RZ ;  /* 0x0000000403047c25 */ /* 0x001fc8000f8e00ff */
[----:B------:R-:W-:Y:S01]  /*20550*/  IMAD R0, R0, UR4, RZ ;  /* 0x0000000400007c24 */ /* 0x000fe2000f8e02ff */
[----:B------:R0:W-:Y:S03]  /*20560*/  STL.64 [R1+0x10], R4 ;  /* 0x0000100401007387 */ /* 0x0001e60000100a00 */
[----:B------:R-:W-:-:S04]  /*20570*/  IMAD R0, R3, UR5, R0 ;  /* 0x0000000503007c24 */ /* 0x000fc8000f8e0200 */
[----:B------:R-:W-:Y:S01]  /*20580*/  IMAD.IADD R3, R5, 0x1, R0 ;  /* 0x0000000105037824 */ /* 0x000fe200078e0200 */
[----:B------:R-:W-:-:S04]  /*20590*/  SEL R0, R19, RZ, !P0 ;  /* 0x000000ff13007207 */ /* 0x000fc80004000000 */
[----:B------:R0:W-:Y:S04]  /*205a0*/  STL [R1+0x24], R3 ;  /* 0x0000240301007387 */ /* 0x0001e80000100800 */
        /* <DEDUP_REMOVED lines=19> */
.L_x_2031:
[----:B------:R-:W-:Y:S05]  /*206e0*/  BSYNC B6 ;  /* 0x0000000000067941 */ /* 0x000fea0003800000 */
.L_x_2030:
[----:B------:R-:W2:Y:S01]  /*206f0*/  LDL.LU R20, [R1+0x24] ;  /* 0x0000240001147983 */ /* 0x000ea20000300800 */
[----:B------:R-:W-:Y:S01]  /*20700*/  ULDC.64 UR4, c[0x0][0x2d8] ;  /* 0x0000b60000047ab9 */ /* 0x000fe20000000a00 */
[----:B-1----:R-:W1:Y:S01]  /*20710*/  LDC R7, c[0x0][0x448] ;  /* 0x00011200ff077b82 */ /* 0x002e620000000800 */
[----:B------:R-:W-:Y:S01]  /*20720*/  ULDC.64 UR6, c[0x0][0x280] ;  /* 0x0000a00000067ab9 */ /* 0x000fe20000000a00 */
[----:B0-----:R-:W2:Y:S04]  /*20730*/  LDL.LU.64 R2, [R1+0x10] ;  /* 0x0000100001027983 */ /* 0x001ea80000300a00 */
[----:B------:R-:W3:Y:S04]  /*20740*/  LDL.LU R4, [R1+0x28] ;  /* 0x0000280001047983 */ /* 0x000ee80000300800 */
[----:B------:R-:W4:Y:S01]  /*20750*/  LDL.LU R21, [R1+0x18] ;  /* 0x0000180001157983 */ /* 0x000f220000300800 */
[----:B------:R-:W-:-:S03]  /*20760*/  IMAD R0, R34, UR4, RZ ;  /* 0x0000000422007c24 */ /* 0x000fc6000f8e02ff */
[----:B------:R0:W5:Y:S01]  /*20770*/  LDL R8, [R1+0xc] ;  /* 0x00000c0001087983 */ /* 0x0001620000100800 */
[----:B------:R-:W-:Y:S01]  /*20780*/  IMAD R0, R18, UR5, R0 ;  /* 0x0000000512007c24 */ /* 0x000fe2000f8e0200 */
[----:B-1----:R-:W-:-:S13]  /*20790*/  ISETP.NE.AND P0, PT, R7, 0x1, PT ;  /* 0x000000010700780c */ /* 0x002fda0003f05270 */
[----:B------:R-:W1:Y:S01]  /*207a0*/  @P0 LDC R6, c[0x0][0x44c] ;  /* 0x00011300ff060b82 */ /* 0x000e620000000800 */
[----:B--2---:R-:W-:Y:S02]  /*207b0*/  IMAD.MOV.U32 R3, RZ, RZ, R20 ;  /* 0x000000ffff037224 */ /* 0x004fe400078e0014 */
[----:B------:R-:W2:Y:S01]  /*207c0*/  S2R R20, SR_TID.X ;  /* 0x0000000000147919 */ /* 0x000ea20000002100 */
[----:B------:R-:W-:Y:S01]  /*207d0*/  IMAD.WIDE.U32 R2, R18, UR4, R2 ;  /* 0x0000000412027c25 */ /* 0x000fe2000f8e0002 */
[----:B------:R-:W-:-:S03]  /*207e0*/  ULDC.64 UR4, c[0x0][0x2e0] ;  /* 0x0000b80000047ab9 */ /* 0x000fc60000000a00 */
[----:B------:R-:W-:Y:S02]  /*207f0*/  IMAD.IADD R3, R3, 0x1, R0 ;  /* 0x0000000103037824 */ /* 0x000fe400078e0200 */
[----:B---3--:R-:W-:Y:S02]  /*20800*/  IMAD R0, R4, UR4, RZ ;  /* 0x0000000404007c24 */ /* 0x008fe4000f8e02ff */
[----:B----4-:R-:W-:-:S04]  /*20810*/  IMAD.WIDE.U32 R2, R21, UR4, R2 ;  /* 0x0000000415027c25 */ /* 0x010fc8000f8e0002 */
[----:B------:R-:W-:Y:S01]  /*20820*/  IMAD R0, R21, UR5, R0 ;  /* 0x0000000515007c24 */ /* 0x000fe2000f8e0200 */
[----:B------:R-:W-:Y:S01]  /*20830*/  ULDC.64 UR4, c[0x0][0x2d0] ;  /* 0x0000b40000047ab9 */ /* 0x000fe20000000a00 */
[----:B------:R-:W3:Y:S02]  /*20840*/  S2R R21, SR_TID.X ;  /* 0x0000000000157919 */ /* 0x000ee40000002100 */
[----:B------:R-:W-:Y:S02]  /*20850*/  IMAD.IADD R3, R3, 0x1, R0 ;  /* 0x0000000103037824 */ /* 0x000fe400078e0200 */
[----:B------:R-:W4:Y:S01]  /*20860*/  @P0 LDC R0, c[0x0][0x450] ;  /* 0x00011400ff000b82 */ /* 0x000f220000000800 */
[----:B--2---:R-:W-:-:S04]  /*20870*/  LOP3.LUT R20, R20, 0x7f, RZ, 0xc0, !PT ;  /* 0x0000007f14147812 */ /* 0x004fc800078ec0ff */
[----:B------:R-:W-:Y:S02]  /*20880*/  SHF.R.U32.HI R20, RZ, 0x3, R20 ;  /* 0x00000003ff147819 */ /* 0x000fe40000011614 */
[----:B---3--:R-:W-:-:S04]  /*20890*/  SHF.L.U32 R21, R21, 0x4, RZ ;  /* 0x0000000415157819 */ /* 0x008fc800000006ff */
[----:B------:R-:W-:-:S04]  /*208a0*/  LOP3.LUT R21, R21, 0x70, RZ, 0xc0, !PT ;  /* 0x0000007015157812 */ /* 0x000fc800078ec0ff */
[----:B------:R-:W-:-:S05]  /*208b0*/  LOP3.LUT R20, R20, R21, RZ, 0xfc, !PT ;  /* 0x0000001514147212 */ /* 0x000fca00078efcff */
[----:B------:R-:W-:-:S04]  /*208c0*/  IMAD.IADD R5, R20, 0x1, R27 ;  /* 0x0000000114057824 */ /* 0x000fc800078e021b */
[----:B-1----:R-:W-:-:S04]  /*208d0*/  @P0 IMAD.HI.U32 R6, R5, R6, RZ ;  /* 0x0000000605060227 */ /* 0x002fc800078e00ff */
[----:B------:R-:W-:Y:S01]  /*208e0*/  IMAD.MOV.U32 R4, RZ, RZ, R5 ;  /* 0x000000ffff047224 */ /* 0x000fe200078e0005 */
[----:B----4-:R-:W-:Y:S01]  /*208f0*/  @P0 SHF.R.U32.HI R4, RZ, R0, R6 ;  /* 0x00000000ff040219 */ /* 0x010fe20000011606 */
[----:B------:R-:W1:Y:S04]  /*20900*/  S2R R20, SR_TID.X ;  /* 0x0000000000147919 */ /* 0x000e680000002100 */
[----:B------:R-:W-:-:S04]  /*20910*/  IMAD.MOV R0, RZ, RZ, -R4 ;  /* 0x000000ffff007224 */ /* 0x000fc800078e0a04 */
[----:B------:R-:W-:Y:S01]  /*20920*/  IMAD R0, R7, R0, R5 ;  /* 0x0000000007007224 */ /* 0x000fe200078e0205 */
[----:B------:R-:W-:Y:S01]  /*20930*/  SHF.R.S32.HI R5, RZ, 0x1f, R4 ;  /* 0x0000001fff057819 */ /* 0x000fe20000011404 */
[----:B------:R-:W-:-:S04]  /*20940*/  IMAD.WIDE.U32 R2, R4, UR4, R2 ;  /* 0x0000000404027c25 */ /* 0x000fc8000f8e0002 */
[----:B------:R-:W-:-:S04]  /*20950*/  IMAD R5, R5, UR4, RZ ;  /* 0x0000000405057c24 */ /* 0x000fc8000f8e02ff */
[----:B------:R-:W-:Y:S01]  /*20960*/  IMAD R5, R4, UR5, R5 ;  /* 0x0000000504057c24 */ /* 0x000fe2000f8e0205 */
[----:B------:R-:W-:Y:S01]  /*20970*/  SHF.R.S32.HI R4, RZ, 0x1f, R0 ;  /* 0x0000001fff047819 */ /* 0x000fe20000011400 */
[----:B------:R-:W-:Y:S02]  /*20980*/  ULDC.64 UR4, c[0x0][0x2c8] ;  /* 0x0000b20000047ab9 */ /* 0x000fe40000000a00 */
[----:B------:R-:W-:Y:S02]  /*20990*/  IMAD.IADD R3, R3, 0x1, R5 ;  /* 0x0000000103037824 */ /* 0x000fe400078e0205 */
        /* <DEDUP_REMOVED lines=9> */
[----:B-1----:R-:W-:Y:S02]  /*20a30*/  LOP3.LUT R20, R20, 0x7f, RZ, 0xc0, !PT ;  /* 0x0000007f14147812 */ /* 0x002fe400078ec0ff */
[----:B------:R-:W-:Y:S02]  /*20a40*/  LEA.HI.X R4, R2, UR7, R4, 0x1, P2 ;  /* 0x0000000702047c11 */ /* 0x000fe400090f0c04 */
[----:B------:R-:W-:Y:S01]  /*20a50*/  SHF.R.U32.HI R9, RZ, 0x3, R20 ;  /* 0x00000003ff097819 */ /* 0x000fe20000011614 */
[----:B0-----:R-:W-:Y:S06]  /*20a60*/  BRA.DIV UR4, `(.L_x_2032) ;  /* 0x0000006a040c7947 */ /* 0x001fec000b800000 */
[----:B------:R-:W0:Y:S01]  /*20a70*/  SHFL.IDX PT, R3, R0, RZ, 0x181f ;  /* 0x00181fff00037589 */ /* 0x000e2200000e0000 */
[----:B------:R-:W-:Y:S01]  /*20a80*/  IMAD R33, R33, R7, RZ ;  /* 0x0000000721217224 */ /* 0x000fe200078e02ff */
[----:B------:R-:W-:Y:S02]  /*20a90*/  IADD3 R27, R9, R27, RZ ;  /* 0x0000001b091b7210 */ /* 0x000fe40007ffe0ff */
[----:B------:R-:W1:Y:S02]  /*20aa0*/  SHFL.IDX PT, R2, R4, RZ, 0x181f ;  /* 0x00181fff04027589 */ /* 0x000e6400000e0000 */
[C---:B------:R-:W-:Y:S01]  /*20ab0*/  ISETP.GE.AND P3, PT, R27.reuse, R33, PT ;  /* 0x000000211b00720c */ /* 0x040fe20003f66270 */
[----:B------:R-:W-:Y:S01]  /*20ac0*/  VIADD R6, R27, 0x10 ;  /* 0x000000101b067836 */ /* 0x000fe20000000000 */
[----:B------:R-:W2:Y:S11]  /*20ad0*/  SHFL.IDX PT, R14, R0, 0x1, 0x181f ;  /* 0x00381f00000e7f89 */ /* 0x000eb600000e0000 */
[----:B0-----:R-:W-:-:S05]  /*20ae0*/  @!P3 LEA R5, P2, R31, R3, 0x1 ;  /* 0x000000031f05b211 */ /* 0x001fca00078408ff */
[----:B-1----:R-:W-:Y:S02]  /*20af0*/  @!P3 IMAD.X R3, RZ, RZ, R2, P2 ;  /* 0x000000ffff03b224 */ /* 0x002fe400010e0602 */
[----:B------:R-:W-:-:S05]  /*20b00*/  @!P3 IMAD.MOV.U32 R2, RZ, RZ, R5 ;  /* 0x000000ffff02b224 */ /* 0x000fca00078e0005 */
[----:B-----5:R-:W-:Y:S04]  /*20b10*/  @!P3 LDGSTS.E.BYPASS.LTC128B.128 [R8+0x10400], desc[UR54][R2.64], !P0 ;  /* 0x104000000208bfae */ /* 0x020fe8000c101d76 */
[----:B------:R0:W-:Y:S01]  /*20b20*/  @!P3 LDGSTS.E.BYPASS.LTC128B.128 [R8+0x14400], desc[UR54][R2.64+0x80], !P1 ;  /* 0x144000800208bfae */ /* 0x0001e2000c901d76 */
[----:B------:R-:W-:-:S03]  /*20b30*/  ISETP.GE.AND P3, PT, R6, R33, PT ;  /* 0x000000210600720c */ /* 0x000fc60003f66270 */
[----:B0-----:R-:W0:Y:S10]  /*20b40*/  SHFL.IDX PT, R2, R4, 0x1, 0x181f ;  /* 0x00381f0004027f89 */ /* 0x001e3400000e0000 */
[----:B--2---:R-:W-:-:S02]  /*20b50*/  @!P3 LEA R5, P2, R31, R14, 0x1 ;  /* 0x0000000e1f05b211 */ /* 0x004fc400078408ff */
[----:B------:R-:W1:Y:S03]  /*20b60*/  SHFL.IDX PT, R14, R0, 0x2, 0x181f ;  /* 0x00581f00000e7f89 */ /* 0x000e6600000e0000 */
[----:B0-----:R-:W-:Y:S02]  /*20b70*/  @!P3 IMAD.X R6, RZ, RZ, R2, P2 ;  /* 0x000000ffff06b224 */ /* 0x001fe400010e0602 */
[----:B------:R-:W-:Y:S02]  /*20b80*/  @!P3 IMAD.MOV.U32 R2, RZ, RZ, R5 ;  /* 0x000000ffff02b224 */ /* 0x000fe400078e0005 */
[----:B------:R-:W-:Y:S01]  /*20b90*/  @!P3 IMAD.MOV.U32 R3, RZ, RZ, R6 ;  /* 0x000000ffff03b224 */ /* 0x000fe200078e0006 */
[----:B------:R-:W-:-:S04]  /*20ba0*/  IADD3 R6, R27, 0x20, RZ ;  /* 0x000000201b067810 */ /* 0x000fc80007ffe0ff */
[----:B------:R-:W-:Y:S04]  /*20bb0*/  @!P3 LDGSTS.E.BYPASS.LTC128B.128 [R8+0x10c00], desc[UR54][R2.64], !P0 ;  /* 0x10c000000208bfae */ /* 0x000fe8000c101d76 */
[----:B------:R0:W-:Y:S01]  /*20bc0*/  @!P3 LDGSTS.E.BYPASS.LTC128B.128 [R8+0x14c00], desc[UR54][R2.64+0x80], !P1 ;  /* 0x14c000800208bfae */ /* 0x0001e2000c901d76 */
[----:B------:R-:W-:-:S03]  /*20bd0*/  ISETP.GE.AND P3, PT, R6, R33, PT ;  /* 0x000000210600720c */ /* 0x000fc60003f66270 */
[----:B0-----:R-:W0:Y:S10]  /*20be0*/  SHFL.IDX PT, R2, R4, 0x2, 0x181f ;  /* 0x00581f0004027f89 */ /* 0x001e3400000e0000 */
[----:B-1----:R-:W-:-:S02]  /*20bf0*/  @!P3 LEA R5, P2, R31, R14, 0x1 ;  /* 0x0000000e1f05b211 */ /* 0x002fc400078408ff */
[----:B------:R-:W1:Y:S03]  /*20c00*/  SHFL.IDX PT, R14, R0, 0x3, 0x181f ;  /* 0x00781f00000e7f89 */ /* 0x000e6600000e0000 */
[----:B0-----:R-:W-:Y:S02]  /*20c10*/  @!P3 IMAD.X R6, RZ, RZ, R2, P2 ;  /* 0x000000ffff06b224 */ /* 0x001fe400010e0602 */
[----:B------:R-:W-:Y:S02]  /*20c20*/  @!P3 IMAD.MOV.U32 R2, RZ, RZ, R5 ;  /* 0x000000ffff02b224 */ /* 0x000fe400078e0005 */
[----:B------:R-:W-:Y:S02]  /*20c30*/  @!P3 IMAD.MOV.U32 R3, RZ, RZ, R6 ;  /* 0x000000ffff03b224 */ /* 0x000fe400078e0006 */
[----:B------:R-:W-:-:S03]  /*20c40*/  VIADD R6, R27, 0x30 ;  /* 0x000000301b067836 */ /* 0x000fc60000000000 */
[----:B------:R-:W-:Y:S04]  /*20c50*/  @!P3 LDGSTS.E.BYPASS.LTC128B.128 [R8+0x11400], desc[UR54][R2.64], !P0 ;  /* 0x114000000208bfae */ /* 0x000fe8000c101d76 */
[----:B------:R0:W-:Y:S01]  /*20c60*/  @!P3 LDGSTS.E.BYPASS.LTC128B.128 [R8+0x15400], desc[UR54][R2.64+0x80], !P1 ;  /* 0x154000800208bfae */ /* 0x0001e2000c901d76 */
[----:B------:R-:W-:-:S03]  /*20c70*/  ISETP.GE.AND P3, PT, R6, R33, PT ;  /* 0x000000210600720c */ /* 0x000fc60003f66270 */
[----:B0-----:R-:W0:Y:S10]  /*20c80*/  SHFL.IDX PT, R2, R4, 0x3, 0x181f ;  /* 0x00781f0004027f89 */ /* 0x001e3400000e0000 */
[----:B-1----:R-:W-:-:S02]  /*20c90*/  @!P3 LEA R5, P2, R31, R14, 0x1 ;  /* 0x0000000e1f05b211 */ /* 0x002fc400078408ff */
[----:B------:R-:W1:Y:S03]  /*20ca0*/  SHFL.IDX PT, R14, R0, 0x4, 0x181f ;  /* 0x00981f00000e7f89 */ /* 0x000e6600000e0000 */
[----:B0-----:R-:W-:Y:S02]  /*20cb0*/  @!P3 IMAD.X R6, RZ, RZ, R2, P2 ;  /* 0x000000ffff06b224 */ /* 0x001fe400010e0602 */
[----:B------:R-:W-:-:S03]  /*20cc0*/  @!P3 IMAD.MOV.U32 R2, RZ, RZ, R5 ;  /* 0x000000ffff02b224 */ /* 0x000fc600078e0005 */
[----:B------:R-:W-:Y:S01]  /*20cd0*/  @!P3 MOV R3, R6 ;  /* 0x000000060003b202 */ /* 0x000fe20000000f00 */
[----:B------:R-:W-:-:S04]  /*20ce0*/  VIADD R6, R27, 0x40 ;  /* 0x000000401b067836 */ /* 0x000fc80000000000 */
        /* <DEDUP_REMOVED lines=15> */
[----:B------:R-:W-:Y:S03]  /*20de0*/  SHFL.IDX PT, R14, R0, 0x7, 0x181f ;  /* 0x00f81f00000e7f89 */ /* 0x000fe600000e0000 */
[----:B0-----:R-:W-:Y:S01]  /*20df0*/  @!P3 IMAD.X R6, RZ, RZ, R2, P2 ;  /* 0x000000ffff06b224 */ /* 0x001fe200010e0602 */
[----:B------:R-:W-:-:S03]  /*20e00*/  @!P3 MOV R2, R5 ;  /* 0x000000050002b202 */ /* 0x000fc60000000f00 */
[----:B------:R-:W-:Y:S02]  /*20e10*/  @!P3 IMAD.MOV.U32 R3, RZ, RZ, R6 ;  /* 0x000000ffff03b224 */ /* 0x000fe400078e0006 */
[----:B------:R-:W-:-:S03]  /*20e20*/  VIADD R6, R27, 0x60 ;  /* 0x000000601b067836 */ /* 0x000fc60000000000 */
[----:B------:R-:W-:Y:S04]  /*20e30*/  @!P3 LDGSTS.E.BYPASS.LTC128B.128 [R8+0x12c00], desc[UR54][R2.64], !P0 ;  /* 0x12c000000208bfae */ /* 0x000fe8000c101d76 */
[----:B------:R0:W-:Y:S01]  /*20e40*/  @!P3 LDGSTS.E.BYPASS.LTC128B.128 [R8+0x16c00], desc[UR54][R2.64+0x80], !P1 ;  /* 0x16c000800208bfae */ /* 0x0001e2000c901d76 */
[----:B------:R-:W-:-:S03]  /*20e50*/  ISETP.GE.AND P3, PT, R6, R33, PT ;  /* 0x000000210600720c */ /* 0x000fc60003f66270 */
[----:B0-----:R-:W0:Y:S04]  /*20e60*/  SHFL.IDX PT, R3, R0, 0x6, 0x181f ;  /* 0x00d81f0000037f89 */ /* 0x001e2800000e0000 */
[----:B------:R-:W1:Y:S04]  /*20e70*/  SHFL.IDX PT, R2, R4, 0x6, 0x181f ;  /* 0x00d81f0004027f89 */ /* 0x000e6800000e0000 */
[----:B------:R-:W2:Y:S02]  /*20e80*/  SHFL.IDX PT, R4, R4, 0x7, 0x181f ;  /* 0x00f81f0004047f89 */ /* 0x000ea400000e0000 */
[----:B0-----:R-:W-:-:S05]  /*20e90*/  @!P3 LEA R5, P2, R31, R3, 0x1 ;  /* 0x000000031f05b211 */ /* 0x001fca00078408ff */
[----:B-1----:R-:W-:Y:S02]  /*20ea0*/  @!P3 IMAD.X R6, RZ, RZ, R2, P2 ;  /* 0x000000ffff06b224 */ /* 0x002fe400010e0602 */
[----:B------:R-:W-:Y:S02]  /*20eb0*/  @!P3 IMAD.MOV.U32 R2, RZ, RZ, R5 ;  /* 0x000000ffff02b224 */ /* 0x000fe400078e0005 */
[----:B------:R-:W-:-:S05]  /*20ec0*/  @!P3 IMAD.MOV.U32 R3, RZ, RZ, R6 ;  /* 0x000000ffff03b224 */ /* 0x000fca00078e0006 */
[----:B------:R0:W-:Y:S04]  /*20ed0*/  @!P3 LDGSTS.E.BYPASS.LTC128B.128 [R8+0x13400], desc[UR54][R2.64], !P0 ;  /* 0x134000000208bfae */ /* 0x0001e8000c101d76 */
[----:B--2---:R0:W-:Y:S02]  /*20ee0*/  @!P3 LDGSTS.E.BYPASS.LTC128B.128 [R8+0x17400], desc[UR54][R2.64+0x80], !P1 ;  /* 0x174000800208bfae */ /* 0x0041e4000c901d76 */
.L_x_2250:
[----:B------:R-:W-:Y:S01]  /*20ef0*/  VIADD R0, R27, 0x70 ;  /* 0x000000701b007836 */ /* 0x000fe20000000000 */
[----:B------:R-:W-:Y:S04]  /*20f00*/  BSSY B0, `(.L_x_2033) ;  /* 0x000000a000007945 */ /* 0x000fe80003800000 */
[----:B------:R-:W-:-:S13]  /*20f10*/  ISETP.GE.AND P2, PT, R0, R33, PT ;  /* 0x000000210000720c */ /* 0x000fda0003f46270 */
[----:B------:R-:W-:Y:S05]  /*20f20*/  @P2 BRA `(.L_x_2034) ;  /* 0x00000000001c2947 */ /* 0x000fea0003800000 */
[----:B0-----:R-:W-:-:S04]  /*20f30*/  LEA R2, P2, R31, R14, 0x1 ;  /* 0x0000000e1f027211 */ /* 0x001fc800078408ff */
[----:B------:R-:W-:-:S05]  /*20f40*/  IADD3.X R3, RZ, R4, RZ, P2, !PT ;  /* 0x00000004ff037210 */ /* 0x000fca00017fe4ff */
[----:B------:R-:W-:Y:S01]  /*20f50*/  @!PT LDS RZ, [RZ] ;  /* 0x00000000fffff984 */ /* 0x000fe20000000800 */
[----:B------:R-:W-:Y:S01]  /*20f60*/  @!PT LDS RZ, [RZ] ;  /* 0x00000000fffff984 */ /* 0x000fe20000000800 */
[----:B------:R-:W-:Y:S01]  /*20f70*/  @!PT LDS RZ, [RZ] ;  /* 0x00000000fffff984 */ /* 0x000fe20000000800 */
[----:B------:R1:W-:Y:S04]  /*20f80*/  LDGSTS.E.BYPASS.LTC128B.128 [R8+0x13c00], desc[UR54][R2.64], !P0 ;  /* 0x13c0000002087fae */ /* 0x0003e8000c101d76 */
[----:B------:R1:W-:Y:S02]  /*20f90*/  LDGSTS.E.BYPASS.LTC128B.128 [R8+0x17c00], desc[UR54][R2.64+0x80], !P1 ;  /* 0x17c0008002087fae */ /* 0x0003e4000c901d76 */
.L_x_2034:
[----:B------:R-:W-:Y:S05]  /*20fa0*/  BSYNC B0 ;  /* 0x0000000000007941 */ /* 0x000fea0003800000 */
.L_x_2033:
[----:B------:R-:W-:Y:S01]  /*20fb0*/  NOP ;  /* 0x0000000000007918 */ /* 0x000fe20000000000 */
[----:B------:R-:W-:-:S13]  /*20fc0*/  PLOP3.LUT P0, PT, PT, PT, PT, 0x80, 0x0 ;  /* 0x000000000000781c */ /* 0x000fda0003f0f070 */
.L_x_2035:
[----:B------:R-:W-:Y:S02]  /*20fd0*/  PLOP3.LUT P1, PT, P1, P0, PT, 0xa2, 0x0 ;  /* 0x000000000000781c */ /* 0x000fe40000f21472 */
[----:B------:R-:W-:-:S08]  /*20fe0*/  @P0 R2UR P1, UR4, R22 ;  /* 0x00000000160402ca */ /* 0x000fd00000020000 */
[----:B------:R-:W-:-:S05]  /*20ff0*/  @P0 PLOP3.LUT P0, PT, P1, PT, PT, 0x80, 0x0 ;  /* 0x000000000000081c */ /* 0x000fca0000f0f070 */
[----:B------:R-:W-:Y:S01]  /*21000*/  @!P1 SYNCS.ARRIVE.TRANS64.RED.A0T1 RZ, [UR4+0x28800], RZ ;  /* 0x028800ffffff99a7 */ /* 0x000fe20008200404 */
[----:B------:R-:W-:Y:S07]  /*21010*/  @!P1 ARRIVES.LDGSTSBAR.64.TRANSCNT [UR4+0x28800] ;  /* 0x02880000ff0099b0 */ /* 0x000fee0008000a84 */
[----:B------:R-:W-:Y:S05]  /*21020*/  @P0 BRA.U.ANY `(.L_x_2035) ;  /* 0xfffffffd00e80947 */ /* 0x000fea000393ffff */
[----:B01----:R-:W2:Y:S02]  /*21030*/  LDL.LU R2, [R1+0x20] ;  /* 0x0000200001027983 */ /* 0x003ea40000300800 */
[----:B--2---:R-:W-:-:S05]  /*21040*/  VIADD R2, R2, 0x1 ;  /* 0x0000000102027836 */ /* 0x004fca0000000000 */
[----:B------:R0:W-:Y:S01]  /*21050*/  STL [R1+0x20], R2 ;  /* 0x0000200201007387 */ /* 0x0001e20000100800 */
[----:B------:R-:W-:-:S04]  /*21060*/  LEA.HI R0, R2, R2, RZ, 0x1 ;  /* 0x0000000202007211 */ /* 0x000fc800078f08ff */
[----:B------:R-:W-:-:S05]  /*21070*/  LOP3.LUT R0, R0, 0xfffffffe, RZ, 0xc0, !PT ;  /* 0xfffffffe00007812 */ /* 0x000fca00078ec0ff */
[----:B------:R-:W-:-:S05]  /*21080*/  IMAD.IADD R0, R2, 0x1, -R0 ;  /* 0x0000000102007824 */ /* 0x000fca00078e0a00 */
[----:B------:R-:W-:Y:S01]  /*21090*/  SHF.L.U32 R3, R0, 0x1f, RZ ;  /* 0x0000001f00037819 */ /* 0x000fe200000006ff */
[----:B------:R-:W-:Y:S01]  /*210a0*/  NOP ;  /* 0x0000000000007918 */ /* 0x000fe20000000000 */
[----:B------:R-:W2:Y:S01]  /*210b0*/  LDL.LU R4, [R1+0x1c] ;  /* 0x00001c0001047983 */ /* 0x000ea20000300800 */
[----:B------:R1:W-:Y:S03]  /*210c0*/  SYNCS.ARRIVE.TRANS64.A1T0 RZ, [R22+URZ+0x28800], RZ ;  /* 0x028800ff16ff79a7 */ /* 0x0003e6000810003f */
[----:B0-----:R-:W3:Y:S01]  /*210d0*/  LDL R2, [R1] ;  /* 0x0000000001027983 */ /* 0x001ee20000100800 */
[----:B------:R-:W-:Y:S01]  /*210e0*/  BSSY B0, `(.L_x_2036) ;  /* 0x0000005000007945 */ /* 0x000fe20003800000 */
[----:B------:R-:W0:Y:S01]  /*210f0*/  SYNCS.PHASECHK.TRANS64.TRYWAIT P0, [R22+URZ+0x28820], R3 ;  /* 0x02882003160075a7 */ /* 0x000e22000800017f */
[----:B--2---:R-:W-:-:S05]  /*21100*/  VIADD R6, R4, 0xfffffffe ;  /* 0xfffffffe04067836 */ /* 0x004fca0000000000 */
[----:B---3--:R-:W-:Y:S01]  /*21110*/  ISETP.GE.AND P1, PT, R6, R2, PT ;  /* 0x000000020600720c */ /* 0x008fe20003f26270 */
[----:B01----:R-:W-:-:S12]  /*21120*/  @!P0 BRA `(.L_x_2037) ;  /* 0x0000006800e48947 */ /* 0x003fd80003800000 */
.L_x_2251:
[----:B------:R-:W-:Y:S05]  /*21130*/  BSYNC B0 ;  /* 0x0000000000007941 */ /* 0x000fea0003800000 */
.L_x_2036:
        /* <DEDUP_REMOVED lines=8> */
.L_x_2052:
[----:B------:R-:W2:Y:S01]  /*211c0*/  LDL R8, [R1+0x4] ;  /* 0x0000040001087983 */ /* 0x000ea20000100800 */
[----:B------:R-:W1:Y:S03]  /*211d0*/  LDC R0, c[0x0][0x430] ;  /* 0x00010c00ff007b82 */ /* 0x000e660000000800 */
[----:B------:R-:W3:Y:S01]  /*211e0*/  LDL R7, [R1+0x8] ;  /* 0x0000080001077983 */ /* 0x000ee20000100800 */
[----:B------:R-:W-:Y:S05]  /*211f0*/  YIELD ;  /* 0x0000000000007946 */ /* 0x000fea0003800000 */
[----:B0-----:R-:W0:Y:S01]  /*21200*/  S2R R3, SR_TID.X ;  /* 0x0000000000037919 */ /* 0x001e220000002100 */
[----:B------:R-:W-:Y:S01]  /*21210*/  ULDC.64 UR4, c[0x0][0x428] ;  /* 0x00010a0000047ab9 */ /* 0x000fe20000000a00 */
[----:B------:R-:W4:Y:S01]  /*21220*/  S2R R2, SR_TID.X ;  /* 0x0000000000027919 */ /* 0x000f220000002100 */
[----:B-1----:R-:W-:-:S13]  /*21230*/  ISETP.NE.AND P0, PT, R0, 0x1, PT ;  /* 0x000000010000780c */ /* 0x002fda0003f05270 */
[----:B------:R-:W1:Y:S01]  /*21240*/  @P0 LDC R4, c[0x0][0x434] ;  /* 0x00010d00ff040b82 */ /* 0x000e620000000800 */
[----:B0-----:R-:W-:-:S04]  /*21250*/  LOP3.LUT R3, R3, 0x7f, RZ, 0xc0, !PT ;  /* 0x0000007f03037812 */ /* 0x001fc800078ec0ff */
[----:B------:R-:W-:-:S03]  /*21260*/  SHF.R.U32.HI R5, RZ, 0x3, R3 ;  /* 0x00000003ff057819 */ /* 0x000fc60000011603 */
[----:B------:R-:W0:Y:S01]  /*21270*/  @P0 LDC R3, c[0x0][0x438] ;  /* 0x00010e00ff030b82 */ /* 0x000e220000000800 */
[----:B----4-:R-:W-:Y:S01]  /*21280*/  SHF.L.U32 R2, R2, 0x4, RZ ;  /* 0x0000000402027819 */ /* 0x010fe200000006ff */
[----:B------:R-:W-:-:S03]  /*21290*/  IMAD R5, R6, 0x80, R5 ;  /* 0x0000008006057824 */ /* 0x000fc600078e0205 */
[----:B------:R-:W-:-:S04]  /*212a0*/  LOP3.LUT R2, R2, 0x70, RZ, 0xc0, !PT ;  /* 0x0000007002027812 */ /* 0x000fc800078ec0ff */
[----:B--2---:R-:W-:-:S05]  /*212b0*/  IADD3 R5, R2, R5, R8 ;  /* 0x0000000502057210 */ /* 0x004fca0007ffe008 */
[----:B-1----:R-:W-:-:S04]  /*212c0*/  @P0 IMAD.HI.U32 R4, R5, R4, RZ ;  /* 0x0000000405040227 */ /* 0x002fc800078e00ff */
[----:B------:R-:W-:Y:S01]  /*212d0*/  IMAD.MOV.U32 R2, RZ, RZ, R5 ;  /* 0x000000ffff027224 */ /* 0x000fe200078e0005 */
[----:B0-----:R-:W-:Y:S01]  /*212e0*/  @P0 SHF.R.U32.HI R2, RZ, R3, R4 ;  /* 0x00000003ff020219 */ /* 0x001fe20000011604 */
[----:B---3--:R-:W-:-:S04]  /*212f0*/  IMAD R4, R7, UR4, RZ ;  /* 0x0000000407047c24 */ /* 0x008fc8000f8e02ff */
[----:B------:R-:W-:-:S04]  /*21300*/  IMAD.MOV R3, RZ, RZ, -R2 ;  /* 0x000000ffff037224 */ /* 0x000fc800078e0a02 */
[----:B------:R-:W-:Y:S01]  /*21310*/  IMAD R0, R0, R3, R5 ;  /* 0x0000000300007224 */ /* 0x000fe200078e0205 */
[----:B------:R-:W-:Y:S01]  /*21320*/  SHF.R.S32.HI R3, RZ, 0x1f, R2 ;  /* 0x0000001fff037819 */ /* 0x000fe20000011402 */
[C---:B------:R-:W-:Y:S02]  /*21330*/  IMAD R5, R35.reuse, UR5, R4 ;  /* 0x0000000523057c24 */ /* 0x040fe4000f8e0204 */
[----:B------:R-:W-:Y:S01]  /*21340*/  IMAD.WIDE.U32 R2, R35, UR4, R2 ;  /* 0x0000000423027c25 */ /* 0x000fe2000f8e0002 */
[----:B------:R-:W-:-:S03]  /*21350*/  ULDC.64 UR4, c[0x0][0x418] ;  /* 0x0001060000047ab9 */ /* 0x000fc60000000a00 */
[----:B------:R-:W-:Y:S01]  /*21360*/  IMAD.IADD R5, R5, 0x1, R3 ;  /* 0x0000000105057824 */ /* 0x000fe200078e0203 */
[----:B------:R-:W-:-:S04]  /*21370*/  LEA R4, P0, R2, UR4, 0x2 ;  /* 0x0000000402047c11 */ /* 0x000fc8000f8010ff */
[----:B------:R-:W-:-:S05]  /*21380*/  LEA.HI.X R5, R2, UR5, R5, 0x2, P0 ;  /* 0x0000000502057c11 */ /* 0x000fca00080f1405 */
[----:B------:R-:W2:Y:S01]  /*21390*/  LDG.E R4, desc[UR54][R4.64] ;  /* 0x0000003604047981 */ /* 0x000ea2000c1e1900 */
[----:B------:R-:W-:Y:S01]  /*213a0*/  IMAD.U32 R7, RZ, RZ, UR38 ;  /* 0x00000026ff077e24 */ /* 0x000fe2000f8e00ff */
[----:B------:R-:W-:Y:S01]  /*213b0*/  MOV R25, R6 ;  /* 0x0000000600197202 */ /* 0x000fe20000000f00 */
[----:B------:R-:W-:-:S03]  /*213c0*/  VIADD R24, R10, 0x1 ;  /* 0x000000010a187836 */ /* 0x000fc60000000000 */
[----:B------:R-:W-:Y:S02]  /*213d0*/  ISETP.NE.AND P3, PT, R7, 0x3, PT ;  /* 0x000000030700780c */ /* 0x000fe40003f65270 */
[----:B------:R-:W-:-:S04]  /*213e0*/  ISETP.NE.AND P0, PT, R24, 0x2, PT ;  /* 0x000000021800780c */ /* 0x000fc80003f05270 */
[----:B------:R-:W-:Y:S02]  /*213f0*/  SEL R3, RZ, 0x1, P0 ;  /* 0x00000001ff037807 */ /* 0x000fe40000000000 */
[----:B------:R-:W-:Y:S02]  /*21400*/  SEL R24, R24, RZ, P0 ;  /* 0x000000ff18187207 */ /* 0x000fe40000000000 */
[----:B------:R-:W-:Y:S02]  /*21410*/  LOP3.LUT R28, R20, R3, RZ, 0x3c, !PT ;  /* 0x00000003141c7212 */ /* 0x000fe400078e3cff */
[----:B--2---:R-:W-:Y:S01]  /*21420*/  SHF.R.S32.HI R27, RZ, 0x1f, R4 ;  /* 0x0000001fff1b7819 */ /* 0x004fe20000011404 */
[----:B------:R-:W-:Y:S06]  /*21430*/  @!P3 BRA `(.L_x_2040) ;  /* 0x000000000004b947 */ /* 0x000fec0003800000 */
[----:B------:R-:W-:Y:S01]  /*21440*/  BPT.TRAP 0x1 ;  /* 0x000000040000795c */ /* 0x000fe20000300000 */
.L_x_2040:
[----:B------:R-:W-:Y:S01]  /*21450*/  IMAD R6, R24, 0x8, R22 ;  /* 0x0000000818067824 */ /* 0x000fe200078e0216 */
[----:B------:R-:W-:Y:S01]  /*21460*/  SHF.L.U32 R2, R28, 0x1f, RZ ;  /* 0x0000001f1c027819 */ /* 0x000fe200000006ff */
[----:B------:R-:W-:Y:S03]  /*21470*/  BSSY B1, `(.L_x_2041) ;  /* 0x0000003000017945 */ /* 0x000fe60003800000 */
[----:B------:R-:W0:Y:S02]  /*21480*/  SYNCS.PHASECHK.TRANS64.TRYWAIT P0, [R6+URZ+0x28840], R2 ;  /* 0x02884002060075a7 */ /* 0x000e24000800017f */
[----:B0-----:R-:W-:Y:S05]  /*21490*/  @!P0 BRA `(.L_x_2042) ;  /* 0x00000068001c8947 */ /* 0x001fea0003800000 */
.L_x_2252:
[----:B------:R-:W-:Y:S05]  /*214a0*/  BSYNC B1 ;  /* 0x0000000000017941 */ /* 0x000fea0003800000 */
.L_x_2041:
        /* <DEDUP_REMOVED lines=71> */
.L_x_2270:
        /* <DEDUP_REMOVED lines=9> */
.L_x_2044:
        /* <DEDUP_REMOVED lines=11> */
.L_x_2045:
[----:B------:R1:W-:Y:S01]  /*21a60*/  SYNCS.ARRIVE.TRANS64.A1T0 RZ, [R6+URZ+0x28830], RZ ;  /* 0x028830ff06ff79a7 */ /* 0x0003e2000810003f */
[----:B------:R-:W-:Y:S05]  /*21a70*/  @!P4 BRA `(.L_x_2046) ;  /* 0x000000000004c947 */ /* 0x000fea0003800000 */
[----:B------:R-:W-:Y:S01]  /*21a80*/  BPT.TRAP 0x1 ;  /* 0x000000040000795c */ /* 0x000fe20000300000 */
.L_x_2046:
[----:B------:R-:W-:Y:S01]  /*21a90*/  SHF.L.U32 R2, R20, 0x1f, RZ ;  /* 0x0000001f14027819 */ /* 0x000fe200000006ff */
[----:B-1----:R-:W-:Y:S01]  /*21aa0*/  IMAD R6, R10, 0x8, R22 ;  /* 0x000000080a067824 */ /* 0x002fe200078e0216 */
[----:B------:R-:W-:Y:S03]  /*21ab0*/  BSSY B1, `(.L_x_2047) ;  /* 0x0000003000017945 */ /* 0x000fe60003800000 */
[----:B------:R-:W1:Y:S02]  /*21ac0*/  SYNCS.PHASECHK.TRANS64.TRYWAIT P0, [R6+URZ+0x28860], R2 ;  /* 0x02886002060075a7 */ /* 0x000e64000800017f */
[----:B-1----:R-:W-:Y:S05]  /*21ad0*/  @!P0 BRA `(.L_x_2048) ;  /* 0x0000006800ec8947 */ /* 0x002fea0003800000 */
.L_x_2271:
[----:B------:R-:W-:Y:S05]  /*21ae0*/  BSYNC B1 ;  /* 0x0000000000017941 */ /* 0x000fea0003800000 */
.L_x_2047:
[----:B------:R-:W2:Y:S01]  /*21af0*/  S2R R3, SR_TID.X ;  /* 0x0000000000037919 */ /* 0x000ea20000002100 */
[----:B------:R-:W-:Y:S01]  /*21b00*/  UMOV UR4, 0xffffffff ;  /* 0xffffffff00047882 */ /* 0x000fe20000000000 */
[----:B------:R-:W-:Y:S02]  /*21b10*/  IMAD R8, R33, -0x80, R37 ;  /* 0xffffff8021087824 */ /* 0x000fe400078e0225 */
[----:B0-----:R-:W-:Y:S01]  /*21b20*/  IMAD R7, R10, 0x4000, R36 ;  /* 0x000040000a077824 */ /* 0x001fe200078e0224 */
[----:B--2---:R-:W-:-:S04]  /*21b30*/  LOP3.LUT R3, R3, 0x7f, RZ, 0xc0, !PT ;  /* 0x0000007f03037812 */ /* 0x004fc800078ec0ff */
[----:B------:R-:W-:-:S05]  /*21b40*/  SHF.R.U32.HI R3, RZ, 0x3, R3 ;  /* 0x00000003ff037819 */ /* 0x000fca0000011603 */
[----:B------:R-:W-:Y:S01]  /*21b50*/  IMAD.IADD R8, R8, 0x1, -R3 ;  /* 0x0000000108087824 */ /* 0x000fe200078e0a03 */
[----:B------:R-:W-:Y:S06]  /*21b60*/  BRA.DIV UR4, `(.L_x_2049) ;  /* 0x0000006a04dc7947 */ /* 0x000fec000b800000 */
[----:B-1----:R-:W0:Y:S01]  /*21b70*/  SHFL.IDX PT, R2, R17, RZ, 0x181f ;  /* 0x00181fff11027589 */ /* 0x002e2200000e0000 */
[----:B------:R-:W-:-:S03]  /*21b80*/  LEA R7, R7, R22, 0x1 ;  /* 0x0000001607077211 */ /* 0x000fc600078e08ff */
[----:B------:R-:W1:Y:S01]  /*21b90*/  SHFL.IDX PT, R3, R23, RZ, 0x181f ;  /* 0x00181fff17037589 */ /* 0x000e6200000e0000 */
[----:B0-----:R-:W-:-:S05]  /*21ba0*/  IADD3 R2, P0, R2, R5, RZ ;  /* 0x0000000502027210 */ /* 0x001fca0007f1e0ff */
[----:B-1----:R-:W-:Y:S01]  /*21bb0*/  IMAD.X R3, RZ, RZ, R3, P0 ;  /* 0x000000ffff037224 */ /* 0x002fe200000e0603 */
[----:B------:R-:W-:-:S13]  /*21bc0*/  ISETP.LT.OR P0, PT, R8, 0x1, P2 ;  /* 0x000000010800780c */ /* 0x000fda0001701670 */
[----:B------:R-:W-:Y:S01]  /*21bd0*/  @!PT LDS RZ, [RZ] ;  /* 0x00000000fffff984 */ /* 0x000fe20000000800 */
        /* <DEDUP_REMOVED lines=49> */
[----:B------:R-:W-:Y:S01]  /*21ef0*/  LDGSTS.E.BYPASS.LTC128B.128 [R7+0x3400], desc[UR54][R2.64], !P0 ;  /* 0x0340000002077fae */ /* 0x000fe2000c101d76 */
[----:B------:R-:W-:-:S13]  /*21f00*/  ISETP.LT.OR P0, PT, R8, 0x61, P1 ;  /* 0x000000610800780c */ /* 0x000fda0000f01670 */
[----:B------:R0:W-:Y:S04]  /*21f10*/  LDGSTS.E.BYPASS.LTC128B.128 [R7+0x7400], desc[UR54][R2.64+0x80], !P0 ;  /* 0x0740008002077fae */ /* 0x0001e8000c101d76 */
[----:B0-2---:R0:W1:Y:S02]  /*21f20*/  SHFL.IDX PT, R2, R17, 0x7, 0x181f ;  /* 0x00f81f0011027f89 */ /* 0x00506400000e0000 */
.L_x_2289:
[----:B-1----:R-:W-:Y:S01]  /*21f30*/  IADD3 R2, P0, R2, R5, RZ ;  /* 0x0000000502027210 */ /* 0x002fe20007f1e0ff */
        /* <DEDUP_REMOVED lines=11> */
[----:B-1----:R-:W-:Y:S01]  /*21ff0*/  IMAD.WIDE.U32 R2, R0, UR4, RZ ;  /* 0x0000000400027c25 */ /* 0x002fe2000f8e00ff */
        /* <DEDUP_REMOVED lines=13> */
[----:B0-----:R-:W-:-:S04]  /*220d0*/  LEA R17, P0, R2, UR4, 0x1 ;  /* 0x0000000402117c11 */ /* 0x001fc8000f8008ff */
[----:B------:R-:W-:Y:S02]  /*220e0*/  LEA.HI.X R23, R2, UR5, R3, 0x1, P0 ;  /* 0x0000000502177c11 */ /* 0x000fe400080f0c03 */
[----:B------:R-:W-:-:S13]  /*220f0*/  PLOP3.LUT P0, PT, PT, PT, PT, 0x80, 0x0 ;  /* 0x000000000000781c */ /* 0x000fda0003f0f070 */
.L_x_2050:
        /* <DEDUP_REMOVED lines=11> */
.L_x_2051:
[----:B------:R-:W2:Y:S01]  /*221b0*/  LDL R0, [R1] ;  /* 0x0000000001007983 */ /* 0x000ea20000100800 */
[----:B------:R0:W-:Y:S01]  /*221c0*/  SYNCS.ARRIVE.TRANS64.A1T0 RZ, [R6+URZ+0x28850], RZ ;  /* 0x028850ff06ff79a7 */ /* 0x0001e2000810003f */
[----:B------:R-:W-:Y:S01]  /*221d0*/  IMAD.MOV.U32 R10, RZ, RZ, R24 ;  /* 0x000000ffff0a7224 */ /* 0x000fe200078e0018 */
[----:B------:R-:W-:Y:S01]  /*221e0*/  MOV R20, R28 ;  /* 0x0000001c00147202 */ /* 0x000fe20000000f00 */
[----:B------:R-:W-:Y:S02]  /*221f0*/  IMAD.MOV.U32 R33, RZ, RZ, R25 ;  /* 0x000000ffff217224 */ /* 0x000fe400078e0019 */
[C---:B0-----:R-:W-:Y:S01]  /*22200*/  VIADD R6, R25.reuse, 0xffffffff ;  /* 0xffffffff19067836 */ /* 0x041fe20000000000 */
[----:B--2---:R-:W-:-:S13]  /*22210*/  ISETP.GT.AND P0, PT, R25, R0, PT ;  /* 0x000000001900720c */ /* 0x004fda0003f04270 */
[----:B------:R-:W-:Y:S05]  /*22220*/  @P0 BRA `(.L_x_2052) ;  /* 0xffffffec00e40947 */ /* 0x000fea000383ffff */
.L_x_2039:
[----:B------:R-:W-:Y:S05]  /*22230*/  BSYNC B0 ;  /* 0x0000000000007941 */ /* 0x000fea0003800000 */
.L_x_2038:
        /* <DEDUP_REMOVED lines=11> */
[----:B0-----:R-:W2:Y:S01]  /*222f0*/  @P0 ATOMG.E.ADD.STRONG.GPU PT, R3, desc[UR54][R2.64], R5 ;  /* 0x00000005020309a8 */ /* 0x001ea200081ee1f6 */
[----:B------:R-:W0:Y:S02]  /*22300*/  S2R R4, SR_LTMASK ;  /* 0x0000000000047919 */ /* 0x000e240000003900 */
[----:B0-----:R-:W-:-:S04]  /*22310*/  LOP3.LUT R4, R4, UR4, RZ, 0xc0, !PT ;  /* 0x0000000404047c12 */ /* 0x001fc8000f8ec0ff */
[----:B------:R-:W0:Y:S01]  /*22320*/  POPC R7, R4 ;  /* 0x0000000400077309 */ /* 0x000e220000000000 */
[----:B--2---:R-:W0:Y:S02]  /*22330*/  SHFL.IDX PT, R0, R3, R0, 0x1f ;  /* 0x00001f0003007589 */ /* 0x004e2400000e0000 */
[----:B0-----:R-:W-:-:S07]  /*22340*/  IADD3 R16, R0, UR37, R7 ;  /* 0x0000002500107c10 */ /* 0x001fce000fffe007 */
.L_x_2054:
[----:B------:R-:W-:Y:S05]  /*22350*/  BSYNC B0 ;  /* 0x0000000000007941 */ /* 0x000fea0003800000 */
.L_x_2053:
[----:B------:R-:W-:-:S05]  /*22360*/  IMAD.U32 R0, RZ, RZ, UR38 ;  /* 0x00000026ff007e24 */ /* 0x000fca000f8e00ff */
[----:B------:R-:W-:-:S13]  /*22370*/  ISETP.NE.AND P0, PT, R0, 0x3, PT ;  /* 0x000000030000780c */ /* 0x000fda0003f05270 */
[----:B------:R-:W-:Y:S05]  /*22380*/  @!P0 BRA `(.L_x_2055) ;  /* 0x0000000000048947 */ /* 0x000fea0003800000 */
[----:B------:R-:W-:Y:S01]  /*22390*/  BPT.TRAP 0x1 ;  /* 0x000000040000795c */ /* 0x000fe20000300000 */
.L_x_2055:
[----:B------:R-:W-:Y:S01]  /*223a0*/  IMAD R0, R24, 0x8, R22 ;  /* 0x0000000818007824 */ /* 0x000fe200078e0216 */
[----:B0-----:R-:W-:Y:S01]  /*223b0*/  SHF.L.U32 R3, R28, 0x1f, RZ ;  /* 0x0000001f1c037819 */ /* 0x001fe200000006ff */
[----:B------:R-:W-:Y:S01]  /*223c0*/  BSSY B0, `(.L_x_2056) ;  /* 0x0000004000007945 */ /* 0x000fe20003800000 */
[----:B------:R-:W-:Y:S02]  /*223d0*/  IMAD R6, R25, -0x80, R37 ;  /* 0xffffff8019067824 */ /* 0x000fe400078e0225 */
[----:B------:R-:W0:Y:S02]  /*223e0*/  SYNCS.PHASECHK.TRANS64.TRYWAIT P0, [R0+URZ+0x28860], R3 ;  /* 0x02886003000075a7 */ /* 0x000e24000800017f */
[----:B0-----:R-:W-:Y:S05]  /*223f0*/  @!P0 BRA `(.L_x_2057) ;  /* 0x0000006c00448947 */ /* 0x001fea0003800000 */
.L_x_2290:
[----:B------:R-:W-:Y:S05]  /*22400*/  BSYNC B0 ;  /* 0x0000000000007941 */ /* 0x000fea0003800000 */
.L_x_2056:
[----:B------:R-:W1:Y:S01]  /*22410*/  S2R R2, SR_TID.X ;  /* 0x0000000000027919 */ /* 0x000e620000002100 */
[----:B------:R-:W-:Y:S01]  /*22420*/  UMOV UR4, 0xffffffff ;  /* 0xffffffff00047882 */ /* 0x000fe20000000000 */
[----:B------:R-:W-:Y:S01]  /*22430*/  IMAD R9, R24, 0x4000, R36 ;  /* 0x0000400018097824 */ /* 0x000fe200078e0224 */
[----:B-1----:R-:W-:-:S04]  /*22440*/  LOP3.LUT R2, R2, 0x7f, RZ, 0xc0, !PT ;  /* 0x0000007f02027812 */ /* 0x002fc800078ec0ff */
[----:B------:R-:W-:-:S05]  /*22450*/  SHF.R.U32.HI R2, RZ, 0x3, R2 ;  /* 0x00000003ff027819 */ /* 0x000fca0000011602 */
[----:B------:R-:W-:Y:S01]  /*22460*/  IMAD.IADD R6, R6, 0x1, -R2 ;  /* 0x0000000106067824 */ /* 0x000fe200078e0a02 */
[----:B------:R-:W-:Y:S06]  /*22470*/  BRA.DIV UR4, `(.L_x_2058) ;  /* 0x0000006e04387947 */ /* 0x000fec000b800000 */
[----:B------:R-:W1:Y:S01]  /*22480*/  SHFL.IDX PT, R14, R17, RZ, 0x181f ;  /* 0x00181fff110e7589 */ /* 0x000e6200000e0000 */
[----:B------:R-:W-:Y:S01]  /*22490*/  ULDC UR4, c[0x0][0x2f4] ;  /* 0x0000bd0000047ab9 */ /* 0x000fe20000000800 */
[C---:B------:R-:W-:Y:S01]  /*224a0*/  IMAD.SHL.U32 R5, R31.reuse, 0x2, RZ ;  /* 0x000000021f057824 */ /* 0x040fe200078e00ff */
[----:B------:R-:W-:Y:S01]  /*224b0*/  ISETP.GE.AND P1, PT, R31, UR4, PT ;  /* 0x000000041f007c0c */ /* 0x000fe2000bf26270 */
[----:B0-----:R-:W0:Y:S01]  /*224c0*/  SHFL.IDX PT, R3, R23, RZ, 0x181f ;  /* 0x00181fff17037589 */ /* 0x001e2200000e0000 */
[----:B------:R-:W-:Y:S02]  /*224d0*/  ISETP.GE.AND P0, PT, R30, UR4, PT ;  /* 0x000000041e007c0c */ /* 0x000fe4000bf06270 */
[C---:B------:R-:W-:Y:S01]  /*224e0*/  ISETP.LT.OR P2, PT, R6.reuse, 0x1, P1 ;  /* 0x000000010600780c */ /* 0x040fe20000f41670 */
[----:B------:R-:W2:Y:S01]  /*224f0*/  SHFL.IDX PT, R10, R17, 0x1, 0x181f ;  /* 0x00381f00110a7f89 */ /* 0x000ea200000e0000 */
[----:B------:R-:W-:Y:S02]  /*22500*/  ISETP.LT.OR P3, PT, R6, 0x1, P0 ;  /* 0x000000010600780c */ /* 0x000fe40000761670 */
[----:B------:R-:W-:Y:S01]  /*22510*/  LEA R4, R9, R22, 0x1 ;  /* 0x0000001609047211 */ /* 0x000fe200078e08ff */
        /* <DEDUP_REMOVED lines=49> */
[----:B---3--:R-:W-:-:S04]  /*22830*/  IADD3 R2, P4, R10, R5, RZ ;  /* 0x000000050a027210 */ /* 0x008fc80007f9e0ff */
[----:B-1----:R-:W-:-:S05]  /*22840*/  IADD3.X R3, RZ, R8, RZ, P4, !PT ;  /* 0x00000008ff037210 */ /* 0x002fca00027fe4ff */
[----:B------:R1:W-:Y:S04]  /*22850*/  LDGSTS.E.BYPASS.LTC128B.128 [R4+0x3400], desc[UR54][R2.64], !P2 ;  /* 0x0340000002047fae */ /* 0x0003e8000d101d76 */
[----:B0---4-:R1:W-:Y:S02]  /*22860*/  LDGSTS.E.BYPASS.LTC128B.128 [R4+0x7400], desc[UR54][R2.64+0x80], !P3 ;  /* 0x0740008002047fae */ /* 0x0113e4000d901d76 */
.L_x_2308:
        /* <DEDUP_REMOVED lines=11> */
.L_x_2059:
        /* <DEDUP_REMOVED lines=11> */
.L_x_2060:
[----:B------:R1:W-:Y:S01]  /*229d0*/  SYNCS.ARRIVE.TRANS64.A1T0 RZ, [R0+URZ+0x28850], RZ ;  /* 0x028850ff00ff79a7 */ /* 0x0003e2000810003f */
[----:B------:R-:W-:-:S05]  /*229e0*/  VIADD R24, R24, 0x1 ;  /* 0x0000000118187836 */ /* 0x000fca0000000000 */
[----:B------:R-:W-:-:S04]  /*229f0*/  ISETP.NE.AND P0, PT, R24, 0x2, PT ;  /* 0x000000021800780c */ /* 0x000fc80003f05270 */
[----:B------:R-:W-:Y:S02]  /*22a00*/  SEL R3, RZ, 0x1, P0 ;  /* 0x00000001ff037807 */ /* 0x000fe40000000000 */
[----:B------:R-:W-:Y:S02]  /*22a10*/  SEL R24, R24, RZ, P0 ;  /* 0x000000ff18187207 */ /* 0x000fe40000000000 */
[----:B-1----:R-:W-:-:S07]  /*22a20*/  LOP3.LUT R28, R28, R3, RZ, 0x3c, !PT ;  /* 0x000000031c1c7212 */ /* 0x002fce00078e3cff */
.L_x_2017:
[----:B------:R-:W-:Y:S05]  /*22a30*/  BSYNC B7 ;  /* 0x0000000000077941 */ /* 0x000fea0003800000 */
.L_x_2015:
        /* <DEDUP_REMOVED lines=11> */
.L_x_2061:
        /* <DEDUP_REMOVED lines=14> */
[----:B------:R-:W-:Y:S01]  /*22bd0*/  SHFL.IDX PT, R0, R16, RZ, 0x1f ;  /* 0x00001fff10007589 */ /* 0x000fe200000e0000 */
[C---:B------:R-:W-:Y:S02]  /*22be0*/  ISETP.GE.U32.AND P4, PT, R8.reuse, 0x8, PT ;  /* 0x000000080800780c */ /* 0x040fe40003f86070 */
[----:B------:R-:W-:Y:S01]  /*22bf0*/  ISETP.GE.U32.AND P5, PT, R8, 0x10, PT ;  /* 0x000000100800780c */ /* 0x000fe20003fa6070 */
[----:B------:R-:W-:Y:S01]  /*22c00*/  SHFL.IDX PT, R4, R16, 0x1, 0x1f ;  /* 0x00201f0010047f89 */ /* 0x000fe200000e0000 */
[----:B--2---:R-:W-:-:S02]  /*22c10*/  @!P1 MOV R5, R2 ;  /* 0x0000000200059202 */ /* 0x004fc40000000f00 */
[----:B------:R-:W-:-:S03]  /*22c20*/  ISETP.NE.AND P1, PT, R8, RZ, PT ;  /* 0x000000ff0800720c */ /* 0x000fc60003f25270 */
        /* <DEDUP_REMOVED lines=16> */
.L_x_2318:
[----:B------:R-:W-:Y:S02]  /*22d30*/  ULDC UR4, c[0x0][0xc38] ;  /* 0x00030e0000047ab9 */ /* 0x000fe40000000800 */
[----:B------:R-:W-:-:S04]  /*22d40*/  IMAD.U32 R7, RZ, RZ, UR4 ;  /* 0x00000004ff077e24 */ /* 0x000fc8000f8e00ff */
[----:B--2---:R-:W-:-:S05]  /*22d50*/  IMAD R14, R14, R7, RZ ;  /* 0x000000070e0e7224 */ /* 0x004fca00078e02ff */
[----:B------:R-:W-:-:S04]  /*22d60*/  IADD3 R9, R4, R14, RZ ;  /* 0x0000000e04097210 */ /* 0x000fc80007ffe0ff */
[----:B------:R-:W-:-:S13]  /*22d70*/  ISETP.GT.AND P6, PT, R9, R0, PT ;  /* 0x000000000900720c */ /* 0x000fda0003fc4270 */
[----:B------:R-:W-:Y:S05]  /*22d80*/  @P6 BRA `(.L_x_2064) ;  /* 0x00000000009c6947 */ /* 0x000fea0003800000 */
.L_x_2069:
        /* <DEDUP_REMOVED lines=14> */
.L_x_2067:
[----:B------:R-:W-:Y:S05]  /*22e70*/  BSYNC B0 ;  /* 0x0000000000007941 */ /* 0x000fea0003800000 */
.L_x_2066:
[----:B------:R-:W-:-:S03]  /*22e80*/  UMOV UR4, 0xffffffff ;  /* 0xffffffff00047882 */ /* 0x000fc60000000000 */
[----:B------:R-:W-:Y:S05]  /*22e90*/  BRA.DIV UR4, `(.L_x_2068) ;  /* 0x0000007204507947 */ /* 0x000fea000b800000 */
[----:B-----5:R-:W3:Y:S02]  /*22ea0*/  SHFL.UP PT, R14, R5, 0x1, RZ ;  /* 0x04200000050e7989 */ /* 0x020ee400000e00ff */
        /* <DEDUP_REMOVED lines=8> */
[----:B------:R-:W2:Y:S02]  /*22f30*/  SHFL.UP PT, R14, R3, 0x8, RZ ;  /* 0x05000000030e7989 */ /* 0x000ea400000e00ff */
[----:B--2---:R-:W-:-:S04]  /*22f40*/  SEL R4, R14, RZ, P4 ;  /* 0x000000ff0e047207 */ /* 0x004fc80002000000 */
[----:B------:R-:W-:-:S05]  /*22f50*/  IADD3 R4, R3, R4, RZ ;  /* 0x0000000403047210 */ /* 0x000fca0007ffe0ff */
[----:B------:R-:W2:Y:S02]  /*22f60*/  SHFL.UP PT, R14, R4, 0x10, RZ ;  /* 0x06000000040e7989 */ /* 0x000ea400000e00ff */
[----:B--2---:R-:W-:-:S05]  /*22f70*/  SEL R7, R14, RZ, P5 ;  /* 0x000000ff0e077207 */ /* 0x004fca0002800000 */
[----:B-1----:R-:W-:-:S05]  /*22f80*/  IMAD.IADD R6, R4, 0x1, R7 ;  /* 0x0000000104067824 */ /* 0x002fca00078e0207 */
[----:B------:R1:W2:Y:S02]  /*22f90*/  SHFL.IDX PT, R14, R6, 0x1f, 0x1f ;  /* 0x03e01f00060e7f89 */ /* 0x0002a400000e0000 */
.L_x_2326:
[----:B------:R-:W-:Y:S02]  /*22fa0*/  ULDC UR4, c[0x0][0xc38] ;  /* 0x00030e0000047ab9 */ /* 0x000fe40000000800 */
[----:B------:R-:W-:-:S04]  /*22fb0*/  IMAD.U32 R7, RZ, RZ, UR4 ;  /* 0x00000004ff077e24 */ /* 0x000fc8000f8e00ff */
[----:B--2---:R-:W-:-:S04]  /*22fc0*/  IMAD R14, R14, R7, RZ ;  /* 0x000000070e0e7224 */ /* 0x004fc800078e02ff */
[----:B------:R-:W-:-:S05]  /*22fd0*/  IMAD.IADD R9, R14, 0x1, R9 ;  /* 0x000000010e097824 */ /* 0x000fca00078e0209 */
[----:B------:R-:W-:-:S13]  /*22fe0*/  ISETP.GT.AND P6, PT, R9, R0, PT ;  /* 0x000000000900720c */ /* 0x000fda0003fc4270 */
[----:B------:R-:W-:Y:S05]  /*22ff0*/  @!P6 BRA `(.L_x_2069) ;  /* 0xfffffffc0064e947 */ /* 0x000fea000383ffff */
.L_x_2064:
        /* <DEDUP_REMOVED lines=8> */
.L_x_2330:
[----:B------:R-:W-:Y:S01]  /*23080*/  ISETP.NE.AND P0, PT, R2, RZ, PT ;  /* 0x000000ff0200720c */ /* 0x000fe20003f05270 */
[----:B------:R-:W-:-:S12]  /*23090*/  IMAD.MOV.U32 R14, RZ, RZ, RZ ;  /* 0x000000ffff0e7224 */ /* 0x000fd800078e00ff */
[----:B------:R-:W-:Y:S05]  /*230a0*/  @!P0 BRA `(.L_x_2071) ;  /* 0x0000000000108947 */ /* 0x000fea0003800000 */
[----:B------:R-:W-:Y:S01]  /*230b0*/  UMOV UR4, 0xffffffff ;  /* 0xffffffff00047882 */ /* 0x000fe20000000000 */
[----:B------:R-:W-:Y:S02]  /*230c0*/  VIADD R12, R4, 0xffffffff ;  /* 0xffffffff040c7836 */ /* 0x000fe40000000000 */
[----:B------:R-:W-:Y:S05]  /*230d0*/  BRA.DIV UR4, `(.L_x_2072) ;  /* 0x0000007204c47947 */ /* 0x000fea000b800000 */
[----:B------:R4:W0:Y:S02]  /*230e0*/  SHFL.IDX PT, R14, R6, R12, 0x1f ;  /* 0x00001f0c060e7589 */ /* 0x00082400000e0000 */
.L_x_2071:
[----:B------:R-:W5:Y:S01]  /*230f0*/  LDC.64 R2, c[0x0][0xc90] ;  /* 0x00032400ff027b82 */ /* 0x000f620000000a00 */
[----:B------:R-:W-:-:S05]  /*23100*/  IADD3 R19, R4, R19, RZ ;  /* 0x0000001304137210 */ /* 0x000fca0007ffe0ff */
[----:B-----5:R-:W-:-:S05]  /*23110*/  IMAD.WIDE R2, R19, 0x4, R2 ;  /* 0x0000000413027825 */ /* 0x020fca00078e0202 */
[----:B-1--4-:R1:W2:Y:S01]  /*23120*/  LDG.E R6, desc[UR54][R2.64] ;  /* 0x0000003602067981 */ /* 0x0122a2000c1e1900 */
[----:B0-----:R-:W-:Y:S02]  /*23130*/  IMAD R16, R14, R7, R16 ;  /* 0x000000070e107224 */ /* 0x001fe400078e0210 */
[----:B-1----:R-:W-:Y:S02]  /*23140*/  IMAD.MOV.U32 R2, RZ, RZ, RZ ;  /* 0x000000ffff027224 */ /* 0x002fe400078e00ff */
[----:B--23--:R-:W-:-:S05]  /*23150*/  IMAD R4, R5, R6, RZ ;  /* 0x0000000605047224 */ /* 0x00cfca00078e02ff */
[----:B------:R-:W-:-:S04]  /*23160*/  IABS R8, R4 ;  /* 0x0000000400087213 */ /* 0x000fc80000000000 */
[----:B------:R-:W0:Y:S08]  /*23170*/  I2F.RP R10, R8 ;  /* 0x00000008000a7306 */ /* 0x000e300000209400 */
[----:B0-----:R-:W0:Y:S02]  /*23180*/  MUFU.RCP R10, R10 ;  /* 0x0000000a000a7308 */ /* 0x001e240000001000 */
[----:B0-----:R-:W-:-:S06]  /*23190*/  VIADD R11, R10, 0xffffffe ;  /* 0x0ffffffe0a0b7836 */ /* 0x001fcc0000000000 */
[----:B------:R-:W0:Y:S02]  /*231a0*/  F2I.FTZ.U32.TRUNC.NTZ R3, R11 ;  /* 0x0000000b00037305 */ /* 0x000e24000021f000 */
[----:B0-----:R-:W-:-:S04]  /*231b0*/  IMAD.MOV R9, RZ, RZ, -R3 ;  /* 0x000000ffff097224 */ /* 0x001fc800078e0a03 */
        /* <DEDUP_REMOVED lines=18> */
[----:B------:R-:W-:Y:S02]  /*232e0*/  IMAD R0, R6, R2, RZ ;  /* 0x0000000206007224 */ /* 0x000fe400078e02ff */
[----:B------:R-:W-:Y:S02]  /*232f0*/  IMAD.MOV R2, RZ, RZ, -R2 ;  /* 0x000000ffff027224 */ /* 0x000fe400078e0a02 */
[----:B------:R-:W-:Y:S02]  /*23300*/  IMAD.MOV R3, RZ, RZ, -R0 ;  /* 0x000000ffff037224 */ /* 0x000fe400078e0a00 */
[----:B------:R-:W-:-:S03]  /*23310*/  IMAD R9, R4, R2, R9 ;  /* 0x0000000204097224 */ /* 0x000fc600078e0209 */
[----:B------:R-:W-:-:S04]  /*23320*/  VIADDMNMX R6, R3, R7, R6, PT ;  /* 0x0000000703067246 */ /* 0x000fc80003800106 */
[-C--:B------:R-:W-:Y:S02]  /*23330*/  IABS R7, R6.reuse ;  /* 0x0000000600077213 */ /* 0x080fe40000000000 */
[----:B------:R-:W-:Y:S02]  /*23340*/  IABS R4, R6 ;  /* 0x0000000600047213 */ /* 0x000fe40000000000 */
[----:B------:R-:W0:Y:S03]  /*23350*/  I2F.RP R8, R7 ;  /* 0x0000000700087306 */ /* 0x000e260000209400 */
[----:B------:R-:W-:-:S05]  /*23360*/  IMAD.MOV R4, RZ, RZ, -R4 ;  /* 0x000000ffff047224 */ /* 0x000fca00078e0a04 */
[----:B0-----:R-:W0:Y:S02]  /*23370*/  MUFU.RCP R8, R8 ;  /* 0x0000000800087308 */ /* 0x001e240000001000 */
[----:B0-----:R-:W-:-:S06]  /*23380*/  VIADD R3, R8, 0xffffffe ;  /* 0x0ffffffe08037836 */ /* 0x001fcc0000000000 */
[----:B------:R-:W0:Y:S02]  /*23390*/  F2I.FTZ.U32.TRUNC.NTZ R3, R3 ;  /* 0x0000000300037305 */ /* 0x000e24000021f000 */
[----:B0-----:R-:W-:-:S04]  /*233a0*/  IMAD.MOV R2, RZ, RZ, -R3 ;  /* 0x000000ffff027224 */ /* 0x001fc800078e0a03 */
[----:B------:R-:W-:Y:S01]  /*233b0*/  IMAD R11, R2, R7, RZ ;  /* 0x00000007020b7224 */ /* 0x000fe200078e02ff */
[----:B------:R-:W-:-:S05]  /*233c0*/  MOV R2, RZ ;  /* 0x000000ff00027202 */ /* 0x000fca0000000f00 */
[----:B------:R-:W-:Y:S01]  /*233d0*/  IMAD.HI.U32 R2, R3, R11, R2 ;  /* 0x0000000b03027227 */ /* 0x000fe200078e0002 */
[----:B------:R-:W-:Y:S02]  /*233e0*/  IABS R11, R9 ;  /* 0x00000009000b7213 */ /* 0x000fe40000000000 */
[C---:B------:R-:W-:Y:S01]  /*233f0*/  LOP3.LUT R3, R9.reuse, R6, RZ, 0x3c, !PT ;  /* 0x0000000609037212 */ /* 0x040fe200078e3cff */
[----:B------:R-:W-:Y:S02]  /*23400*/  IMAD.IADD R9, R9, 0x1, R0 ;  /* 0x0000000109097824 */ /* 0x000fe400078e0200 */
[----:B------:R-:W-:Y:S01]  /*23410*/  IMAD.HI.U32 R2, R2, R11, RZ ;  /* 0x0000000b02027227 */ /* 0x000fe200078e00ff */
[----:B------:R-:W-:-:S03]  /*23420*/  ISETP.GE.AND P2, PT, R3, RZ, PT ;  /* 0x000000ff0300720c */ /* 0x000fc60003f46270 */
[----:B------:R-:W-:-:S05]  /*23430*/  IMAD R4, R2, R4, R11 ;  /* 0x0000000402047224 */ /* 0x000fca00078e020b */
[----:B------:R-:W-:-:S13]  /*23440*/  ISETP.GT.U32.AND P1, PT, R7, R4, PT ;  /* 0x000000040700720c */ /* 0x000fda0003f24070 */
[----:B------:R-:W-:Y:S02]  /*23450*/  @!P1 IMAD.IADD R4, R4, 0x1, -R7 ;  /* 0x0000000104049824 */ /* 0x000fe400078e0a07 */
[----:B------:R-:W-:Y:S01]  /*23460*/  @!P1 VIADD R2, R2, 0x1 ;  /* 0x0000000102029836 */ /* 0x000fe20000000000 */
[----:B------:R-:W-:Y:S02]  /*23470*/  ISETP.NE.AND P1, PT, R6, RZ, PT ;  /* 0x000000ff0600720c */ /* 0x000fe40003f25270 */
[----:B------:R-:W-:-:S13]  /*23480*/  ISETP.GE.U32.AND P0, PT, R4, R7, PT ;  /* 0x000000070400720c */ /* 0x000fda0003f06070 */
[----:B------:R-:W-:-:S04]  /*23490*/  @P0 VIADD R2, R2, 0x1 ;  /* 0x0000000102020836 */ /* 0x000fc80000000000 */
[----:B------:R-:W-:Y:S01]  /*234a0*/  @!P2 IMAD.MOV R2, RZ, RZ, -R2 ;  /* 0x000000ffff02a224 */ /* 0x000fe200078e0a02 */
[----:B------:R-:W-:Y:S02]  /*234b0*/  @!P1 LOP3.LUT R2, RZ, R6, RZ, 0x33, !PT ;  /* 0x00000006ff029212 */ /* 0x000fe400078e33ff */
[----:B------:R-:W-:-:S05]  /*234c0*/  IADD3 R6, -R6, RZ, RZ ;  /* 0x000000ff06067210 */ /* 0x000fca0007ffe1ff */
[----:B------:R-:W-:Y:S01]  /*234d0*/  IMAD R18, R2, R6, R9 ;  /* 0x0000000602127224 */ /* 0x000fe200078e0209 */
[----:B------:R-:W-:-:S05]  /*234e0*/  LOP3.LUT R2, RZ, R2, RZ, 0x33, !PT ;  /* 0x00000002ff027212 */ /* 0x000fca00078e33ff */
[----:B------:R-:W-:Y:S01]  /*234f0*/  IMAD.IADD R17, R5, 0x1, R2 ;  /* 0x0000000105117824 */ /* 0x000fe200078e0202 */
[----:B------:R-:W-:Y:S06]  /*23500*/  BRA `(.L_x_2073) ;  /* 0x00000000001c7947 */ /* 0x000fec0003800000 */
.L_x_2065:
[----:B------:R-:W-:Y:S01]  /*23510*/  UMOV UR4, URZ ;  /* 0x0000003f00047c82 */ /* 0x000fe20008000000 */
[----:B------:R-:W-:Y:S01]  /*23520*/  UMOV UR5, URZ ;  /* 0x0000003f00057c82 */ /* 0x000fe20008000000 */
[----:B------:R-:W-:Y:S01]  /*23530*/  ULDC UR6, c[0x0][0xc3c] ;  /* 0x00030f0000067ab9 */ /* 0x000fe20000000800 */
[----:B------:R-:W-:Y:S02]  /*23540*/  IMAD.MOV.U32 R16, RZ, RZ, R0 ;  /* 0x000000ffff107224 */ /* 0x000fe400078e0000 */
[----:B------:R-:W-:Y:S02]  /*23550*/  IMAD.U32 R17, RZ, RZ, UR4 ;  /* 0x00000004ff117e24 */ /* 0x000fe4000f8e00ff */
[----:B------:R-:W-:Y:S02]  /*23560*/  IMAD.U32 R18, RZ, RZ, UR5 ;  /* 0x00000005ff127e24 */ /* 0x000fe4000f8e00ff */
[----:B------:R-:W-:-:S07]  /*23570*/  IMAD.U32 R19, RZ, RZ, UR6 ;  /* 0x00000006ff137e24 */ /* 0x000fce000f8e00ff */
.L_x_2073:
        /* <DEDUP_REMOVED lines=10> */
.L_x_2062:
[----:B------:R-:W-:Y:S02]  /*23620*/  ULDC UR4, c[0x0][0xc3c] ;  /* 0x00030f0000047ab9 */ /* 0x000fe40000000800 */
[----:B--2---:R-:W-:-:S13]  /*23630*/  ISETP.GE.AND P0, PT, R19, UR4, PT ;  /* 0x0000000413007c0c */ /* 0x004fda000bf06270 */
[----:B------:R-:W-:Y:S05]  /*23640*/  @!P0 BRA `(.L_x_2074) ;  /* 0xffffff9c00688947 */ /* 0x000fea000383ffff */
[----:B------:R-:W-:Y:S05]  /*23650*/  BSYNC B8 ;  /* 0x0000000000087941 */ /* 0x000fea0003800000 */
.L_x_1959:
[----:B------:R-:W2:Y:S01]  /*23660*/  LDL.LU R0, [R1+0x20] ;  /* 0x0000200001007983 */ /* 0x000ea20000300800 */
[----:B------:R-:W-:Y:S01]  /*23670*/  BSSY B0, `(.L_x_2075) ;  /* 0x000000b000007945 */ /* 0x000fe20003800000 */
[----:B------:R-:W4:Y:S01]  /*23680*/  S2R R5, SR_CgaCtaId ;  /* 0x0000000000057919 */ /* 0x000f220000008800 */
[----:B--2---:R-:W-:-:S05]  /*23690*/  VIADD R0, R0, 0x1 ;  /* 0x0000000100007836 */ /* 0x004fca0000000000 */
[----:B0-----:R-:W-:-:S04]  /*236a0*/  LEA.HI R2, R0, R0, RZ, 0x1 ;  /* 0x0000000000027211 */ /* 0x001fc800078f08ff */
[----:B------:R-:W-:Y:S02]  /*236b0*/  LOP3.LUT R3, R2, 0xfffffffe, RZ, 0xc0, !PT ;  /* 0xfffffffe02037812 */ /* 0x000fe400078ec0ff */
[----:B------:R-:W-:Y:S02]  /*236c0*/  MOV R2, 0x400 ;  /* 0x0000040000027802 */ /* 0x000fe40000000f00 */
[----:B------:R-:W-:Y:S02]  /*236d0*/  IADD3 R0, R0, -R3, RZ ;  /* 0x8000000300007210 */ /* 0x000fe40007ffe0ff */
[----:B----4-:R-:W-:Y:S02]  /*236e0*/  LEA R7, R5, R2, 0x18 ;  /* 0x0000000205077211 */ /* 0x010fe400078ec0ff */
[----:B------:R-:W-:-:S04]  /*236f0*/  SHF.L.U32 R0, R0, 0x1f, RZ ;  /* 0x0000001f00007819 */ /* 0x000fc800000006ff */
[----:B------:R-:W0:Y:S02]  /*23700*/  SYNCS.PHASECHK.TRANS64.TRYWAIT P0, [R7+URZ+0x28820], R0 ;  /* 0x02882000070075a7 */ /* 0x000e24000800017f */
[----:B0-----:R-:W-:Y:S05]  /*23710*/  @!P0 BRA `(.L_x_2076) ;  /* 0x0000006c00588947 */ /* 0x001fea0003800000 */
.L_x_2333:
[----:B------:R-:W-:Y:S05]  /*23720*/  BSYNC B0 ;  /* 0x0000000000007941 */ /* 0x000fea0003800000 */
.L_x_2075:
[----:B------:R-:W-:-:S03]  /*23730*/  UMOV UR4, 0xffffffff ;  /* 0xffffffff00047882 */ /* 0x000fc60000000000 */
[----:B------:R-:W-:Y:S05]  /*23740*/  BRA.DIV UR4, `(.L_x_2077) ;  /* 0x0000006e04607947 */ /* 0x000fea000b800000 */
[----:B0-----:R-:W0:Y:S02]  /*23750*/  S2R R0, SR_TID.X ;  /* 0x0000000000007919 */ /* 0x001e240000002100 */
[----:B0-----:R-:W-:-:S04]  /*23760*/  SHF.R.U32.HI R0, RZ, 0x5, R0 ;  /* 0x00000005ff007819 */ /* 0x001fc80000011600 */
[----:B------:R-:W-:-:S05]  /*23770*/  LOP3.LUT R0, R0, 0x3, RZ, 0xc0, !PT ;  /* 0x0000000300007812 */ /* 0x000fca00078ec0ff */
[----:B------:R0:W2:Y:S02]  /*23780*/  SHFL.IDX PT, R14, R0, RZ, 0x1f ;  /* 0x00001fff000e7589 */ /* 0x0000a400000e0000 */
.L_x_2336:
[----:B--2---:R-:W-:-:S13]  /*23790*/  ISETP.NE.AND P0, PT, R14, RZ, PT ;  /* 0x000000ff0e00720c */ /* 0x004fda0003f05270 */
[----:B------:R-:W-:Y:S05]  /*237a0*/  @P0 BRA `(.L_x_1667) ;  /* 0x0000000000880947 */ /* 0x000fea0003800000 */
[----:B------:R-:W-:-:S03]  /*237b0*/  UMOV UR4, 0xffffffff ;  /* 0xffffffff00047882 */ /* 0x000fc60000000000 */
[----:B------:R-:W-:Y:S05]  /*237c0*/  BRA.DIV UR4, `(.L_x_2078) ;  /* 0x0000006e04747947 */ /* 0x000fea000b800000 */
[----:B------:R-:W-:-:S13]  /*237d0*/  ELECT P6, URZ, PT ;  /* 0x00000000003f782f */ /* 0x000fda00038c0000 */
.L_x_2339:
[----:B------:R-:W-:Y:S05]  /*237e0*/  @!P6 BRA `(.L_x_1667) ;  /* 0x000000000078e947 */ /* 0x000fea0003800000 */
[----:B------:R-:W-:-:S06]  /*237f0*/  ULOP3.LUT UR4, UR36, 0x2, URZ, 0xfc, !UPT ;  /* 0x0000000224047892 */ /* 0x000fcc000f8efc3f */
[----:B0-----:R-:W-:-:S05]  /*23800*/  IMAD.U32 R0, RZ, RZ, UR4 ;  /* 0x00000004ff007e24 */ /* 0x001fca000f8e00ff */
[----:B------:R-:W-:-:S13]  /*23810*/  ISETP.NE.AND P0, PT, R0, 0x3, PT ;  /* 0x000000030000780c */ /* 0x000fda0003f05270 */
[----:B------:R-:W-:Y:S05]  /*23820*/  @!P0 BRA `(.L_x_2079) ;  /* 0x0000000000048947 */ /* 0x000fea0003800000 */
[----:B------:R-:W-:Y:S01]  /*23830*/  BPT.TRAP 0x1 ;  /* 0x000000040000795c */ /* 0x000fe20000300000 */
.L_x_2079:
[----:B------:R-:W-:Y:S01]  /*23840*/  IMAD R5, R24, 0x8, R7 ;  /* 0x0000000818057824 */ /* 0x000fe200078e0207 */
[----:B------:R-:W-:Y:S01]  /*23850*/  SHF.L.U32 R0, R28, 0x1f, RZ ;  /* 0x0000001f1c007819 */ /* 0x000fe200000006ff */
[----:B------:R-:W-:-:S03]  /*23860*/  VIADD R24, R24, 0x1 ;  /* 0x0000000118187836 */ /* 0x000fc60000000000 */
[----:B------:R-:W0:Y:S02]  /*23870*/  SYNCS.PHASECHK.TRANS64.TRYWAIT P1, [R5+URZ+0x28840], R0 ;  /* 0x02884000050075a7 */ /* 0x000e24000802017f */
[----:B------:R-:W-:-:S04]  /*23880*/  ISETP.NE.AND P2, PT, R24, 0x2, PT ;  /* 0x000000021800780c */ /* 0x000fc80003f45270 */
[----:B------:R-:W-:Y:S01]  /*23890*/  SEL R3, RZ, 0x1, P2 ;  /* 0x00000001ff037807 */ /* 0x000fe20001000000 */
[----:B0-----:R-:W-:Y:S08]  /*238a0*/  @!P1 BRA `(.L_x_2080) ;  /* 0x0000006c005c9947 */ /* 0x001ff00003800000 */
.L_x_2340:
[----:B------:R-:W-:Y:S02]  /*238b0*/  SEL R24, R24, RZ, P2 ;  /* 0x000000ff18187207 */ /* 0x000fe40001000000 */
[----:B------:R-:W-:Y:S01]  /*238c0*/  LOP3.LUT R2, R28, R3, RZ, 0x3c, !PT ;  /* 0x000000031c027212 */ /* 0x000fe200078e3cff */
[----:B------:R-:W-:Y:S06]  /*238d0*/  @!P0 BRA `(.L_x_2081) ;  /* 0x0000000000048947 */ /* 0x000fec0003800000 */
[----:B------:R-:W-:Y:S01]  /*238e0*/  BPT.TRAP 0x1 ;  /* 0x000000040000795c */ /* 0x000fe20000300000 */
.L_x_2081:
[----:B------:R-:W-:Y:S01]  /*238f0*/  IMAD R3, R24, 0x8, R7 ;  /* 0x0000000818037824 */ /* 0x000fe200078e0207 */
[----:B------:R-:W-:-:S04]  /*23900*/  SHF.L.U32 R2, R2, 0x1f, RZ ;  /* 0x0000001f02027819 */ /* 0x000fc800000006ff */
[----:B------:R-:W2:Y:S02]  /*23910*/  SYNCS.PHASECHK.TRANS64.TRYWAIT P1, [R3+URZ+0x28840], R2 ;  /* 0x02884002030075a7 */ /* 0x000ea4000802017f */
[----:B--2---:R-:W-:Y:S05]  /*23920*/  @!P1 BRA `(.L_x_2082) ;  /* 0x0000006c00509947 */ /* 0x004fea0003800000 */
.L_x_2341:
[----:B------:R-:W-:Y:S05]  /*23930*/  @!P0 BRA `(.L_x_2083) ;  /* 0x0000000000048947 */ /* 0x000fea0003800000 */
[----:B------:R-:W-:Y:S01]  /*23940*/  BPT.TRAP 0x1 ;  /* 0x000000040000795c */ /* 0x000fe20000300000 */
.L_x_2083:
[----:B------:R-:W4:Y:S02]  /*23950*/  SYNCS.PHASECHK.TRANS64.TRYWAIT P1, [R5+URZ+0x28860], R0 ;  /* 0x02886000050075a7 */ /* 0x000f24000802017f */
[----:B----4-:R-:W-:Y:S05]  /*23960*/  @!P1 BRA `(.L_x_2084) ;  /* 0x0000006c00549947 */ /* 0x010fea0003800000 */
.L_x_2342:
[----:B------:R-:W-:Y:S05]  /*23970*/  @!P0 BRA `(.L_x_2085) ;  /* 0x0000000000048947 */ /* 0x000fea0003800000 */
[----:B------:R-:W-:Y:S01]  /*23980*/  BPT.TRAP 0x1 ;  /* 0x000000040000795c */ /* 0x000fe20000300000 */
.L_x_2085:
[----:B------:R0:W0:Y:S02]  /*23990*/  SYNCS.PHASECHK.TRANS64.TRYWAIT P0, [R3+URZ+0x28860], R2 ;  /* 0x02886002030075a7 */ /* 0x000024000800017f */
[----:B0-----:R-:W-:Y:S05]  /*239a0*/  @!P0 NANOSLEEP.SYNCS 0x989680 ;  /* 0x009896800000895d */ /* 0x001fea0003900000 */
[----:B------:R-:W0:Y:S02]  /*239b0*/  @!P0 SYNCS.PHASECHK.TRANS64 P0, [R3+URZ+0x28860], R2 ;  /* 0x02886002030085a7 */ /* 0x000e24000800007f */
[----:B0-----:R-:W-:Y:S05]  /*239c0*/  @!P0 BRA `(.L_x_2085) ;  /* 0xfffffffc00f08947 */ /* 0x001fea000383ffff */
.L_x_1667:
[----:B------:R-:W-:Y:S05]  /*239d0*/  BSYNC B9 ;  /* 0x0000000000097941 */ /* 0x000fea0003800000 */
.L_x_1664:
[----:B------:R-:W-:Y:S05]  /*239e0*/  EXIT ;  /* 0x000000000000794d */ /* 0x000fea0003800000 */
.L_x_1697:
[----:B0-----:R0:W1:Y:S02]  /*239f0*/  SYNCS.PHASECHK.TRANS64.TRYWAIT P6, [R91+URZ+0x28890], R102 ;  /* 0x028890665b0075a7 */ /* 0x00106400080c017f */
[----:B-1----:R-:W-:Y:S05]  /*23a00*/  @!P6 NANOSLEEP.SYNCS 0x989680 ;  /* 0x009896800000e95d */ /* 0x002fea0003900000 */
[----:B------:R-:W1:Y:S02]  /*23a10*/  @!P6 SYNCS.PHASECHK.TRANS64 P6, [R91+URZ+0x28890], R102 ;  /* 0x028890665b00e5a7 */ /* 0x000e6400080c007f */
[----:B-1----:R-:W-:Y:S05]  /*23a20*/  @!P6 BRA `(.L_x_1697) ;  /* 0xfffffffc00f0e947 */ /* 0x002fea000383ffff */
[----:B------:R-:W-:Y:S05]  /*23a30*/  BRA `(.L_x_2086) ;  /* 0xfffffdf800307947 */ /* 0x000fea000383ffff */
.L_x_1698:
        /* <DEDUP_REMOVED lines=8> */
.L_x_2088:
[----:B------:R-:W-:Y:S05]  /*23ac0*/  BSYNC B1 ;  /* 0x0000000000017941 */ /* 0x000fea0003800000 */
.L_x_2087:
[----:B------:R-:W-:Y:S02]  /*23ad0*/  IMAD.MOV.U32 R13, RZ, RZ, R108 ;  /* 0x000000ffff0d7224 */ /* 0x000fe400078e006c */
[----:B------:R-:W-:Y:S02]  /*23ae0*/  IMAD.MOV.U32 R12, RZ, RZ, RZ ;  /* 0x000000ffff0c7224 */ /* 0x000fe400078e00ff */
[----:B------:R-:W-:Y:S02]  /*23af0*/  IMAD.MOV.U32 R11, RZ, RZ, 0x181f ;  /* 0x0000181fff0b7424 */ /* 0x000fe400078e00ff */
[----:B------:R-:W-:Y:S02]  /*23b00*/  IMAD.MOV.U32 R15, RZ, RZ, -0x1 ;  /* 0xffffffffff0f7424 */ /* 0x000fe400078e00ff */
[----:B------:R-:W-:-:S07]  /*23b10*/  IMAD.MOV.U32 R79, RZ, RZ, R14 ;  /* 0x000000ffff4f7224 */ /* 0x000fce00078e000e */
[----:B------:R-:W-:Y:S05]  /*23b20*/  WARPSYNC.COLLECTIVE R15, `(.L_x_2089) ;  /* 0x000000000f087348 */ /* 0x000fea0003c00000 */
[----:B------:R0:W1:Y:S02]  /*23b30*/  SHFL.IDX P6, R14, R13, R12, R11 ;  /* 0x0000000c0d0e7389 */ /* 0x00006400000c000b */
[----:B01----:R-:W-:Y:S01]  /*23b40*/  ENDCOLLECTIVE ;  /* 0x000000000000791b */ /* 0x003fe20003800000 */
.L_x_2089:
[----:B------:R-:W-:Y:S01]  /*23b50*/  MOV R105, R14 ;  /* 0x0000000e00697202 */ /* 0x000fe20000000f00 */
[----:B------:R-:W-:Y:S06]  /*23b60*/  BRA `(.L_x_2090) ;  /* 0xfffffdf400f87947 */ /* 0x000fec000383ffff */
.L_x_1707:
[----:B------:R-:W-:Y:S01]  /*23b70*/  BSSY B1, `(.L_x_2091) ;  /* 0x0000008000017945 */ /* 0x000fe20003800000 */
[----:B0---4-:R-:W-:Y:S02]  /*23b80*/  IMAD.MOV.U32 R13, RZ, RZ, R103 ;  /* 0x000000ffff0d7224 */ /* 0x011fe400078e0067 */
[----:B------:R-:W-:Y:S02]  /*23b90*/  IMAD.MOV.U32 R12, RZ, RZ, 0x1 ;  /* 0x00000001ff0c7424 */ /* 0x000fe400078e00ff */
[----:B------:R-:W-:Y:S02]  /*23ba0*/  IMAD.MOV.U32 R11, RZ, RZ, 0x181f ;  /* 0x0000181fff0b7424 */ /* 0x000fe400078e00ff */
[----:B------:R-:W-:-:S07]  /*23bb0*/  IMAD.MOV.U32 R15, RZ, RZ, -0x1 ;  /* 0xffffffffff0f7424 */ /* 0x000fce00078e00ff */
[----:B-123--:R-:W-:Y:S05]  /*23bc0*/  WARPSYNC.COLLECTIVE R15, `(.L_x_2092) ;  /* 0x000000000f087348 */ /* 0x00efea0003c00000 */
[----:B------:R0:W4:Y:S02]  /*23bd0*/  SHFL.IDX P6, R14, R13, R12, R11 ;  /* 0x0000000c0d0e7389 */ /* 0x00012400000c000b */
[----:B01234-:R-:W-:Y:S01]  /*23be0*/  ENDCOLLECTIVE ;  /* 0x000000000000791b */ /* 0x01ffe20003800000 */
.L_x_2092:
[----:B------:R-:W-:Y:S05]  /*23bf0*/  BSYNC B1 ;  /* 0x0000000000017941 */ /* 0x000fea0003800000 */
.L_x_2091:
        /* <DEDUP_REMOVED lines=8> */
.L_x_2093:
[----:B------:R-:W-:Y:S01]  /*23c80*/  IMAD.MOV.U32 R73, RZ, RZ, R14 ;  /* 0x000000ffff497224 */ /* 0x000fe200078e000e */
[----:B------:R-:W-:Y:S06]  /*23c90*/  BRA `(.L_x_2094) ;  /* 0xfffffdfc005c7947 */ /* 0x000fec000383ffff */
.L_x_1716:
[----:B------:R-:W-:Y:S01]  /*23ca0*/  BSSY B1, `(.L_x_2095) ;  /* 0x0000008000017945 */ /* 0x000fe20003800000 */
[----:B0---4-:R-:W-:Y:S01]  /*23cb0*/  IMAD.MOV.U32 R13, RZ, RZ, R103 ;  /* 0x000000ffff0d7224 */ /* 0x011fe200078e0067 */
[----:B------:R-:W-:Y:S01]  /*23cc0*/  MOV R15, 0xffffffff ;  /* 0xffffffff000f7802 */ /* 0x000fe20000000f00 */
[----:B------:R-:W-:Y:S02]  /*23cd0*/  IMAD.MOV.U32 R12, RZ, RZ, 0x2 ;  /* 0x00000002ff0c7424 */ /* 0x000fe400078e00ff */
[----:B------:R-:W-:-:S07]  /*23ce0*/  IMAD.MOV.U32 R11, RZ, RZ, 0x181f ;  /* 0x0000181fff0b7424 */ /* 0x000fce00078e00ff */
[----:B-123--:R-:W-:Y:S05]  /*23cf0*/  WARPSYNC.COLLECTIVE R15, `(.L_x_2096) ;  /* 0x000000000f087348 */ /* 0x00efea0003c00000 */
[----:B------:R0:W4:Y:S02]  /*23d00*/  SHFL.IDX P6, R14, R13, R12, R11 ;  /* 0x0000000c0d0e7389 */ /* 0x00012400000c000b */
[----:B01234-:R-:W-:Y:S01]  /*23d10*/  ENDCOLLECTIVE ;  /* 0x000000000000791b */ /* 0x01ffe20003800000 */
.L_x_2096:
[----:B------:R-:W-:Y:S05]  /*23d20*/  BSYNC B1 ;  /* 0x0000000000017941 */ /* 0x000fea0003800000 */
.L_x_2095:
[----:B------:R-:W-:Y:S02]  /*23d30*/  IMAD.MOV.U32 R13, RZ, RZ, R108 ;  /* 0x000000ffff0d7224 */ /* 0x000fe400078e006c */
[----:B------:R-:W-:Y:S02]  /*23d40*/  IMAD.MOV.U32 R12, RZ, RZ, 0x2 ;  /* 0x00000002ff0c7424 */ /* 0x000fe400078e00ff */
[----:B------:R-:W-:Y:S02]  /*23d50*/  IMAD.MOV.U32 R11, RZ, RZ, 0x181f ;  /* 0x0000181fff0b7424 */ /* 0x000fe400078e00ff */
[----:B------:R-:W-:Y:S02]  /*23d60*/  IMAD.MOV.U32 R15, RZ, RZ, -0x1 ;  /* 0xffffffffff0f7424 */ /* 0x000fe400078e00ff */
[----:B------:R-:W-:-:S07]  /*23d70*/  IMAD.MOV.U32 R61, RZ, RZ, R14 ;  /* 0x000000ffff3d7224 */ /* 0x000fce00078e000e */
[----:B------:R-:W-:Y:S05]  /*23d80*/  WARPSYNC.COLLECTIVE R15, `(.L_x_2097) ;  /* 0x000000000f087348 */ /* 0x000fea0003c00000 */
[----:B------:R0:W1:Y:S02]  /*23d90*/  SHFL.IDX P6, R14, R13, R12, R11 ;  /* 0x0000000c0d0e7389 */ /* 0x00006400000c000b */
[----:B01----:R-:W-:Y:S01]  /*23da0*/  ENDCOLLECTIVE ;  /* 0x000000000000791b */ /* 0x003fe20003800000 */
.L_x_2097:
[----:B------:R-:W-:Y:S01]  /*23db0*/  IMAD.MOV.U32 R63, RZ, RZ, R14 ;  /* 0x000000ffff3f7224 */ /* 0x000fe200078e000e */
[----:B------:R-:W-:Y:S06]  /*23dc0*/  BRA `(.L_x_2098) ;  /* 0xfffffe0000c07947 */ /* 0x000fec000383ffff */
.L_x_1725:
[----:B------:R-:W-:Y:S01]  /*23dd0*/  BSSY B1, `(.L_x_2099) ;  /* 0x0000008000017945 */ /* 0x000fe20003800000 */
[----:B0---4-:R-:W-:Y:S01]  /*23de0*/  MOV R13, R103 ;  /* 0x00000067000d7202 */ /* 0x011fe20000000f00 */
[----:B------:R-:W-:Y:S02]  /*23df0*/  IMAD.MOV.U32 R12, RZ, RZ, 0x3 ;  /* 0x00000003ff0c7424 */ /* 0x000fe400078e00ff */
[----:B------:R-:W-:Y:S02]  /*23e00*/  IMAD.MOV.U32 R11, RZ, RZ, 0x181f ;  /* 0x0000181fff0b7424 */ /* 0x000fe400078e00ff */
[----:B------:R-:W-:-:S07]  /*23e10*/  IMAD.MOV.U32 R15, RZ, RZ, -0x1 ;  /* 0xffffffffff0f7424 */ /* 0x000fce00078e00ff */
[----:B-123--:R-:W-:Y:S05]  /*23e20*/  WARPSYNC.COLLECTIVE R15, `(.L_x_2100) ;  /* 0x000000000f087348 */ /* 0x00efea0003c00000 */
[----:B------:R0:W4:Y:S02]  /*23e30*/  SHFL.IDX P6, R14, R13, R12, R11 ;  /* 0x0000000c0d0e7389 */ /* 0x00012400000c000b */
[----:B01234-:R-:W-:Y:S01]  /*23e40*/  ENDCOLLECTIVE ;  /* 0x000000000000791b */ /* 0x01ffe20003800000 */
.L_x_2100:
[----:B------:R-:W-:Y:S05]  /*23e50*/  BSYNC B1 ;  /* 0x0000000000017941 */ /* 0x000fea0003800000 */
.L_x_2099:
        /* <DEDUP_REMOVED lines=8> */
.L_x_2101:
[----:B------:R-:W-:Y:S01]  /*23ee0*/  IMAD.MOV.U32 R53, RZ, RZ, R14 ;  /* 0x000000ffff357224 */ /* 0x000fe200078e000e */
[----:B------:R-:W-:Y:S06]  /*23ef0*/  BRA `(.L_x_2102) ;  /* 0xfffffe0800207947 */ /* 0x000fec000383ffff */
.L_x_1737:
[----:B--2---:R2:W3:Y:S02]  /*23f00*/  SYNCS.PHASECHK.TRANS64.TRYWAIT P4, [R91+URZ+0x28890], R102 ;  /* 0x028890665b0075a7 */ /* 0x0044e4000808017f */
[----:B---3--:R-:W-:Y:S05]  /*23f10*/  @!P4 NANOSLEEP.SYNCS 0x989680 ;  /* 0x009896800000c95d */ /* 0x008fea0003900000 */
[----:B------:R-:W3:Y:S02]  /*23f20*/  @!P4 SYNCS.PHASECHK.TRANS64 P4, [R91+URZ+0x28890], R102 ;  /* 0x028890665b00c5a7 */ /* 0x000ee4000808007f */
[----:B---3--:R-:W-:Y:S05]  /*23f30*/  @!P4 BRA `(.L_x_1737) ;  /* 0xfffffffc00f0c947 */ /* 0x008fea000383ffff */
[----:B------:R-:W-:Y:S05]  /*23f40*/  BRA `(.L_x_2103) ;  /* 0xfffffe1400ec7947 */ /* 0x000fea000383ffff */
.L_x_1738:
[----:B------:R-:W-:Y:S01]  /*23f50*/  BSSY B1, `(.L_x_2104) ;  /* 0x0000008000017945 */ /* 0x000fe20003800000 */
[----:B------:R-:W-:Y:S02]  /*23f60*/  IMAD.MOV.U32 R13, RZ, RZ, R103 ;  /* 0x000000ffff0d7224 */ /* 0x000fe400078e0067 */
[----:B------:R-:W-:Y:S02]  /*23f70*/  IMAD.MOV.U32 R12, RZ, RZ, RZ ;  /* 0x000000ffff0c7224 */ /* 0x000fe400078e00ff */
[----:B------:R-:W-:Y:S02]  /*23f80*/  IMAD.MOV.U32 R11, RZ, RZ, 0x181f ;  /* 0x0000181fff0b7424 */ /* 0x000fe400078e00ff */
[----:B------:R-:W-:-:S07]  /*23f90*/  IMAD.MOV.U32 R15, RZ, RZ, -0x1 ;  /* 0xffffffffff0f7424 */ /* 0x000fce00078e00ff */
[----:B0-2---:R-:W-:Y:S05]  /*23fa0*/  WARPSYNC.COLLECTIVE R15, `(.L_x_2105) ;  /* 0x000000000f087348 */ /* 0x005fea0003c00000 */
[----:B------:R1:W3:Y:S02]  /*23fb0*/  SHFL.IDX P6, R14, R13, R12, R11 ;  /* 0x0000000c0d0e7389 */ /* 0x0002e400000c000b */
[----:B0123--:R-:W-:Y:S01]  /*23fc0*/  ENDCOLLECTIVE ;  /* 0x000000000000791b */ /* 0x00ffe20003800000 */
.L_x_2105:
[----:B------:R-:W-:Y:S05]  /*23fd0*/  BSYNC B1 ;  /* 0x0000000000017941 */ /* 0x000fea0003800000 */
.L_x_2104:
[----:B------:R-:W-:Y:S01]  /*23fe0*/  IMAD.MOV.U32 R13, RZ, RZ, R108 ;  /* 0x000000ffff0d7224 */ /* 0x000fe200078e006c */
[----:B------:R-:W-:Y:S01]  /*23ff0*/  MOV R107, R14 ;  /* 0x0000000e006b7202 */ /* 0x000fe20000000f00 */
[----:B------:R-:W-:Y:S02]  /*24000*/  IMAD.MOV.U32 R12, RZ, RZ, RZ ;  /* 0x000000ffff0c7224 */ /* 0x000fe400078e00ff */
[----:B------:R-:W-:Y:S02]  /*24010*/  IMAD.MOV.U32 R11, RZ, RZ, 0x181f ;  /* 0x0000181fff0b7424 */ /* 0x000fe400078e00ff */
[----:B------:R-:W-:-:S07]  /*24020*/  IMAD.MOV.U32 R15, RZ, RZ, -0x1 ;  /* 0xffffffffff0f7424 */ /* 0x000fce00078e00ff */
[----:B------:R-:W-:Y:S05]  /*24030*/  WARPSYNC.COLLECTIVE R15, `(.L_x_2106) ;  /* 0x000000000f087348 */ /* 0x000fea0003c00000 */
[----:B------:R0:W1:Y:S02]  /*24040*/  SHFL.IDX P6, R14, R13, R12, R11 ;  /* 0x0000000c0d0e7389 */ /* 0x00006400000c000b */
[----:B01----:R-:W-:Y:S01]  /*24050*/  ENDCOLLECTIVE ;  /* 0x000000000000791b */ /* 0x003fe20003800000 */
.L_x_2106:
[----:B------:R-:W-:Y:S01]  /*24060*/  IMAD.MOV.U32 R106, RZ, RZ, R14 ;  /* 0x000000ffff6a7224 */ /* 0x000fe200078e000e */
[----:B------:R-:W-:Y:S06]  /*24070*/  BRA `(.L_x_2107) ;  /* 0xfffffe1400b87947 */ /* 0x000fec000383ffff */
.L_x_1743:
[----:B------:R-:W-:Y:S01]  /*24080*/  BSSY B1, `(.L_x_2108) ;  /* 0x0000008000017945 */ /* 0x000fe20003800000 */
[----:B0-----:R-:W-:Y:S01]  /*24090*/  IMAD.MOV.U32 R13, RZ, RZ, R103 ;  /* 0x000000ffff0d7224 */ /* 0x001fe200078e0067 */
[----:B------:R-:W-:Y:S01]  /*240a0*/  MOV R12, 0x1 ;  /* 0x00000001000c7802 */ /* 0x000fe20000000f00 */
[----:B------:R-:W-:Y:S02]  /*240b0*/  IMAD.MOV.U32 R11, RZ, RZ, 0x181f ;  /* 0x0000181fff0b7424 */ /* 0x000fe400078e00ff */
[----:B------:R-:W-:-:S07]  /*240c0*/  IMAD.MOV.U32 R15, RZ, RZ, -0x1 ;  /* 0xffffffffff0f7424 */ /* 0x000fce00078e00ff */
[----:B-1234-:R-:W-:Y:S05]  /*240d0*/  WARPSYNC.COLLECTIVE R15, `(.L_x_2109) ;  /* 0x000000000f087348 */ /* 0x01efea0003c00000 */
[----:B------:R0:W0:Y:S02]  /*240e0*/  SHFL.IDX P6, R14, R13, R12, R11 ;  /* 0x0000000c0d0e7389 */ /* 0x00002400000c000b */
[----:B01234-:R-:W-:Y:S01]  /*240f0*/  ENDCOLLECTIVE ;  /* 0x000000000000791b */ /* 0x01ffe20003800000 */
.L_x_2109:
[----:B------:R-:W-:Y:S05]  /*24100*/  BSYNC B1 ;  /* 0x0000000000017941 */ /* 0x000fea0003800000 */
.L_x_2108:
[----:B------:R-:W-:Y:S01]  /*24110*/  IMAD.MOV.U32 R13, RZ, RZ, R108 ;  /* 0x000000ffff0d7224 */ /* 0x000fe200078e006c */
[----:B------:R-:W-:Y:S01]  /*24120*/  MOV R15, 0xffffffff ;  /* 0xffffffff000f7802 */ /* 0x000fe20000000f00 */
[----:B------:R-:W-:Y:S02]  /*24130*/  IMAD.MOV.U32 R12, RZ, RZ, 0x1 ;  /* 0x00000001ff0c7424 */ /* 0x000fe400078e00ff */
[----:B------:R-:W-:Y:S02]  /*24140*/  IMAD.MOV.U32 R11, RZ, RZ, 0x181f ;  /* 0x0000181fff0b7424 */ /* 0x000fe400078e00ff */
[----:B------:R-:W-:-:S07]  /*24150*/  IMAD.MOV.U32 R51, RZ, RZ, R14 ;  /* 0x000000ffff337224 */ /* 0x000fce00078e000e */
[----:B------:R-:W-:Y:S05]  /*24160*/  WARPSYNC.COLLECTIVE R15, `(.L_x_2110) ;  /* 0x000000000f087348 */ /* 0x000fea0003c00000 */
[----:B------:R0:W1:Y:S02]  /*24170*/  SHFL.IDX P6, R14, R13, R12, R11 ;  /* 0x0000000c0d0e7389 */ /* 0x00006400000c000b */
[----:B01----:R-:W-:Y:S01]  /*24180*/  ENDCOLLECTIVE ;  /* 0x000000000000791b */ /* 0x003fe20003800000 */
.L_x_2110:
[----:B------:R-:W-:Y:S01]  /*24190*/  IMAD.MOV.U32 R50, RZ, RZ, R14 ;  /* 0x000000ffff327224 */ /* 0x000fe200078e000e */
[----:B------:R-:W-:Y:S06]  /*241a0*/  BRA `(.L_x_2111) ;  /* 0xfffffe1c00547947 */ /* 0x000fec000383ffff */
.L_x_1748:
[----:B------:R-:W-:Y:S01]  /*241b0*/  BSSY B1, `(.L_x_2112) ;  /* 0x0000008000017945 */ /* 0x000fe20003800000 */
[----:B0-----:R-:W-:Y:S02]  /*241c0*/  IMAD.MOV.U32 R13, RZ, RZ, R103 ;  /* 0x000000ffff0d7224 */ /* 0x001fe400078e0067 */
[----:B------:R-:W-:Y:S02]  /*241d0*/  IMAD.MOV.U32 R12, RZ, RZ, 0x2 ;  /* 0x00000002ff0c7424 */ /* 0x000fe400078e00ff */
[----:B------:R-:W-:Y:S02]  /*241e0*/  IMAD.MOV.U32 R11, RZ, RZ, 0x181f ;  /* 0x0000181fff0b7424 */ /* 0x000fe400078e00ff */
[----:B------:R-:W-:-:S07]  /*241f0*/  IMAD.MOV.U32 R15, RZ, RZ, -0x1 ;  /* 0xffffffffff0f7424 */ /* 0x000fce00078e00ff */
[----:B-1234-:R-:W-:Y:S05]  /*24200*/  WARPSYNC.COLLECTIVE R15, `(.L_x_2113) ;  /* 0x000000000f087348 */ /* 0x01efea0003c00000 */
[----:B------:R0:W0:Y:S02]  /*24210*/  SHFL.IDX P6, R14, R13, R12, R11 ;  /* 0x0000000c0d0e7389 */ /* 0x00002400000c000b */
[----:B01234-:R-:W-:Y:S01]  /*24220*/  ENDCOLLECTIVE ;  /* 0x000000000000791b */ /* 0x01ffe20003800000 */
.L_x_2113:
[----:B------:R-:W-:Y:S05]  /*24230*/  BSYNC B1 ;  /* 0x0000000000017941 */ /* 0x000fea0003800000 */
.L_x_2112:
[----:B------:R-:W-:Y:S01]  /*24240*/  MOV R13, R108 ;  /* 0x0000006c000d7202 */ /* 0x000fe20000000f00 */
[----:B------:R-:W-:Y:S02]  /*24250*/  IMAD.MOV.U32 R12, RZ, RZ, 0x2 ;  /* 0x00000002ff0c7424 */ /* 0x000fe400078e00ff */
[----:B------:R-:W-:Y:S02]  /*24260*/  IMAD.MOV.U32 R11, RZ, RZ, 0x181f ;  /* 0x0000181fff0b7424 */ /* 0x000fe400078e00ff */
[----:B------:R-:W-:Y:S02]  /*24270*/  IMAD.MOV.U32 R15, RZ, RZ, -0x1 ;  /* 0xffffffffff0f7424 */ /* 0x000fe400078e00ff */
[----:B------:R-:W-:-:S07]  /*24280*/  IMAD.MOV.U32 R45, RZ, RZ, R14 ;  /* 0x000000ffff2d7224 */ /* 0x000fce00078e000e */
[----:B------:R-:W-:Y:S05]  /*24290*/  WARPSYNC.COLLECTIVE R15, `(.L_x_2114) ;  /* 0x000000000f087348 */ /* 0x000fea0003c00000 */
[----:B------:R0:W1:Y:S02]  /*242a0*/  SHFL.IDX P6, R14, R13, R12, R11 ;  /* 0x0000000c0d0e7389 */ /* 0x00006400000c000b */
[----:B01----:R-:W-:Y:S01]  /*242b0*/  ENDCOLLECTIVE ;  /* 0x000000000000791b */ /* 0x003fe20003800000 */
.L_x_2114:
[----:B------:R-:W-:Y:S05]  /*242c0*/  BRA `(.L_x_2115) ;  /* 0xfffffe2000f87947 */ /* 0x000fea000383ffff */
.L_x_1753:
[----:B------:R-:W-:Y:S01]  /*242d0*/  BSSY B1, `(.L_x_2116) ;  /* 0x0000008000017945 */ /* 0x000fe20003800000 */
[----:B0-----:R-:W-:Y:S01]  /*242e0*/  IMAD.MOV.U32 R13, RZ, RZ, R103 ;  /* 0x000000ffff0d7224 */ /* 0x001fe200078e0067 */
[----:B------:R-:W-:Y:S01]  /*242f0*/  MOV R15, 0xffffffff ;  /* 0xffffffff000f7802 */ /* 0x000fe20000000f00 */
[----:B------:R-:W-:Y:S02]  /*24300*/  IMAD.MOV.U32 R12, RZ, RZ, 0x3 ;  /* 0x00000003ff0c7424 */ /* 0x000fe400078e00ff */
[----:B------:R-:W-:-:S07]  /*24310*/  IMAD.MOV.U32 R11, RZ, RZ, 0x181f ;  /* 0x0000181fff0b7424 */ /* 0x000fce00078e00ff */
[----:B-1234-:R-:W-:Y:S05]  /*24320*/  WARPSYNC.COLLECTIVE R15, `(.L_x_2117) ;  /* 0x000000000f087348 */ /* 0x01efea0003c00000 */
[----:B------:R0:W0:Y:S02]  /*24330*/  SHFL.IDX P6, R14, R13, R12, R11 ;  /* 0x0000000c0d0e7389 */ /* 0x00002400000c000b */
[----:B01234-:R-:W-:Y:S01]  /*24340*/  ENDCOLLECTIVE ;  /* 0x000000000000791b */ /* 0x01ffe20003800000 */
.L_x_2117:
[----:B------:R-:W-:Y:S05]  /*24350*/  BSYNC B1 ;  /* 0x0000000000017941 */ /* 0x000fea0003800000 */
.L_x_2116:
        /* <DEDUP_REMOVED lines=8> */
.L_x_2118:
[----:B------:R-:W-:Y:S01]  /*243e0*/  IMAD.MOV.U32 R108, RZ, RZ, R14 ;  /* 0x000000ffff6c7224 */ /* 0x000fe200078e000e */
[----:B------:R-:W-:Y:S06]  /*243f0*/  BRA `(.L_x_2119) ;  /* 0xfffffe2800987947 */ /* 0x000fec000383ffff */
.L_x_1758:
[----:B0-----:R0:W1:Y:S02]  /*24400*/  SYNCS.PHASECHK.TRANS64.TRYWAIT P3, [R91+URZ+0x28890], R102 ;  /* 0x028890665b0075a7 */ /* 0x001064000806017f */
[----:B-1----:R-:W-:Y:S05]  /*24410*/  @!P3 NANOSLEEP.SYNCS 0x989680 ;  /* 0x009896800000b95d */ /* 0x002fea0003900000 */
[----:B------:R-:W1:Y:S02]  /*24420*/  @!P3 SYNCS.PHASECHK.TRANS64 P3, [R91+URZ+0x28890], R102 ;  /* 0x028890665b00b5a7 */ /* 0x000e64000806007f */
[----:B-1----:R-:W-:Y:S05]  /*24430*/  @!P3 BRA `(.L_x_1758) ;  /* 0xfffffffc00f0b947 */ /* 0x002fea000383ffff */
[----:B------:R-:W-:Y:S05]  /*24440*/  BRA `(.L_x_2120) ;  /* 0xfffffe3000847947 */ /* 0x000fea000383ffff */
.L_x_1759:
        /* <DEDUP_REMOVED lines=8> */
.L_x_2122:
[----:B------:R-:W-:Y:S05]  /*244d0*/  BSYNC B1 ;  /* 0x0000000000017941 */ /* 0x000fea0003800000 */
.L_x_2121:
[----:B------:R-:W-:Y:S01]  /*244e0*/  IMAD.MOV.U32 R13, RZ, RZ, R44 ;  /* 0x000000ffff0d7224 */ /* 0x000fe200078e002c */
[----:B------:R-:W-:Y:S01]  /*244f0*/  MOV R11, 0x181f ;  /* 0x0000181f000b7802 */ /* 0x000fe20000000f00 */
[----:B------:R-:W-:Y:S02]  /*24500*/  IMAD.MOV.U32 R12, RZ, RZ, RZ ;  /* 0x000000ffff0c7224 */ /* 0x000fe400078e00ff */
[----:B------:R-:W-:Y:S02]  /*24510*/  IMAD.MOV.U32 R15, RZ, RZ, -0x1 ;  /* 0xffffffffff0f7424 */ /* 0x000fe400078e00ff */
[----:B------:R-:W-:-:S07]  /*24520*/  IMAD.MOV.U32 R45, RZ, RZ, R14 ;  /* 0x000000ffff2d7224 */ /* 0x000fce00078e000e */
[----:B------:R-:W-:Y:S05]  /*24530*/  WARPSYNC.COLLECTIVE R15, `(.L_x_2123) ;  /* 0x000000000f087348 */ /* 0x000fea0003c00000 */
[----:B------:R0:W1:Y:S02]  /*24540*/  SHFL.IDX P6, R14, R13, R12, R11 ;  /* 0x0000000c0d0e7389 */ /* 0x00006400000c000b */
[----:B01----:R-:W-:Y:S01]  /*24550*/  ENDCOLLECTIVE ;  /* 0x000000000000791b */ /* 0x003fe20003800000 */
.L_x_2123:
[----:B------:R-:W-:Y:S05]  /*24560*/  BRA `(.L_x_2124) ;  /* 0xfffffe3000ac7947 */ /* 0x000fea000383ffff */
.L_x_1762:
[----:B------:R-:W-:Y:S01]  /*24570*/  BSSY B1, `(.L_x_2125) ;  /* 0x0000008000017945 */ /* 0x000fe20003800000 */
[----:B----4-:R-:W-:Y:S02]  /*24580*/  IMAD.MOV.U32 R13, RZ, RZ, R46 ;  /* 0x000000ffff0d7224 */ /* 0x010fe400078e002e */
[----:B------:R-:W-:Y:S02]  /*24590*/  IMAD.MOV.U32 R12, RZ, RZ, 0x1 ;  /* 0x00000001ff0c7424 */ /* 0x000fe400078e00ff */
[----:B------:R-:W-:Y:S02]  /*245a0*/  IMAD.MOV.U32 R11, RZ, RZ, 0x181f ;  /* 0x0000181fff0b7424 */ /* 0x000fe400078e00ff */
[----:B------:R-:W-:-:S07]  /*245b0*/  IMAD.MOV.U32 R15, RZ, RZ, -0x1 ;  /* 0xffffffffff0f7424 */ /* 0x000fce00078e00ff */
[----:B0123--:R-:W-:Y:S05]  /*245c0*/  WARPSYNC.COLLECTIVE R15, `(.L_x_2126) ;  /* 0x000000000f087348 */ /* 0x00ffea0003c00000 */
[----:B---3--:R3:W4:Y:S02]  /*245d0*/  SHFL.IDX P6, R14, R13, R12, R11 ;  /* 0x0000000c0d0e7389 */ /* 0x00872400000c000b */
[----:B01234-:R-:W-:Y:S01]  /*245e0*/  ENDCOLLECTIVE ;  /* 0x000000000000791b */ /* 0x01ffe20003800000 */
.L_x_2126:
[----:B------:R-:W-:Y:S05]  /*245f0*/  BSYNC B1 ;  /* 0x0000000000017941 */ /* 0x000fea0003800000 */
.L_x_2125:
        /* <DEDUP_REMOVED lines=8> */
.L_x_2127:
[----:B------:R-:W-:Y:S05]  /*24680*/  BRA `(.L_x_2128) ;  /* 0xfffffe3000ac7947 */ /* 0x000fea000383ffff */
.L_x_1765:
[----:B------:R-:W-:Y:S01]  /*24690*/  BSSY B1, `(.L_x_2129) ;  /* 0x0000008000017945 */ /* 0x000fe20003800000 */
[----:B----4-:R-:W-:Y:S01]  /*246a0*/  IMAD.MOV.U32 R13, RZ, RZ, R46 ;  /* 0x000000ffff0d7224 */ /* 0x010fe200078e002e */
[----:B------:R-:W-:Y:S01]  /*246b0*/  MOV R15, 0xffffffff ;  /* 0xffffffff000f7802 */ /* 0x000fe20000000f00 */
[----:B------:R-:W-:Y:S02]  /*246c0*/  IMAD.MOV.U32 R12, RZ, RZ, 0x2 ;  /* 0x00000002ff0c7424 */ /* 0x000fe400078e00ff */
[----:B------:R-:W-:-:S07]  /*246d0*/  IMAD.MOV.U32 R11, RZ, RZ, 0x181f ;  /* 0x0000181fff0b7424 */ /* 0x000fce00078e00ff */
[----:B0123--:R-:W-:Y:S05]  /*246e0*/  WARPSYNC.COLLECTIVE R15, `(.L_x_2130) ;  /* 0x000000000f087348 */ /* 0x00ffea0003c00000 */
[----:B---3--:R3:W4:Y:S02]  /*246f0*/  SHFL.IDX P6, R14, R13, R12, R11 ;  /* 0x0000000c0d0e7389 */ /* 0x00872400000c000b */
[----:B01234-:R-:W-:Y:S01]  /*24700*/  ENDCOLLECTIVE ;  /* 0x000000000000791b */ /* 0x01ffe20003800000 */
.L_x_2130:
[----:B------:R-:W-:Y:S05]  /*24710*/  BSYNC B1 ;  /* 0x0000000000017941 */ /* 0x000fea0003800000 */
.L_x_2129:
        /* <DEDUP_REMOVED lines=8> */
.L_x_2131:
[----:B------:R-:W-:Y:S05]  /*247a0*/  BRA `(.L_x_2132) ;  /* 0xfffffe3000b07947 */ /* 0x000fea000383ffff */
.L_x_1768:
        /* <DEDUP_REMOVED lines=8> */
.L_x_2134:
[----:B------:R-:W-:Y:S05]  /*24830*/  BSYNC B1 ;  /* 0x0000000000017941 */ /* 0x000fea0003800000 */
.L_x_2133:
        /* <DEDUP_REMOVED lines=8> */
.L_x_2135:
[----:B------:R-:W-:Y:S05]  /*248c0*/  BRA `(.L_x_2136) ;  /* 0xfffffe3000b47947 */ /* 0x000fea000383ffff */
.L_x_1772:
[----:B------:R0:W0:Y:S02]  /*248d0*/  SYNCS.PHASECHK.TRANS64.TRYWAIT P4, [R91+URZ+0x288b0], R102 ;  /* 0x0288b0665b0075a7 */ /* 0x000024000808017f */
[----:B0-----:R-:W-:Y:S05]  /*248e0*/  @!P4 NANOSLEEP.SYNCS 0x989680 ;  /* 0x009896800000c95d */ /* 0x001fea0003900000 */
[----:B------:R-:W0:Y:S02]  /*248f0*/  @!P4 SYNCS.PHASECHK.TRANS64 P4, [R91+URZ+0x288b0], R102 ;  /* 0x0288b0665b00c5a7 */ /* 0x000e24000808007f */
[----:B0-----:R-:W-:Y:S05]  /*24900*/  @!P4 BRA `(.L_x_1772) ;  /* 0xfffffffc00f0c947 */ /* 0x001fea000383ffff */
[----:B------:R-:W-:Y:S05]  /*24910*/  BRA `(.L_x_2137) ;  /* 0xfffffe3400307947 */ /* 0x000fea000383ffff */
.L_x_1792:
[----:B------:R-:W-:Y:S01]  /*24920*/  BSSY B0, `(.L_x_2138) ;  /* 0x0000008000007945 */ /* 0x000fe20003800000 */
[----:B--2---:R-:W-:Y:S02]  /*24930*/  IMAD.MOV.U32 R13, RZ, RZ, R218 ;  /* 0x000000ffff0d7224 */ /* 0x004fe400078e00da */
[----:B------:R-:W-:Y:S02]  /*24940*/  IMAD.MOV.U32 R12, RZ, RZ, RZ ;  /* 0x000000ffff0c7224 */ /* 0x000fe400078e00ff */
[----:B------:R-:W-:Y:S02]  /*24950*/  IMAD.MOV.U32 R11, RZ, RZ, 0x1f ;  /* 0x0000001fff0b7424 */ /* 0x000fe400078e00ff */
[----:B------:R-:W-:-:S07]  /*24960*/  IMAD.MOV.U32 R15, RZ, RZ, -0x1 ;  /* 0xffffffffff0f7424 */ /* 0x000fce00078e00ff */
[----:B-1---5:R-:W-:Y:S05]  /*24970*/  WARPSYNC.COLLECTIVE R15, `(.L_x_2139) ;  /* 0x000000000f087348 */ /* 0x022fea0003c00000 */
[----:B------:R0:W2:Y:S02]  /*24980*/  SHFL.IDX P6, R14, R13, R12, R11 ;  /* 0x0000000c0d0e7389 */ /* 0x0000a400000c000b */
[----:B012--5:R-:W-:Y:S01]  /*24990*/  ENDCOLLECTIVE ;  /* 0x000000000000791b */ /* 0x027fe20003800000 */
.L_x_2139:
[----:B------:R-:W-:Y:S05]  /*249a0*/  BSYNC B0 ;  /* 0x0000000000007941 */ /* 0x000fea0003800000 */
.L_x_2138:
[----:B------:R-:W-:Y:S01]  /*249b0*/  IMAD.MOV.U32 R194, RZ, RZ, R14 ;  /* 0x000000ffffc27224 */ /* 0x000fe200078e000e */
[----:B------:R-:W-:Y:S06]  /*249c0*/  BRA `(.L_x_2140) ;  /* 0xfffffe4000747947 */ /* 0x000fec000383ffff */
.L_x_1802:
[----:B------:R-:W-:Y:S01]  /*249d0*/  BSSY B1, `(.L_x_2141) ;  /* 0x0000008000017945 */ /* 0x000fe20003800000 */
[----:B------:R-:W-:Y:S01]  /*249e0*/  IMAD.MOV.U32 R13, RZ, RZ, R6 ;  /* 0x000000ffff0d7224 */ /* 0x000fe200078e0006 */
[----:B------:R-:W-:Y:S01]  /*249f0*/  MOV R12, RZ ;  /* 0x000000ff000c7202 */ /* 0x000fe20000000f00 */
[----:B------:R-:W-:Y:S02]  /*24a00*/  IMAD.MOV.U32 R11, RZ, RZ, 0x181f ;  /* 0x0000181fff0b7424 */ /* 0x000fe400078e00ff */
[----:B------:R-:W-:-:S07]  /*24a10*/  IMAD.MOV.U32 R15, RZ, RZ, -0x1 ;  /* 0xffffffffff0f7424 */ /* 0x000fce00078e00ff */
[----:B01----:R-:W-:Y:S05]  /*24a20*/  WARPSYNC.COLLECTIVE R15, `(.L_x_2142) ;  /* 0x000000000f087348 */ /* 0x003fea0003c00000 */
[----:B------:R2:W3:Y:S02]  /*24a30*/  SHFL.IDX P6, R14, R13, R12, R11 ;  /* 0x0000000c0d0e7389 */ /* 0x0004e400000c000b */
[----:B0123--:R-:W-:Y:S01]  /*24a40*/  ENDCOLLECTIVE ;  /* 0x000000000000791b */ /* 0x00ffe20003800000 */
.L_x_2142:
[----:B------:R-:W-:Y:S05]  /*24a50*/  BSYNC B1 ;  /* 0x0000000000017941 */ /* 0x000fea0003800000 */
.L_x_2141:
[----:B------:R-:W-:Y:S01]  /*24a60*/  IMAD.MOV.U32 R13, RZ, RZ, R5 ;  /* 0x000000ffff0d7224 */ /* 0x000fe200078e0005 */
[----:B------:R-:W-:Y:S01]  /*24a70*/  MOV R15, 0xffffffff ;  /* 0xffffffff000f7802 */ /* 0x000fe20000000f00 */
[----:B------:R-:W-:Y:S02]  /*24a80*/  IMAD.MOV.U32 R12, RZ, RZ, RZ ;  /* 0x000000ffff0c7224 */ /* 0x000fe400078e00ff */
[----:B------:R-:W-:Y:S02]  /*24a90*/  IMAD.MOV.U32 R11, RZ, RZ, 0x181f ;  /* 0x0000181fff0b7424 */ /* 0x000fe400078e00ff */
[----:B------:R-:W-:-:S07]  /*24aa0*/  IMAD.MOV.U32 R0, RZ, RZ, R14 ;  /* 0x000000ffff007224 */ /* 0x000fce00078e000e */
[----:B------:R-:W-:Y:S05]  /*24ab0*/  WARPSYNC.COLLECTIVE R15, `(.L_x_2143) ;  /* 0x000000000f087348 */ /* 0x000fea0003c00000 */
[----:B------:R0:W1:Y:S02]  /*24ac0*/  SHFL.IDX P6, R14, R13, R12, R11 ;  /* 0x0000000c0d0e7389 */ /* 0x00006400000c000b */
[----:B01----:R-:W-:Y:S01]  /*24ad0*/  ENDCOLLECTIVE ;  /* 0x000000000000791b */ /* 0x003fe20003800000 */
.L_x_2143:
[----:B------:R-:W-:Y:S02]  /*24ae0*/  IMAD.MOV.U32 R13, RZ, RZ, R8 ;  /* 0x000000ffff0d7224 */ /* 0x000fe400078e0008 */
[----:B------:R-:W-:-:S07]  /*24af0*/  IMAD.MOV.U32 R3, RZ, RZ, R14 ;  /* 0x000000ffff037224 */ /* 0x000fce00078e000e */
[----:B------:R-:W-:Y:S05]  /*24b00*/  WARPSYNC.COLLECTIVE R15, `(.L_x_2144) ;  /* 0x000000000f087348 */ /* 0x000fea0003c00000 */
[----:B------:R0:W1:Y:S02]  /*24b10*/  SHFL.IDX P6, R14, R13, R12, R11 ;  /* 0x0000000c0d0e7389 */ /* 0x00006400000c000b */
[----:B01----:R-:W-:Y:S01]  /*24b20*/  ENDCOLLECTIVE ;  /* 0x000000000000791b */ /* 0x003fe20003800000 */
.L_x_2144:
[----:B------:R-:W-:Y:S02]  /*24b30*/  IMAD.MOV.U32 R13, RZ, RZ, R7 ;  /* 0x000000ffff0d7224 */ /* 0x000fe400078e0007 */
[----:B------:R-:W-:-:S07]  /*24b40*/  IMAD.MOV.U32 R4, RZ, RZ, R14 ;  /* 0x000000ffff047224 */ /* 0x000fce00078e000e */
[----:B------:R-:W-:Y:S05]  /*24b50*/  WARPSYNC.COLLECTIVE R15, `(.L_x_2145) ;  /* 0x000000000f087348 */ /* 0x000fea0003c00000 */
[----:B------:R0:W1:Y:S02]  /*24b60*/  SHFL.IDX P6, R14, R13, R12, R11 ;  /* 0x0000000c0d0e7389 */ /* 0x00006400000c000b */
[----:B01----:R-:W-:Y:S01]  /*24b70*/  ENDCOLLECTIVE ;  /* 0x000000000000791b */ /* 0x003fe20003800000 */
.L_x_2145:
[----:B------:R-:W-:Y:S05]  /*24b80*/  BRA `(.L_x_2146) ;  /* 0xfffffe4400c87947 */ /* 0x000fea000383ffff */
.L_x_1805:
[----:B------:R-:W-:Y:S01]  /*24b90*/  BSSY B1, `(.L_x_2147) ;  /* 0x0000008000017945 */ /* 0x000fe20003800000 */
[----:B-1----:R-:W-:Y:S01]  /*24ba0*/  IMAD.MOV.U32 R13, RZ, RZ, R6 ;  /* 0x000000ffff0d7224 */ /* 0x002fe200078e0006 */
[----:B------:R-:W-:Y:S01]  /*24bb0*/  MOV R11, 0x181f ;  /* 0x0000181f000b7802 */ /* 0x000fe20000000f00 */
[----:B------:R-:W-:Y:S02]  /*24bc0*/  IMAD.MOV.U32 R12, RZ, RZ, 0x1 ;  /* 0x00000001ff0c7424 */ /* 0x000fe400078e00ff */
[----:B------:R-:W-:-:S07]  /*24bd0*/  IMAD.MOV.U32 R15, RZ, RZ, -0x1 ;  /* 0xffffffffff0f7424 */ /* 0x000fce00078e00ff */
[----:B--2---:R-:W-:Y:S05]  /*24be0*/  WARPSYNC.COLLECTIVE R15, `(.L_x_2148) ;  /* 0x000000000f087348 */ /* 0x004fea0003c00000 */
[----:B------:R0:W1:Y:S02]  /*24bf0*/  SHFL.IDX P6, R14, R13, R12, R11 ;  /* 0x0000000c0d0e7389 */ /* 0x00006400000c000b */
[----:B012---:R-:W-:Y:S01]  /*24c00*/  ENDCOLLECTIVE ;  /* 0x000000000000791b */ /* 0x007fe20003800000 */
.L_x_2148:
[----:B------:R-:W-:Y:S05]  /*24c10*/  BSYNC B1 ;  /* 0x0000000000017941 */ /* 0x000fea0003800000 */
.L_x_2147:
        /* <DEDUP_REMOVED lines=8> */
.L_x_2149:
[----:B------:R-:W-:Y:S01]  /*24ca0*/  IMAD.MOV.U32 R13, RZ, RZ, R8 ;  /* 0x000000ffff0d7224 */ /* 0x000fe200078e0008 */
[----:B------:R-:W-:-:S07]  /*24cb0*/  MOV R3, R14 ;  /* 0x0000000e00037202 */ /* 0x000fce0000000f00 */
[----:B------:R-:W-:Y:S05]  /*24cc0*/  WARPSYNC.COLLECTIVE R15, `(.L_x_2150) ;  /* 0x000000000f087348 */ /* 0x000fea0003c00000 */
[----:B------:R0:W1:Y:S02]  /*24cd0*/  SHFL.IDX P6, R14, R13, R12, R11 ;  /* 0x0000000c0d0e7389 */ /* 0x00006400000c000b */
[----:B01----:R-:W-:Y:S01]  /*24ce0*/  ENDCOLLECTIVE ;  /* 0x000000000000791b */ /* 0x003fe20003800000 */
.L_x_2150:
[----:B------:R-:W-:Y:S02]  /*24cf0*/  IMAD.MOV.U32 R13, RZ, RZ, R7 ;  /* 0x000000ffff0d7224 */ /* 0x000fe400078e0007 */
[----:B------:R-:W-:-:S07]  /*24d00*/  IMAD.MOV.U32 R4, RZ, RZ, R14 ;  /* 0x000000ffff047224 */ /* 0x000fce00078e000e */
[----:B------:R-:W-:Y:S05]  /*24d10*/  WARPSYNC.COLLECTIVE R15, `(.L_x_2151) ;  /* 0x000000000f087348 */ /* 0x000fea0003c00000 */
[----:B------:R0:W1:Y:S02]  /*24d20*/  SHFL.IDX P6, R14, R13, R12, R11 ;  /* 0x0000000c0d0e7389 */ /* 0x00006400000c000b */
[----:B01----:R-:W-:Y:S01]  /*24d30*/  ENDCOLLECTIVE ;  /* 0x000000000000791b */ /* 0x003fe20003800000 */
.L_x_2151:
[----:B------:R-:W-:Y:S05]  /*24d40*/  BRA `(.L_x_2152) ;  /* 0xfffffe4800347947 */ /* 0x000fea000383ffff */
.L_x_1808:
[----:B------:R-:W-:Y:S01]  /*24d50*/  BSSY B1, `(.L_x_2153) ;  /* 0x0000008000017945 */ /* 0x000fe20003800000 */
[----:B------:R-:W-:Y:S01]  /*24d60*/  IMAD.MOV.U32 R13, RZ, RZ, R6 ;  /* 0x000000ffff0d7224 */ /* 0x000fe200078e0006 */
[----:B------:R-:W-:Y:S01]  /*24d70*/  MOV R15, 0xffffffff ;  /* 0xffffffff000f7802 */ /* 0x000fe20000000f00 */
[----:B------:R-:W-:Y:S02]  /*24d80*/  IMAD.MOV.U32 R12, RZ, RZ, 0x2 ;  /* 0x00000002ff0c7424 */ /* 0x000fe400078e00ff */
[----:B------:R-:W-:-:S07]  /*24d90*/  IMAD.MOV.U32 R11, RZ, RZ, 0x181f ;  /* 0x0000181fff0b7424 */ /* 0x000fce00078e00ff */
[----:B-12---:R-:W-:Y:S05]  /*24da0*/  WARPSYNC.COLLECTIVE R15, `(.L_x_2154) ;  /* 0x000000000f087348 */ /* 0x006fea0003c00000 */
[----:B------:R0:W3:Y:S02]  /*24db0*/  SHFL.IDX P6, R14, R13, R12, R11 ;  /* 0x0000000c0d0e7389 */ /* 0x0000e400000c000b */
[----:B0123--:R-:W-:Y:S01]  /*24dc0*/  ENDCOLLECTIVE ;  /* 0x000000000000791b */ /* 0x00ffe20003800000 */
.L_x_2154:
[----:B------:R-:W-:Y:S05]  /*24dd0*/  BSYNC B1 ;  /* 0x0000000000017941 */ /* 0x000fea0003800000 */
.L_x_2153:
        /* <DEDUP_REMOVED lines=8> */
.L_x_2155:
[----:B------:R-:W-:Y:S01]  /*24e60*/  MOV R13, R8 ;  /* 0x00000008000d7202 */ /* 0x000fe20000000f00 */
[----:B------:R-:W-:-:S07]  /*24e70*/  IMAD.MOV.U32 R3, RZ, RZ, R14 ;  /* 0x000000ffff037224 */ /* 0x000fce00078e000e */
[----:B------:R-:W-:Y:S05]  /*24e80*/  WARPSYNC.COLLECTIVE R15, `(.L_x_2156) ;  /* 0x000000000f087348 */ /* 0x000fea0003c00000 */
[----:B------:R0:W1:Y:S02]  /*24e90*/  SHFL.IDX P6, R14, R13, R12, R11 ;  /* 0x0000000c0d0e7389 */ /* 0x00006400000c000b */
[----:B01----:R-:W-:Y:S01]  /*24ea0*/  ENDCOLLECTIVE ;  /* 0x000000000000791b */ /* 0x003fe20003800000 */
.L_x_2156:
[----:B------:R-:W-:Y:S02]  /*24eb0*/  IMAD.MOV.U32 R13, RZ, RZ, R7 ;  /* 0x000000ffff0d7224 */ /* 0x000fe400078e0007 */
[----:B------:R-:W-:-:S07]  /*24ec0*/  IMAD.MOV.U32 R4, RZ, RZ, R14 ;  /* 0x000000ffff047224 */ /* 0x000fce00078e000e */
[----:B------:R-:W-:Y:S05]  /*24ed0*/  WARPSYNC.COLLECTIVE R15, `(.L_x_2157) ;  /* 0x000000000f087348 */ /* 0x000fea0003c00000 */
[----:B------:R0:W1:Y:S02]  /*24ee0*/  SHFL.IDX P6, R14, R13, R12, R11 ;  /* 0x0000000c0d0e7389 */ /* 0x00006400000c000b */
[----:B01----:R-:W-:Y:S01]  /*24ef0*/  ENDCOLLECTIVE ;  /* 0x000000000000791b */ /* 0x003fe20003800000 */
.L_x_2157:
[----:B------:R-:W-:Y:S05]  /*24f00*/  BRA `(.L_x_2158) ;  /* 0xfffffe4800907947 */ /* 0x000fea000383ffff */
.L_x_1811:
[----:B------:R-:W-:Y:S01]  /*24f10*/  BSSY B1, `(.L_x_2159) ;  /* 0x0000008000017945 */ /* 0x000fe20003800000 */
[----:B------:R-:W-:Y:S02]  /*24f20*/  IMAD.MOV.U32 R13, RZ, RZ, R6 ;  /* 0x000000ffff0d7224 */ /* 0x000fe400078e0006 */
[----:B------:R-:W-:Y:S02]  /*24f30*/  IMAD.MOV.U32 R12, RZ, RZ, 0x3 ;  /* 0x00000003ff0c7424 */ /* 0x000fe400078e00ff */
[----:B------:R-:W-:Y:S02]  /*24f40*/  IMAD.MOV.U32 R11, RZ, RZ, 0x181f ;  /* 0x0000181fff0b7424 */ /* 0x000fe400078e00ff */
[----:B------:R-:W-:-:S07]  /*24f50*/  IMAD.MOV.U32 R15, RZ, RZ, -0x1 ;  /* 0xffffffffff0f7424 */ /* 0x000fce00078e00ff */
[----:B-12---:R-:W-:Y:S05]  /*24f60*/  WARPSYNC.COLLECTIVE R15, `(.L_x_2160) ;  /* 0x000000000f087348 */ /* 0x006fea0003c00000 */
[----:B------:R0:W3:Y:S02]  /*24f70*/  SHFL.IDX P6, R14, R13, R12, R11 ;  /* 0x0000000c0d0e7389 */ /* 0x0000e400000c000b */
[----:B0123--:R-:W-:Y:S01]  /*24f80*/  ENDCOLLECTIVE ;  /* 0x000000000000791b */ /* 0x00ffe20003800000 */
.L_x_2160:
[----:B------:R-:W-:Y:S05]  /*24f90*/  BSYNC B1 ;  /* 0x0000000000017941 */ /* 0x000fea0003800000 */
.L_x_2159:
[----:B------:R-:W-:Y:S01]  /*24fa0*/  IMAD.MOV.U32 R13, RZ, RZ, R5 ;  /* 0x000000ffff0d7224 */ /* 0x000fe200078e0005 */
[----:B------:R-:W-:Y:S01]  /*24fb0*/  MOV R0, R14 ;  /* 0x0000000e00007202 */ /* 0x000fe20000000f00 */
[----:B------:R-:W-:Y:S02]  /*24fc0*/  IMAD.MOV.U32 R12, RZ, RZ, 0x3 ;  /* 0x00000003ff0c7424 */ /* 0x000fe400078e00ff */
[----:B------:R-:W-:Y:S02]  /*24fd0*/  IMAD.MOV.U32 R11, RZ, RZ, 0x181f ;  /* 0x0000181fff0b7424 */ /* 0x000fe400078e00ff */
[----:B------:R-:W-:-:S07]  /*24fe0*/  IMAD.MOV.U32 R15, RZ, RZ, -0x1 ;  /* 0xffffffffff0f7424 */ /* 0x000fce00078e00ff */
[----:B------:R-:W-:Y:S05]  /*24ff0*/  WARPSYNC.COLLECTIVE R15, `(.L_x_2161) ;  /* 0x000000000f087348 */ /* 0x000fea0003c00000 */
[----:B------:R0:W1:Y:S02]  /*25000*/  SHFL.IDX P6, R14, R13, R12, R11 ;  /* 0x0000000c0d0e7389 */ /* 0x00006400000c000b */
[----:B01----:R-:W-:Y:S01]  /*25010*/  ENDCOLLECTIVE ;  /* 0x000000000000791b */ /* 0x003fe20003800000 */
.L_x_2161:
[----:B------:R-:W-:Y:S02]  /*25020*/  IMAD.MOV.U32 R13, RZ, RZ, R8 ;  /* 0x000000ffff0d7224 */ /* 0x000fe400078e0008 */
[----:B------:R-:W-:-:S07]  /*25030*/  IMAD.MOV.U32 R3, RZ, RZ, R14 ;  /* 0x000000ffff037224 */ /* 0x000fce00078e000e */
[----:B------:R-:W-:Y:S05]  /*25040*/  WARPSYNC.COLLECTIVE R15, `(.L_x_2162) ;  /* 0x000000000f087348 */ /* 0x000fea0003c00000 */
[----:B------:R0:W1:Y:S02]  /*25050*/  SHFL.IDX P6, R14, R13, R12, R11 ;  /* 0x0000000c0d0e7389 */ /* 0x00006400000c000b */
[----:B01----:R-:W-:Y:S01]  /*25060*/  ENDCOLLECTIVE ;  /* 0x000000000000791b */ /* 0x003fe20003800000 */
.L_x_2162:
[----:B------:R-:W-:Y:S01]  /*25070*/  IMAD.MOV.U32 R13, RZ, RZ, R7 ;  /* 0x000000ffff0d7224 */ /* 0x000fe200078e0007 */
[----:B------:R-:W-:-:S07]  /*25080*/  MOV R4, R14 ;  /* 0x0000000e00047202 */ /* 0x000fce0000000f00 */
[----:B------:R-:W-:Y:S05]  /*25090*/  WARPSYNC.COLLECTIVE R15, `(.L_x_2163) ;  /* 0x000000000f087348 */ /* 0x000fea0003c00000 */
[----:B------:R0:W1:Y:S02]  /*250a0*/  SHFL.IDX P6, R14, R13, R12, R11 ;  /* 0x0000000c0d0e7389 */ /* 0x00006400000c000b */
[----:B01----:R-:W-:Y:S01]  /*250b0*/  ENDCOLLECTIVE ;  /* 0x000000000000791b */ /* 0x003fe20003800000 */
.L_x_2163:
[----:B------:R-:W-:Y:S05]  /*250c0*/  BRA `(.L_x_2164) ;  /* 0xfffffe4800ec7947 */ /* 0x000fea000383ffff */
.L_x_1815:
[----:B0-----:R0:W1:Y:S02]  /*250d0*/  SYNCS.PHASECHK.TRANS64.TRYWAIT P0, [R18+URZ+0x28800], R5 ;  /* 0x02880005120075a7 */ /* 0x001064000800017f */
[----:B-1----:R-:W-:Y:S05]  /*250e0*/  @!P0 NANOSLEEP.SYNCS 0x989680 ;  /* 0x009896800000895d */ /* 0x002fea0003900000 */
[----:B------:R-:W1:Y:S02]  /*250f0*/  @!P0 SYNCS.PHASECHK.TRANS64 P0, [R18+URZ+0x28800], R5 ;  /* 0x02880005120085a7 */ /* 0x000e64000800007f */
[----:B-1----:R-:W-:Y:S05]  /*25100*/  @!P0 BRA `(.L_x_1815) ;  /* 0xfffffffc00f08947 */ /* 0x002fea000383ffff */
[----:B------:R-:W-:Y:S05]  /*25110*/  BRA `(.L_x_2165) ;  /* 0xfffffe4c00a87947 */ /* 0x000fea000383ffff */
.L_x_1831:
[----:B------:R-:W3:Y:S01]  /*25120*/  LDC R56, c[0x0][0x3f4] ;  /* 0x0000fd00ff387b82 */ /* 0x000ee20000000800 */
[----:B------:R-:W-:Y:S01]  /*25130*/  BSSY B1, `(.L_x_2166) ;  /* 0x0000008000017945 */ /* 0x000fe20003800000 */
[----:B--2---:R-:W-:Y:S02]  /*25140*/  IMAD.MOV.U32 R13, RZ, RZ, R43 ;  /* 0x000000ffff0d7224 */ /* 0x004fe400078e002b */
[----:B------:R-:W-:Y:S02]  /*25150*/  IMAD.MOV.U32 R12, RZ, RZ, RZ ;  /* 0x000000ffff0c7224 */ /* 0x000fe400078e00ff */
[----:B------:R-:W-:Y:S02]  /*25160*/  IMAD.MOV.U32 R11, RZ, RZ, 0x181f ;  /* 0x0000181fff0b7424 */ /* 0x000fe400078e00ff */
[----:B------:R-:W-:-:S07]  /*25170*/  IMAD.MOV.U32 R15, RZ, RZ, -0x1 ;  /* 0xffffffffff0f7424 */ /* 0x000fce00078e00ff */
[----:B01-3--:R-:W-:Y:S05]  /*25180*/  WARPSYNC.COLLECTIVE R15, `(.L_x_2167) ;  /* 0x000000000f087348 */ /* 0x00bfea0003c00000 */
[----:B------:R2:W4:Y:S02]  /*25190*/  SHFL.IDX P6, R14, R13, R12, R11 ;  /* 0x0000000c0d0e7389 */ /* 0x00052400000c000b */
[----:B01234-:R-:W-:Y:S01]  /*251a0*/  ENDCOLLECTIVE ;  /* 0x000000000000791b */ /* 0x01ffe20003800000 */
.L_x_2167:
[----:B------:R-:W-:Y:S05]  /*251b0*/  BSYNC B1 ;  /* 0x0000000000017941 */ /* 0x000fea0003800000 */
.L_x_2166:
[----:B------:R-:W-:Y:S01]  /*251c0*/  MOV R13, R10 ;  /* 0x0000000a000d7202 */ /* 0x000fe20000000f00 */
[----:B------:R-:W-:Y:S01]  /*251d0*/  IMAD.MOV.U32 R12, RZ, RZ, RZ ;  /* 0x000000ffff0c7224 */ /* 0x000fe200078e00ff */
[----:B------:R-:W-:Y:S01]  /*251e0*/  ISETP.GE.AND P0, PT, R16, R56, PT ;  /* 0x000000381000720c */ /* 0x000fe20003f06270 */
[----:B------:R-:W-:Y:S02]  /*251f0*/  IMAD.MOV.U32 R11, RZ, RZ, 0x181f ;  /* 0x0000181fff0b7424 */ /* 0x000fe400078e00ff */
[----:B------:R-:W-:Y:S02]  /*25200*/  IMAD.MOV.U32 R15, RZ, RZ, -0x1 ;  /* 0xffffffffff0f7424 */ /* 0x000fe400078e00ff */
[----:B------:R-:W-:Y:S02]  /*25210*/  IMAD.MOV.U32 R3, RZ, RZ, R14 ;  /* 0x000000ffff037224 */ /* 0x000fe400078e000e */
[----:B------:R-:W-:-:S07]  /*25220*/  IMAD R0, R189, R0, RZ ;  /* 0x00000000bd007224 */ /* 0x000fce00078e02ff */
[----:B------:R-:W-:Y:S05]  /*25230*/  WARPSYNC.COLLECTIVE R15, `(.L_x_2168) ;  /* 0x000000000f087348 */ /* 0x000fea0003c00000 */
[----:B------:R0:W1:Y:S02]  /*25240*/  SHFL.IDX P6, R14, R13, R12, R11 ;  /* 0x0000000c0d0e7389 */ /* 0x00006400000c000b */
[----:B01----:R-:W-:Y:S01]  /*25250*/  ENDCOLLECTIVE ;  /* 0x000000000000791b */ /* 0x003fe20003800000 */
.L_x_2168:
[----:B------:R-:W-:Y:S01]  /*25260*/  ISETP.GE.OR P1, PT, R57, R0, P0 ;  /* 0x000000003900720c */ /* 0x000fe20000726670 */
[----:B------:R-:W-:-:S12]  /*25270*/  IMAD.MOV.U32 R13, RZ, RZ, R45 ;  /* 0x000000ffff0d7224 */ /* 0x000fd800078e002d */
[C---:B------:R-:W-:Y:S01]  /*25280*/  @!P1 IMAD.SHL.U32 R7, R16.reuse, 0x2, RZ ;  /* 0x0000000210079824 */ /* 0x040fe200078e00ff */
[----:B------:R-:W-:Y:S01]  /*25290*/  @!P1 SHF.L.U64.HI R6, R16, 0x1, R17 ;  /* 0x0000000110069819 */ /* 0x000fe20000010211 */
[----:B------:R-:W-:-:S07]  /*252a0*/  IMAD.MOV.U32 R4, RZ, RZ, R14 ;  /* 0x000000ffff047224 */ /* 0x000fce00078e000e */
[----:B------:R-:W-:Y:S05]  /*252b0*/  WARPSYNC.COLLECTIVE R15, `(.L_x_2169) ;  /* 0x000000000f087348 */ /* 0x000fea0003c00000 */
[----:B------:R0:W1:Y:S02]  /*252c0*/  SHFL.IDX P6, R14, R13, R12, R11 ;  /* 0x0000000c0d0e7389 */ /* 0x00006400000c000b */
[----:B01----:R-:W-:Y:S01]  /*252d0*/  ENDCOLLECTIVE ;  /* 0x000000000000791b */ /* 0x003fe20003800000 */
.L_x_2169:
[----:B------:R-:W-:-:S05]  /*252e0*/  @!P1 IADD3 R4, P2, R4, R7, RZ ;  /* 0x0000000704049210 */ /* 0x000fca0007f5e0ff */
[----:B------:R-:W-:Y:S02]  /*252f0*/  @!P1 IMAD.X R3, R3, 0x1, R6, P2 ;  /* 0x0000000103039824 */ /* 0x000fe400010e0606 */
[----:B------:R-:W-:Y:S02]  /*25300*/  @!P1 IMAD.MOV.U32 R24, RZ, RZ, R4 ;  /* 0x000000ffff189224 */ /* 0x000fe400078e0004 */
[----:B------:R-:W-:Y:S01]  /*25310*/  @!P1 IMAD.MOV.U32 R25, RZ, RZ, R3 ;  /* 0x000000ffff199224 */ /* 0x000fe200078e0003 */
[----:B------:R-:W-:-:S05]  /*25320*/  MOV R13, R44 ;  /* 0x0000002c000d7202 */ /* 0x000fca0000000f00 */
[----:B------:R-:W5:Y:S01]  /*25330*/  @!P1 LD.E.128 R24, desc[UR54][R24.64] ;  /* 0x0000003618189980 */ /* 0x000f62000c101d00 */
[----:B------:R-:W-:-:S07]  /*25340*/  IMAD.MOV.U32 R5, RZ, RZ, R14 ;  /* 0x000000ffff057224 */ /* 0x000fce00078e000e */
[----:B-----5:R-:W-:Y:S05]  /*25350*/  WARPSYNC.COLLECTIVE R15, `(.L_x_2170) ;  /* 0x000000000f087348 */ /* 0x020fea0003c00000 */
[----:B------:R0:W1:Y:S02]  /*25360*/  SHFL.IDX P6, R14, R13, R12, R11 ;  /* 0x0000000c0d0e7389 */ /* 0x00006400000c000b */
[----:B01---5:R-:W-:Y:S01]  /*25370*/  ENDCOLLECTIVE ;  /* 0x000000000000791b */ /* 0x023fe20003800000 */
.L_x_2170:
[----:B------:R-:W-:-:S05]  /*25380*/  @!P1 IADD3 R14, P2, R14, R7, RZ ;  /* 0x000000070e0e9210 */ /* 0x000fca0007f5e0ff */
[----:B------:R-:W-:Y:S02]  /*25390*/  @!P1 IMAD.X R5, R5, 0x1, R6, P2 ;  /* 0x0000000105059824 */ /* 0x000fe400010e0606 */
[----:B------:R-:W-:-:S06]  /*253a0*/  @!P1 IMAD.MOV.U32 R4, RZ, RZ, R14 ;  /* 0x000000ffff049224 */ /* 0x000fcc00078e000e */
[----:B------:R-:W5:Y:S01]  /*253b0*/  @!P1 LD.E.128 R4, desc[UR54][R4.64] ;  /* 0x0000003604049980 */ /* 0x000f62000c101d00 */
[----:B------:R-:W-:Y:S01]  /*253c0*/  IMAD.MOV.U32 R13, RZ, RZ, R43 ;  /* 0x000000ffff0d7224 */ /* 0x000fe200078e002b */
[----:B------:R-:W-:-:S07]  /*253d0*/  MOV R12, 0x1 ;  /* 0x00000001000c7802 */ /* 0x000fce0000000f00 */
[----:B-----5:R-:W-:Y:S05]  /*253e0*/  WARPSYNC.COLLECTIVE R15, `(.L_x_2171) ;  /* 0x000000000f087348 */ /* 0x020fea0003c00000 */
[----:B------:R0:W1:Y:S02]  /*253f0*/  SHFL.IDX P6, R14, R13, R12, R11 ;  /* 0x0000000c0d0e7389 */ /* 0x00006400000c000b */
[----:B01---5:R-:W-:Y:S01]  /*25400*/  ENDCOLLECTIVE ;  /* 0x000000000000791b */ /* 0x023fe20003800000 */
.L_x_2171:
[----:B------:R-:W-:Y:S01]  /*25410*/  CS2R R48, SRZ ;  /* 0x0000000000307805 */ /* 0x000fe2000001ff00 */
[----:B------:R-:W-:Y:S01]  /*25420*/  IMAD.MOV.U32 R13, RZ, RZ, R10 ;  /* 0x000000ffff0d7224 */ /* 0x000fe200078e000a */
[----:B------:R-:W-:Y:S02]  /*25430*/  CS2R R50, SRZ ;  /* 0x0000000000327805 */ /* 0x000fe4000001ff00 */
[----:B------:R-:W-:Y:S02]  /*25440*/  CS2R R20, SRZ ;  /* 0x0000000000147805 */ /* 0x000fe4000001ff00 */
[----:B------:R-:W-:Y:S02]  /*25450*/  CS2R R36, SRZ ;  /* 0x0000000000247805 */ /* 0x000fe4000001ff00 */
[----:B------:R-:W-:-:S05]  /*25460*/  @!P1 MOV R48, R24 ;  /* 0x0000001800309202 */ /* 0x000fca0000000f00 */
[----:B------:R-:W-:-:S05]  /*25470*/  IMAD.MOV.U32 R3, RZ, RZ, R48 ;  /* 0x000000ffff037224 */ /* 0x000fca00078e0030 */
[----:B------:R-:W-:Y:S01]  /*25480*/  PRMT R65, R65, 0x5410, R3 ;  /* 0x0000541041417816 */ /* 0x000fe20000000003 */
[----:B------:R-:W-:-:S07]  /*25490*/  IMAD.MOV.U32 R3, RZ, RZ, R14 ;  /* 0x000000ffff037224 */ /* 0x000fce00078e000e */
[----:B------:R-:W-:Y:S05]  /*254a0*/  WARPSYNC.COLLECTIVE R15, `(.L_x_2172) ;  /* 0x000000000f087348 */ /* 0x000fea0003c00000 */
[----:B------:R0:W1:Y:S02]  /*254b0*/  SHFL.IDX P6, R14, R13, R12, R11 ;  /* 0x0000000c0d0e7389 */ /* 0x00006400000c000b */
[----:B01----:R-:W-:Y:S01]  /*254c0*/  ENDCOLLECTIVE ;  /* 0x000000000000791b */ /* 0x003fe20003800000 */
.L_x_2172:
[----:B------:R-:W-:-:S04]  /*254d0*/  @!P1 IMAD.MOV.U32 R49, RZ, RZ, R25 ;  /* 0x000000ffff319224 */ /* 0x000fc800078e0019 */
[----:B------:R-:W-:-:S05]  /*254e0*/  IMAD.MOV.U32 R8, RZ, RZ, R49 ;  /* 0x000000ffff087224 */ /* 0x000fca00078e0031 */
[----:B------:R-:W-:Y:S01]  /*254f0*/  PRMT R67, R8, 0x7610, R67 ;  /* 0x0000761008437816 */ /* 0x000fe20000000043 */
[----:B------:R-:W-:Y:S02]  /*25500*/  IMAD.MOV.U32 R13, RZ, RZ, R45 ;  /* 0x000000ffff0d7224 */ /* 0x000fe400078e002d */
[----:B------:R-:W-:-:S07]  /*25510*/  IMAD.MOV.U32 R8, RZ, RZ, R14 ;  /* 0x000000ffff087224 */ /* 0x000fce00078e000e */
[----:B------:R-:W-:Y:S05]  /*25520*/  WARPSYNC.COLLECTIVE R15, `(.L_x_2173) ;  /* 0x000000000f087348 */ /* 0x000fea0003c00000 */
[----:B------:R0:W1:Y:S02]  /*25530*/  SHFL.IDX P6, R14, R13, R12, R11 ;  /* 0x0000000c0d0e7389 */ /* 0x00006400000c000b */
[----:B01----:R-:W-:Y:S01]  /*25540*/  ENDCOLLECTIVE ;  /* 0x000000000000791b */ /* 0x003fe20003800000 */
.L_x_2173:
[----:B------:R-:W-:Y:S02]  /*25550*/  IMAD.MOV.U32 R13, RZ, RZ, R44 ;  /* 0x000000ffff0d7224 */ /* 0x000fe400078e002c */
[----:B------:R-:W-:-:S07]  /*25560*/  IMAD.MOV.U32 R9, RZ, RZ, R14 ;  /* 0x000000ffff097224 */ /* 0x000fce00078e000e */
[----:B------:R-:W-:Y:S05]  /*25570*/  WARPSYNC.COLLECTIVE R15, `(.L_x_2174) ;  /* 0x000000000f087348 */ /* 0x000fea0003c00000 */
[----:B------:R0:W1:Y:S02]  /*25580*/  SHFL.IDX P6, R14, R13, R12, R11 ;  /* 0x0000000c0d0e7389 */ /* 0x00006400000c000b */
[----:B01----:R-:W-:Y:S01]  /*25590*/  ENDCOLLECTIVE ;  /* 0x000000000000791b */ /* 0x003fe20003800000 */
.L_x_2174:
[----:B------:R-:W-:Y:S02]  /*255a0*/  @!P1 IMAD.MOV.U32 R50, RZ, RZ, R26 ;  /* 0x000000ffff329224 */ /* 0x000fe400078e001a */
[----:B------:R-:W-:Y:S02]  /*255b0*/  @!P1 IMAD.MOV.U32 R51, RZ, RZ, R27 ;  /* 0x000000ffff339224 */ /* 0x000fe400078e001b */
[----:B------:R-:W-:Y:S02]  /*255c0*/  @!P1 IMAD.MOV.U32 R20, RZ, RZ, R4 ;  /* 0x000000ffff149224 */ /* 0x000fe400078e0004 */
[----:B------:R-:W-:Y:S02]  /*255d0*/  @!P1 IMAD.MOV.U32 R21, RZ, RZ, R5 ;  /* 0x000000ffff159224 */ /* 0x000fe400078e0005 */
[----:B------:R-:W-:Y:S02]  /*255e0*/  @!P1 IMAD.MOV.U32 R36, RZ, RZ, R6 ;  /* 0x000000ffff249224 */ /* 0x000fe400078e0006 */
[----:B------:R-:W-:Y:S01]  /*255f0*/  @!P1 IMAD.MOV.U32 R37, RZ, RZ, R7 ;  /* 0x000000ffff259224 */ /* 0x000fe200078e0007 */
[----:B------:R-:W-:Y:S01]  /*25600*/  MOV R24, R50 ;  /* 0x0000003200187202 */ /* 0x000fe20000000f00 */
[----:B------:R-:W-:Y:S01]  /*25610*/  IMAD.MOV.U32 R25, RZ, RZ, R51 ;  /* 0x000000ffff197224 */ /* 0x000fe200078e0033 */
[----:B------:R-:W-:Y:S01]  /*25620*/  MOV R5, R21 ;  /* 0x0000001500057202 */ /* 0x000fe20000000f00 */
[----:B------:R-:W-:-:S02]  /*25630*/  IMAD.MOV.U32 R4, RZ, RZ, R20 ;  /* 0x000000ffff047224 */ /* 0x000fc400078e0014 */
[----:B------:R-:W-:Y:S02]  /*25640*/  IMAD.MOV.U32 R6, RZ, RZ, R36 ;  /* 0x000000ffff067224 */ /* 0x000fe400078e0024 */
[----:B------:R-:W-:Y:S01]  /*25650*/  IMAD.MOV.U32 R7, RZ, RZ, R37 ;  /* 0x000000ffff077224 */ /* 0x000fe200078e0025 */
[----:B------:R-:W-:Y:S02]  /*25660*/  PRMT R46, R24, 0x5410, R25 ;  /* 0x00005410182e7816 */ /* 0x000fe40000000019 */
[----:B------:R-:W-:Y:S02]  /*25670*/  CS2R R24, SRZ ;  /* 0x0000000000187805 */ /* 0x000fe4000001ff00 */
[----:B------:R-:W-:Y:S02]  /*25680*/  PRMT R66, R6, 0x5410, R4 ;  /* 0x0000541006427816 */ /* 0x000fe40000000004 */
[----:B------:R-:W-:Y:S02]  /*25690*/  PRMT R67, R67, 0x5410, R5 ;  /* 0x0000541043437816 */ /* 0x000fe40000000005 */
[----:B------:R-:W-:Y:S01]  /*256a0*/  PRMT R65, R7, 0x7610, R65 ;  /* 0x0000761007417816 */ /* 0x000fe20000000041 */
[----:B------:R-:W-:Y:S06]  /*256b0*/  BRA `(.L_x_2175) ;  /* 0xfffffe6400647947 */ /* 0x000fec000383ffff */
.L_x_1834:
[----:B------:R-:W-:Y:S01]  /*256c0*/  BSSY B1, `(.L_x_2176) ;  /* 0x0000008000017945 */ /* 0x000fe20003800000 */
[----:B--2---:R-:W-:Y:S02]  /*256d0*/  IMAD.MOV.U32 R13, RZ, RZ, R43 ;  /* 0x000000ffff0d7224 */ /* 0x004fe400078e002b */
[----:B------:R-:W-:Y:S02]  /*256e0*/  IMAD.MOV.U32 R12, RZ, RZ, 0x2 ;  /* 0x00000002ff0c7424 */ /* 0x000fe400078e00ff */
[----:B------:R-:W-:Y:S02]  /*256f0*/  IMAD.MOV.U32 R11, RZ, RZ, 0x181f ;  /* 0x0000181fff0b7424 */ /* 0x000fe400078e00ff */
[----:B-1----:R-:W-:-:S07]  /*25700*/  IMAD.MOV.U32 R15, RZ, RZ, -0x1 ;  /* 0xffffffffff0f7424 */ /* 0x002fce00078e00ff */
[----:B------:R-:W-:Y:S05]  /*25710*/  WARPSYNC.COLLECTIVE R15, `(.L_x_2177) ;  /* 0x000000000f087348 */ /* 0x000fea0003c00000 */
[----:B------:R0:W1:Y:S02]  /*25720*/  SHFL.IDX P6, R14, R13, R12, R11 ;  /* 0x0000000c0d0e7389 */ /* 0x00006400000c000b */
[----:B01----:R-:W-:Y:S01]  /*25730*/  ENDCOLLECTIVE ;  /* 0x000000000000791b */ /* 0x003fe20003800000 */
.L_x_2177:
[----:B------:R-:W-:Y:S05]  /*25740*/  BSYNC B1 ;  /* 0x0000000000017941 */ /* 0x000fea0003800000 */
.L_x_2176:
[----:B------:R-:W-:Y:S01]  /*25750*/  IMAD.MOV.U32 R13, RZ, RZ, R10 ;  /* 0x000000ffff0d7224 */ /* 0x000fe200078e000a */
[----:B------:R-:W-:Y:S01]  /*25760*/  MOV R3, R14 ;  /* 0x0000000e00037202 */ /* 0x000fe20000000f00 */
[----:B------:R-:W-:Y:S02]  /*25770*/  IMAD.MOV.U32 R12, RZ, RZ, 0x2 ;  /* 0x00000002ff0c7424 */ /* 0x000fe400078e00ff */
[----:B------:R-:W-:Y:S02]  /*25780*/  IMAD.MOV.U32 R11, RZ, RZ, 0x181f ;  /* 0x0000181fff0b7424 */ /* 0x000fe400078e00ff */
[----:B------:R-:W-:Y:S02]  /*25790*/  IMAD.MOV.U32 R15, RZ, RZ, -0x1 ;  /* 0xffffffffff0f7424 */ /* 0x000fe400078e00ff */
[----:B------:R-:W-:-:S07]  /*257a0*/  VIADD R9, R57, 0x40 ;  /* 0x0000004039097836 */ /* 0x000fce0000000000 */
[----:B------:R-:W-:Y:S05]  /*257b0*/  WARPSYNC.COLLECTIVE R15, `(.L_x_2178) ;  /* 0x000000000f087348 */ /* 0x000fea0003c00000 */
[----:B------:R0:W1:Y:S02]  /*257c0*/  SHFL.IDX P6, R14, R13, R12, R11 ;  /* 0x0000000c0d0e7389 */ /* 0x00006400000c000b */
[----:B01----:R-:W-:Y:S01]  /*257d0*/  ENDCOLLECTIVE ;  /* 0x000000000000791b */ /* 0x003fe20003800000 */
.L_x_2178:
[----:B------:R-:W-:Y:S02]  /*257e0*/  ISETP.GE.OR P1, PT, R9, R0, P0 ;  /* 0x000000000900720c */ /* 0x000fe40000726670 */
[----:B------:R-:W-:-:S11]  /*257f0*/  MOV R13, R45 ;  /* 0x0000002d000d7202 */ /* 0x000fd60000000f00 */
[C---:B------:R-:W-:Y:S01]  /*25800*/  @!P1 IMAD.SHL.U32 R29, R16.reuse, 0x2, RZ ;  /* 0x00000002101d9824 */ /* 0x040fe200078e00ff */
[----:B------:R-:W-:Y:S01]  /*25810*/  @!P1 SHF.L.U64.HI R28, R16, 0x1, R17 ;  /* 0x00000001101c9819 */ /* 0x000fe20000010211 */
[----:B------:R-:W-:-:S07]  /*25820*/  IMAD.MOV.U32 R8, RZ, RZ, R14 ;  /* 0x000000ffff087224 */ /* 0x000fce00078e000e */
[----:B------:R-:W-:Y:S05]  /*25830*/  WARPSYNC.COLLECTIVE R15, `(.L_x_2179) ;  /* 0x000000000f087348 */ /* 0x000fea0003c00000 */
[----:B------:R0:W1:Y:S02]  /*25840*/  SHFL.IDX P6, R14, R13, R12, R11 ;  /* 0x0000000c0d0e7389 */ /* 0x00006400000c000b */
[----:B01----:R-:W-:Y:S01]  /*25850*/  ENDCOLLECTIVE ;  /* 0x000000000000791b */ /* 0x003fe20003800000 */
.L_x_2179:
[----:B------:R-:W-:-:S05]  /*25860*/  @!P1 IADD3 R8, P2, R8, R29, RZ ;  /* 0x0000001d08089210 */ /* 0x000fca0007f5e0ff */
[----:B------:R-:W-:Y:S02]  /*25870*/  @!P1 IMAD.X R3, R3, 0x1, R28, P2 ;  /* 0x0000000103039824 */ /* 0x000fe400010e061c */
[----:B------:R-:W-:Y:S02]  /*25880*/  @!P1 IMAD.MOV.U32 R32, RZ, RZ, R8 ;  /* 0x000000ffff209224 */ /* 0x000fe400078e0008 */
[----:B------:R-:W-:Y:S02]  /*25890*/  @!P1 IMAD.MOV.U32 R33, RZ, RZ, R3 ;  /* 0x000000ffff219224 */ /* 0x000fe400078e0003 */
[----:B------:R-:W-:-:S04]  /*258a0*/  IMAD.MOV.U32 R13, RZ, RZ, R44 ;  /* 0x000000ffff0d7224 */ /* 0x000fc800078e002c */
[----:B------:R-:W5:Y:S01]  /*258b0*/  @!P1 LD.E.128 R32, desc[UR54][R32.64] ;  /* 0x0000003620209980 */ /* 0x000f62000c101d00 */
[----:B------:R-:W-:-:S07]  /*258c0*/  IMAD.MOV.U32 R9, RZ, RZ, R14 ;  /* 0x000000ffff097224 */ /* 0x000fce00078e000e */
[----:B-----5:R-:W-:Y:S05]  /*258d0*/  WARPSYNC.COLLECTIVE R15, `(.L_x_2180) ;  /* 0x000000000f087348 */ /* 0x020fea0003c00000 */
[----:B------:R0:W1:Y:S02]  /*258e0*/  SHFL.IDX P6, R14, R13, R12, R11 ;  /* 0x0000000c0d0e7389 */ /* 0x00006400000c000b */
[----:B01---5:R-:W-:Y:S01]  /*258f0*/  ENDCOLLECTIVE ;  /* 0x000000000000791b */ /* 0x023fe20003800000 */
.L_x_2180:
[----:B------:R-:W-:-:S04]  /*25900*/  @!P1 IADD3 R14, P2, R14, R29, RZ ;  /* 0x0000001d0e0e9210 */ /* 0x000fc80007f5e0ff */
[----:B------:R-:W-:-:S05]  /*25910*/  @!P1 IADD3.X R9, R9, R28, RZ, P2, !PT ;  /* 0x0000001c09099210 */ /* 0x000fca00017fe4ff */
[----:B------:R-:W-:-:S05]  /*25920*/  @!P1 IMAD.MOV.U32 R15, RZ, RZ, R9 ;  /* 0x000000ffff0f9224 */ /* 0x000fca00078e0009 */
[----:B------:R0:W5:Y:S01]  /*25930*/  @!P1 LD.E.128 R28, desc[UR54][R14.64] ;  /* 0x000000360e1c9980 */ /* 0x000162000c101d00 */
[----:B------:R-:W-:Y:S02]  /*25940*/  IMAD.MOV.U32 R13, RZ, RZ, R43 ;  /* 0x000000ffff0d7224 */ /* 0x000fe400078e002b */
[----:B------:R-:W-:Y:S02]  /*25950*/  IMAD.MOV.U32 R12, RZ, RZ, 0x3 ;  /* 0x00000003ff0c7424 */ /* 0x000fe400078e00ff */
[----:B0-----:R-:W-:-:S07]  /*25960*/  IMAD.MOV.U32 R15, RZ, RZ, -0x1 ;  /* 0xffffffffff0f7424 */ /* 0x001fce00078e00ff */
[----:B-----5:R-:W-:Y:S05]  /*25970*/  WARPSYNC.COLLECTIVE R15, `(.L_x_2181) ;  /* 0x000000000f087348 */ /* 0x020fea0003c00000 */
[----:B------:R0:W1:Y:S02]  /*25980*/  SHFL.IDX P6, R14, R13, R12, R11 ;  /* 0x0000000c0d0e7389 */ /* 0x00006400000c000b */
[----:B01---5:R-:W-:Y:S01]  /*25990*/  ENDCOLLECTIVE ;  /* 0x000000000000791b */ /* 0x023fe20003800000 */
.L_x_2181:
[----:B------:R-:W-:Y:S01]  /*259a0*/  CS2R R52, SRZ ;  /* 0x0000000000347805 */ /* 0x000fe2000001ff00 */
[----:B------:R-:W-:Y:S01]  /*259b0*/  IMAD.MOV.U32 R13, RZ, RZ, R10 ;  /* 0x000000ffff0d7224 */ /* 0x000fe200078e000a */
[----:B------:R-:W-:Y:S02]  /*259c0*/  CS2R R54, SRZ ;  /* 0x0000000000367805 */ /* 0x000fe4000001ff00 */
[----:B------:R-:W-:Y:S02]  /*259d0*/  CS2R R38, SRZ ;  /* 0x0000000000267805 */ /* 0x000fe4000001ff00 */
[----:B------:R-:W-:Y:S01]  /*259e0*/  CS2R R40, SRZ ;  /* 0x0000000000287805 */ /* 0x000fe2000001ff00 */
[----:B------:R-:W-:Y:S02]  /*259f0*/  @!P1 IMAD.MOV.U32 R52, RZ, RZ, R32 ;  /* 0x000000ffff349224 */ /* 0x000fe400078e0020 */
[----:B------:R-:W-:Y:S02]  /*25a00*/  @!P1 IMAD.MOV.U32 R53, RZ, RZ, R33 ;  /* 0x000000ffff359224 */ /* 0x000fe400078e0021 */
[----:B------:R-:W-:-:S02]  /*25a10*/  IMAD.MOV.U32 R3, RZ, RZ, R52 ;  /* 0x000000ffff037224 */ /* 0x000fc400078e0034 */
[----:B------:R-:W-:-:S05]  /*25a20*/  IMAD.MOV.U32 R8, RZ, RZ, R53 ;  /* 0x000000ffff087224 */ /* 0x000fca00078e0035 */
[----:B------:R-:W-:Y:S01]  /*25a30*/  PRMT R62, R3, 0x5410, R8 ;  /* 0x00005410033e7816 */ /* 0x000fe20000000008 */
[----:B------:R-:W-:-:S07]  /*25a40*/  IMAD.MOV.U32 R3, RZ, RZ, R14 ;  /* 0x000000ffff037224 */ /* 0x000fce00078e000e */
[----:B------:R-:W-:Y:S05]  /*25a50*/  WARPSYNC.COLLECTIVE R15, `(.L_x_2182) ;  /* 0x000000000f087348 */ /* 0x000fea0003c00000 */
[----:B------:R0:W1:Y:S02]  /*25a60*/  SHFL.IDX P6, R14, R13, R12, R11 ;  /* 0x0000000c0d0e7389 */ /* 0x00006400000c000b */
[----:B01----:R-:W-:Y:S01]  /*25a70*/  ENDCOLLECTIVE ;  /* 0x000000000000791b */ /* 0x003fe20003800000 */
.L_x_2182:
[----:B------:R-:W-:Y:S01]  /*25a80*/  MOV R13, R45 ;  /* 0x0000002d000d7202 */ /* 0x000fe20000000f00 */
[----:B------:R-:W-:-:S07]  /*25a90*/  IMAD.MOV.U32 R32, RZ, RZ, R14 ;  /* 0x000000ffff207224 */ /* 0x000fce00078e000e */
[----:B------:R-:W-:Y:S05]  /*25aa0*/  WARPSYNC.COLLECTIVE R15, `(.L_x_2183) ;  /* 0x000000000f087348 */ /* 0x000fea0003c00000 */
[----:B------:R0:W1:Y:S02]  /*25ab0*/  SHFL.IDX P6, R14, R13, R12, R11 ;  /* 0x0000000c0d0e7389 */ /* 0x00006400000c000b */
[----:B01----:R-:W-:Y:S01]  /*25ac0*/  ENDCOLLECTIVE ;  /* 0x000000000000791b */ /* 0x003fe20003800000 */
.L_x_2183:
[----:B------:R-:W-:Y:S01]  /*25ad0*/  @!P1 MOV R55, R35 ;  /* 0x0000002300379202 */ /* 0x000fe20000000f00 */
[----:B------:R-:W-:Y:S02]  /*25ae0*/  IMAD.MOV.U32 R13, RZ, RZ, R44 ;  /* 0x000000ffff0d7224 */ /* 0x000fe400078e002c */
[----:B------:R-:W-:-:S07]  /*25af0*/  IMAD.MOV.U32 R33, RZ, RZ, R14 ;  /* 0x000000ffff217224 */ /* 0x000fce00078e000e */
[----:B------:R-:W-:Y:S05]  /*25b00*/  WARPSYNC.COLLECTIVE R15, `(.L_x_2184) ;  /* 0x000000000f087348 */ /* 0x000fea0003c00000 */
[----:B------:R0:W1:Y:S02]  /*25b10*/  SHFL.IDX P6, R14, R13, R12, R11 ;  /* 0x0000000c0d0e7389 */ /* 0x00006400000c000b */
[----:B01----:R-:W-:Y:S01]  /*25b20*/  ENDCOLLECTIVE ;  /* 0x000000000000791b */ /* 0x003fe20003800000 */
.L_x_2184:
[----:B------:R-:W-:Y:S01]  /*25b30*/  @!P1 IMAD.MOV.U32 R54, RZ, RZ, R34 ;  /* 0x000000ffff369224 */ /* 0x000fe200078e0022 */
[----:B------:R-:W-:Y:S01]  /*25b40*/  @!P1 MOV R39, R29 ;  /* 0x0000001d00279202 */ /* 0x000fe20000000f00 */
[----:B------:R-:W-:Y:S02]  /*25b50*/  IMAD.MOV.U32 R9, RZ, RZ, R55 ;  /* 0x000000ffff097224 */ /* 0x000fe400078e0037 */
[----:B------:R-:W-:Y:S02]  /*25b60*/  IMAD.MOV.U32 R8, RZ, RZ, R54 ;  /* 0x000000ffff087224 */ /* 0x000fe400078e0036 */
[----:B------:R-:W-:Y:S02]  /*25b70*/  @!P1 IMAD.MOV.U32 R38, RZ, RZ, R28 ;  /* 0x000000ffff269224 */ /* 0x000fe400078e001c */
[----:B------:R-:W-:Y:S02]  /*25b80*/  @!P1 IMAD.MOV.U32 R40, RZ, RZ, R30 ;  /* 0x000000ffff289224 */ /* 0x000fe400078e001e */
[----:B------:R-:W-:Y:S01]  /*25b90*/  @!P1 IMAD.MOV.U32 R41, RZ, RZ, R31 ;  /* 0x000000ffff299224 */ /* 0x000fe200078e001f */
[----:B------:R-:W-:Y:S01]  /*25ba0*/  PRMT R47, R8, 0x5410, R9 ;  /* 0x00005410082f7816 */ /* 0x000fe20000000009 */
[----:B------:R-:W-:-:S02]  /*25bb0*/  IMAD.MOV.U32 R8, RZ, RZ, R38 ;  /* 0x000000ffff087224 */ /* 0x000fc400078e0026 */
[----:B------:R-:W-:Y:S02]  /*25bc0*/  IMAD.MOV.U32 R9, RZ, RZ, R39 ;  /* 0x000000ffff097224 */ /* 0x000fe400078e0027 */
[----:B------:R-:W-:Y:S02]  /*25bd0*/  IMAD.MOV.U32 R10, RZ, RZ, R40 ;  /* 0x000000ffff0a7224 */ /* 0x000fe400078e0028 */
[----:B------:R-:W-:Y:S01]  /*25be0*/  IMAD.MOV.U32 R11, RZ, RZ, R41 ;  /* 0x000000ffff0b7224 */ /* 0x000fe200078e0029 */
[----:B------:R-:W-:Y:S02]  /*25bf0*/  PRMT R63, R8, 0x5410, R9 ;  /* 0x00005410083f7816 */ /* 0x000fe40000000009 */
[----:B------:R-:W-:Y:S01]  /*25c00*/  CS2R R8, SRZ ;  /* 0x0000000000087805 */ /* 0x000fe2000001ff00 */
[----:B------:R-:W-:Y:S01]  /*25c10*/  IMAD.MOV.U32 R34, RZ, RZ, R14 ;  /* 0x000000ffff227224 */ /* 0x000fe200078e000e */
[----:B------:R-:W-:Y:S01]  /*25c20*/  PRMT R64, R10, 0x5410, R11 ;  /* 0x000054100a407816 */ /* 0x000fe2000000000b */
[----:B------:R-:W-:Y:S06]  /*25c30*/  BRA `(.L_x_2185) ;  /* 0xfffffe6400447947 */ /* 0x000fec000383ffff */
.L_x_1838:
[----:B-1----:R1:W2:Y:S02]  /*25c40*/  SYNCS.PHASECHK.TRANS64.TRYWAIT P4, [R18+URZ+0x28800], R29 ;  /* 0x0288001d120075a7 */ /* 0x0022a4000808017f */
[----:B--2---:R-:W-:Y:S05]  /*25c50*/  @!P4 NANOSLEEP.SYNCS 0x989680 ;  /* 0x009896800000c95d */ /* 0x004fea0003900000 */
[----:B------:R-:W2:Y:S02]  /*25c60*/  @!P4 SYNCS.PHASECHK.TRANS64 P4, [R18+URZ+0x28800], R29 ;  /* 0x0288001d1200c5a7 */ /* 0x000ea4000808007f */
[----:B--2---:R-:W-:Y:S05]  /*25c70*/  @!P4 BRA `(.L_x_1838) ;  /* 0xfffffffc00f0c947 */ /* 0x004fea000383ffff */
[----:B------:R-:W-:Y:S05]  /*25c80*/  BRA `(.L_x_2186) ;  /* 0xfffffe6400e07947 */ /* 0x000fea000383ffff */
.L_x_1848:
[----:B------:R0:W0:Y:S02]  /*25c90*/  SYNCS.PHASECHK.TRANS64.TRYWAIT P1, [R11+URZ+0x28830], R0 ;  /* 0x028830000b0075a7 */ /* 0x000024000802017f */
[----:B0-----:R-:W-:Y:S05]  /*25ca0*/  @!P1 NANOSLEEP.SYNCS 0x989680 ;  /* 0x009896800000995d */ /* 0x001fea0003900000 */
[----:B------:R-:W0:Y:S02]  /*25cb0*/  @!P1 SYNCS.PHASECHK.TRANS64 P1, [R11+URZ+0x28830], R0 ;  /* 0x028830000b0095a7 */ /* 0x000e24000802007f */
[----:B0-----:R-:W-:Y:S05]  /*25cc0*/  @!P1 BRA `(.L_x_1848) ;  /* 0xfffffffc00f09947 */ /* 0x001fea000383ffff */
[----:B------:R-:W-:Y:S05]  /*25cd0*/  BRA `(.L_x_1847) ;  /* 0xfffffe8000347947 */ /* 0x000fea000383ffff */
.L_x_1867:
[----:B-1----:R1:W2:Y:S02]  /*25ce0*/  SYNCS.PHASECHK.TRANS64.TRYWAIT P4, [R9+URZ+0x28830], R8 ;  /* 0x02883008090075a7 */ /* 0x0022a4000808017f */
[----:B--2---:R-:W-:Y:S05]  /*25cf0*/  @!P4 NANOSLEEP.SYNCS 0x989680 ;  /* 0x009896800000c95d */ /* 0x004fea0003900000 */
[----:B------:R-:W2:Y:S02]  /*25d00*/  @!P4 SYNCS.PHASECHK.TRANS64 P4, [R9+URZ+0x28830], R8 ;  /* 0x028830080900c5a7 */ /* 0x000ea4000808007f */
[----:B--2---:R-:W-:Y:S05]  /*25d10*/  @!P4 BRA `(.L_x_1867) ;  /* 0xfffffffc00f0c947 */ /* 0x004fea000383ffff */
[----:B------:R-:W-:Y:S05]  /*25d20*/  BRA `(.L_x_1866) ;  /* 0xfffffeb400147947 */ /* 0x000fea000383ffff */
.L_x_1871:
[----:B-1----:R1:W2:Y:S02]  /*25d30*/  SYNCS.PHASECHK.TRANS64.TRYWAIT P3, [R9+URZ+0x28850], R8 ;  /* 0x02885008090075a7 */ /* 0x0022a4000806017f */
[----:B--2---:R-:W-:Y:S05]  /*25d40*/  @!P3 NANOSLEEP.SYNCS 0x989680 ;  /* 0x009896800000b95d */ /* 0x004fea0003900000 */
[----:B------:R-:W2:Y:S02]  /*25d50*/  @!P3 SYNCS.PHASECHK.TRANS64 P3, [R9+URZ+0x28850], R8 ;  /* 0x028850080900b5a7 */ /* 0x000ea4000806007f */
[----:B--2---:R-:W-:Y:S05]  /*25d60*/  @!P3 BRA `(.L_x_1871) ;  /* 0xfffffffc00f0b947 */ /* 0x004fea000383ffff */
[----:B------:R-:W-:Y:S05]  /*25d70*/  BRA `(.L_x_1868) ;  /* 0xfffffeb800247947 */ /* 0x000fea000383ffff */
.L_x_1892:
[----:B-1----:R1:W2:Y:S02]  /*25d80*/  SYNCS.PHASECHK.TRANS64.TRYWAIT P2, [R3+URZ+0x28830], R0 ;  /* 0x02883000030075a7 */ /* 0x0022a4000804017f */
[----:B--2---:R-:W-:Y:S05]  /*25d90*/  @!P2 NANOSLEEP.SYNCS 0x989680 ;  /* 0x009896800000a95d */ /* 0x004fea0003900000 */
[----:B------:R-:W2:Y:S02]  /*25da0*/  @!P2 SYNCS.PHASECHK.TRANS64 P2, [R3+URZ+0x28830], R0 ;  /* 0x028830000300a5a7 */ /* 0x000ea4000804007f */
[----:B--2---:R-:W-:Y:S05]  /*25db0*/  @!P2 BRA `(.L_x_1892) ;  /* 0xfffffffc00f0a947 */ /* 0x004fea000383ffff */
[----:B------:R-:W-:Y:S05]  /*25dc0*/  BRA `(.L_x_1891) ;  /* 0xfffffee800507947 */ /* 0x000fea000383ffff */
.L_x_1896:
[----:B-1----:R1:W2:Y:S02]  /*25dd0*/  SYNCS.PHASECHK.TRANS64.TRYWAIT P1, [R3+URZ+0x28850], R0 ;  /* 0x02885000030075a7 */ /* 0x0022a4000802017f */
[----:B--2---:R-:W-:Y:S05]  /*25de0*/  @!P1 NANOSLEEP.SYNCS 0x989680 ;  /* 0x009896800000995d */ /* 0x004fea0003900000 */
[----:B------:R-:W2:Y:S02]  /*25df0*/  @!P1 SYNCS.PHASECHK.TRANS64 P1, [R3+URZ+0x28850], R0 ;  /* 0x02885000030095a7 */ /* 0x000ea4000802007f */
[----:B--2---:R-:W-:Y:S05]  /*25e00*/  @!P1 BRA `(.L_x_1896) ;  /* 0xfffffffc00f09947 */ /* 0x004fea000383ffff */
[----:B------:R-:W-:Y:S05]  /*25e10*/  BRA `(.L_x_1893) ;  /* 0xfffffeec006c7947 */ /* 0x000fea000383ffff */
.L_x_1905:
[----:B-1----:R1:W2:Y:S02]  /*25e20*/  SYNCS.PHASECHK.TRANS64.TRYWAIT P2, [R3+URZ+0x28830], R0 ;  /* 0x02883000030075a7 */ /* 0x0022a4000804017f */
[----:B--2---:R-:W-:Y:S05]  /*25e30*/  @!P2 NANOSLEEP.SYNCS 0x989680 ;  /* 0x009896800000a95d */ /* 0x004fea0003900000 */
[----:B------:R-:W2:Y:S02]  /*25e40*/  @!P2 SYNCS.PHASECHK.TRANS64 P2, [R3+URZ+0x28830], R0 ;  /* 0x028830000300a5a7 */ /* 0x000ea4000804007f */
[----:B--2---:R-:W-:Y:S05]  /*25e50*/  @!P2 BRA `(.L_x_1905) ;  /* 0xfffffffc00f0a947 */ /* 0x004fea000383ffff */
[----:B------:R-:W-:Y:S05]  /*25e60*/  BRA `(.L_x_1904) ;  /* 0xffffff0800dc7947 */ /* 0x000fea000383ffff */
.L_x_1909:
[----:B-1----:R1:W2:Y:S02]  /*25e70*/  SYNCS.PHASECHK.TRANS64.TRYWAIT P1, [R3+URZ+0x28850], R0 ;  /* 0x02885000030075a7 */ /* 0x0022a4000802017f */
[----:B--2---:R-:W-:Y:S05]  /*25e80*/  @!P1 NANOSLEEP.SYNCS 0x989680 ;  /* 0x009896800000995d */ /* 0x004fea0003900000 */
[----:B------:R-:W2:Y:S02]  /*25e90*/  @!P1 SYNCS.PHASECHK.TRANS64 P1, [R3+URZ+0x28850], R0 ;  /* 0x02885000030095a7 */ /* 0x000ea4000802007f */
[----:B--2---:R-:W-:Y:S05]  /*25ea0*/  @!P1 BRA `(.L_x_1909) ;  /* 0xfffffffc00f09947 */ /* 0x004fea000383ffff */
[----:B------:R-:W-:Y:S05]  /*25eb0*/  BRA `(.L_x_1906) ;  /* 0xffffff0c00f87947 */ /* 0x000fea000383ffff */
.L_x_1924:
[----:B-1----:R1:W2:Y:S02]  /*25ec0*/  SYNCS.PHASECHK.TRANS64.TRYWAIT P1, [R11+URZ+0x28850], R4 ;  /* 0x028850040b0075a7 */ /* 0x0022a4000802017f */
[----:B--2---:R-:W-:Y:S05]  /*25ed0*/  @!P1 NANOSLEEP.SYNCS 0x989680 ;  /* 0x009896800000995d */ /* 0x004fea0003900000 */
[----:B------:R-:W2:Y:S02]  /*25ee0*/  @!P1 SYNCS.PHASECHK.TRANS64 P1, [R11+URZ+0x28850], R4 ;  /* 0x028850040b0095a7 */ /* 0x000ea4000802007f */
[----:B--2---:R-:W-:Y:S05]  /*25ef0*/  @!P1 BRA `(.L_x_1924) ;  /* 0xfffffffc00f09947 */ /* 0x004fea000383ffff */
[----:B------:R-:W-:Y:S05]  /*25f00*/  BRA `(.L_x_1923) ;  /* 0xffffff3c005c7947 */ /* 0x000fea000383ffff */
.L_x_1939:
[----:B------:R-:W-:Y:S01]  /*25f10*/  MOV R13, R4 ;  /* 0x00000004000d7202 */ /* 0x000fe20000000f00 */
[----:B------:R-:W-:Y:S02]  /*25f20*/  IMAD.MOV.U32 R12, RZ, RZ, RZ ;  /* 0x000000ffff0c7224 */ /* 0x000fe400078e00ff */
[----:B------:R-:W-:Y:S02]  /*25f30*/  IMAD.MOV.U32 R11, RZ, RZ, 0x181f ;  /* 0x0000181fff0b7424 */ /* 0x000fe400078e00ff */
[----:B------:R-:W-:-:S07]  /*25f40*/  IMAD.MOV.U32 R15, RZ, RZ, -0x1 ;  /* 0xffffffffff0f7424 */ /* 0x000fce00078e00ff */
[----:B---3--:R-:W-:Y:S05]  /*25f50*/  WARPSYNC.COLLECTIVE R15, `(.L_x_2187) ;  /* 0x000000000f087348 */ /* 0x008fea0003c00000 */
[----:B------:R0:W1:Y:S02]  /*25f60*/  SHFL.IDX P6, R14, R13, R12, R11 ;  /* 0x0000000c0d0e7389 */ /* 0x00006400000c000b */
[----:B01-3--:R-:W-:Y:S01]  /*25f70*/  ENDCOLLECTIVE ;  /* 0x000000000000791b */ /* 0x00bfe20003800000 */
.L_x_2187:
[----:B------:R-:W-:Y:S02]  /*25f80*/  IMAD.MOV.U32 R13, RZ, RZ, R0 ;  /* 0x000000ffff0d7224 */ /* 0x000fe400078e0000 */
[----:B------:R-:W-:-:S07]  /*25f90*/  IMAD.MOV.U32 R3, RZ, RZ, R14 ;  /* 0x000000ffff037224 */ /* 0x000fce00078e000e */
[----:B------:R-:W-:Y:S05]  /*25fa0*/  WARPSYNC.COLLECTIVE R15, `(.L_x_2188) ;  /* 0x000000000f087348 */ /* 0x000fea0003c00000 */
[----:B------:R0:W1:Y:S02]  /*25fb0*/  SHFL.IDX P6, R14, R13, R12, R11 ;  /* 0x0000000c0d0e7389 */ /* 0x00006400000c000b */
[----:B01----:R-:W-:Y:S01]  /*25fc0*/  ENDCOLLECTIVE ;  /* 0x000000000000791b */ /* 0x003fe20003800000 */
.L_x_2188:
[----:B------:R-:W-:Y:S05]  /*25fd0*/  BRA `(.L_x_2189) ;  /* 0xffffff60009c7947 */ /* 0x000fea000383ffff */
.L_x_1942:
[----:B------:R-:W-:Y:S01]  /*25fe0*/  BSSY B1, `(.L_x_2190) ;  /* 0x0000008000017945 */ /* 0x000fe20003800000 */
[----:B------:R-:W-:Y:S01]  /*25ff0*/  IMAD.MOV.U32 R13, RZ, RZ, R4 ;  /* 0x000000ffff0d7224 */ /* 0x000fe200078e0004 */
[----:B------:R-:W-:Y:S01]  /*26000*/  MOV R12, 0x1 ;  /* 0x00000001000c7802 */ /* 0x000fe20000000f00 */
[----:B------:R-:W-:Y:S02]  /*26010*/  IMAD.MOV.U32 R11, RZ, RZ, 0x181f ;  /* 0x0000181fff0b7424 */ /* 0x000fe400078e00ff */
[----:B----4-:R-:W-:-:S07]  /*26020*/  IMAD.MOV.U32 R15, RZ, RZ, -0x1 ;  /* 0xffffffffff0f7424 */ /* 0x010fce00078e00ff */
[----:B0123--:R-:W-:Y:S05]  /*26030*/  WARPSYNC.COLLECTIVE R15, `(.L_x_2191) ;  /* 0x000000000f087348 */ /* 0x00ffea0003c00000 */
[----:B--2---:R2:W4:Y:S02]  /*26040*/  SHFL.IDX P6, R14, R13, R12, R11 ;  /* 0x0000000c0d0e7389 */ /* 0x00452400000c000b */
[----:B01234-:R-:W-:Y:S01]  /*26050*/  ENDCOLLECTIVE ;  /* 0x000000000000791b */ /* 0x01ffe20003800000 */
.L_x_2191:
[----:B------:R-:W-:Y:S05]  /*26060*/  BSYNC B1 ;  /* 0x0000000000017941 */ /* 0x000fea0003800000 */
.L_x_2190:
        /* <DEDUP_REMOVED lines=8> */
.L_x_2192:
[----:B------:R-:W-:Y:S05]  /*260f0*/  BRA `(.L_x_2193) ;  /* 0xffffff60009c7947 */ /* 0x000fea000383ffff */
.L_x_1945:
[----:B------:R-:W-:Y:S01]  /*26100*/  BSSY B1, `(.L_x_2194) ;  /* 0x0000008000017945 */ /* 0x000fe20003800000 */
[----:B------:R-:W-:Y:S02]  /*26110*/  IMAD.MOV.U32 R13, RZ, RZ, R4 ;  /* 0x000000ffff0d7224 */ /* 0x000fe400078e0004 */
[----:B------:R-:W-:Y:S02]  /*26120*/  IMAD.MOV.U32 R12, RZ, RZ, 0x2 ;  /* 0x00000002ff0c7424 */ /* 0x000fe400078e00ff */
[----:B------:R-:W-:Y:S02]  /*26130*/  IMAD.MOV.U32 R11, RZ, RZ, 0x181f ;  /* 0x0000181fff0b7424 */ /* 0x000fe400078e00ff */
[----:B----4-:R-:W-:-:S07]  /*26140*/  IMAD.MOV.U32 R15, RZ, RZ, -0x1 ;  /* 0xffffffffff0f7424 */ /* 0x010fce00078e00ff */
[----:B0123--:R-:W-:Y:S05]  /*26150*/  WARPSYNC.COLLECTIVE R15, `(.L_x_2195) ;  /* 0x000000000f087348 */ /* 0x00ffea0003c00000 */
[----:B--2---:R2:W4:Y:S02]  /*26160*/  SHFL.IDX P6, R14, R13, R12, R11 ;  /* 0x0000000c0d0e7389 */ /* 0x00452400000c000b */
[----:B01234-:R-:W-:Y:S01]  /*26170*/  ENDCOLLECTIVE ;  /* 0x000000000000791b */ /* 0x01ffe20003800000 */
.L_x_2195:
[----:B------:R-:W-:Y:S05]  /*26180*/  BSYNC B1 ;  /* 0x0000000000017941 */ /* 0x000fea0003800000 */
.L_x_2194:
        /* <DEDUP_REMOVED lines=8> */
.L_x_2196:
[----:B------:R-:W-:Y:S05]  /*26210*/  BRA `(.L_x_2197) ;  /* 0xffffff60009c7947 */ /* 0x000fea000383ffff */
.L_x_1948:
[----:B------:R-:W-:Y:S01]  /*26220*/  BSSY B1, `(.L_x_2198) ;  /* 0x0000008000017945 */ /* 0x000fe20003800000 */
[----:B------:R-:W-:Y:S02]  /*26230*/  IMAD.MOV.U32 R13, RZ, RZ, R4 ;  /* 0x000000ffff0d7224 */ /* 0x000fe400078e0004 */
[----:B------:R-:W-:Y:S02]  /*26240*/  IMAD.MOV.U32 R12, RZ, RZ, 0x3 ;  /* 0x00000003ff0c7424 */ /* 0x000fe400078e00ff */
[----:B------:R-:W-:Y:S02]  /*26250*/  IMAD.MOV.U32 R11, RZ, RZ, 0x181f ;  /* 0x0000181fff0b7424 */ /* 0x000fe400078e00ff */
[----:B0-----:R-:W-:-:S07]  /*26260*/  IMAD.MOV.U32 R15, RZ, RZ, -0x1 ;  /* 0xffffffffff0f7424 */ /* 0x001fce00078e00ff */
[----:B-1234-:R-:W-:Y:S05]  /*26270*/  WARPSYNC.COLLECTIVE R15, `(.L_x_2199) ;  /* 0x000000000f087348 */ /* 0x01efea0003c00000 */
[----:B----4-:R0:W4:Y:S02]  /*26280*/  SHFL.IDX P6, R14, R13, R12, R11 ;  /* 0x0000000c0d0e7389 */ /* 0x01012400000c000b */
[----:B01234-:R-:W-:Y:S01]  /*26290*/  ENDCOLLECTIVE ;  /* 0x000000000000791b */ /* 0x01ffe20003800000 */
.L_x_2199:
[----:B------:R-:W-:Y:S05]  /*262a0*/  BSYNC B1 ;  /* 0x0000000000017941 */ /* 0x000fea0003800000 */
.L_x_2198:
        /* <DEDUP_REMOVED lines=8> */
.L_x_2200:
[----:B------:R-:W-:Y:S05]  /*26330*/  BRA `(.L_x_2201) ;  /* 0xffffff60009c7947 */ /* 0x000fea000383ffff */
.L_x_1973:
[----:B------:R-:W0:Y:S01]  /*26340*/  S2R R12, SR_TID.X ;  /* 0x00000000000c7919 */ /* 0x000e220000002100 */
[----:B------:R-:W-:Y:S01]  /*26350*/  BSSY B1, `(.L_x_2202) ;  /* 0x000000a000017945 */ /* 0x000fe20003800000 */
[----:B------:R-:W-:Y:S01]  /*26360*/  MOV R11, 0x1f ;  /* 0x0000001f000b7802 */ /* 0x000fe20000000f00 */
[----:B------:R-:W-:Y:S01]  /*26370*/  IMAD.MOV.U32 R15, RZ, RZ, -0x1 ;  /* 0xffffffffff0f7424 */ /* 0x000fe200078e00ff */
[----:B0-----:R-:W-:-:S04]  /*26380*/  SHF.R.U32.HI R12, RZ, 0x5, R12 ;  /* 0x00000005ff0c7819 */ /* 0x001fc8000001160c */
[----:B------:R-:W-:-:S05]  /*26390*/  LOP3.LUT R12, R12, 0x3, RZ, 0xc0, !PT ;  /* 0x000000030c0c7812 */ /* 0x000fca00078ec0ff */
[----:B------:R-:W-:Y:S02]  /*263a0*/  IMAD.MOV.U32 R13, RZ, RZ, R12 ;  /* 0x000000ffff0d7224 */ /* 0x000fe400078e000c */
[----:B------:R-:W-:-:S07]  /*263b0*/  IMAD.MOV.U32 R12, RZ, RZ, RZ ;  /* 0x000000ffff0c7224 */ /* 0x000fce00078e00ff */
[----:B------:R-:W-:Y:S05]  /*263c0*/  WARPSYNC.COLLECTIVE R15, `(.L_x_2203) ;  /* 0x000000000f087348 */ /* 0x000fea0003c00000 */
[----:B------:R0:W1:Y:S02]  /*263d0*/  SHFL.IDX P6, R14, R13, R12, R11 ;  /* 0x0000000c0d0e7389 */ /* 0x00006400000c000b */
[----:B01----:R-:W-:Y:S01]  /*263e0*/  ENDCOLLECTIVE ;  /* 0x000000000000791b */ /* 0x003fe20003800000 */
.L_x_2203:
[----:B------:R-:W-:Y:S05]  /*263f0*/  BSYNC B1 ;  /* 0x0000000000017941 */ /* 0x000fea0003800000 */
.L_x_2202:
[----:B------:R-:W-:Y:S05]  /*26400*/  BRA `(.L_x_2204) ;  /* 0xffffff7800847947 */ /* 0x000fea000383ffff */
.L_x_1975:
[----:B------:R-:W-:Y:S01]  /*26410*/  BSSY B1, `(.L_x_2205) ;  /* 0x0000006000017945 */ /* 0x000fe20003800000 */
[----:B------:R-:W-:-:S07]  /*26420*/  IMAD.MOV.U32 R15, RZ, RZ, -0x1 ;  /* 0xffffffffff0f7424 */ /* 0x000fce00078e00ff */
[----:B0-----:R-:W-:Y:S05]  /*26430*/  WARPSYNC.COLLECTIVE R15, `(.L_x_2206) ;  /* 0x000000000f0c7348 */ /* 0x001fea0003c00000 */
[----:B------:R-:W-:Y:S02]  /*26440*/  ELECT P6, UR62, PT ;  /* 0x00000000003e782f */ /* 0x000fe400038c0000 */
[----:B------:R-:W-:Y:S01]  /*26450*/  MOV R14, UR62 ;  /* 0x0000003e000e7c02 */ /* 0x000fe20008000f00 */
[----:B0-----:R-:W-:Y:S10]  /*26460*/  ENDCOLLECTIVE ;  /* 0x000000000000791b */ /* 0x001ff40003800000 */
.L_x_2206:
[----:B------:R-:W-:Y:S05]  /*26470*/  BSYNC B1 ;  /* 0x0000000000017941 */ /* 0x000fea0003800000 */
.L_x_2205:
[----:B------:R-:W-:Y:S05]  /*26480*/  BRA `(.L_x_1974) ;  /* 0xffffff78007c7947 */ /* 0x000fea000383ffff */
.L_x_1977:
[----:B0-----:R0:W1:Y:S02]  /*26490*/  SYNCS.PHASECHK.TRANS64.TRYWAIT P0, [R22+URZ+0x28820], R3 ;  /* 0x02882003160075a7 */ /* 0x001064000800017f */
[----:B-1----:R-:W-:Y:S05]  /*264a0*/  @!P0 NANOSLEEP.SYNCS 0x989680 ;  /* 0x009896800000895d */ /* 0x002fea0003900000 */
[----:B------:R-:W1:Y:S02]  /*264b0*/  @!P0 SYNCS.PHASECHK.TRANS64 P0, [R22+URZ+0x28820], R3 ;  /* 0x02882003160085a7 */ /* 0x000e64000800007f */
[----:B-1----:R-:W-:Y:S05]  /*264c0*/  @!P0 BRA `(.L_x_1977) ;  /* 0xfffffffc00f08947 */ /* 0x002fea000383ffff */
[----:B------:R-:W-:Y:S05]  /*264d0*/  BRA `(.L_x_2207) ;  /* 0xffffff78008c7947 */ /* 0x000fea000383ffff */
.L_x_1981:
[----:B-1----:R1:W2:Y:S02]  /*264e0*/  SYNCS.PHASECHK.TRANS64.TRYWAIT P0, [R11+URZ+0x288a0], R14 ;  /* 0x0288a00e0b0075a7 */ /* 0x0022a4000800017f */
[----:B--2---:R-:W-:Y:S05]  /*264f0*/  @!P0 NANOSLEEP.SYNCS 0x989680 ;  /* 0x009896800000895d */ /* 0x004fea0003900000 */
[----:B------:R-:W2:Y:S02]  /*26500*/  @!P0 SYNCS.PHASECHK.TRANS64 P0, [R11+URZ+0x288a0], R14 ;  /* 0x0288a00e0b0085a7 */ /* 0x000ea4000800007f */
[----:B--2---:R-:W-:Y:S05]  /*26510*/  @!P0 BRA `(.L_x_1981) ;  /* 0xfffffffc00f08947 */ /* 0x004fea000383ffff */
[----:B------:R-:W-:Y:S05]  /*26520*/  BRA `(.L_x_2208) ;  /* 0xffffff7800a47947 */ /* 0x000fea000383ffff */
.L_x_1987:
[----:B0-----:R0:W2:Y:S02]  /*26530*/  SYNCS.PHASECHK.TRANS64.TRYWAIT P0, [R11+URZ+0x288c0], R14 ;  /* 0x0288c00e0b0075a7 */ /* 0x0010a4000800017f */
[----:B--2---:R-:W-:Y:S05]  /*26540*/  @!P0 NANOSLEEP.SYNCS 0x989680 ;  /* 0x009896800000895d */ /* 0x004fea0003900000 */
[----:B------:R-:W2:Y:S02]  /*26550*/  @!P0 SYNCS.PHASECHK.TRANS64 P0, [R11+URZ+0x288c0], R14 ;  /* 0x0288c00e0b0085a7 */ /* 0x000ea4000800007f */
[----:B--2---:R-:W-:Y:S05]  /*26560*/  @!P0 BRA `(.L_x_1987) ;  /* 0xfffffffc00f08947 */ /* 0x004fea000383ffff */
[----:B------:R-:W-:Y:S05]  /*26570*/  BRA `(.L_x_2209) ;  /* 0xffffff7c00647947 */ /* 0x000fea000383ffff */
.L_x_1995:
[----:B0-----:R0:W1:Y:S02]  /*26580*/  SYNCS.PHASECHK.TRANS64.TRYWAIT P1, [R12+URZ+0x288a0], R2 ;  /* 0x0288a0020c0075a7 */ /* 0x001064000802017f */
[----:B-1----:R-:W-:Y:S05]  /*26590*/  @!P1 NANOSLEEP.SYNCS 0x989680 ;  /* 0x009896800000995d */ /* 0x002fea0003900000 */
[----:B------:R-:W1:Y:S02]  /*265a0*/  @!P1 SYNCS.PHASECHK.TRANS64 P1, [R12+URZ+0x288a0], R2 ;  /* 0x0288a0020c0095a7 */ /* 0x000e64000802007f */
[----:B-1----:R-:W-:Y:S05]  /*265b0*/  @!P1 BRA `(.L_x_1995) ;  /* 0xfffffffc00f09947 */ /* 0x002fea000383ffff */
[----:B------:R-:W-:Y:S05]  /*265c0*/  BRA `(.L_x_2210) ;  /* 0xffffff8000607947 */ /* 0x000fea000383ffff */
.L_x_2001:
[----:B-1----:R1:W2:Y:S02]  /*265d0*/  SYNCS.PHASECHK.TRANS64.TRYWAIT P1, [R12+URZ+0x288c0], R2 ;  /* 0x0288c0020c0075a7 */ /* 0x0022a4000802017f */
[----:B--2---:R-:W-:Y:S05]  /*265e0*/  @!P1 NANOSLEEP.SYNCS 0x989680 ;  /* 0x009896800000995d */ /* 0x004fea0003900000 */
[----:B------:R-:W2:Y:S02]  /*265f0*/  @!P1 SYNCS.PHASECHK.TRANS64 P1, [R12+URZ+0x288c0], R2 ;  /* 0x0288c0020c0095a7 */ /* 0x000ea4000802007f */
[----:B--2---:R-:W-:Y:S05]  /*26600*/  @!P1 BRA `(.L_x_2001) ;  /* 0xfffffffc00f09947 */ /* 0x004fea000383ffff */
[----:B------:R-:W-:Y:S05]  /*26610*/  BRA `(.L_x_2211) ;  /* 0xffffff8400187947 */ /* 0x000fea000383ffff */
.L_x_2023:
[----:B------:R-:W0:Y:S01]  /*26620*/  S2R R9, SR_TID.X ;  /* 0x0000000000097919 */ /* 0x000e220000002100 */
[----:B------:R-:W-:Y:S01]  /*26630*/  BSSY B0, `(.L_x_2212) ;  /* 0x000000a000007945 */ /* 0x000fe20003800000 */
[----:B------:R-:W-:Y:S02]  /*26640*/  IMAD.MOV.U32 R12, RZ, RZ, RZ ;  /* 0x000000ffff0c7224 */ /* 0x000fe400078e00ff */
[----:B------:R-:W-:Y:S02]  /*26650*/  IMAD.MOV.U32 R11, RZ, RZ, 0x1f ;  /* 0x0000001fff0b7424 */ /* 0x000fe400078e00ff */
[----:B------:R-:W-:Y:S01]  /*26660*/  IMAD.MOV.U32 R15, RZ, RZ, -0x1 ;  /* 0xffffffffff0f7424 */ /* 0x000fe200078e00ff */
[----:B0-----:R-:W-:-:S04]  /*26670*/  SHF.R.U32.HI R9, RZ, 0x5, R9 ;  /* 0x00000005ff097819 */ /* 0x001fc80000011609 */
[----:B------:R-:W-:-:S05]  /*26680*/  LOP3.LUT R9, R9, 0x3, RZ, 0xc0, !PT ;  /* 0x0000000309097812 */ /* 0x000fca00078ec0ff */
[----:B------:R-:W-:-:S07]  /*26690*/  IMAD.MOV.U32 R13, RZ, RZ, R9 ;  /* 0x000000ffff0d7224 */ /* 0x000fce00078e0009 */
[----:B-----5:R-:W-:Y:S05]  /*266a0*/  WARPSYNC.COLLECTIVE R15, `(.L_x_2213) ;  /* 0x000000000f087348 */ /* 0x020fea0003c00000 */
[----:B------:R0:W1:Y:S02]  /*266b0*/  SHFL.IDX P6, R14, R13, R12, R11 ;  /* 0x0000000c0d0e7389 */ /* 0x00006400000c000b */
[----:B01---5:R-:W-:Y:S01]  /*266c0*/  ENDCOLLECTIVE ;  /* 0x000000000000791b */ /* 0x023fe20003800000 */
.L_x_2213:
[----:B------:R-:W-:Y:S05]  /*266d0*/  BSYNC B0 ;  /* 0x0000000000007941 */ /* 0x000fea0003800000 */
.L_x_2212:
[----:B------:R-:W-:Y:S05]  /*266e0*/  BRA `(.L_x_2214) ;  /* 0xffffff9000e47947 */ /* 0x000fea000383ffff */
.L_x_2026:
[----:B0-----:R0:W1:Y:S02]  /*266f0*/  SYNCS.PHASECHK.TRANS64.TRYWAIT P0, [R7+URZ+0x28840], R2 ;  /* 0x02884002070075a7 */ /* 0x001064000800017f */
[----:B-1----:R-:W-:Y:S05]  /*26700*/  @!P0 NANOSLEEP.SYNCS 0x989680 ;  /* 0x009896800000895d */ /* 0x002fea0003900000 */
[----:B------:R-:W1:Y:S02]  /*26710*/  @!P0 SYNCS.PHASECHK.TRANS64 P0, [R7+URZ+0x28840], R2 ;  /* 0x02884002070085a7 */ /* 0x000e64000800007f */
[----:B-1----:R-:W-:Y:S05]  /*26720*/  @!P0 BRA `(.L_x_2026) ;  /* 0xfffffffc00f08947 */ /* 0x002fea000383ffff */
[----:B------:R-:W-:Y:S05]  /*26730*/  BRA `(.L_x_2215) ;  /* 0xffffff9400407947 */ /* 0x000fea000383ffff */
.L_x_2027:
        /* <DEDUP_REMOVED lines=8> */
.L_x_2217:
[----:B------:R-:W-:Y:S05]  /*267c0*/  BSYNC B0 ;  /* 0x0000000000007941 */ /* 0x000fea0003800000 */
.L_x_2216:
[----:B------:R-:W-:Y:S01]  /*267d0*/  IMAD.MOV.U32 R13, RZ, RZ, R4 ;  /* 0x000000ffff0d7224 */ /* 0x000fe200078e0004 */
[----:B------:R-:W-:Y:S01]  /*267e0*/  MOV R11, 0x181f ;  /* 0x0000181f000b7802 */ /* 0x000fe20000000f00 */
[----:B------:R-:W-:Y:S02]  /*267f0*/  IMAD.MOV.U32 R12, RZ, RZ, RZ ;  /* 0x000000ffff0c7224 */ /* 0x000fe400078e00ff */
[----:B------:R-:W-:Y:S02]  /*26800*/  IMAD.MOV.U32 R15, RZ, RZ, -0x1 ;  /* 0xffffffffff0f7424 */ /* 0x000fe400078e00ff */
[----:B------:R-:W-:Y:S02]  /*26810*/  IMAD.MOV.U32 R2, RZ, RZ, R14 ;  /* 0x000000ffff027224 */ /* 0x000fe400078e000e */
[----:B------:R-:W-:-:S07]  /*26820*/  @P0 IMAD R8, R5, 0x2, R22 ;  /* 0x0000000205080824 */ /* 0x000fce00078e0216 */
[----:B------:R-:W-:Y:S05]  /*26830*/  WARPSYNC.COLLECTIVE R15, `(.L_x_2218) ;  /* 0x000000000f087348 */ /* 0x000fea0003c00000 */
[----:B------:R0:W1:Y:S02]  /*26840*/  SHFL.IDX P6, R14, R13, R12, R11 ;  /* 0x0000000c0d0e7389 */ /* 0x00006400000c000b */
[----:B01----:R-:W-:Y:S01]  /*26850*/  ENDCOLLECTIVE ;  /* 0x000000000000791b */ /* 0x003fe20003800000 */
.L_x_2218:
[----:B------:R-:W-:Y:S02]  /*26860*/  IMAD.MOV.U32 R13, RZ, RZ, R0 ;  /* 0x000000ffff0d7224 */ /* 0x000fe400078e0000 */
[----:B------:R-:W-:Y:S02]  /*26870*/  IMAD.MOV.U32 R12, RZ, RZ, 0x1 ;  /* 0x00000001ff0c7424 */ /* 0x000fe400078e00ff */
[----:B------:R-:W-:-:S07]  /*26880*/  IMAD.MOV.U32 R3, RZ, RZ, R14 ;  /* 0x000000ffff037224 */ /* 0x000fce00078e000e */
[----:B------:R-:W-:Y:S05]  /*26890*/  WARPSYNC.COLLECTIVE R15, `(.L_x_2219) ;  /* 0x000000000f087348 */ /* 0x000fea0003c00000 */
[----:B------:R0:W1:Y:S02]  /*268a0*/  SHFL.IDX P6, R14, R13, R12, R11 ;  /* 0x0000000c0d0e7389 */ /* 0x00006400000c000b */
[----:B01----:R-:W-:Y:S01]  /*268b0*/  ENDCOLLECTIVE ;  /* 0x000000000000791b */ /* 0x003fe20003800000 */
.L_x_2219:
        /* <DEDUP_REMOVED lines=16> */
.L_x_2220:
[----:B------:R-:W-:Y:S02]  /*269c0*/  @P0 IMAD R8, R5, 0x2, R22 ;  /* 0x0000000205080824 */ /* 0x000fe400078e0216 */
[----:B------:R-:W-:Y:S02]  /*269d0*/  IMAD.MOV.U32 R13, RZ, RZ, R0 ;  /* 0x000000ffff0d7224 */ /* 0x000fe400078e0000 */
[----:B------:R-:W-:Y:S02]  /*269e0*/  IMAD.MOV.U32 R12, RZ, RZ, 0x2 ;  /* 0x00000002ff0c7424 */ /* 0x000fe400078e00ff */
[----:B------:R-:W-:-:S07]  /*269f0*/  IMAD.MOV.U32 R3, RZ, RZ, R14 ;  /* 0x000000ffff037224 */ /* 0x000fce00078e000e */
[----:B------:R-:W-:Y:S05]  /*26a00*/  WARPSYNC.COLLECTIVE R15, `(.L_x_2221) ;  /* 0x000000000f087348 */ /* 0x000fea0003c00000 */
[----:B------:R0:W1:Y:S02]  /*26a10*/  SHFL.IDX P6, R14, R13, R12, R11 ;  /* 0x0000000c0d0e7389 */ /* 0x00006400000c000b */
[----:B01----:R-:W-:Y:S01]  /*26a20*/  ENDCOLLECTIVE ;  /* 0x000000000000791b */ /* 0x003fe20003800000 */
.L_x_2221:
        /* <DEDUP_REMOVED lines=16> */
.L_x_2222:
[----:B------:R-:W-:Y:S02]  /*26b30*/  @P0 IMAD R8, R5, 0x2, R22 ;  /* 0x0000000205080824 */ /* 0x000fe400078e0216 */
[----:B------:R-:W-:Y:S02]  /*26b40*/  IMAD.MOV.U32 R13, RZ, RZ, R0 ;  /* 0x000000ffff0d7224 */ /* 0x000fe400078e0000 */
[----:B------:R-:W-:Y:S02]  /*26b50*/  IMAD.MOV.U32 R12, RZ, RZ, 0x3 ;  /* 0x00000003ff0c7424 */ /* 0x000fe400078e00ff */
[----:B------:R-:W-:-:S07]  /*26b60*/  IMAD.MOV.U32 R3, RZ, RZ, R14 ;  /* 0x000000ffff037224 */ /* 0x000fce00078e000e */
[----:B------:R-:W-:Y:S05]  /*26b70*/  WARPSYNC.COLLECTIVE R15, `(.L_x_2223) ;  /* 0x000000000f087348 */ /* 0x000fea0003c00000 */
[----:B------:R0:W1:Y:S02]  /*26b80*/  SHFL.IDX P6, R14, R13, R12, R11 ;  /* 0x0000000c0d0e7389 */ /* 0x00006400000c000b */
[----:B01----:R-:W-:Y:S01]  /*26b90*/  ENDCOLLECTIVE ;  /* 0x000000000000791b */ /* 0x003fe20003800000 */
.L_x_2223:
        /* <DEDUP_REMOVED lines=16> */
.L_x_2224:
[----:B------:R-:W-:Y:S02]  /*26ca0*/  @P0 IMAD R8, R5, 0x2, R22 ;  /* 0x0000000205080824 */ /* 0x000fe400078e0216 */
[----:B------:R-:W-:Y:S01]  /*26cb0*/  IMAD.MOV.U32 R13, RZ, RZ, R0 ;  /* 0x000000ffff0d7224 */ /* 0x000fe200078e0000 */
[----:B------:R-:W-:Y:S01]  /*26cc0*/  MOV R12, 0x4 ;  /* 0x00000004000c7802 */ /* 0x000fe20000000f00 */
[----:B------:R-:W-:-:S07]  /*26cd0*/  IMAD.MOV.U32 R3, RZ, RZ, R14 ;  /* 0x000000ffff037224 */ /* 0x000fce00078e000e */
[----:B------:R-:W-:Y:S05]  /*26ce0*/  WARPSYNC.COLLECTIVE R15, `(.L_x_2225) ;  /* 0x000000000f087348 */ /* 0x000fea0003c00000 */
[----:B------:R0:W1:Y:S02]  /*26cf0*/  SHFL.IDX P6, R14, R13, R12, R11 ;  /* 0x0000000c0d0e7389 */ /* 0x00006400000c000b */
[----:B01----:R-:W-:Y:S01]  /*26d00*/  ENDCOLLECTIVE ;  /* 0x000000000000791b */ /* 0x003fe20003800000 */
.L_x_2225:
        /* <DEDUP_REMOVED lines=16> */
.L_x_2226:
[----:B------:R-:W-:Y:S01]  /*26e10*/  @P0 IMAD R8, R5, 0x2, R22 ;  /* 0x0000000205080824 */ /* 0x000fe200078e0216 */
[----:B------:R-:W-:Y:S01]  /*26e20*/  MOV R13, R0 ;  /* 0x00000000000d7202 */ /* 0x000fe20000000f00 */
[----:B------:R-:W-:Y:S02]  /*26e30*/  IMAD.MOV.U32 R12, RZ, RZ, 0x5 ;  /* 0x00000005ff0c7424 */ /* 0x000fe400078e00ff */
[----:B------:R-:W-:-:S07]  /*26e40*/  IMAD.MOV.U32 R3, RZ, RZ, R14 ;  /* 0x000000ffff037224 */ /* 0x000fce00078e000e */
[----:B------:R-:W-:Y:S05]  /*26e50*/  WARPSYNC.COLLECTIVE R15, `(.L_x_2227) ;  /* 0x000000000f087348 */ /* 0x000fea0003c00000 */
[----:B------:R0:W1:Y:S02]  /*26e60*/  SHFL.IDX P6, R14, R13, R12, R11 ;  /* 0x0000000c0d0e7389 */ /* 0x00006400000c000b */
[----:B01----:R-:W-:Y:S01]  /*26e70*/  ENDCOLLECTIVE ;  /* 0x000000000000791b */ /* 0x003fe20003800000 */
.L_x_2227:
        /* <DEDUP_REMOVED lines=16> */
.L_x_2228:
[----:B------:R-:W-:Y:S01]  /*26f80*/  @P0 LEA R8, R5, R22, 0x1 ;  /* 0x0000001605080211 */ /* 0x000fe200078e08ff */
[----:B------:R-:W-:Y:S02]  /*26f90*/  IMAD.MOV.U32 R13, RZ, RZ, R0 ;  /* 0x000000ffff0d7224 */ /* 0x000fe400078e0000 */
[----:B------:R-:W-:Y:S02]  /*26fa0*/  IMAD.MOV.U32 R12, RZ, RZ, 0x6 ;  /* 0x00000006ff0c7424 */ /* 0x000fe400078e00ff */
[----:B------:R-:W-:-:S07]  /*26fb0*/  IMAD.MOV.U32 R3, RZ, RZ, R14 ;  /* 0x000000ffff037224 */ /* 0x000fce00078e000e */
[----:B------:R-:W-:Y:S05]  /*26fc0*/  WARPSYNC.COLLECTIVE R15, `(.L_x_2229) ;  /* 0x000000000f087348 */ /* 0x000fea0003c00000 */
[----:B------:R0:W1:Y:S02]  /*26fd0*/  SHFL.IDX P6, R14, R13, R12, R11 ;  /* 0x0000000c0d0e7389 */ /* 0x00006400000c000b */
[----:B01----:R-:W-:Y:S01]  /*26fe0*/  ENDCOLLECTIVE ;  /* 0x000000000000791b */ /* 0x003fe20003800000 */
.L_x_2229:
        /* <DEDUP_REMOVED lines=16> */
.L_x_2230:
[----:B------:R-:W-:Y:S02]  /*270f0*/  @P0 IMAD R8, R5, 0x2, R22 ;  /* 0x0000000205080824 */ /* 0x000fe400078e0216 */
[----:B------:R-:W-:Y:S02]  /*27100*/  IMAD.MOV.U32 R13, RZ, RZ, R0 ;  /* 0x000000ffff0d7224 */ /* 0x000fe400078e0000 */
[----:B------:R-:W-:Y:S02]  /*27110*/  IMAD.MOV.U32 R12, RZ, RZ, 0x7 ;  /* 0x00000007ff0c7424 */ /* 0x000fe400078e00ff */
[----:B------:R-:W-:-:S07]  /*27120*/  IMAD.MOV.U32 R3, RZ, RZ, R14 ;  /* 0x000000ffff037224 */ /* 0x000fce00078e000e */
[----:B------:R-:W-:Y:S05]  /*27130*/  WARPSYNC.COLLECTIVE R15, `(.L_x_2231) ;  /* 0x000000000f087348 */ /* 0x000fea0003c00000 */
[----:B------:R0:W1:Y:S02]  /*27140*/  SHFL.IDX P6, R14, R13, R12, R11 ;  /* 0x0000000c0d0e7389 */ /* 0x00006400000c000b */
[----:B01----:R-:W-:Y:S01]  /*27150*/  ENDCOLLECTIVE ;  /* 0x000000000000791b */ /* 0x003fe20003800000 */
.L_x_2231:
        /* <DEDUP_REMOVED lines=14> */
.L_x_2232:
[----:B------:R-:W-:Y:S01]  /*27240*/  @!PT LDS RZ, [RZ] ;  /* 0x00000000fffff984 */ /* 0x000fe20000000800 */
[----:B------:R-:W-:Y:S01]  /*27250*/  @!PT LDS RZ, [RZ] ;  /* 0x00000000fffff984 */ /* 0x000fe20000000800 */
[----:B------:R-:W-:Y:S01]  /*27260*/  @!PT LDS RZ, [RZ] ;  /* 0x00000000fffff984 */ /* 0x000fe20000000800 */
[----:B------:R0:W-:Y:S02]  /*27270*/  @P0 LDGSTS.E.BYPASS.LTC128B.128 [R8+0x1f400], desc[UR54][R2.64+0x80], !P2 ;  /* 0x1f40008002080fae */ /* 0x0001e4000d101d76 */
[----:B0-----:R-:W-:Y:S01]  /*27280*/  MOV R2, R14 ;  /* 0x0000000e00027202 */ /* 0x001fe20000000f00 */
[----:B------:R-:W-:Y:S06]  /*27290*/  BRA `(.L_x_2233) ;  /* 0xffffff9000187947 */ /* 0x000fec000383ffff */
.L_x_2032:
        /* <DEDUP_REMOVED lines=9> */
.L_x_2234:
[C---:B------:R-:W-:Y:S01]  /*27330*/  VIADD R6, R27.reuse, 0x10 ;  /* 0x000000101b067836 */ /* 0x040fe20000000000 */
[----:B------:R-:W-:Y:S02]  /*27340*/  ISETP.GE.AND P3, PT, R27, R33, PT ;  /* 0x000000211b00720c */ /* 0x000fe40003f66270 */
[----:B------:R-:W-:Y:S01]  /*27350*/  MOV R13, R0 ;  /* 0x00000000000d7202 */ /* 0x000fe20000000f00 */
[----:B------:R-:W-:-:S10]  /*27360*/  IMAD.MOV.U32 R2, RZ, RZ, R14 ;  /* 0x000000ffff027224 */ /* 0x000fd400078e000e */
[----:B------:R-:W-:Y:S05]  /*27370*/  WARPSYNC.COLLECTIVE R15, `(.L_x_2235) ;  /* 0x000000000f087348 */ /* 0x000fea0003c00000 */
[----:B------:R0:W1:Y:S02]  /*27380*/  SHFL.IDX P6, R14, R13, R12, R11 ;  /* 0x0000000c0d0e7389 */ /* 0x00006400000c000b */
[----:B01----:R-:W-:Y:S01]  /*27390*/  ENDCOLLECTIVE ;  /* 0x000000000000791b */ /* 0x003fe20003800000 */
.L_x_2235:
[----:B------:R-:W-:Y:S01]  /*273a0*/  MOV R13, R4 ;  /* 0x00000004000d7202 */ /* 0x000fe20000000f00 */
[----:B------:R-:W-:Y:S02]  /*273b0*/  IMAD.MOV.U32 R12, RZ, RZ, 0x1 ;  /* 0x00000001ff0c7424 */ /* 0x000fe400078e00ff */
[----:B------:R-:W-:-:S07]  /*273c0*/  IMAD.MOV.U32 R3, RZ, RZ, R14 ;  /* 0x000000ffff037224 */ /* 0x000fce00078e000e */
[----:B------:R-:W-:Y:S05]  /*273d0*/  WARPSYNC.COLLECTIVE R15, `(.L_x_2236) ;  /* 0x000000000f087348 */ /* 0x000fea0003c00000 */
[----:B------:R0:W1:Y:S02]  /*273e0*/  SHFL.IDX P6, R14, R13, R12, R11 ;  /* 0x0000000c0d0e7389 */ /* 0x00006400000c000b */
[----:B01----:R-:W-:Y:S01]  /*273f0*/  ENDCOLLECTIVE ;  /* 0x000000000000791b */ /* 0x003fe20003800000 */
.L_x_2236:
[----:B------:R-:W-:-:S05]  /*27400*/  @!P3 LEA R5, P2, R31, R3, 0x1 ;  /* 0x000000031f05b211 */ /* 0x000fca00078408ff */
[----:B------:R-:W-:Y:S02]  /*27410*/  @!P3 IMAD.X R3, RZ, RZ, R2, P2 ;  /* 0x000000ffff03b224 */ /* 0x000fe400010e0602 */
[----:B------:R-:W-:Y:S02]  /*27420*/  @!P3 IMAD.MOV.U32 R2, RZ, RZ, R5 ;  /* 0x000000ffff02b224 */ /* 0x000fe400078e0005 */
[----:B------:R-:W-:-:S03]  /*27430*/  IMAD.MOV.U32 R13, RZ, RZ, R0 ;  /* 0x000000ffff0d7224 */ /* 0x000fc600078e0000 */
[----:B------:R-:W-:Y:S01]  /*27440*/  @!PT LDS RZ, [RZ] ;  /* 0x00000000fffff984 */ /* 0x000fe20000000800 */
[----:B------:R-:W-:Y:S01]  /*27450*/  @!PT LDS RZ, [RZ] ;  /* 0x00000000fffff984 */ /* 0x000fe20000000800 */
[----:B------:R-:W-:Y:S01]  /*27460*/  @!PT LDS RZ, [RZ] ;  /* 0x00000000fffff984 */ /* 0x000fe20000000800 */
[----:B------:R-:W-:Y:S04]  /*27470*/  @!P3 LDGSTS.E.BYPASS.LTC128B.128 [R8+0x10400], desc[UR54][R2.64], !P0 ;  /* 0x104000000208bfae */ /* 0x000fe8000c101d76 */
[----:B------:R0:W-:Y:S01]  /*27480*/  @!P3 LDGSTS.E.BYPASS.LTC128B.128 [R8+0x14400], desc[UR54][R2.64+0x80], !P1 ;  /* 0x144000800208bfae */ /* 0x0001e2000c901d76 */
[----:B------:R-:W-:Y:S01]  /*27490*/  ISETP.GE.AND P3, PT, R6, R33, PT ;  /* 0x000000210600720c */ /* 0x000fe20003f66270 */
[----:B0-----:R-:W-:-:S12]  /*274a0*/  IMAD.MOV.U32 R2, RZ, RZ, R14 ;  /* 0x000000ffff027224 */ /* 0x001fd800078e000e */
[----:B------:R-:W-:Y:S05]  /*274b0*/  WARPSYNC.COLLECTIVE R15, `(.L_x_2237) ;  /* 0x000000000f087348 */ /* 0x000fea0003c00000 */
[----:B------:R0:W1:Y:S02]  /*274c0*/  SHFL.IDX P6, R14, R13, R12, R11 ;  /* 0x0000000c0d0e7389 */ /* 0x00006400000c000b */
[----:B01----:R-:W-:Y:S01]  /*274d0*/  ENDCOLLECTIVE ;  /* 0x000000000000791b */ /* 0x003fe20003800000 */
.L_x_2237:
[----:B------:R-:W-:Y:S02]  /*274e0*/  IMAD.MOV.U32 R13, RZ, RZ, R4 ;  /* 0x000000ffff0d7224 */ /* 0x000fe400078e0004 */
[----:B------:R-:W-:Y:S01]  /*274f0*/  IMAD.MOV.U32 R12, RZ, RZ, 0x2 ;  /* 0x00000002ff0c7424 */ /* 0x000fe200078e00ff */
[----:B------:R-:W-:-:S13]  /*27500*/  @!P3 LEA R5, P2, R31, R14, 0x1 ;  /* 0x0000000e1f05b211 */ /* 0x000fda00078408ff */
[----:B------:R-:W-:Y:S05]  /*27510*/  WARPSYNC.COLLECTIVE R15, `(.L_x_2238) ;  /* 0x000000000f087348 */ /* 0x000fea0003c00000 */
[----:B------:R0:W1:Y:S02]  /*27520*/  SHFL.IDX P6, R14, R13, R12, R11 ;  /* 0x0000000c0d0e7389 */ /* 0x00006400000c000b */
[----:B01----:R-:W-:Y:S01]  /*27530*/  ENDCOLLECTIVE ;  /* 0x000000000000791b */ /* 0x003fe20003800000 */
.L_x_2238:
[----:B------:R-:W-:Y:S02]  /*27540*/  @!P3 IMAD.X R6, RZ, RZ, R2, P2 ;  /* 0x000000ffff06b224 */ /* 0x000fe400010e0602 */
[----:B------:R-:W-:-:S03]  /*27550*/  @!P3 IMAD.MOV.U32 R2, RZ, RZ, R5 ;  /* 0x000000ffff02b224 */ /* 0x000fc600078e0005 */
[----:B------:R-:W-:Y:S01]  /*27560*/  @!P3 MOV R3, R6 ;  /* 0x000000060003b202 */ /* 0x000fe20000000f00 */
[----:B------:R-:W-:-:S04]  /*27570*/  VIADD R6, R27, 0x20 ;  /* 0x000000201b067836 */ /* 0x000fc80000000000 */
[----:B------:R-:W-:Y:S01]  /*27580*/  @!PT LDS RZ, [RZ] ;  /* 0x00000000fffff984 */ /* 0x000fe20000000800 */
[----:B------:R-:W-:Y:S01]  /*27590*/  @!PT LDS RZ, [RZ] ;  /* 0x00000000fffff984 */ /* 0x000fe20000000800 */
[----:B------:R-:W-:Y:S01]  /*275a0*/  @!PT LDS RZ, [RZ] ;  /* 0x00000000fffff984 */ /* 0x000fe20000000800 */
[----:B------:R-:W-:Y:S01]  /*275b0*/  @!P3 LDGSTS.E.BYPASS.LTC128B.128 [R8+0x10c00], desc[UR54][R2.64], !P0 ;  /* 0x10c000000208bfae */ /* 0x000fe2000c101d76 */
[----:B------:R-:W-:-:S03]  /*275c0*/  IMAD.MOV.U32 R13, RZ, RZ, R0 ;  /* 0x000000ffff0d7224 */ /* 0x000fc600078e0000 */
[----:B------:R0:W-:Y:S01]  /*275d0*/  @!P3 LDGSTS.E.BYPASS.LTC128B.128 [R8+0x14c00], desc[UR54][R2.64+0x80], !P1 ;  /* 0x14c000800208bfae */ /* 0x0001e2000c901d76 */
[----:B------:R-:W-:Y:S01]  /*275e0*/  ISETP.GE.AND P3, PT, R6, R33, PT ;  /* 0x000000210600720c */ /* 0x000fe20003f66270 */
[----:B0-----:R-:W-:-:S12]  /*275f0*/  IMAD.MOV.U32 R2, RZ, RZ, R14 ;  /* 0x000000ffff027224 */ /* 0x001fd800078e000e */
[----:B------:R-:W-:Y:S05]  /*27600*/  WARPSYNC.COLLECTIVE R15, `(.L_x_2239) ;  /* 0x000000000f087348 */ /* 0x000fea0003c00000 */
[----:B------:R0:W1:Y:S02]  /*27610*/  SHFL.IDX P6, R14, R13, R12, R11 ;  /* 0x0000000c0d0e7389 */ /* 0x00006400000c000b */
[----:B01----:R-:W-:Y:S01]  /*27620*/  ENDCOLLECTIVE ;  /* 0x000000000000791b */ /* 0x003fe20003800000 */
.L_x_2239:
[----:B------:R-:W-:Y:S02]  /*27630*/  IMAD.MOV.U32 R13, RZ, RZ, R4 ;  /* 0x000000ffff0d7224 */ /* 0x000fe400078e0004 */
[----:B------:R-:W-:Y:S01]  /*27640*/  IMAD.MOV.U32 R12, RZ, RZ, 0x3 ;  /* 0x00000003ff0c7424 */ /* 0x000fe200078e00ff */
[----:B------:R-:W-:-:S13]  /*27650*/  @!P3 LEA R5, P2, R31, R14, 0x1 ;  /* 0x0000000e1f05b211 */ /* 0x000fda00078408ff */
[----:B------:R-:W-:Y:S05]  /*27660*/  WARPSYNC.COLLECTIVE R15, `(.L_x_2240) ;  /* 0x000000000f087348 */ /* 0x000fea0003c00000 */
[----:B------:R0:W1:Y:S02]  /*27670*/  SHFL.IDX P6, R14, R13, R12, R11 ;  /* 0x0000000c0d0e7389 */ /* 0x00006400000c000b */
[----:B01----:R-:W-:Y:S01]  /*27680*/  ENDCOLLECTIVE ;  /* 0x000000000000791b */ /* 0x003fe20003800000 */
.L_x_2240:
[----:B------:R-:W-:Y:S01]  /*27690*/  @!P3 IADD3.X R6, RZ, R2, RZ, P2, !PT ;  /* 0x00000002ff06b210 */ /* 0x000fe200017fe4ff */
[----:B------:R-:W-:-:S04]  /*276a0*/  @!P3 IMAD.MOV.U32 R2, RZ, RZ, R5 ;  /* 0x000000ffff02b224 */ /* 0x000fc800078e0005 */
[----:B------:R-:W-:Y:S02]  /*276b0*/  @!P3 IMAD.MOV.U32 R3, RZ, RZ, R6 ;  /* 0x000000ffff03b224 */ /* 0x000fe400078e0006 */
[----:B------:R-:W-:-:S03]  /*276c0*/  VIADD R6, R27, 0x30 ;  /* 0x000000301b067836 */ /* 0x000fc60000000000 */
[----:B------:R-:W-:Y:S01]  /*276d0*/  @!PT LDS RZ, [RZ] ;  /* 0x00000000fffff984 */ /* 0x000fe20000000800 */
[----:B------:R-:W-:Y:S01]  /*276e0*/  @!PT LDS RZ, [RZ] ;  /* 0x00000000fffff984 */ /* 0x000fe20000000800 */
[----:B------:R-:W-:Y:S01]  /*276f0*/  @!PT LDS RZ, [RZ] ;  /* 0x00000000fffff984 */ /* 0x000fe20000000800 */
[----:B------:R-:W-:Y:S01]  /*27700*/  @!P3 LDGSTS.E.BYPASS.LTC128B.128 [R8+0x11400], desc[UR54][R2.64], !P0 ;  /* 0x114000000208bfae */ /* 0x000fe2000c101d76 */
[----:B------:R-:W-:-:S03]  /*27710*/  IMAD.MOV.U32 R13, RZ, RZ, R0 ;  /* 0x000000ffff0d7224 */ /* 0x000fc600078e0000 */
[----:B------:R0:W-:Y:S01]  /*27720*/  @!P3 LDGSTS.E.BYPASS.LTC128B.128 [R8+0x15400], desc[UR54][R2.64+0x80], !P1 ;  /* 0x154000800208bfae */ /* 0x0001e2000c901d76 */
[----:B------:R-:W-:Y:S02]  /*27730*/  ISETP.GE.AND P3, PT, R6, R33, PT ;  /* 0x000000210600720c */ /* 0x000fe40003f66270 */
[----:B0-----:R-:W-:-:S11]  /*27740*/  MOV R2, R14 ;  /* 0x0000000e00027202 */ /* 0x001fd60000000f00 */
[----:B------:R-:W-:Y:S05]  /*27750*/  WARPSYNC.COLLECTIVE R15, `(.L_x_2241) ;  /* 0x000000000f087348 */ /* 0x000fea0003c00000 */
[----:B------:R0:W1:Y:S02]  /*27760*/  SHFL.IDX P6, R14, R13, R12, R11 ;  /* 0x0000000c0d0e7389 */ /* 0x00006400000c000b */
[----:B01----:R-:W-:Y:S01]  /*27770*/  ENDCOLLECTIVE ;  /* 0x000000000000791b */ /* 0x003fe20003800000 */
.L_x_2241:
[----:B------:R-:W-:Y:S01]  /*27780*/  MOV R13, R4 ;  /* 0x00000004000d7202 */ /* 0x000fe20000000f00 */
[----:B------:R-:W-:Y:S01]  /*27790*/  IMAD.MOV.U32 R12, RZ, RZ, 0x4 ;  /* 0x00000004ff0c7424 */ /* 0x000fe200078e00ff */
[----:B------:R-:W-:-:S13]  /*277a0*/  @!P3 LEA R5, P2, R31, R14, 0x1 ;  /* 0x0000000e1f05b211 */ /* 0x000fda00078408ff */
[----:B------:R-:W-:Y:S05]  /*277b0*/  WARPSYNC.COLLECTIVE R15, `(.L_x_2242) ;  /* 0x000000000f087348 */ /* 0x000fea0003c00000 */
[----:B------:R0:W1:Y:S02]  /*277c0*/  SHFL.IDX P6, R14, R13, R12, R11 ;  /* 0x0000000c0d0e7389 */ /* 0x00006400000c000b */
[----:B01----:R-:W-:Y:S01]  /*277d0*/  ENDCOLLECTIVE ;  /* 0x000000000000791b */ /* 0x003fe20003800000 */
.L_x_2242:
[----:B------:R-:W-:Y:S02]  /*277e0*/  @!P3 IMAD.X R6, RZ, RZ, R2, P2 ;  /* 0x000000ffff06b224 */ /* 0x000fe400010e0602 */
[----:B------:R-:W-:Y:S02]  /*277f0*/  @!P3 IMAD.MOV.U32 R2, RZ, RZ, R5 ;  /* 0x000000ffff02b224 */ /* 0x000fe400078e0005 */
        /* <DEDUP_REMOVED lines=13> */
.L_x_2243:
[----:B------:R-:W-:Y:S02]  /*278d0*/  IMAD.MOV.U32 R13, RZ, RZ, R4 ;  /* 0x000000ffff0d7224 */ /* 0x000fe400078e0004 */
[----:B------:R-:W-:Y:S01]  /*278e0*/  IMAD.MOV.U32 R12, RZ, RZ, 0x5 ;  /* 0x00000005ff0c7424 */ /* 0x000fe200078e00ff */
[----:B------:R-:W-:-:S13]  /*278f0*/  @!P3 LEA R5, P2, R31, R14, 0x1 ;  /* 0x0000000e1f05b211 */ /* 0x000fda00078408ff */
[----:B------:R-:W-:Y:S05]  /*27900*/  WARPSYNC.COLLECTIVE R15, `(.L_x_2244) ;  /* 0x000000000f087348 */ /* 0x000fea0003c00000 */
[----:B------:R0:W1:Y:S02]  /*27910*/  SHFL.IDX P6, R14, R13, R12, R11 ;  /* 0x0000000c0d0e7389 */ /* 0x00006400000c000b */
[----:B01----:R-:W-:Y:S01]  /*27920*/  ENDCOLLECTIVE ;  /* 0x000000000000791b */ /* 0x003fe20003800000 */
.L_x_2244:
        /* <DEDUP_REMOVED lines=15> */
.L_x_2245:
[----:B------:R-:W-:Y:S02]  /*27a20*/  IMAD.MOV.U32 R13, RZ, RZ, R4 ;  /* 0x000000ffff0d7224 */ /* 0x000fe400078e0004 */
[----:B------:R-:W-:Y:S01]  /*27a30*/  IMAD.MOV.U32 R12, RZ, RZ, 0x6 ;  /* 0x00000006ff0c7424 */ /* 0x000fe200078e00ff */
[----:B------:R-:W-:-:S13]  /*27a40*/  @!P3 LEA R5, P2, R31, R14, 0x1 ;  /* 0x0000000e1f05b211 */ /* 0x000fda00078408ff */
[----:B------:R-:W-:Y:S05]  /*27a50*/  WARPSYNC.COLLECTIVE R15, `(.L_x_2246) ;  /* 0x000000000f087348 */ /* 0x000fea0003c00000 */
[----:B------:R0:W1:Y:S02]  /*27a60*/  SHFL.IDX P6, R14, R13, R12, R11 ;  /* 0x0000000c0d0e7389 */ /* 0x00006400000c000b */
[----:B01----:R-:W-:Y:S01]  /*27a70*/  ENDCOLLECTIVE ;  /* 0x000000000000791b */ /* 0x003fe20003800000 */
.L_x_2246:
        /* <DEDUP_REMOVED lines=8> */
[----:B------:R-:W-:-:S03]  /*27b00*/  MOV R13, R0 ;  /* 0x00000000000d7202 */ /* 0x000fc60000000f00 */
[----:B------:R0:W-:Y:S01]  /*27b10*/  @!P3 LDGSTS.E.BYPASS.LTC128B.128 [R8+0x16c00], desc[UR54][R2.64+0x80], !P1 ;  /* 0x16c000800208bfae */ /* 0x0001e2000c901d76 */
[----:B------:R-:W-:Y:S01]  /*27b20*/  ISETP.GE.AND P3, PT, R6, R33, PT ;  /* 0x000000210600720c */ /* 0x000fe20003f66270 */
[----:B0-----:R-:W-:-:S12]  /*27b30*/  IMAD.MOV.U32 R2, RZ, RZ, R14 ;  /* 0x000000ffff027224 */ /* 0x001fd800078e000e */
[----:B------:R-:W-:Y:S05]  /*27b40*/  WARPSYNC.COLLECTIVE R15, `(.L_x_2247) ;  /* 0x000000000f087348 */ /* 0x000fea0003c00000 */
[----:B------:R0:W1:Y:S02]  /*27b50*/  SHFL.IDX P6, R14, R13, R12, R11 ;  /* 0x0000000c0d0e7389 */ /* 0x00006400000c000b */
[----:B01----:R-:W-:Y:S01]  /*27b60*/  ENDCOLLECTIVE ;  /* 0x000000000000791b */ /* 0x003fe20003800000 */
.L_x_2247:
[----:B------:R-:W-:Y:S01]  /*27b70*/  MOV R13, R4 ;  /* 0x00000004000d7202 */ /* 0x000fe20000000f00 */
[----:B------:R-:W-:Y:S02]  /*27b80*/  IMAD.MOV.U32 R12, RZ, RZ, 0x7 ;  /* 0x00000007ff0c7424 */ /* 0x000fe400078e00ff */
[----:B------:R-:W-:-:S07]  /*27b90*/  IMAD.MOV.U32 R3, RZ, RZ, R14 ;  /* 0x000000ffff037224 */ /* 0x000fce00078e000e */
[----:B------:R-:W-:Y:S05]  /*27ba0*/  WARPSYNC.COLLECTIVE R15, `(.L_x_2248) ;  /* 0x000000000f087348 */ /* 0x000fea0003c00000 */
[----:B------:R0:W1:Y:S02]  /*27bb0*/  SHFL.IDX P6, R14, R13, R12, R11 ;  /* 0x0000000c0d0e7389 */ /* 0x00006400000c000b */
[----:B01----:R-:W-:Y:S01]  /*27bc0*/  ENDCOLLECTIVE ;  /* 0x000000000000791b */ /* 0x003fe20003800000 */
.L_x_2248:
[----:B------:R-:W-:-:S05]  /*27bd0*/  @!P3 LEA R5, P2, R31, R3, 0x1 ;  /* 0x000000031f05b211 */ /* 0x000fca00078408ff */
[----:B------:R-:W-:Y:S02]  /*27be0*/  @!P3 IMAD.X R6, RZ, RZ, R2, P2 ;  /* 0x000000ffff06b224 */ /* 0x000fe400010e0602 */
[----:B------:R-:W-:Y:S02]  /*27bf0*/  @!P3 IMAD.MOV.U32 R2, RZ, RZ, R5 ;  /* 0x000000ffff02b224 */ /* 0x000fe400078e0005 */
[----:B------:R-:W-:Y:S02]  /*27c00*/  @!P3 IMAD.MOV.U32 R3, RZ, RZ, R6 ;  /* 0x000000ffff03b224 */ /* 0x000fe400078e0006 */
[----:B------:R-:W-:-:S03]  /*27c10*/  IMAD.MOV.U32 R13, RZ, RZ, R0 ;  /* 0x000000ffff0d7224 */ /* 0x000fc600078e0000 */
[----:B------:R-:W-:Y:S01]  /*27c20*/  @!PT LDS RZ, [RZ] ;  /* 0x00000000fffff984 */ /* 0x000fe20000000800 */
[----:B------:R-:W-:Y:S01]  /*27c30*/  @!PT LDS RZ, [RZ] ;  /* 0x00000000fffff984 */ /* 0x000fe20000000800 */
[----:B------:R-:W-:Y:S01]  /*27c40*/  @!PT LDS RZ, [RZ] ;  /* 0x00000000fffff984 */ /* 0x000fe20000000800 */
[----:B------:R0:W-:Y:S04]  /*27c50*/  @!P3 LDGSTS.E.BYPASS.LTC128B.128 [R8+0x13400], desc[UR54][R2.64], !P0 ;  /* 0x134000000208bfae */ /* 0x0001e8000c101d76 */
[----:B------:R0:W-:Y:S01]  /*27c60*/  @!P3 LDGSTS.E.BYPASS.LTC128B.128 [R8+0x17400], desc[UR54][R2.64+0x80], !P1 ;  /* 0x174000800208bfae */ /* 0x0001e2000c901d76 */
[----:B------:R-:W-:-:S07]  /*27c70*/  IMAD.MOV.U32 R4, RZ, RZ, R14 ;  /* 0x000000ffff047224 */ /* 0x000fce00078e000e */
[----:B0-----:R-:W-:Y:S05]  /*27c80*/  WARPSYNC.COLLECTIVE R15, `(.L_x_2249) ;  /* 0x000000000f087348 */ /* 0x001fea0003c00000 */
[----:B------:R1:W2:Y:S02]  /*27c90*/  SHFL.IDX P6, R14, R13, R12, R11 ;  /* 0x0000000c0d0e7389 */ /* 0x0002a400000c000b */
[----:B012---:R-:W-:Y:S01]  /*27ca0*/  ENDCOLLECTIVE ;  /* 0x000000000000791b */ /* 0x007fe20003800000 */
.L_x_2249:
[----:B------:R-:W-:Y:S05]  /*27cb0*/  BRA `(.L_x_2250) ;  /* 0xffffff90008c7947 */ /* 0x000fea000383ffff */
.L_x_2037:
[----:B0-----:R0:W1:Y:S02]  /*27cc0*/  SYNCS.PHASECHK.TRANS64.TRYWAIT P0, [R22+URZ+0x28820], R3 ;  /* 0x02882003160075a7 */ /* 0x001064000800017f */
[----:B-1----:R-:W-:Y:S05]  /*27cd0*/  @!P0 NANOSLEEP.SYNCS 0x989680 ;  /* 0x009896800000895d */ /* 0x002fea0003900000 */
[----:B------:R-:W1:Y:S02]  /*27ce0*/  @!P0 SYNCS.PHASECHK.TRANS64 P0, [R22+URZ+0x28820], R3 ;  /* 0x02882003160085a7 */ /* 0x000e64000800007f */
[----:B-1----:R-:W-:Y:S05]  /*27cf0*/  @!P0 BRA `(.L_x_2037) ;  /* 0xfffffffc00f08947 */ /* 0x002fea000383ffff */
[----:B------:R-:W-:Y:S05]  /*27d00*/  BRA `(.L_x_2251) ;  /* 0xffffff9400087947 */ /* 0x000fea000383ffff */
.L_x_2042:
[----:B0-----:R0:W1:Y:S02]  /*27d10*/  SYNCS.PHASECHK.TRANS64.TRYWAIT P0, [R6+URZ+0x28840], R2 ;  /* 0x02884002060075a7 */ /* 0x001064000800017f */
[----:B-1----:R-:W-:Y:S05]  /*27d20*/  @!P0 NANOSLEEP.SYNCS 0x989680 ;  /* 0x009896800000895d */ /* 0x002fea0003900000 */
[----:B------:R-:W1:Y:S02]  /*27d30*/  @!P0 SYNCS.PHASECHK.TRANS64 P0, [R6+URZ+0x28840], R2 ;  /* 0x02884002060085a7 */ /* 0x000e64000800007f */
[----:B-1----:R-:W-:Y:S05]  /*27d40*/  @!P0 BRA `(.L_x_2042) ;  /* 0xfffffffc00f08947 */ /* 0x002fea000383ffff */
[----:B------:R-:W-:Y:S05]  /*27d50*/  BRA `(.L_x_2252) ;  /* 0xffffff9400d07947 */ /* 0x000fea000383ffff */
.L_x_2043:
[----:B------:R-:W-:Y:S01]  /*27d60*/  BSSY B1, `(.L_x_2253) ;  /* 0x0000008000017945 */ /* 0x000fe20003800000 */
[----:B------:R-:W-:Y:S01]  /*27d70*/  IMAD.MOV.U32 R13, RZ, RZ, R9 ;  /* 0x000000ffff0d7224 */ /* 0x000fe200078e0009 */
[----:B------:R-:W-:Y:S01]  /*27d80*/  MOV R11, 0x181f ;  /* 0x0000181f000b7802 */ /* 0x000fe20000000f00 */
[----:B------:R-:W-:Y:S02]  /*27d90*/  IMAD.MOV.U32 R12, RZ, RZ, RZ ;  /* 0x000000ffff0c7224 */ /* 0x000fe400078e00ff */
[----:B------:R-:W-:-:S07]  /*27da0*/  IMAD.MOV.U32 R15, RZ, RZ, -0x1 ;  /* 0xffffffffff0f7424 */ /* 0x000fce00078e00ff */
[----:B------:R-:W-:Y:S05]  /*27db0*/  WARPSYNC.COLLECTIVE R15, `(.L_x_2254) ;  /* 0x000000000f087348 */ /* 0x000fea0003c00000 */
[----:B------:R0:W1:Y:S02]  /*27dc0*/  SHFL.IDX P6, R14, R13, R12, R11 ;  /* 0x0000000c0d0e7389 */ /* 0x00006400000c000b */
[----:B01----:R-:W-:Y:S01]  /*27dd0*/  ENDCOLLECTIVE ;  /* 0x000000000000791b */ /* 0x003fe20003800000 */
.L_x_2254:
[----:B------:R-:W-:Y:S05]  /*27de0*/  BSYNC B1 ;  /* 0x0000000000017941 */ /* 0x000fea0003800000 */
.L_x_2253:
        /* <DEDUP_REMOVED lines=9> */
.L_x_2255:
[----:B------:R-:W-:Y:S02]  /*27e80*/  IMAD R8, R8, 0x2, R22 ;  /* 0x0000000208087824 */ /* 0x000fe400078e0216 */
[----:B------:R-:W-:Y:S01]  /*27e90*/  IMAD.MOV.U32 R13, RZ, RZ, R9 ;  /* 0x000000ffff0d7224 */ /* 0x000fe200078e0009 */
[----:B------:R-:W-:Y:S01]  /*27ea0*/  MOV R12, 0x1 ;  /* 0x00000001000c7802 */ /* 0x000fe20000000f00 */
[----:B------:R-:W-:-:S07]  /*27eb0*/  IMAD.MOV.U32 R2, RZ, RZ, R14 ;  /* 0x000000ffff027224 */ /* 0x000fce00078e000e */
[----:B------:R-:W-:Y:S05]  /*27ec0*/  WARPSYNC.COLLECTIVE R15, `(.L_x_2256) ;  /* 0x000000000f087348 */ /* 0x000fea0003c00000 */
[----:B------:R0:W1:Y:S02]  /*27ed0*/  SHFL.IDX P6, R14, R13, R12, R11 ;  /* 0x0000000c0d0e7389 */ /* 0x00006400000c000b */
[----:B01----:R-:W-:Y:S01]  /*27ee0*/  ENDCOLLECTIVE ;  /* 0x000000000000791b */ /* 0x003fe20003800000 */
.L_x_2256:
        /* <DEDUP_REMOVED lines=12> */
.L_x_2257:
[----:B------:R-:W-:Y:S01]  /*27fb0*/  IMAD.MOV.U32 R13, RZ, RZ, R9 ;  /* 0x000000ffff0d7224 */ /* 0x000fe200078e0009 */
[----:B------:R-:W-:Y:S01]  /*27fc0*/  MOV R12, 0x2 ;  /* 0x00000002000c7802 */ /* 0x000fe20000000f00 */
[----:B------:R-:W-:-:S07]  /*27fd0*/  IMAD.MOV.U32 R2, RZ, RZ, R14 ;  /* 0x000000ffff027224 */ /* 0x000fce00078e000e */
[----:B------:R-:W-:Y:S05]  /*27fe0*/  WARPSYNC.COLLECTIVE R15, `(.L_x_2258) ;  /* 0x000000000f087348 */ /* 0x000fea0003c00000 */
[----:B------:R0:W1:Y:S02]  /*27ff0*/  SHFL.IDX P6, R14, R13, R12, R11 ;  /* 0x0000000c0d0e7389 */ /* 0x00006400000c000b */
[----:B01----:R-:W-:Y:S01]  /*28000*/  ENDCOLLECTIVE ;  /* 0x000000000000791b */ /* 0x003fe20003800000 */
.L_x_2258:
        /* <DEDUP_REMOVED lines=12> */
.L_x_2259:
[----:B------:R-:W-:Y:S01]  /*280d0*/  IMAD.MOV.U32 R13, RZ, RZ, R9 ;  /* 0x000000ffff0d7224 */ /* 0x000fe200078e0009 */
[----:B------:R-:W-:Y:S01]  /*280e0*/  MOV R12, 0x3 ;  /* 0x00000003000c7802 */ /* 0x000fe20000000f00 */
[----:B------:R-:W-:-:S07]  /*280f0*/  IMAD.MOV.U32 R2, RZ, RZ, R14 ;  /* 0x000000ffff027224 */ /* 0x000fce00078e000e */
[----:B------:R-:W-:Y:S05]  /*28100*/  WARPSYNC.COLLECTIVE R15, `(.L_x_2260) ;  /* 0x000000000f087348 */ /* 0x000fea0003c00000 */
[----:B------:R0:W1:Y:S02]  /*28110*/  SHFL.IDX P6, R14, R13, R12, R11 ;  /* 0x0000000c0d0e7389 */ /* 0x00006400000c000b */
[----:B01----:R-:W-:Y:S01]  /*28120*/  ENDCOLLECTIVE ;  /* 0x000000000000791b */ /* 0x003fe20003800000 */
.L_x_2260:
        /* <DEDUP_REMOVED lines=12> */
.L_x_2261:
[----:B------:R-:W-:Y:S01]  /*281f0*/  IMAD.MOV.U32 R13, RZ, RZ, R9 ;  /* 0x000000ffff0d7224 */ /* 0x000fe200078e0009 */
[----:B------:R-:W-:Y:S01]  /*28200*/  MOV R12, 0x4 ;  /* 0x00000004000c7802 */ /* 0x000fe20000000f00 */
[----:B------:R-:W-:-:S07]  /*28210*/  IMAD.MOV.U32 R2, RZ, RZ, R14 ;  /* 0x000000ffff027224 */ /* 0x000fce00078e000e */
[----:B------:R-:W-:Y:S05]  /*28220*/  WARPSYNC.COLLECTIVE R15, `(.L_x_2262) ;  /* 0x000000000f087348 */ /* 0x000fea0003c00000 */
[----:B------:R0:W1:Y:S02]  /*28230*/  SHFL.IDX P6, R14, R13, R12, R11 ;  /* 0x0000000c0d0e7389 */ /* 0x00006400000c000b */
[----:B01----:R-:W-:Y:S01]  /*28240*/  ENDCOLLECTIVE ;  /* 0x000000000000791b */ /* 0x003fe20003800000 */
.L_x_2262:
        /* <DEDUP_REMOVED lines=12> */
.L_x_2263:
[----:B------:R-:W-:Y:S01]  /*28310*/  IMAD.MOV.U32 R13, RZ, RZ, R9 ;  /* 0x000000ffff0d7224 */ /* 0x000fe200078e0009 */
[----:B------:R-:W-:Y:S01]  /*28320*/  MOV R12, 0x5 ;  /* 0x00000005000c7802 */ /* 0x000fe20000000f00 */
[----:B------:R-:W-:-:S07]  /*28330*/  IMAD.MOV.U32 R2, RZ, RZ, R14 ;  /* 0x000000ffff027224 */ /* 0x000fce00078e000e */
[----:B------:R-:W-:Y:S05]  /*28340*/  WARPSYNC.COLLECTIVE R15, `(.L_x_2264) ;  /* 0x000000000f087348 */ /* 0x000fea0003c00000 */
[----:B------:R0:W1:Y:S02]  /*28350*/  SHFL.IDX P6, R14, R13, R12, R11 ;  /* 0x0000000c0d0e7389 */ /* 0x00006400000c000b */
[----:B01----:R-:W-:Y:S01]  /*28360*/  ENDCOLLECTIVE ;  /* 0x000000000000791b */ /* 0x003fe20003800000 */
.L_x_2264:
        /* <DEDUP_REMOVED lines=12> */
.L_x_2265:
[----:B------:R-:W-:Y:S01]  /*28430*/  IMAD.MOV.U32 R13, RZ, RZ, R9 ;  /* 0x000000ffff0d7224 */ /* 0x000fe200078e0009 */
[----:B------:R-:W-:Y:S01]  /*28440*/  MOV R12, 0x6 ;  /* 0x00000006000c7802 */ /* 0x000fe20000000f00 */
[----:B------:R-:W-:-:S07]  /*28450*/  IMAD.MOV.U32 R2, RZ, RZ, R14 ;  /* 0x000000ffff027224 */ /* 0x000fce00078e000e */
[----:B------:R-:W-:Y:S05]  /*28460*/  WARPSYNC.COLLECTIVE R15, `(.L_x_2266) ;  /* 0x000000000f087348 */ /* 0x000fea0003c00000 */
[----:B------:R0:W1:Y:S02]  /*28470*/  SHFL.IDX P6, R14, R13, R12, R11 ;  /* 0x0000000c0d0e7389 */ /* 0x00006400000c000b */
[----:B01----:R-:W-:Y:S01]  /*28480*/  ENDCOLLECTIVE ;  /* 0x000000000000791b */ /* 0x003fe20003800000 */
.L_x_2266:
        /* <DEDUP_REMOVED lines=12> */
.L_x_2267:
[----:B------:R-:W-:Y:S01]  /*28550*/  IMAD.MOV.U32 R13, RZ, RZ, R9 ;  /* 0x000000ffff0d7224 */ /* 0x000fe200078e0009 */
[----:B------:R-:W-:Y:S01]  /*28560*/  MOV R12, 0x7 ;  /* 0x00000007000c7802 */ /* 0x000fe20000000f00 */
[----:B------:R-:W-:-:S07]  /*28570*/  IMAD.MOV.U32 R2, RZ, RZ, R14 ;  /* 0x000000ffff027224 */ /* 0x000fce00078e000e */
[----:B------:R-:W-:Y:S05]  /*28580*/  WARPSYNC.COLLECTIVE R15, `(.L_x_2268) ;  /* 0x000000000f087348 */ /* 0x000fea0003c00000 */
[----:B------:R0:W1:Y:S02]  /*28590*/  SHFL.IDX P6, R14, R13, R12, R11 ;  /* 0x0000000c0d0e7389 */ /* 0x00006400000c000b */
[----:B01----:R-:W-:Y:S01]  /*285a0*/  ENDCOLLECTIVE ;  /* 0x000000000000791b */ /* 0x003fe20003800000 */
.L_x_2268:
        /* <DEDUP_REMOVED lines=12> */
.L_x_2269:
[----:B------:R-:W-:Y:S01]  /*28670*/  IMAD.MOV.U32 R2, RZ, RZ, R14 ;  /* 0x000000ffff027224 */ /* 0x000fe200078e000e */
[----:B------:R-:W-:Y:S06]  /*28680*/  BRA `(.L_x_2270) ;  /* 0xffffff9000a47947 */ /* 0x000fec000383ffff */
.L_x_2048:
[----:B-1----:R1:W2:Y:S02]  /*28690*/  SYNCS.PHASECHK.TRANS64.TRYWAIT P0, [R6+URZ+0x28860], R2 ;  /* 0x02886002060075a7 */ /* 0x0022a4000800017f */
[----:B--2---:R-:W-:Y:S05]  /*286a0*/  @!P0 NANOSLEEP.SYNCS 0x989680 ;  /* 0x009896800000895d */ /* 0x004fea0003900000 */
[----:B------:R-:W2:Y:S02]  /*286b0*/  @!P0 SYNCS.PHASECHK.TRANS64 P0, [R6+URZ+0x28860], R2 ;  /* 0x02886002060085a7 */ /* 0x000ea4000800007f */
[----:B--2---:R-:W-:Y:S05]  /*286c0*/  @!P0 BRA `(.L_x_2048) ;  /* 0xfffffffc00f08947 */ /* 0x004fea000383ffff */
[----:B------:R-:W-:Y:S05]  /*286d0*/  BRA `(.L_x_2271) ;  /* 0xffffff9400007947 */ /* 0x000fea000383ffff */
.L_x_2049:
[----:B------:R-:W-:Y:S01]  /*286e0*/  BSSY B1, `(.L_x_2272) ;  /* 0x0000008000017945 */ /* 0x000fe20003800000 */
[----:B------:R-:W-:Y:S01]  /*286f0*/  IMAD.MOV.U32 R13, RZ, RZ, R23 ;  /* 0x000000ffff0d7224 */ /* 0x000fe200078e0017 */
[----:B------:R-:W-:Y:S01]  /*28700*/  MOV R11, 0x181f ;  /* 0x0000181f000b7802 */ /* 0x000fe20000000f00 */
[----:B------:R-:W-:Y:S02]  /*28710*/  IMAD.MOV.U32 R12, RZ, RZ, RZ ;  /* 0x000000ffff0c7224 */ /* 0x000fe400078e00ff */
[----:B------:R-:W-:-:S07]  /*28720*/  IMAD.MOV.U32 R15, RZ, RZ, -0x1 ;  /* 0xffffffffff0f7424 */ /* 0x000fce00078e00ff */
[----:B-1----:R-:W-:Y:S05]  /*28730*/  WARPSYNC.COLLECTIVE R15, `(.L_x_2273) ;  /* 0x000000000f087348 */ /* 0x002fea0003c00000 */
[----:B------:R0:W2:Y:S02]  /*28740*/  SHFL.IDX P6, R14, R13, R12, R11 ;  /* 0x0000000c0d0e7389 */ /* 0x0000a400000c000b */
[----:B012---:R-:W-:Y:S01]  /*28750*/  ENDCOLLECTIVE ;  /* 0x000000000000791b */ /* 0x007fe20003800000 */
.L_x_2273:
[----:B------:R-:W-:Y:S05]  /*28760*/  BSYNC B1 ;  /* 0x0000000000017941 */ /* 0x000fea0003800000 */
.L_x_2272:
[----:B------:R-:W-:Y:S01]  /*28770*/  IMAD.MOV.U32 R13, RZ, RZ, R17 ;  /* 0x000000ffff0d7224 */ /* 0x000fe200078e0011 */
[----:B------:R-:W-:Y:S01]  /*28780*/  MOV R15, 0xffffffff ;  /* 0xffffffff000f7802 */ /* 0x000fe20000000f00 */
[----:B------:R-:W-:Y:S02]  /*28790*/  IMAD.MOV.U32 R12, RZ, RZ, RZ ;  /* 0x000000ffff0c7224 */ /* 0x000fe400078e00ff */
[----:B------:R-:W-:Y:S02]  /*287a0*/  IMAD.MOV.U32 R11, RZ, RZ, 0x181f ;  /* 0x0000181fff0b7424 */ /* 0x000fe400078e00ff */
[----:B------:R-:W-:Y:S02]  /*287b0*/  IMAD.MOV.U32 R3, RZ, RZ, R14 ;  /* 0x000000ffff037224 */ /* 0x000fe400078e000e */
[----:B------:R-:W-:-:S07]  /*287c0*/  IMAD R7, R7, 0x2, R22 ;  /* 0x0000000207077824 */ /* 0x000fce00078e0216 */
[----:B------:R-:W-:Y:S05]  /*287d0*/  WARPSYNC.COLLECTIVE R15, `(.L_x_2274) ;  /* 0x000000000f087348 */ /* 0x000fea0003c00000 */
[----:B------:R0:W1:Y:S02]  /*287e0*/  SHFL.IDX P6, R14, R13, R12, R11 ;  /* 0x0000000c0d0e7389 */ /* 0x00006400000c000b */
[----:B01----:R-:W-:Y:S01]  /*287f0*/  ENDCOLLECTIVE ;  /* 0x000000000000791b */ /* 0x003fe20003800000 */
.L_x_2274:
[----:B------:R-:W-:Y:S02]  /*28800*/  IMAD.MOV.U32 R13, RZ, RZ, R23 ;  /* 0x000000ffff0d7224 */ /* 0x000fe400078e0017 */
[----:B------:R-:W-:Y:S02]  /*28810*/  IMAD.MOV.U32 R12, RZ, RZ, 0x1 ;  /* 0x00000001ff0c7424 */ /* 0x000fe400078e00ff */
[----:B------:R-:W-:-:S07]  /*28820*/  IMAD.MOV.U32 R2, RZ, RZ, R14 ;  /* 0x000000ffff027224 */ /* 0x000fce00078e000e */
[----:B------:R-:W-:Y:S05]  /*28830*/  WARPSYNC.COLLECTIVE R15, `(.L_x_2275) ;  /* 0x000000000f087348 */ /* 0x000fea0003c00000 */
[----:B------:R0:W1:Y:S02]  /*28840*/  SHFL.IDX P6, R14, R13, R12, R11 ;  /* 0x0000000c0d0e7389 */ /* 0x00006400000c000b */
[----:B01----:R-:W-:Y:S01]  /*28850*/  ENDCOLLECTIVE ;  /* 0x000000000000791b */ /* 0x003fe20003800000 */
.L_x_2275:
        /* <DEDUP_REMOVED lines=14> */
.L_x_2276:
[----:B------:R-:W-:Y:S02]  /*28940*/  IMAD.MOV.U32 R13, RZ, RZ, R23 ;  /* 0x000000ffff0d7224 */ /* 0x000fe400078e0017 */
[----:B------:R-:W-:Y:S02]  /*28950*/  IMAD.MOV.U32 R12, RZ, RZ, 0x2 ;  /* 0x00000002ff0c7424 */ /* 0x000fe400078e00ff */
[----:B------:R-:W-:-:S07]  /*28960*/  IMAD.MOV.U32 R2, RZ, RZ, R14 ;  /* 0x000000ffff027224 */ /* 0x000fce00078e000e */
[----:B------:R-:W-:Y:S05]  /*28970*/  WARPSYNC.COLLECTIVE R15, `(.L_x_2277) ;  /* 0x000000000f087348 */ /* 0x000fea0003c00000 */
[----:B------:R0:W1:Y:S02]  /*28980*/  SHFL.IDX P6, R14, R13, R12, R11 ;  /* 0x0000000c0d0e7389 */ /* 0x00006400000c000b */
[----:B01----:R-:W-:Y:S01]  /*28990*/  ENDCOLLECTIVE ;  /* 0x000000000000791b */ /* 0x003fe20003800000 */
.L_x_2277:
        /* <DEDUP_REMOVED lines=14> */
.L_x_2278:
[----:B------:R-:W-:Y:S02]  /*28a80*/  IMAD.MOV.U32 R13, RZ, RZ, R23 ;  /* 0x000000ffff0d7224 */ /* 0x000fe400078e0017 */
[----:B------:R-:W-:Y:S02]  /*28a90*/  IMAD.MOV.U32 R12, RZ, RZ, 0x3 ;  /* 0x00000003ff0c7424 */ /* 0x000fe400078e00ff */
[----:B------:R-:W-:-:S07]  /*28aa0*/  IMAD.MOV.U32 R2, RZ, RZ, R14 ;  /* 0x000000ffff027224 */ /* 0x000fce00078e000e */
[----:B------:R-:W-:Y:S05]  /*28ab0*/  WARPSYNC.COLLECTIVE R15, `(.L_x_2279) ;  /* 0x000000000f087348 */ /* 0x000fea0003c00000 */
[----:B------:R0:W1:Y:S02]  /*28ac0*/  SHFL.IDX P6, R14, R13, R12, R11 ;  /* 0x0000000c0d0e7389 */ /* 0x00006400000c000b */
[----:B01----:R-:W-:Y:S01]  /*28ad0*/  ENDCOLLECTIVE ;  /* 0x000000000000791b */ /* 0x003fe20003800000 */
.L_x_2279:
        /* <DEDUP_REMOVED lines=14> */
.L_x_2280:
[----:B------:R-:W-:Y:S02]  /*28bc0*/  IMAD.MOV.U32 R13, RZ, RZ, R23 ;  /* 0x000000ffff0d7224 */ /* 0x000fe400078e0017 */
[----:B------:R-:W-:Y:S02]  /*28bd0*/  IMAD.MOV.U32 R12, RZ, RZ, 0x4 ;  /* 0x00000004ff0c7424 */ /* 0x000fe400078e00ff */
[----:B------:R-:W-:-:S07]  /*28be0*/  IMAD.MOV.U32 R2, RZ, RZ, R14 ;  /* 0x000000ffff027224 */ /* 0x000fce00078e000e */
[----:B------:R-:W-:Y:S05]  /*28bf0*/  WARPSYNC.COLLECTIVE R15, `(.L_x_2281) ;  /* 0x000000000f087348 */ /* 0x000fea0003c00000 */
[----:B------:R0:W1:Y:S02]  /*28c00*/  SHFL.IDX P6, R14, R13, R12, R11 ;  /* 0x0000000c0d0e7389 */ /* 0x00006400000c000b */
[----:B01----:R-:W-:Y:S01]  /*28c10*/  ENDCOLLECTIVE ;  /* 0x000000000000791b */ /* 0x003fe20003800000 */
.L_x_2281:
        /* <DEDUP_REMOVED lines=14> */
.L_x_2282:
[----:B------:R-:W-:Y:S02]  /*28d00*/  IMAD.MOV.U32 R13, RZ, RZ, R23 ;  /* 0x000000ffff0d7224 */ /* 0x000fe400078e0017 */
[----:B------:R-:W-:Y:S02]  /*28d10*/  IMAD.MOV.U32 R12, RZ, RZ, 0x5 ;  /* 0x00000005ff0c7424 */ /* 0x000fe400078e00ff */
[----:B------:R-:W-:-:S07]  /*28d20*/  IMAD.MOV.U32 R2, RZ, RZ, R14 ;  /* 0x000000ffff027224 */ /* 0x000fce00078e000e */
[----:B------:R-:W-:Y:S05]  /*28d30*/  WARPSYNC.COLLECTIVE R15, `(.L_x_2283) ;  /* 0x000000000f087348 */ /* 0x000fea0003c00000 */
[----:B------:R0:W1:Y:S02]  /*28d40*/  SHFL.IDX P6, R14, R13, R12, R11 ;  /* 0x0000000c0d0e7389 */ /* 0x00006400000c000b */
[----:B01----:R-:W-:Y:S01]  /*28d50*/  ENDCOLLECTIVE ;  /* 0x000000000000791b */ /* 0x003fe20003800000 */
.L_x_2283:
        /* <DEDUP_REMOVED lines=14> */
.L_x_2284:
[----:B------:R-:W-:Y:S02]  /*28e40*/  IMAD.MOV.U32 R13, RZ, RZ, R23 ;  /* 0x000000ffff0d7224 */ /* 0x000fe400078e0017 */
[----:B------:R-:W-:Y:S02]  /*28e50*/  IMAD.MOV.U32 R12, RZ, RZ, 0x6 ;  /* 0x00000006ff0c7424 */ /* 0x000fe400078e00ff */
[----:B------:R-:W-:-:S07]  /*28e60*/  IMAD.MOV.U32 R2, RZ, RZ, R14 ;  /* 0x000000ffff027224 */ /* 0x000fce00078e000e */
[----:B------:R-:W-:Y:S05]  /*28e70*/  WARPSYNC.COLLECTIVE R15, `(.L_x_2285) ;  /* 0x000000000f087348 */ /* 0x000fea0003c00000 */
[----:B------:R0:W1:Y:S02]  /*28e80*/  SHFL.IDX P6, R14, R13, R12, R11 ;  /* 0x0000000c0d0e7389 */ /* 0x00006400000c000b */
[----:B01----:R-:W-:Y:S01]  /*28e90*/  ENDCOLLECTIVE ;  /* 0x000000000000791b */ /* 0x003fe20003800000 */
.L_x_2285:
        /* <DEDUP_REMOVED lines=14> */
.L_x_2286:
[----:B------:R-:W-:Y:S02]  /*28f80*/  IMAD.MOV.U32 R13, RZ, RZ, R23 ;  /* 0x000000ffff0d7224 */ /* 0x000fe400078e0017 */
[----:B------:R-:W-:Y:S02]  /*28f90*/  IMAD.MOV.U32 R12, RZ, RZ, 0x7 ;  /* 0x00000007ff0c7424 */ /* 0x000fe400078e00ff */
[----:B------:R-:W-:-:S07]  /*28fa0*/  IMAD.MOV.U32 R2, RZ, RZ, R14 ;  /* 0x000000ffff027224 */ /* 0x000fce00078e000e */
[----:B------:R-:W-:Y:S05]  /*28fb0*/  WARPSYNC.COLLECTIVE R15, `(.L_x_2287) ;  /* 0x000000000f087348 */ /* 0x000fea0003c00000 */
[----:B------:R0:W1:Y:S02]  /*28fc0*/  SHFL.IDX P6, R14, R13, R12, R11 ;  /* 0x0000000c0d0e7389 */ /* 0x00006400000c000b */
[----:B01----:R-:W-:Y:S01]  /*28fd0*/  ENDCOLLECTIVE ;  /* 0x000000000000791b */ /* 0x003fe20003800000 */
.L_x_2287:
        /* <DEDUP_REMOVED lines=8> */
[----:B------:R-:W-:Y:S02]  /*29060*/  ISETP.LT.OR P0, PT, R8, 0x61, P1 ;  /* 0x000000610800780c */ /* 0x000fe40000f01670 */
[----:B------:R-:W-:-:S11]  /*29070*/  MOV R23, R14 ;  /* 0x0000000e00177202 */ /* 0x000fd60000000f00 */
[----:B0-----:R-:W-:Y:S05]  /*29080*/  WARPSYNC.COLLECTIVE R15, `(.L_x_2288) ;  /* 0x000000000f087348 */ /* 0x001fea0003c00000 */
[----:B------:R1:W2:Y:S02]  /*29090*/  SHFL.IDX P6, R14, R13, R12, R11 ;  /* 0x0000000c0d0e7389 */ /* 0x0002a400000c000b */
[----:B012---:R-:W-:Y:S01]  /*290a0*/  ENDCOLLECTIVE ;  /* 0x000000000000791b */ /* 0x007fe20003800000 */
.L_x_2288:
[----:B------:R-:W-:Y:S01]  /*290b0*/  @!PT LDS RZ, [RZ] ;  /* 0x00000000fffff984 */ /* 0x000fe20000000800 */
[----:B------:R-:W-:Y:S01]  /*290c0*/  @!PT LDS RZ, [RZ] ;  /* 0x00000000fffff984 */ /* 0x000fe20000000800 */
[----:B------:R-:W-:Y:S01]  /*290d0*/  @!PT LDS RZ, [RZ] ;  /* 0x00000000fffff984 */ /* 0x000fe20000000800 */
[----:B------:R0:W-:Y:S02]  /*290e0*/  LDGSTS.E.BYPASS.LTC128B.128 [R7+0x7400], desc[UR54][R2.64+0x80], !P0 ;  /* 0x0740008002077fae */ /* 0x0001e4000c101d76 */
[----:B0-----:R-:W-:Y:S01]  /*290f0*/  IMAD.MOV.U32 R2, RZ, RZ, R14 ;  /* 0x000000ffff027224 */ /* 0x001fe200078e000e */
[----:B------:R-:W-:Y:S06]  /*29100*/  BRA `(.L_x_2289) ;  /* 0xffffff8c00887947 */ /* 0x000fec000383ffff */
.L_x_2057:
[----:B0-----:R0:W1:Y:S02]  /*29110*/  SYNCS.PHASECHK.TRANS64.TRYWAIT P0, [R0+URZ+0x28860], R3 ;  /* 0x02886003000075a7 */ /* 0x001064000800017f */
[----:B-1----:R-:W-:Y:S05]  /*29120*/  @!P0 NANOSLEEP.SYNCS 0x989680 ;  /* 0x009896800000895d */ /* 0x002fea0003900000 */
[----:B------:R-:W1:Y:S02]  /*29130*/  @!P0 SYNCS.PHASECHK.TRANS64 P0, [R0+URZ+0x28860], R3 ;  /* 0x02886003000085a7 */ /* 0x000e64000800007f */
[----:B-1----:R-:W-:Y:S05]  /*29140*/  @!P0 BRA `(.L_x_2057) ;  /* 0xfffffffc00f08947 */ /* 0x002fea000383ffff */
[----:B------:R-:W-:Y:S05]  /*29150*/  BRA `(.L_x_2290) ;  /* 0xffffff9000a87947 */ /* 0x000fea000383ffff */
.L_x_2058:
[----:B------:R-:W-:Y:S01]  /*29160*/  BSSY B0, `(.L_x_2291) ;  /* 0x0000008000007945 */ /* 0x000fe20003800000 */
[----:B------:R-:W-:Y:S01]  /*29170*/  IMAD.MOV.U32 R13, RZ, RZ, R23 ;  /* 0x000000ffff0d7224 */ /* 0x000fe200078e0017 */
[----:B------:R-:W-:Y:S01]  /*29180*/  MOV R15, 0xffffffff ;  /* 0xffffffff000f7802 */ /* 0x000fe20000000f00 */
[----:B------:R-:W-:Y:S02]  /*29190*/  IMAD.MOV.U32 R12, RZ, RZ, RZ ;  /* 0x000000ffff0c7224 */ /* 0x000fe400078e00ff */
[----:B------:R-:W-:-:S07]  /*291a0*/  IMAD.MOV.U32 R11, RZ, RZ, 0x181f ;  /* 0x0000181fff0b7424 */ /* 0x000fce00078e00ff */
[----:B0-----:R-:W-:Y:S05]  /*291b0*/  WARPSYNC.COLLECTIVE R15, `(.L_x_2292) ;  /* 0x000000000f087348 */ /* 0x001fea0003c00000 */
[----:B------:R1:W2:Y:S02]  /*291c0*/  SHFL.IDX P6, R14, R13, R12, R11 ;  /* 0x0000000c0d0e7389 */ /* 0x0002a400000c000b */
[----:B012---:R-:W-:Y:S01]  /*291d0*/  ENDCOLLECTIVE ;  /* 0x000000000000791b */ /* 0x007fe20003800000 */
.L_x_2292:
[----:B------:R-:W-:Y:S05]  /*291e0*/  BSYNC B0 ;  /* 0x0000000000007941 */ /* 0x000fea0003800000 */
.L_x_2291:
[----:B------:R-:W-:Y:S01]  /*291f0*/  IMAD.MOV.U32 R13, RZ, RZ, R17 ;  /* 0x000000ffff0d7224 */ /* 0x000fe200078e0011 */
[----:B------:R-:W-:Y:S01]  /*29200*/  SHF.L.U32 R5, R31, 0x1, RZ ;  /* 0x000000011f057819 */ /* 0x000fe200000006ff */
        /* <DEDUP_REMOVED lines=8> */
.L_x_2293:
[----:B------:R-:W-:Y:S02]  /*29290*/  ULDC UR4, c[0x0][0x2f4] ;  /* 0x0000bd0000047ab9 */ /* 0x000fe40000000800 */
        /* <DEDUP_REMOVED lines=10> */
.L_x_2294:
        /* <DEDUP_REMOVED lines=13> */
.L_x_2295:
[----:B------:R-:W-:Y:S02]  /*29410*/  IMAD.MOV.U32 R13, RZ, RZ, R23 ;  /* 0x000000ffff0d7224 */ /* 0x000fe400078e0017 */
[----:B------:R-:W-:Y:S02]  /*29420*/  IMAD.MOV.U32 R12, RZ, RZ, 0x2 ;  /* 0x00000002ff0c7424 */ /* 0x000fe400078e00ff */
[----:B------:R-:W-:-:S07]  /*29430*/  IMAD.MOV.U32 R10, RZ, RZ, R14 ;  /* 0x000000ffff0a7224 */ /* 0x000fce00078e000e */
[----:B------:R-:W-:Y:S05]  /*29440*/  WARPSYNC.COLLECTIVE R15, `(.L_x_2296) ;  /* 0x000000000f087348 */ /* 0x000fea0003c00000 */
[----:B------:R0:W1:Y:S02]  /*29450*/  SHFL.IDX P6, R14, R13, R12, R11 ;  /* 0x0000000c0d0e7389 */ /* 0x00006400000c000b */
[----:B01----:R-:W-:Y:S01]  /*29460*/  ENDCOLLECTIVE ;  /* 0x000000000000791b */ /* 0x003fe20003800000 */
.L_x_2296:
        /* <DEDUP_REMOVED lines=14> */
.L_x_2297:
[----:B------:R-:W-:Y:S02]  /*29550*/  IMAD.MOV.U32 R13, RZ, RZ, R23 ;  /* 0x000000ffff0d7224 */ /* 0x000fe400078e0017 */
[----:B------:R-:W-:Y:S01]  /*29560*/  IMAD.MOV.U32 R12, RZ, RZ, 0x3 ;  /* 0x00000003ff0c7424 */ /* 0x000fe200078e00ff */
[----:B------:R-:W-:-:S13]  /*29570*/  IADD3 R2, P2, R14, R5, RZ ;  /* 0x000000050e027210 */ /* 0x000fda0007f5e0ff */
[----:B------:R-:W-:Y:S05]  /*29580*/  WARPSYNC.COLLECTIVE R15, `(.L_x_2298) ;  /* 0x000000000f087348 */ /* 0x000fea0003c00000 */
[----:B------:R0:W1:Y:S02]  /*29590*/  SHFL.IDX P6, R14, R13, R12, R11 ;  /* 0x0000000c0d0e7389 */ /* 0x00006400000c000b */
[----:B01----:R-:W-:Y:S01]  /*295a0*/  ENDCOLLECTIVE ;  /* 0x000000000000791b */ /* 0x003fe20003800000 */
.L_x_2298:
        /* <DEDUP_REMOVED lines=13> */
.L_x_2299:
[----:B------:R-:W-:Y:S02]  /*29680*/  IMAD.MOV.U32 R13, RZ, RZ, R23 ;  /* 0x000000ffff0d7224 */ /* 0x000fe400078e0017 */
[----:B------:R-:W-:Y:S01]  /*29690*/  IMAD.MOV.U32 R12, RZ, RZ, 0x4 ;  /* 0x00000004ff0c7424 */ /* 0x000fe200078e00ff */
[----:B------:R-:W-:-:S13]  /*296a0*/  IADD3 R2, P2, R14, R5, RZ ;  /* 0x000000050e027210 */ /* 0x000fda0007f5e0ff */
[----:B------:R-:W-:Y:S05]  /*296b0*/  WARPSYNC.COLLECTIVE R15, `(.L_x_2300) ;  /* 0x000000000f087348 */ /* 0x000fea0003c00000 */
[----:B------:R0:W1:Y:S02]  /*296c0*/  SHFL.IDX P6, R14, R13, R12, R11 ;  /* 0x0000000c0d0e7389 */ /* 0x00006400000c000b */
[----:B01----:R-:W-:Y:S01]  /*296d0*/  ENDCOLLECTIVE ;  /* 0x000000000000791b */ /* 0x003fe20003800000 */
.L_x_2300:
        /* <DEDUP_REMOVED lines=13> */
.L_x_2301:
[----:B------:R-:W-:Y:S02]  /*297b0*/  IMAD.MOV.U32 R13, RZ, RZ, R23 ;  /* 0x000000ffff0d7224 */ /* 0x000fe400078e0017 */
[----:B------:R-:W-:Y:S02]  /*297c0*/  IMAD.MOV.U32 R12, RZ, RZ, 0x5 ;  /* 0x00000005ff0c7424 */ /* 0x000fe400078e00ff */
[----:B------:R-:W-:-:S07]  /*297d0*/  IMAD.MOV.U32 R10, RZ, RZ, R14 ;  /* 0x000000ffff0a7224 */ /* 0x000fce00078e000e */
[----:B------:R-:W-:Y:S05]  /*297e0*/  WARPSYNC.COLLECTIVE R15, `(.L_x_2302) ;  /* 0x000000000f087348 */ /* 0x000fea0003c00000 */
[----:B------:R0:W1:Y:S02]  /*297f0*/  SHFL.IDX P6, R14, R13, R12, R11 ;  /* 0x0000000c0d0e7389 */ /* 0x00006400000c000b */
[----:B01----:R-:W-:Y:S01]  /*29800*/  ENDCOLLECTIVE ;  /* 0x000000000000791b */ /* 0x003fe20003800000 */
.L_x_2302:
        /* <DEDUP_REMOVED lines=9> */
[----:B------:R-:W-:Y:S01]  /*298a0*/  ISETP.LT.OR P4, PT, R6, 0x51, P0 ;  /* 0x000000510600780c */ /* 0x000fe20000781670 */
[----:B------:R-:W-:-:S12]  /*298b0*/  IMAD.MOV.U32 R7, RZ, RZ, R14 ;  /* 0x000000ffff077224 */ /* 0x000fd800078e000e */
[----:B0-----:R-:W-:Y:S05]  /*298c0*/  WARPSYNC.COLLECTIVE R15, `(.L_x_2303) ;  /* 0x000000000f087348 */ /* 0x001fea0003c00000 */
[----:B------:R1:W2:Y:S02]  /*298d0*/  SHFL.IDX P6, R14, R13, R12, R11 ;  /* 0x0000000c0d0e7389 */ /* 0x0002a400000c000b */
[----:B012---:R-:W-:Y:S01]  /*298e0*/  ENDCOLLECTIVE ;  /* 0x000000000000791b */ /* 0x007fe20003800000 */
.L_x_2303:
[----:B------:R-:W-:Y:S01]  /*298f0*/  MOV R13, R23 ;  /* 0x00000017000d7202 */ /* 0x000fe20000000f00 */
[----:B------:R-:W-:Y:S01]  /*29900*/  IMAD.MOV.U32 R12, RZ, RZ, 0x6 ;  /* 0x00000006ff0c7424 */ /* 0x000fe200078e00ff */
[----:B------:R-:W-:-:S13]  /*29910*/  IADD3 R2, P2, R14, R5, RZ ;  /* 0x000000050e027210 */ /* 0x000fda0007f5e0ff */
[----:B------:R-:W-:Y:S05]  /*29920*/  WARPSYNC.COLLECTIVE R15, `(.L_x_2304) ;  /* 0x000000000f087348 */ /* 0x000fea0003c00000 */
[----:B------:R0:W1:Y:S02]  /*29930*/  SHFL.IDX P6, R14, R13, R12, R11 ;  /* 0x0000000c0d0e7389 */ /* 0x00006400000c000b */
[----:B01----:R-:W-:Y:S01]  /*29940*/  ENDCOLLECTIVE ;  /* 0x000000000000791b */ /* 0x003fe20003800000 */
.L_x_2304:
        /* <DEDUP_REMOVED lines=13> */
.L_x_2305:
[----:B------:R-:W-:Y:S01]  /*29a20*/  MOV R13, R23 ;  /* 0x00000017000d7202 */ /* 0x000fe20000000f00 */
[----:B------:R-:W-:Y:S02]  /*29a30*/  IMAD.MOV.U32 R12, RZ, RZ, 0x7 ;  /* 0x00000007ff0c7424 */ /* 0x000fe400078e00ff */
[----:B------:R-:W-:-:S07]  /*29a40*/  IMAD.MOV.U32 R10, RZ, RZ, R14 ;  /* 0x000000ffff0a7224 */ /* 0x000fce00078e000e */
[----:B------:R-:W-:Y:S05]  /*29a50*/  WARPSYNC.COLLECTIVE R15, `(.L_x_2306) ;  /* 0x000000000f087348 */ /* 0x000fea0003c00000 */
[----:B------:R0:W1:Y:S02]  /*29a60*/  SHFL.IDX P6, R14, R13, R12, R11 ;  /* 0x0000000c0d0e7389 */ /* 0x00006400000c000b */
[----:B01----:R-:W-:Y:S01]  /*29a70*/  ENDCOLLECTIVE ;  /* 0x000000000000791b */ /* 0x003fe20003800000 */
.L_x_2306:
        /* <DEDUP_REMOVED lines=12> */
.L_x_2307:
[----:B------:R-:W-:Y:S05]  /*29b40*/  BRA `(.L_x_2308) ;  /* 0xffffff8c00487947 */ /* 0x000fea000383ffff */
.L_x_2063:
        /* <DEDUP_REMOVED lines=8> */
.L_x_2310:
[----:B------:R-:W-:Y:S05]  /*29bd0*/  BSYNC B0 ;  /* 0x0000000000007941 */ /* 0x000fea0003800000 */
.L_x_2309:
[----:B------:R-:W-:Y:S01]  /*29be0*/  IMAD.MOV.U32 R13, RZ, RZ, R16 ;  /* 0x000000ffff0d7224 */ /* 0x000fe200078e0010 */
[----:B------:R-:W-:Y:S01]  /*29bf0*/  MOV R15, 0xffffffff ;  /* 0xffffffff000f7802 */ /* 0x000fe20000000f00 */
[----:B------:R-:W-:Y:S02]  /*29c00*/  IMAD.MOV.U32 R12, RZ, RZ, 0x1 ;  /* 0x00000001ff0c7424 */ /* 0x000fe400078e00ff */
[----:B------:R-:W-:Y:S02]  /*29c10*/  IMAD.MOV.U32 R11, RZ, RZ, 0x1f ;  /* 0x0000001fff0b7424 */ /* 0x000fe400078e00ff */
[----:B------:R-:W-:Y:S02]  /*29c20*/  IMAD.IADD R5, R19, 0x1, R8 ;  /* 0x0000000113057824 */ /* 0x000fe400078e0208 */
[----:B------:R-:W-:-:S07]  /*29c30*/  IMAD.MOV.U32 R0, RZ, RZ, R14 ;  /* 0x000000ffff007224 */ /* 0x000fce00078e000e */
[----:B------:R-:W-:Y:S05]  /*29c40*/  WARPSYNC.COLLECTIVE R15, `(.L_x_2311) ;  /* 0x000000000f087348 */ /* 0x000fea0003c00000 */
[----:B------:R0:W1:Y:S02]  /*29c50*/  SHFL.IDX P6, R14, R13, R12, R11 ;  /* 0x0000000c0d0e7389 */ /* 0x00006400000c000b */
[----:B01----:R-:W-:Y:S01]  /*29c60*/  ENDCOLLECTIVE ;  /* 0x000000000000791b */ /* 0x003fe20003800000 */
.L_x_2311:
[----:B------:R-:W-:Y:S02]  /*29c70*/  ULDC UR4, c[0x0][0xc3c] ;  /* 0x00030f0000047ab9 */ /* 0x000fe40000000800 */
[----:B------:R-:W-:-:S13]  /*29c80*/  ISETP.GE.OR P1, PT, R5, UR4, !P0 ;  /* 0x0000000405007c0c */ /* 0x000fda000c726670 */
[----:B------:R-:W0:Y:S01]  /*29c90*/  @!P1 LDC.64 R2, c[0x0][0xc80] ;  /* 0x00032000ff029b82 */ /* 0x000e220000000a00 */
[----:B------:R-:W-:Y:S01]  /*29ca0*/  MOV R11, RZ ;  /* 0x000000ff000b7202 */ /* 0x000fe20000000f00 */
[----:B------:R-:W-:Y:S02]  /*29cb0*/  IMAD.MOV.U32 R4, RZ, RZ, R14 ;  /* 0x000000ffff047224 */ /* 0x000fe400078e000e */
[----:B0-----:R-:W-:-:S06]  /*29cc0*/  @!P1 IMAD.WIDE R2, R5, 0x4, R2 ;  /* 0x0000000405029825 */ /* 0x001fcc00078e0202 */
[----:B------:R-:W2:Y:S01]  /*29cd0*/  @!P1 LDG.E R2, desc[UR54][R2.64] ;  /* 0x0000003602029981 */ /* 0x000ea2000c1e1900 */
[----:B------:R-:W-:Y:S01]  /*29ce0*/  IMAD.MOV.U32 R5, RZ, RZ, RZ ;  /* 0x000000ffff057224 */ /* 0x000fe200078e00ff */
        /* <DEDUP_REMOVED lines=10> */
.L_x_2312:
[----:B------:R-:W-:Y:S01]  /*29d90*/  IMAD.MOV.U32 R12, RZ, RZ, 0x2 ;  /* 0x00000002ff0c7424 */ /* 0x000fe200078e00ff */
[----:B------:R-:W-:-:S05]  /*29da0*/  SEL R6, R14, RZ, P1 ;  /* 0x000000ff0e067207 */ /* 0x000fca0000800000 */
[----:B------:R-:W-:-:S04]  /*29db0*/  IMAD.IADD R6, R5, 0x1, R6 ;  /* 0x0000000105067824 */ /* 0x000fc800078e0206 */
[----:B------:R-:W-:-:S07]  /*29dc0*/  IMAD.MOV.U32 R13, RZ, RZ, R6 ;  /* 0x000000ffff0d7224 */ /* 0x000fce00078e0006 */
[----:B------:R-:W-:Y:S05]  /*29dd0*/  WARPSYNC.COLLECTIVE R15, `(.L_x_2313) ;  /* 0x000000000f087348 */ /* 0x000fea0003c00000 */
[----:B------:R0:W1:Y:S02]  /*29de0*/  SHFL.UP P6, R14, R13, R12, R11 ;  /* 0x0400000c0d0e7389 */ /* 0x00006400000c000b */
[----:B01----:R-:W-:Y:S01]  /*29df0*/  ENDCOLLECTIVE ;  /* 0x000000000000791b */ /* 0x003fe20003800000 */
.L_x_2313:
[----:B------:R-:W-:Y:S02]  /*29e00*/  MOV R12, 0x4 ;  /* 0x00000004000c7802 */ /* 0x000fe40000000f00 */
[----:B------:R-:W-:-:S05]  /*29e10*/  SEL R7, R14, RZ, P2 ;  /* 0x000000ff0e077207 */ /* 0x000fca0001000000 */
[----:B------:R-:W-:-:S04]  /*29e20*/  IMAD.IADD R7, R6, 0x1, R7 ;  /* 0x0000000106077824 */ /* 0x000fc800078e0207 */
[----:B------:R-:W-:-:S07]  /*29e30*/  IMAD.MOV.U32 R13, RZ, RZ, R7 ;  /* 0x000000ffff0d7224 */ /* 0x000fce00078e0007 */
[----:B------:R-:W-:Y:S05]  /*29e40*/  WARPSYNC.COLLECTIVE R15, `(.L_x_2314) ;  /* 0x000000000f087348 */ /* 0x000fea0003c00000 */
[----:B------:R0:W1:Y:S02]  /*29e50*/  SHFL.UP P6, R14, R13, R12, R11 ;  /* 0x0400000c0d0e7389 */ /* 0x00006400000c000b */
[----:B01----:R-:W-:Y:S01]  /*29e60*/  ENDCOLLECTIVE ;  /* 0x000000000000791b */ /* 0x003fe20003800000 */
.L_x_2314:
[----:B------:R-:W-:Y:S01]  /*29e70*/  IMAD.MOV.U32 R12, RZ, RZ, 0x8 ;  /* 0x00000008ff0c7424 */ /* 0x000fe200078e00ff */
[----:B------:R-:W-:-:S05]  /*29e80*/  SEL R2, R14, RZ, P3 ;  /* 0x000000ff0e027207 */ /* 0x000fca0001800000 */
[----:B------:R-:W-:-:S04]  /*29e90*/  IMAD.IADD R2, R7, 0x1, R2 ;  /* 0x0000000107027824 */ /* 0x000fc800078e0202 */
[----:B------:R-:W-:-:S07]  /*29ea0*/  IMAD.MOV.U32 R13, RZ, RZ, R2 ;  /* 0x000000ffff0d7224 */ /* 0x000fce00078e0002 */
[----:B------:R-:W-:Y:S05]  /*29eb0*/  WARPSYNC.COLLECTIVE R15, `(.L_x_2315) ;  /* 0x000000000f087348 */ /* 0x000fea0003c00000 */
[----:B------:R0:W1:Y:S02]  /*29ec0*/  SHFL.UP P6, R14, R13, R12, R11 ;  /* 0x0400000c0d0e7389 */ /* 0x00006400000c000b */
[----:B01----:R-:W-:Y:S01]  /*29ed0*/  ENDCOLLECTIVE ;  /* 0x000000000000791b */ /* 0x003fe20003800000 */
.L_x_2315:
[----:B------:R-:W-:Y:S02]  /*29ee0*/  MOV R12, 0x10 ;  /* 0x00000010000c7802 */ /* 0x000fe40000000f00 */
[----:B------:R-:W-:-:S05]  /*29ef0*/  SEL R3, R14, RZ, P4 ;  /* 0x000000ff0e037207 */ /* 0x000fca0002000000 */
[----:B------:R-:W-:-:S04]  /*29f00*/  IMAD.IADD R3, R2, 0x1, R3 ;  /* 0x0000000102037824 */ /* 0x000fc800078e0203 */
[----:B------:R-:W-:-:S07]  /*29f10*/  IMAD.MOV.U32 R13, RZ, RZ, R3 ;  /* 0x000000ffff0d7224 */ /* 0x000fce00078e0003 */
[----:B------:R-:W-:Y:S05]  /*29f20*/  WARPSYNC.COLLECTIVE R15, `(.L_x_2316) ;  /* 0x000000000f087348 */ /* 0x000fea0003c00000 */
[----:B------:R0:W1:Y:S02]  /*29f30*/  SHFL.UP P6, R14, R13, R12, R11 ;  /* 0x0400000c0d0e7389 */ /* 0x00006400000c000b */
[----:B01----:R-:W-:Y:S01]  /*29f40*/  ENDCOLLECTIVE ;  /* 0x000000000000791b */ /* 0x003fe20003800000 */
.L_x_2316:
        /* <DEDUP_REMOVED lines=8> */
.L_x_2317:
[----:B------:R-:W-:Y:S05]  /*29fd0*/  BRA `(.L_x_2318) ;  /* 0xffffff8c00547947 */ /* 0x000fea000383ffff */
.L_x_2068:
[----:B------:R-:W-:Y:S01]  /*29fe0*/  BSSY B0, `(.L_x_2319) ;  /* 0x0000008000007945 */ /* 0x000fe20003800000 */
[----:B-----5:R-:W-:Y:S01]  /*29ff0*/  IMAD.MOV.U32 R13, RZ, RZ, R5 ;  /* 0x000000ffff0d7224 */ /* 0x020fe200078e0005 */
[----:B------:R-:W-:Y:S01]  /*2a000*/  MOV R12, 0x1 ;  /* 0x00000001000c7802 */ /* 0x000fe20000000f00 */
[----:B------:R-:W-:Y:S02]  /*2a010*/  IMAD.MOV.U32 R11, RZ, RZ, RZ ;  /* 0x000000ffff0b7224 */ /* 0x000fe400078e00ff */
[----:B------:R-:W-:-:S07]  /*2a020*/  IMAD.MOV.U32 R15, RZ, RZ, -0x1 ;  /* 0xffffffffff0f7424 */ /* 0x000fce00078e00ff */
[----:B012---:R-:W-:Y:S05]  /*2a030*/  WARPSYNC.COLLECTIVE R15, `(.L_x_2320) ;  /* 0x000000000f087348 */ /* 0x007fea0003c00000 */
[----:B------:R3:W4:Y:S02]  /*2a040*/  SHFL.UP P6, R14, R13, R12, R11 ;  /* 0x0400000c0d0e7389 */ /* 0x00072400000c000b */
[----:B01234-:R-:W-:Y:S01]  /*2a050*/  ENDCOLLECTIVE ;  /* 0x000000000000791b */ /* 0x01ffe20003800000 */
.L_x_2320:
[----:B------:R-:W-:Y:S05]  /*2a060*/  BSYNC B0 ;  /* 0x0000000000007941 */ /* 0x000fea0003800000 */
.L_x_2319:
[----:B------:R-:W-:Y:S01]  /*2a070*/  SEL R14, R14, RZ, P1 ;  /* 0x000000ff0e0e7207 */ /* 0x000fe20000800000 */
[----:B------:R-:W-:Y:S01]  /*2a080*/  IMAD.MOV.U32 R12, RZ, RZ, 0x2 ;  /* 0x00000002ff0c7424 */ /* 0x000fe200078e00ff */
[----:B------:R-:W-:Y:S01]  /*2a090*/  MOV R15, 0xffffffff ;  /* 0xffffffff000f7802 */ /* 0x000fe20000000f00 */
[----:B------:R-:W-:Y:S02]  /*2a0a0*/  IMAD.MOV.U32 R11, RZ, RZ, RZ ;  /* 0x000000ffff0b7224 */ /* 0x000fe400078e00ff */
[----:B------:R-:W-:-:S07]  /*2a0b0*/  IMAD.IADD R13, R5, 0x1, R14 ;  /* 0x00000001050d7824 */ /* 0x000fce00078e020e */
[----:B------:R-:W-:Y:S05]  /*2a0c0*/  WARPSYNC.COLLECTIVE R15, `(.L_x_2321) ;  /* 0x000000000f087348 */ /* 0x000fea0003c00000 */
[----:B------:R0:W1:Y:S02]  /*2a0d0*/  SHFL.UP P6, R14, R13, R12, R11 ;  /* 0x0400000c0d0e7389 */ /* 0x00006400000c000b */
[----:B01----:R-:W-:Y:S01]  /*2a0e0*/  ENDCOLLECTIVE ;  /* 0x000000000000791b */ /* 0x003fe20003800000 */
.L_x_2321:
[----:B------:R-:W-:Y:S01]  /*2a0f0*/  IMAD.MOV.U32 R12, RZ, RZ, 0x4 ;  /* 0x00000004ff0c7424 */ /* 0x000fe200078e00ff */
[----:B------:R-:W-:-:S05]  /*2a100*/  SEL R2, R14, RZ, P2 ;  /* 0x000000ff0e027207 */ /* 0x000fca0001000000 */
[----:B------:R-:W-:-:S04]  /*2a110*/  IMAD.IADD R2, R13, 0x1, R2 ;  /* 0x000000010d027824 */ /* 0x000fc800078e0202 */
[----:B------:R-:W-:-:S07]  /*2a120*/  IMAD.MOV.U32 R13, RZ, RZ, R2 ;  /* 0x000000ffff0d7224 */ /* 0x000fce00078e0002 */
[----:B------:R-:W-:Y:S05]  /*2a130*/  WARPSYNC.COLLECTIVE R15, `(.L_x_2322) ;  /* 0x000000000f087348 */ /* 0x000fea0003c00000 */
[----:B------:R0:W1:Y:S02]  /*2a140*/  SHFL.UP P6, R14, R13, R12, R11 ;  /* 0x0400000c0d0e7389 */ /* 0x00006400000c000b */
[----:B01----:R-:W-:Y:S01]  /*2a150*/  ENDCOLLECTIVE ;  /* 0x000000000000791b */ /* 0x003fe20003800000 */
.L_x_2322:
[----:B------:R-:W-:Y:S02]  /*2a160*/  MOV R12, 0x8 ;  /* 0x00000008000c7802 */ /* 0x000fe40000000f00 */
[----:B------:R-:W-:-:S05]  /*2a170*/  SEL R3, R14, RZ, P3 ;  /* 0x000000ff0e037207 */ /* 0x000fca0001800000 */
[----:B------:R-:W-:-:S04]  /*2a180*/  IMAD.IADD R3, R2, 0x1, R3 ;  /* 0x0000000102037824 */ /* 0x000fc800078e0203 */
[----:B------:R-:W-:-:S07]  /*2a190*/  IMAD.MOV.U32 R13, RZ, RZ, R3 ;  /* 0x000000ffff0d7224 */ /* 0x000fce00078e0003 */
[----:B------:R-:W-:Y:S05]  /*2a1a0*/  WARPSYNC.COLLECTIVE R15, `(.L_x_2323) ;  /* 0x000000000f087348 */ /* 0x000fea0003c00000 */
[----:B------:R0:W1:Y:S02]  /*2a1b0*/  SHFL.UP P6, R14, R13, R12, R11 ;  /* 0x0400000c0d0e7389 */ /* 0x00006400000c000b */
[----:B01----:R-:W-:Y:S01]  /*2a1c0*/  ENDCOLLECTIVE ;  /* 0x000000000000791b */ /* 0x003fe20003800000 */
.L_x_2323:
[----:B------:R-:W-:Y:S01]  /*2a1d0*/  IMAD.MOV.U32 R12, RZ, RZ, 0x10 ;  /* 0x00000010ff0c7424 */ /* 0x000fe200078e00ff */
[----:B------:R-:W-:-:S05]  /*2a1e0*/  SEL R4, R14, RZ, P4 ;  /* 0x000000ff0e047207 */ /* 0x000fca0002000000 */
[----:B------:R-:W-:-:S04]  /*2a1f0*/  IMAD.IADD R4, R3, 0x1, R4 ;  /* 0x0000000103047824 */ /* 0x000fc800078e0204 */
[----:B------:R-:W-:-:S07]  /*2a200*/  IMAD.MOV.U32 R13, RZ, RZ, R4 ;  /* 0x000000ffff0d7224 */ /* 0x000fce00078e0004 */
[----:B------:R-:W-:Y:S05]  /*2a210*/  WARPSYNC.COLLECTIVE R15, `(.L_x_2324) ;  /* 0x000000000f087348 */ /* 0x000fea0003c00000 */
[----:B------:R0:W1:Y:S02]  /*2a220*/  SHFL.UP P6, R14, R13, R12, R11 ;  /* 0x0400000c0d0e7389 */ /* 0x00006400000c000b */
[----:B01----:R-:W-:Y:S01]  /*2a230*/  ENDCOLLECTIVE ;  /* 0x000000000000791b */ /* 0x003fe20003800000 */
.L_x_2324:
        /* <DEDUP_REMOVED lines=8> */
.L_x_2325:
[----:B------:R-:W-:Y:S05]  /*2a2c0*/  BRA `(.L_x_2326) ;  /* 0xffffff8c00347947 */ /* 0x000fea000383ffff */
.L_x_2070:
[----:B------:R-:W-:Y:S01]  /*2a2d0*/  BSSY B0, `(.L_x_2327) ;  /* 0x0000006000007945 */ /* 0x000fe20003800000 */
[----:B------:R-:W-:Y:S01]  /*2a2e0*/  PLOP3.LUT P6, PT, P6, PT, PT, 0x8, 0x0 ;  /* 0x000000000000781c */ /* 0x000fe200037ce170 */
[----:B------:R-:W-:-:S12]  /*2a2f0*/  IMAD.MOV.U32 R15, RZ, RZ, -0x1 ;  /* 0xffffffffff0f7424 */ /* 0x000fd800078e00ff */
[----:B01----:R-:W-:Y:S05]  /*2a300*/  WARPSYNC.COLLECTIVE R15, `(.L_x_2328) ;  /* 0x000000000f087348 */ /* 0x003fea0003c00000 */
[----:B------:R-:W-:Y:S01]  /*2a310*/  VOTE.ANY R14, PT, P6 ;  /* 0x00000000000e7806 */ /* 0x000fe200030e0100 */
[----:B01----:R-:W-:Y:S06]  /*2a320*/  ENDCOLLECTIVE ;  /* 0x000000000000791b */ /* 0x003fec0003800000 */
.L_x_2328:
[----:B------:R-:W-:Y:S05]  /*2a330*/  BSYNC B0 ;  /* 0x0000000000007941 */ /* 0x000fea0003800000 */
.L_x_2327:
[----:B------:R-:W-:Y:S01]  /*2a340*/  IMAD.MOV.U32 R2, RZ, RZ, R14 ;  /* 0x000000ffff027224 */ /* 0x000fe200078e000e */
[----:B------:R-:W-:Y:S01]  /*2a350*/  MOV R11, 0x1f ;  /* 0x0000001f000b7802 */ /* 0x000fe20000000f00 */
[----:B------:R-:W-:Y:S02]  /*2a360*/  IMAD.MOV.U32 R13, RZ, RZ, R5 ;  /* 0x000000ffff0d7224 */ /* 0x000fe400078e0005 */
[----:B------:R-:W0:Y:S01]  /*2a370*/  POPC R4, R2 ;  /* 0x0000000200047309 */ /* 0x000e220000000000 */
[----:B------:R-:W-:Y:S02]  /*2a380*/  IMAD.MOV.U32 R15, RZ, RZ, -0x1 ;  /* 0xffffffffff0f7424 */ /* 0x000fe400078e00ff */
[----:B0-----:R-:W-:-:S07]  /*2a390*/  IMAD.MOV.U32 R12, RZ, RZ, R4 ;  /* 0x000000ffff0c7224 */ /* 0x001fce00078e0004 */
[----:B------:R-:W-:Y:S05]  /*2a3a0*/  WARPSYNC.COLLECTIVE R15, `(.L_x_2329) ;  /* 0x000000000f087348 */ /* 0x000fea0003c00000 */
[----:B------:R0:W1:Y:S02]  /*2a3b0*/  SHFL.IDX P6, R14, R13, R12, R11 ;  /* 0x0000000c0d0e7389 */ /* 0x00006400000c000b */
[----:B01----:R-:W-:Y:S01]  /*2a3c0*/  ENDCOLLECTIVE ;  /* 0x000000000000791b */ /* 0x003fe20003800000 */
.L_x_2329:
[----:B------:R-:W-:Y:S01]  /*2a3d0*/  IMAD.MOV.U32 R5, RZ, RZ, R14 ;  /* 0x000000ffff057224 */ /* 0x000fe200078e000e */
[----:B------:R-:W-:Y:S06]  /*2a3e0*/  BRA `(.L_x_2330) ;  /* 0xffffff8c00247947 */ /* 0x000fec000383ffff */
.L_x_2072:
[----:B------:R-:W-:Y:S01]  /*2a3f0*/  BSSY B0, `(.L_x_2331) ;  /* 0x0000007000007945 */ /* 0x000fe20003800000 */
[----:B------:R-:W-:Y:S02]  /*2a400*/  IMAD.MOV.U32 R13, RZ, RZ, R6 ;  /* 0x000000ffff0d7224 */ /* 0x000fe400078e0006 */
[----:B------:R-:W-:Y:S02]  /*2a410*/  IMAD.MOV.U32 R11, RZ, RZ, 0x1f ;  /* 0x0000001fff0b7424 */ /* 0x000fe400078e00ff */
[----:B------:R-:W-:-:S07]  /*2a420*/  IMAD.MOV.U32 R15, RZ, RZ, -0x1 ;  /* 0xffffffffff0f7424 */ /* 0x000fce00078e00ff */
[----:B0123--:R-:W-:Y:S05]  /*2a430*/  WARPSYNC.COLLECTIVE R15, `(.L_x_2332) ;  /* 0x000000000f087348 */ /* 0x00ffea0003c00000 */
[----:B------:R4:W0:Y:S02]  /*2a440*/  SHFL.IDX P6, R14, R13, R12, R11 ;  /* 0x0000000c0d0e7389 */ /* 0x00082400000c000b */
[----:B01234-:R-:W-:Y:S01]  /*2a450*/  ENDCOLLECTIVE ;  /* 0x000000000000791b */ /* 0x01ffe20003800000 */
.L_x_2332:
[----:B------:R-:W-:Y:S05]  /*2a460*/  BSYNC B0 ;  /* 0x0000000000007941 */ /* 0x000fea0003800000 */
.L_x_2331:
[----:B------:R-:W-:Y:S05]  /*2a470*/  BRA `(.L_x_2071) ;  /* 0xffffff8c001c7947 */ /* 0x000fea000383ffff */
.L_x_2076:
[----:B0-----:R0:W2:Y:S02]  /*2a480*/  SYNCS.PHASECHK.TRANS64.TRYWAIT P0, [R7+URZ+0x28820], R0 ;  /* 0x02882000070075a7 */ /* 0x0010a4000800017f */
[----:B--2---:R-:W-:Y:S05]  /*2a490*/  @!P0 NANOSLEEP.SYNCS 0x989680 ;  /* 0x009896800000895d */ /* 0x004fea0003900000 */
[----:B------:R-:W2:Y:S02]  /*2a4a0*/  @!P0 SYNCS.PHASECHK.TRANS64 P0, [R7+URZ+0x28820], R0 ;  /* 0x02882000070085a7 */ /* 0x000ea4000800007f */
[----:B--2---:R-:W-:Y:S05]  /*2a4b0*/  @!P0 BRA `(.L_x_2076) ;  /* 0xfffffffc00f08947 */ /* 0x004fea000383ffff */
[----:B------:R-:W-:Y:S05]  /*2a4c0*/  BRA `(.L_x_2333) ;  /* 0xffffff9000947947 */ /* 0x000fea000383ffff */
.L_x_2077:
[----:B------:R-:W2:Y:S01]  /*2a4d0*/  S2R R2, SR_TID.X ;  /* 0x0000000000027919 */ /* 0x000ea20000002100 */
[----:B------:R-:W-:Y:S01]  /*2a4e0*/  BSSY B0, `(.L_x_2334) ;  /* 0x000000a000007945 */ /* 0x000fe20003800000 */
[----:B------:R-:W-:Y:S02]  /*2a4f0*/  IMAD.MOV.U32 R12, RZ, RZ, RZ ;  /* 0x000000ffff0c7224 */ /* 0x000fe400078e00ff */
[----:B------:R-:W-:Y:S02]  /*2a500*/  IMAD.MOV.U32 R11, RZ, RZ, 0x1f ;  /* 0x0000001fff0b7424 */ /* 0x000fe400078e00ff */
[----:B------:R-:W-:Y:S01]  /*2a510*/  IMAD.MOV.U32 R15, RZ, RZ, -0x1 ;  /* 0xffffffffff0f7424 */ /* 0x000fe200078e00ff */
[----:B--2---:R-:W-:-:S04]  /*2a520*/  SHF.R.U32.HI R2, RZ, 0x5, R2 ;  /* 0x00000005ff027819 */ /* 0x004fc80000011602 */
[----:B------:R-:W-:-:S04]  /*2a530*/  LOP3.LUT R2, R2, 0x3, RZ, 0xc0, !PT ;  /* 0x0000000302027812 */ /* 0x000fc800078ec0ff */
[----:B------:R-:W-:-:S07]  /*2a540*/  MOV R13, R2 ;  /* 0x00000002000d7202 */ /* 0x000fce0000000f00 */
[----:B01-3--:R-:W-:Y:S05]  /*2a550*/  WARPSYNC.COLLECTIVE R15, `(.L_x_2335) ;  /* 0x000000000f087348 */ /* 0x00bfea0003c00000 */
[----:B------:R2:W4:Y:S02]  /*2a560*/  SHFL.IDX P6, R14, R13, R12, R11 ;  /* 0x0000000c0d0e7389 */ /* 0x00052400000c000b */
[----:B01234-:R-:W-:Y:S01]  /*2a570*/  ENDCOLLECTIVE ;  /* 0x000000000000791b */ /* 0x01ffe20003800000 */
.L_x_2335:
[----:B------:R-:W-:Y:S05]  /*2a580*/  BSYNC B0 ;  /* 0x0000000000007941 */ /* 0x000fea0003800000 */
.L_x_2334:
[----:B------:R-:W-:Y:S05]  /*2a590*/  BRA `(.L_x_2336) ;  /* 0xffffff90007c7947 */ /* 0x000fea000383ffff */
.L_x_2078:
[----:B------:R-:W-:Y:S01]  /*2a5a0*/  BSSY B0, `(.L_x_2337) ;  /* 0x0000006000007945 */ /* 0x000fe20003800000 */
[----:B------:R-:W-:-:S07]  /*2a5b0*/  IMAD.MOV.U32 R15, RZ, RZ, -0x1 ;  /* 0xffffffffff0f7424 */ /* 0x000fce00078e00ff */
[----:B01-3--:R-:W-:Y:S05]  /*2a5c0*/  WARPSYNC.COLLECTIVE R15, `(.L_x_2338) ;  /* 0x000000000f0c7348 */ /* 0x00bfea0003c00000 */
[----:B------:R-:W-:Y:S02]  /*2a5d0*/  ELECT P6, UR62, PT ;  /* 0x00000000003e782f */ /* 0x000fe400038c0000 */
[----:B------:R-:W-:Y:S01]  /*2a5e0*/  MOV R14, UR62 ;  /* 0x0000003e000e7c02 */ /* 0x000fe20008000f00 */
[----:B01-3--:R-:W-:Y:S10]  /*2a5f0*/  ENDCOLLECTIVE ;  /* 0x000000000000791b */ /* 0x00bff40003800000 */
.L_x_2338:
[----:B------:R-:W-:Y:S05]  /*2a600*/  BSYNC B0 ;  /* 0x0000000000007941 */ /* 0x000fea0003800000 */
.L_x_2337:
[----:B------:R-:W-:Y:S05]  /*2a610*/  BRA `(.L_x_2339) ;  /* 0xffffff9000707947 */ /* 0x000fea000383ffff */
.L_x_2080:
[----:B0-----:R0:W2:Y:S02]  /*2a620*/  SYNCS.PHASECHK.TRANS64.TRYWAIT P1, [R5+URZ+0x28840], R0 ;  /* 0x02884000050075a7 */ /* 0x0010a4000802017f */
[----:B--2---:R-:W-:Y:S05]  /*2a630*/  @!P1 NANOSLEEP.SYNCS 0x989680 ;  /* 0x009896800000995d */ /* 0x004fea0003900000 */
[----:B------:R-:W2:Y:S02]  /*2a640*/  @!P1 SYNCS.PHASECHK.TRANS64 P1, [R5+URZ+0x28840], R0 ;  /* 0x02884000050095a7 */ /* 0x000ea4000802007f */
[----:B--2---:R-:W-:Y:S05]  /*2a650*/  @!P1 BRA `(.L_x_2080) ;  /* 0xfffffffc00f09947 */ /* 0x004fea000383ffff */
[----:B------:R-:W-:Y:S05]  /*2a660*/  BRA `(.L_x_2340) ;  /* 0xffffff9000907947 */ /* 0x000fea000383ffff */
.L_x_2082:
[----:B--2---:R2:W4:Y:S02]  /*2a670*/  SYNCS.PHASECHK.TRANS64.TRYWAIT P1, [R3+URZ+0x28840], R2 ;  /* 0x02884002030075a7 */ /* 0x004524000802017f */
[----:B----4-:R-:W-:Y:S05]  /*2a680*/  @!P1 NANOSLEEP.SYNCS 0x989680 ;  /* 0x009896800000995d */ /* 0x010fea0003900000 */
[----:B------:R-:W4:Y:S02]  /*2a690*/  @!P1 SYNCS.PHASECHK.TRANS64 P1, [R3+URZ+0x28840], R2 ;  /* 0x02884002030095a7 */ /* 0x000f24000802007f */
[----:B----4-:R-:W-:Y:S05]  /*2a6a0*/  @!P1 BRA `(.L_x_2082) ;  /* 0xfffffffc00f09947 */ /* 0x010fea000383ffff */
[----:B------:R-:W-:Y:S05]  /*2a6b0*/  BRA `(.L_x_2341) ;  /* 0xffffff90009c7947 */ /* 0x000fea000383ffff */
.L_x_2084:
[----:B----4-:R4:W0:Y:S02]  /*2a6c0*/  SYNCS.PHASECHK.TRANS64.TRYWAIT P1, [R5+URZ+0x28860], R0 ;  /* 0x02886000050075a7 */ /* 0x010824000802017f */
[----:B0-----:R-:W-:Y:S05]  /*2a6d0*/  @!P1 NANOSLEEP.SYNCS 0x989680 ;  /* 0x009896800000995d */ /* 0x001fea0003900000 */
[----:B------:R-:W0:Y:S02]  /*2a6e0*/  @!P1 SYNCS.PHASECHK.TRANS64 P1, [R5+URZ+0x28860], R0 ;  /* 0x02886000050095a7 */ /* 0x000e24000802007f */
[----:B0-----:R-:W-:Y:S05]  /*2a6f0*/  @!P1 BRA `(.L_x_2084) ;  /* 0xfffffffc00f09947 */ /* 0x001fea000383ffff */
[----:B------:R-:W-:Y:S05]  /*2a700*/  BRA `(.L_x_2342) ;  /* 0xffffff9000987947 */ /* 0x000fea000383ffff */
.L_x_2343:
        /* <DEDUP_REMOVED lines=15> */
.L_x_3483:


//--------------------- .text._ZN7cutlass13device_kernelIN5flash11enable_sm90INS1_16FlashAttnFwdSm90INS1_25CollectiveMainloopFwdSm90ILi2EN4cute5tupleIJNS5_1CILi1EEES8_S8_EEENS6_IJNS7_ILi128EEESA_SA_EEELi128ENS_6half_tEfNS_4arch4Sm90ELb1ELb0ELb0ELb0ELb1ELb0ELb0ELb1ELb1ELb1ELb0ELb0EEENS1_21CollectiveEpilogueFwdISB_S9_SC_SE_Li256ELb0ELb1ELb0ELb0EEENS1_30DynamicPersistentTileSchedulerILi256ELi128ELb0ELb1ELb1EEEEEEEEEvNT_6ParamsE --------------------------
	.section	.text._ZN7cutlass13device_kernelIN5flash11enable_sm90INS1_16FlashAttnFwdSm90INS1_25CollectiveMainloopFwdSm90ILi2EN4cute5tupleIJNS5_1CILi1EEES8_S8_EEENS6_IJNS7_ILi128EEESA_SA_EEELi128ENS_6half_tEfNS_4arch4Sm90ELb1ELb0ELb0ELb0ELb1ELb0ELb0ELb1ELb1ELb1ELb0ELb0EEENS1_21CollectiveEpilogueFwdISB_S9_SC_SE_Li256ELb0ELb1ELb0ELb0EEENS1_30DynamicPersistentTileSchedulerILi256ELi128ELb0ELb1ELb1EEEEEEEEEvNT_6ParamsE,"ax",@progbits
	.align	128
.text._ZN7cutlass13device_kernelIN5flash11enable_sm90INS1_16FlashAttnFwdSm90INS1_25CollectiveMainloopFwdSm90ILi2EN4cute5tupleIJNS5_1CILi1EEES8_S8_EEENS6_IJNS7_ILi128EEESA_SA_EEELi128ENS_6half_tEfNS_4arch4Sm90ELb1ELb0ELb0ELb0ELb1ELb0ELb0ELb1ELb1ELb1ELb0ELb0EEENS1_21CollectiveEpilogueFwdISB_S9_SC_SE_Li256ELb0ELb1ELb0ELb0EEENS1_30DynamicPersistentTileSchedulerILi256ELi128ELb0ELb1ELb1EEEEEEEEEvNT_6ParamsE:
        .type           _ZN7cutlass13device_kernelIN5flash11enable_sm90INS1_16FlashAttnFwdSm90INS1_25CollectiveMainloopFwdSm90ILi2EN4cute5tupleIJNS5_1CILi1EEES8_S8_EEENS6_IJNS7_ILi128EEESA_SA_EEELi128ENS_6half_tEfNS_4arch4Sm90ELb1ELb0ELb0ELb0ELb1ELb0ELb0ELb1ELb1ELb1ELb0ELb0EEENS1_21CollectiveEpilogueFwdISB_S9_SC_SE_Li256ELb0ELb1ELb0ELb0EEENS1_30DynamicPersistentTileSchedulerILi256ELi128ELb0ELb1ELb1EEEEEEEEEvNT_6ParamsE,@function
        .size           _ZN7cutlass13device_kernelIN5flash11enable_sm90INS1_16FlashAttnFwdSm90INS1_25CollectiveMainloopFwdSm90ILi2EN4cute5tupleIJNS5_1CILi1EEES8_S8_EEENS6_IJNS7_ILi128EEESA_SA_EEELi128ENS_6half_tEfNS_4arch4Sm90ELb1ELb0ELb0ELb0ELb1ELb0ELb0ELb1ELb1ELb1ELb0ELb0EEENS1_21CollectiveEpilogueFwdISB_S9_SC_SE_Li256ELb0ELb1ELb0ELb0EEENS1_30DynamicPersistentTileSchedulerILi256ELi128ELb0ELb1ELb1EEEEEEEEEvNT_6ParamsE,(.L_x_3484 - _ZN7cutlass13device_kernelIN5flash11enable_sm90INS1_16FlashAttnFwdSm90INS1_25CollectiveMainloopFwdSm90ILi2EN4cute5tupleIJNS5_1CILi1EEES8_S8_EEENS6_IJNS7_ILi128EEESA_SA_EEELi128ENS_6half_tEfNS_4arch4Sm90ELb1ELb0ELb0ELb0ELb1ELb0ELb0ELb1ELb1ELb1ELb0ELb0EEENS1_21CollectiveEpilogueFwdISB_S9_SC_SE_Li256ELb0ELb1ELb0ELb0EEENS1_30DynamicPersistentTileSchedulerILi256ELi128ELb0ELb1ELb1EEEEEEEEEvNT_6ParamsE)
        .other          _ZN7cutlass13device_kernelIN5flash11enable_sm90INS1_16FlashAttnFwdSm90INS1_25CollectiveMainloopFwdSm90ILi2EN4cute5tupleIJNS5_1CILi1EEES8_S8_EEENS6_IJNS7_ILi128EEESA_SA_EEELi128ENS_6half_tEfNS_4arch4Sm90ELb1ELb0ELb0ELb0ELb1ELb0ELb0ELb1ELb1ELb1ELb0ELb0EEENS1_21CollectiveEpilogueFwdISB_S9_SC_SE_Li256ELb0ELb1ELb0ELb0EEENS1_30DynamicPersistentTileSchedulerILi256ELi128ELb0ELb1ELb1EEEEEEEEEvNT_6ParamsE,@"STO_CUDA_ENTRY STV_DEFAULT"
_ZN7cutlass13device_kernelIN5flash11enable_sm90INS1_16FlashAttnFwdSm90INS1_25CollectiveMainloopFwdSm90ILi2EN4cute5tupleIJNS5_1CILi1EEES8_S8_EEENS6_IJNS7_ILi128EEESA_SA_EEELi128ENS_6half_tEfNS_4arch4Sm90ELb1ELb0ELb0ELb0ELb1ELb0ELb0ELb1ELb1ELb1ELb0ELb0EEENS1_21CollectiveEpilogueFwdISB_S9_SC_SE_Li256ELb0ELb1ELb0ELb0EEENS1_30DynamicPersistentTileSchedulerILi256ELi128ELb0ELb1ELb1EEEEEEEEEvNT_6ParamsE:
        /* <DEDUP_REMOVED lines=44> */
.L_x_2344:
        /* <DEDUP_REMOVED lines=22> */
.L_x_2345:
        /* <DEDUP_REMOVED lines=18> */
.L_x_2346:
        /* <DEDUP_REMOVED lines=22> */
.L_x_2347:
        /* <DEDUP_REMOVED lines=23> */
.L_x_2348:
        /* <DEDUP_REMOVED lines=8> */
.L_x_2350:
        /* <DEDUP_REMOVED lines=21> */
[CC--:B------:R-:W-:Y:S02]  /*09e0*/  LEA.HI R4, R3.reuse, R190.reuse, RZ, 0x5 ;  /* 0x000000be03047211 */ /* 0x0c0fe400078f28ff */
[----:B------:R-:W-:Y:S02]  /*09f0*/  LOP3.LUT R5, R0, 0xffffff80, RZ, 0xc0, !PT ;  /* 0xffffff8000057812 */ /* 0x000fe400078ec0ff */
[----:B------:R-:W-:Y:S01]  /*0a00*/  LEA.HI R2, R3, R190, RZ, 0x4 ;  /* 0x000000be03027211 */ /* 0x000fe200078f20ff */
[----:B------:R-:W-:Y:S01]  /*0a10*/  IMAD.SHL.U32 R4, R4, 0x20, RZ ;  /* 0x0000002004047824 */ /* 0x000fe200078e00ff */
[----:B------:R-:W-:Y:S01]  /*0a20*/  SHF.R.S32.HI R185, RZ, 0x7, R0 ;  /* 0x00000007ffb97819 */ /* 0x000fe20000011400 */
[----:B------:R-:W-:Y:S01]  /*0a30*/  IMAD.IADD R184, R190, 0x1, -R5 ;  /* 0x00000001beb87824 */ /* 0x000fe200078e0a05 */
[----:B------:R-:W-:-:S02]  /*0a40*/  SHF.R.S32.HI R7, RZ, 0x4, R2 ;  /* 0x00000004ff077819 */ /* 0x000fc40000011402 */
[----:B------:R-:W-:Y:S02]  /*0a50*/  LOP3.LUT R5, R2, 0x3fffff0, RZ, 0xc0, !PT ;  /* 0x03fffff002057812 */ /* 0x000fe400078ec0ff */
[----:B------:R-:W-:Y:S02]  /*0a60*/  LOP3.LUT R4, R4, 0xfffffc00, RZ, 0xc0, !PT ;  /* 0xfffffc0004047812 */ /* 0x000fe400078ec0ff */
[----:B------:R-:W-:Y:S01]  /*0a70*/  LEA.HI R2, R2, R7, RZ, 0x1 ;  /* 0x0000000702027211 */ /* 0x000fe200078f08ff */
[----:B------:R-:W-:Y:S01]  /*0a80*/  IMAD.IADD R5, R190, 0x1, -R5 ;  /* 0x00000001be057824 */ /* 0x000fe200078e0a05 */
[----:B------:R-:W-:Y:S02]  /*0a90*/  SHF.R.S32.HI R9, RZ, 0x1f, R184 ;  /* 0x0000001fff097819 */ /* 0x000fe400000114b8 */
[----:B------:R-:W-:Y:S01]  /*0aa0*/  LOP3.LUT R2, R2, 0x1ffffffe, RZ, 0xc0, !PT ;  /* 0x1ffffffe02027812 */ /* 0x000fe200078ec0ff */
[----:B------:R-:W-:Y:S01]  /*0ab0*/  IMAD R5, R5, 0x40, R4 ;  /* 0x0000004005057824 */ /* 0x000fe200078e0204 */
[----:B------:R-:W-:-:S02]  /*0ac0*/  LEA.HI R4, R3, R190, RZ, 0x2 ;  /* 0x000000be03047211 */ /* 0x000fc400078f10ff */
[----:B------:R-:W-:Y:S01]  /*0ad0*/  LEA.HI R6, R9, R184, RZ, 0x2 ;  /* 0x000000b809067211 */ /* 0x000fe200078f10ff */
[----:B------:R-:W-:Y:S01]  /*0ae0*/  IMAD.IADD R2, R7, 0x1, -R2 ;  /* 0x0000000107027824 */ /* 0x000fe200078e0a02 */
[----:B------:R-:W-:Y:S02]  /*0af0*/  LOP3.LUT R7, R4, 0xfffffffc, RZ, 0xc0, !PT ;  /* 0xfffffffc04077812 */ /* 0x000fe400078ec0ff */
[--C-:B------:R-:W-:Y:S01]  /*0b00*/  SHF.R.S32.HI R8, RZ, 0x2, R6.reuse ;  /* 0x00000002ff087819 */ /* 0x100fe20000011406 */
[----:B------:R-:W-:Y:S01]  /*0b10*/  IMAD R187, R2, 0x8, R5 ;  /* 0x0000000802bb7824 */ /* 0x000fe200078e0205 */
[----:B------:R-:W-:Y:S01]  /*0b20*/  SHF.R.S32.HI R11, RZ, 0x1f, R6 ;  /* 0x0000001fff0b7819 */ /* 0x000fe20000011406 */
[----:B------:R-:W-:Y:S01]  /*0b30*/  IMAD.IADD R7, R190, 0x1, -R7 ;  /* 0x00000001be077824 */ /* 0x000fe200078e0a07 */
[----:B------:R-:W-:Y:S02]  /*0b40*/  LEA.HI R3, R3, R190, RZ, 0x3 ;  /* 0x000000be03037211 */ /* 0x000fe400078f18ff */
[----:B------:R-:W-:-:S02]  /*0b50*/  LEA.HI R11, R11, R8, RZ, 0x3 ;  /* 0x000000080b0b7211 */ /* 0x000fc400078f18ff */
[----:B------:R-:W-:Y:S02]  /*0b60*/  LEA.HI R2, R7, R7, RZ, 0x1 ;  /* 0x0000000707027211 */ /* 0x000fe400078f08ff */
[----:B------:R-:W-:Y:S02]  /*0b70*/  LOP3.LUT R19, R3, 0xfffffff8, RZ, 0xc0, !PT ;  /* 0xfffffff803137812 */ /* 0x000fe400078ec0ff */
[----:B------:R-:W-:Y:S02]  /*0b80*/  LOP3.LUT R11, R11, 0xfffffff8, RZ, 0xc0, !PT ;  /* 0xfffffff80b0b7812 */ /* 0x000fe400078ec0ff */
[----:B------:R-:W-:Y:S01]  /*0b90*/  LEA.HI R9, R9, R184, RZ, 0x5 ;  /* 0x000000b809097211 */ /* 0x000fe200078f28ff */
[----:B------:R-:W-:Y:S01]  /*0ba0*/  IMAD.IADD R19, R190, 0x1, -R19 ;  /* 0x00000001be137824 */ /* 0x000fe200078e0a13 */
[----:B------:R-:W-:Y:S01]  /*0bb0*/  LEA.HI R0, R0, R185, RZ, 0x1 ;  /* 0x000000b900007211 */ /* 0x000fe200078f08ff */
[----:B------:R-:W-:Y:S01]  /*0bc0*/  IMAD.IADD R8, R8, 0x1, -R11 ;  /* 0x0000000108087824 */ /* 0x000fe200078e0a0b */
[----:B------:R-:W-:-:S02]  /*0bd0*/  LOP3.LUT R2, R2, 0x1ffffffe, RZ, 0xc0, !PT ;  /* 0x1ffffffe02027812 */ /* 0x000fc400078ec0ff */
[----:B------:R-:W-:Y:S02]  /*0be0*/  SHF.R.S32.HI R9, RZ, 0x5, R9 ;  /* 0x00000005ff097819 */ /* 0x000fe40000011409 */
[----:B------:R-:W-:Y:S01]  /*0bf0*/  LOP3.LUT R0, R0, 0x3fffffe, RZ, 0xc0, !PT ;  /* 0x03fffffe00007812 */ /* 0x000fe200078ec0ff */
[----:B------:R-:W-:Y:S01]  /*0c00*/  IMAD.IADD R17, R7, 0x1, -R2 ;  /* 0x0000000107117824 */ /* 0x000fe200078e0a02 */
[----:B------:R-:W-:Y:S01]  /*0c10*/  LOP3.LUT R5, R6, 0x7ffffffc, RZ, 0xc0, !PT ;  /* 0x7ffffffc06057812 */ /* 0x000fe200078ec0ff */
[----:B------:R-:W-:Y:S01]  /*0c20*/  IMAD.SHL.U32 R2, R19, 0x8, RZ ;  /* 0x0000000813027824 */ /* 0x000fe200078e00ff */
[----:B------:R-:W-:Y:S01]  /*0c30*/  SHF.R.S32.HI R22, RZ, 0x3, R3 ;  /* 0x00000003ff167819 */ /* 0x000fe20000011403 */
[----:B------:R-:W-:Y:S02]  /*0c40*/  IMAD R9, R9, 0x10, R8 ;  /* 0x0000001009097824 */ /* 0x000fe400078e0208 */
[----:B------:R-:W-:Y:S01]  /*0c50*/  IMAD.IADD R0, R185, 0x1, -R0 ;  /* 0x00000001b9007824 */ /* 0x000fe200078e0a00 */
[----:B------:R-:W-:Y:S01]  /*0c60*/  SHF.R.S32.HI R189, RZ, 0x1f, R2 ;  /* 0x0000001fffbd7819 */ /* 0x000fe20000011402 */
[----:B------:R-:W-:-:S02]  /*0c70*/  VIADD R18, R2, 0x40 ;  /* 0x0000004002127836 */ /* 0x000fc40000000000 */
[----:B------:R-:W-:Y:S02]  /*0c80*/  IMAD R186, R0, 0x40, R9 ;  /* 0x0000004000ba7824 */ /* 0x000fe400078e0209 */
[----:B------:R-:W-:Y:S01]  /*0c90*/  IMAD.IADD R16, R184, 0x1, -R5 ;  /* 0x00000001b8107824 */ /* 0x000fe200078e0a05 */
[----:B------:R-:W-:Y:S01]  /*0ca0*/  SHF.R.S32.HI R188, RZ, 0x1f, R18 ;  /* 0x0000001fffbc7819 */ /* 0x000fe20000011412 */
[----:B------:R-:W-:-:S07]  /*0cb0*/  IMAD R17, R17, 0x8, R186 ;  /* 0x0000000811117824 */ /* 0x000fce00078e02ba */
.L_x_2407:
        /* <DEDUP_REMOVED lines=12> */
[----:B01234-:R-:W-:Y:S05]  /*0d80*/  @!P0 BRA `(.L_x_2351) ;  /* 0x0000000000208947 */ /* 0x01ffea0003800000 */
        /* <DEDUP_REMOVED lines=8> */
.L_x_2351:
[----:B------:R-:W-:Y:S01]  /*0e10*/  ULDC UR7, c[0x0][0xc54] ;  /* 0x0003150000077ab9 */ /* 0x000fe20000000800 */
[----:B------:R-:W-:Y:S01]  /*0e20*/  UMOV UR6, UR9 ;  /* 0x0000000900067c82 */ /* 0x000fe20008000000 */
[----:B------:R-:W-:-:S11]  /*0e30*/  UISETP.NE.AND UP0, UPT, UR7, 0x1, UPT ;  /* 0x000000010700788c */ /* 0x000fd6000bf05270 */
[----:B------:R-:W-:Y:S02]  /*0e40*/  @UP0 ULDC.64 UR10, c[0x0][0xc58] ;  /* 0x00031600000a0ab9 */ /* 0x000fe40000000a00 */
[----:B------:R-:W-:-:S04]  /*0e50*/  UIMAD.WIDE.U32 UR4, UR9, UR10, URZ ;  /* 0x0000000a090472a5 */ /* 0x000fc8000f8e003f */
[----:B------:R-:W-:-:S04]  /*0e60*/  @UP0 USHF.R.U32.HI UR6, URZ, UR11, UR5 ;  /* 0x0000000b3f060299 */ /* 0x000fc80008011605 */
[----:B------:R-:W-:-:S12]  /*0e70*/  UIMAD UR4, UR6, UR7, URZ ;  /* 0x00000007060472a4 */ /* 0x000fd8000f8e023f */
.L_x_2352:
[----:B------:R-:W-:Y:S01]  /*0e80*/  ULDC.64 UR10, c[0x0][0x418] ;  /* 0x00010600000a7ab9 */ /* 0x000fe20000000a00 */
[----:B------:R-:W-:Y:S01]  /*0e90*/  ULOP3.LUT UR6, URZ, UR6, URZ, 0x33, !UPT ;  /* 0x000000063f067292 */ /* 0x000fe2000f8e333f */
[----:B------:R-:W-:Y:S01]  /*0ea0*/  PLOP3.LUT P0, PT, PT, PT, PT, 0x80, 0x0 ;  /* 0x000000000000781c */ /* 0x000fe20003f0f070 */
[----:B------:R-:W-:Y:S01]  /*0eb0*/  UISETP.NE.U32.AND UP0, UPT, UR10, URZ, UPT ;  /* 0x0000003f0a00728c */ /* 0x000fe2000bf05070 */
[----:B------:R-:W-:Y:S01]  /*0ec0*/  MOV R3, RZ ;  /* 0x000000ff00037202 */ /* 0x000fe20000000f00 */
[----:B------:R-:W-:Y:S01]  /*0ed0*/  ULDC UR5, c[0x0][0xc3c] ;  /* 0x00030f0000057ab9 */ /* 0x000fe20000000800 */
[----:B------:R-:W-:Y:S01]  /*0ee0*/  UIADD3 UR4, UR9, -UR4, URZ ;  /* 0x8000000409047290 */ /* 0x000fe2000fffe03f */
[----:B------:R-:W-:Y:S01]  /*0ef0*/  IMAD.MOV.U32 R38, RZ, RZ, RZ ;  /* 0x000000ffff267224 */ /* 0x000fe200078e00ff */
[----:B------:R-:W-:Y:S01]  /*0f00*/  UISETP.NE.AND.EX UP0, UPT, UR11, URZ, UPT, UP0 ;  /* 0x0000003f0b00728c */ /* 0x000fe2000bf05300 */
[----:B------:R-:W-:Y:S01]  /*0f10*/  CS2R R150, SRZ ;  /* 0x0000000000967805 */ /* 0x000fe2000001ff00 */
[----:B------:R-:W-:Y:S01]  /*0f20*/  UIADD3 UR6, UR6, UR5, URZ ;  /* 0x0000000506067290 */ /* 0x000fe2000fffe03f */
[----:B------:R-:W-:Y:S01]  /*0f30*/  CS2R R148, SRZ ;  /* 0x0000000000947805 */ /* 0x000fe2000001ff00 */
[----:B------:R-:W-:Y:S01]  /*0f40*/  ULDC UR11, c[0x0][0x448] ;  /* 0x00011200000b7ab9 */ /* 0x000fe20000000800 */
[----:B------:R-:W-:Y:S01]  /*0f50*/  ULDC UR10, c[0x0][0xc54] ;  /* 0x00031500000a7ab9 */ /* 0x000fe20000000800 */
[----:B------:R-:W-:Y:S01]  /*0f60*/  UISETP.NE.AND UP2, UPT, UR11, 0x1, UPT ;  /* 0x000000010b00788c */ /* 0x000fe2000bf45270 */
[----:B------:R-:W-:Y:S01]  /*0f70*/  CS2R R146, SRZ ;  /* 0x0000000000927805 */ /* 0x000fe2000001ff00 */
[----:B------:R-:W-:Y:S01]  /*0f80*/  USHF.L.U32 UR37, UR6, 0x7, URZ ;  /* 0x0000000706257899 */ /* 0x000fe2000800063f */
[----:B------:R-:W-:Y:S01]  /*0f90*/  CS2R R144, SRZ ;  /* 0x0000000000907805 */ /* 0x000fe2000001ff00 */
[----:B------:R-:W-:Y:S01]  /*0fa0*/  UIMAD UR10, UR8, UR10, UR4 ;  /* 0x0000000a080a72a4 */ /* 0x000fe2000f8e0204 */
[----:B------:R-:W-:Y:S01]  /*0fb0*/  CS2R R142, SRZ ;  /* 0x00000000008e7805 */ /* 0x000fe2000001ff00 */
[----:B------:R-:W-:Y:S01]  /*0fc0*/  UIADD3 UR6, UR37, 0x7f, URZ ;  /* 0x0000007f25067890 */ /* 0x000fe2000fffe03f */
[----:B------:R-:W-:Y:S01]  /*0fd0*/  CS2R R140, SRZ ;  /* 0x00000000008c7805 */ /* 0x000fe2000001ff00 */
[----:B------:R-:W-:Y:S01]  /*0fe0*/  ULDC UR48, c[0x0][0x424] ;  /* 0x0001090000307ab9 */ /* 0x000fe20000000800 */
[----:B------:R-:W-:Y:S01]  /*0ff0*/  ULDC UR7, c[0x0][0x288] ;  /* 0x0000a20000077ab9 */ /* 0x000fe20000000800 */
[----:B------:R-:W-:Y:S01]  /*1000*/  USEL UR48, UR48, 0x1, UP0 ;  /* 0x0000000130307887 */ /* 0x000fe20008000000 */
[----:B------:R-:W-:Y:S01]  /*1010*/  CS2R R138, SRZ ;  /* 0x00000000008a7805 */ /* 0x000fe2000001ff00 */
[----:B------:R-:W-:Y:S01]  /*1020*/  @UP2 ULDC UR4, c[0x0][0x44c] ;  /* 0x0001130000042ab9 */ /* 0x000fe20000000800 */
[----:B------:R-:W-:Y:S01]  /*1030*/  UIADD3 UR7, -UR7, 0x80, URZ ;  /* 0x0000008007077890 */ /* 0x000fe2000fffe13f */
[----:B------:R-:W-:Y:S01]  /*1040*/  CS2R R136, SRZ ;  /* 0x0000000000887805 */ /* 0x000fe2000001ff00 */
[----:B------:R-:W-:Y:S01]  /*1050*/  UIMAD.WIDE.U32 UR4, UR6, UR4, URZ ;  /* 0x00000004060472a5 */ /* 0x000fe2000f8e003f */
[----:B------:R-:W-:Y:S01]  /*1060*/  CS2R R134, SRZ ;  /* 0x0000000000867805 */ /* 0x000fe2000001ff00 */
[----:B------:R-:W-:Y:S01]  /*1070*/  ULDC UR9, c[0x0][0x2f0] ;  /* 0x0000bc0000097ab9 */ /* 0x000fe20000000800 */
[----:B------:R-:W-:Y:S01]  /*1080*/  @UP2 ULDC UR11, c[0x0][0x450] ;  /* 0x00011400000b2ab9 */ /* 0x000fe20000000800 */
[----:B------:R-:W-:Y:S01]  /*1090*/  UIMAD UR7, UR48, UR9, UR7 ;  /* 0x00000009300772a4 */ /* 0x000fe2000f8e0207 */
[----:B------:R-:W-:Y:S01]  /*10a0*/  CS2R R132, SRZ ;  /* 0x0000000000847805 */ /* 0x000fe2000001ff00 */
[----:B------:R-:W-:Y:S01]  /*10b0*/  @UP2 USHF.R.U32.HI UR6, URZ, UR11, UR5 ;  /* 0x0000000b3f062299 */ /* 0x000fe20008011605 */
[----:B------:R-:W-:Y:S01]  /*10c0*/  CS2R R130, SRZ ;  /* 0x0000000000827805 */ /* 0x000fe2000001ff00 */
[----:B------:R-:W-:Y:S01]  /*10d0*/  UIMAD UR4, UR48, UR9, 0x7f ;  /* 0x0000007f300474a4 */ /* 0x000fe2000f8e0209 */
[----:B------:R-:W-:Y:S01]  /*10e0*/  CS2R R128, SRZ ;  /* 0x0000000000807805 */ /* 0x000fe2000001ff00 */
[----:B------:R-:W-:Y:S01]  /*10f0*/  UIADD3 UR6, UR7, UR6, URZ ;  /* 0x0000000607067290 */ /* 0x000fe2000fffe03f */
[----:B------:R-:W-:Y:S01]  /*1100*/  CS2R R126, SRZ ;  /* 0x00000000007e7805 */ /* 0x000fe2000001ff00 */
[----:B------:R-:W-:Y:S01]  /*1110*/  USHF.R.S32.HI UR5, URZ, 0x1f, UR4 ;  /* 0x0000001f3f057899 */ /* 0x000fe20008011404 */
[----:B------:R-:W-:Y:S01]  /*1120*/  CS2R R124, SRZ ;  /* 0x00000000007c7805 */ /* 0x000fe2000001ff00 */
[----:B------:R-:W-:Y:S01]  /*1130*/  USHF.R.S32.HI UR7, URZ, 0x1f, UR6 ;  /* 0x0000001f3f077899 */ /* 0x000fe20008011406 */
[----:B------:R-:W-:Y:S01]  /*1140*/  CS2R R122, SRZ ;  /* 0x00000000007a7805 */ /* 0x000fe2000001ff00 */
[----:B------:R-:W-:Y:S01]  /*1150*/  ULEA.HI UR5, UR5, UR4, URZ, 0x7 ;  /* 0x0000000405057291 */ /* 0x000fe2000f8f383f */
[----:B------:R-:W-:Y:S01]  /*1160*/  CS2R R120, SRZ ;  /* 0x0000000000787805 */ /* 0x000fe2000001ff00 */
[----:B------:R-:W-:Y:S01]  /*1170*/  ULEA.HI UR7, UR7, UR6, URZ, 0x7 ;  /* 0x0000000607077291 */ /* 0x000fe2000f8f383f */
[----:B------:R-:W-:Y:S01]  /*1180*/  CS2R R118, SRZ ;  /* 0x0000000000767805 */ /* 0x000fe2000001ff00 */
[----:B------:R-:W-:Y:S01]  /*1190*/  USHF.R.S32.HI UR55, URZ, 0x7, UR5 ;  /* 0x000000073f377899 */ /* 0x000fe20008011405 */
[----:B------:R-:W-:Y:S01]  /*11a0*/  CS2R R116, SRZ ;  /* 0x0000000000747805 */ /* 0x000fe2000001ff00 */
[----:B------:R-:W-:Y:S01]  /*11b0*/  USHF.R.S32.HI UR7, URZ, 0x7, UR7 ;  /* 0x000000073f077899 */ /* 0x000fe20008011407 */
[----:B------:R-:W-:Y:S01]  /*11c0*/  CS2R R114, SRZ ;  /* 0x0000000000727805 */ /* 0x000fe2000001ff00 */
[----:B------:R-:W-:Y:S01]  /*11d0*/  ULDC UR38, c[0x0][0xc48] ;  /* 0x0003120000267ab9 */ /* 0x000fe20000000800 */
[----:B------:R-:W-:Y:S01]  /*11e0*/  UMOV UR42, UR10 ;  /* 0x0000000a002a7c82 */ /* 0x000fe20008000000 */
[----:B------:R-:W-:Y:S01]  /*11f0*/  UISETP.LT.AND UP0, UPT, UR55, UR7, UPT ;  /* 0x000000073700728c */ /* 0x000fe2000bf01270 */
[----:B------:R-:W-:Y:S01]  /*1200*/  CS2R R112, SRZ ;  /* 0x0000000000707805 */ /* 0x000fe2000001ff00 */
[----:B------:R-:W-:Y:S01]  /*1210*/  UISETP.NE.AND UP1, UPT, UR38, 0x1, UPT ;  /* 0x000000012600788c */ /* 0x000fe2000bf25270 */
[----:B------:R-:W-:Y:S01]  /*1220*/  CS2R R110, SRZ ;  /* 0x00000000006e7805 */ /* 0x000fe2000001ff00 */
[----:B------:R-:W-:Y:S01]  /*1230*/  USEL UR55, UR55, UR7, UP0 ;  /* 0x0000000737377287 */ /* 0x000fe20008000000 */
[----:B------:R-:W-:Y:S01]  /*1240*/  CS2R R108, SRZ ;  /* 0x00000000006c7805 */ /* 0x000fe2000001ff00 */
[----:B------:R-:W-:Y:S01]  /*1250*/  UP2UR UR49, UPR, URZ, 0x4 ;  /* 0x000000043f317883 */ /* 0x000fe20008000000 */
[----:B------:R-:W-:Y:S01]  /*1260*/  CS2R R106, SRZ ;  /* 0x00000000006a7805 */ /* 0x000fe2000001ff00 */
[----:B------:R-:W-:Y:S01]  /*1270*/  UISETP.GE.AND UP0, UPT, UR55, 0x1, UPT ;  /* 0x000000013700788c */ /* 0x000fe2000bf06270 */
[----:B------:R-:W-:-:S02]  /*1280*/  CS2R R104, SRZ ;  /* 0x0000000000687805 */ /* 0x000fc4000001ff00 */
[----:B------:R-:W-:Y:S02]  /*1290*/  CS2R R102, SRZ ;  /* 0x0000000000667805 */ /* 0x000fe4000001ff00 */
[----:B------:R-:W-:Y:S02]  /*12a0*/  CS2R R100, SRZ ;  /* 0x0000000000647805 */ /* 0x000fe4000001ff00 */
[----:B------:R-:W-:Y:S01]  /*12b0*/  CS2R R98, SRZ ;  /* 0x0000000000627805 */ /* 0x000fe2000001ff00 */
[----:B------:R-:W-:Y:S01]  /*12c0*/  @UP1 ULDC UR8, c[0x0][0xc4c] ;  /* 0x0003130000081ab9 */ /* 0x000fe20000000800 */
[----:B------:R-:W-:Y:S01]  /*12d0*/  PLOP3.LUT P1, PT, PT, PT, UP0, 0x80, 0x0 ;  /* 0x000000000000781c */ /* 0x000fe20003f2f008 */
[----:B------:R-:W-:Y:S01]  /*12e0*/  UIMAD.WIDE.U32 UR4, UR10, UR8, URZ ;  /* 0x000000080a0472a5 */ /* 0x000fe2000f8e003f */
[----:B------:R-:W-:Y:S01]  /*12f0*/  CS2R R96, SRZ ;  /* 0x0000000000607805 */ /* 0x000fe2000001ff00 */
[----:B------:R-:W-:Y:S01]  /*1300*/  @UP1 ULDC UR6, c[0x0][0xc50] ;  /* 0x0003140000061ab9 */ /* 0x000fe20000000800 */
[----:B------:R-:W-:Y:S01]  /*1310*/  CS2R R6, SRZ ;  /* 0x0000000000067805 */ /* 0x000fe2000001ff00 */
[----:B------:R-:W-:Y:S01]  /*1320*/  @UP1 USHF.R.U32.HI UR42, URZ, UR6, UR5 ;  /* 0x000000063f2a1299 */ /* 0x000fe20008011605 */
[----:B------:R-:W-:Y:S01]  /*1330*/  IMAD.MOV.U32 R94, RZ, RZ, RZ ;  /* 0x000000ffff5e7224 */ /* 0x000fe200078e00ff */
[----:B------:R-:W-:Y:S01]  /*1340*/  CS2R R90, SRZ ;  /* 0x00000000005a7805 */ /* 0x000fe2000001ff00 */
[----:B------:R-:W-:Y:S01]  /*1350*/  IMAD.MOV.U32 R93, RZ, RZ, RZ ;  /* 0x000000ffff5d7224 */ /* 0x000fe200078e00ff */
[----:B------:R-:W-:Y:S01]  /*1360*/  UIADD3 UR4, -UR42, URZ, URZ ;  /* 0x0000003f2a047290 */ /* 0x000fe2000fffe13f */
[----:B------:R-:W-:-:S03]  /*1370*/  CS2R R88, SRZ ;  /* 0x0000000000587805 */ /* 0x000fc6000001ff00 */
[----:B------:R-:W-:Y:S01]  /*1380*/  UIMAD UR38, UR38, UR4, UR10 ;  /* 0x00000004262672a4 */ /* 0x000fe2000f8e020a */
[----:B------:R-:W-:Y:S11]  /*1390*/  @!P1 BRA `(.L_x_2353) ;  /* 0x0000007800c49947 */ /* 0x000ff60003800000 */
        /* <DEDUP_REMOVED lines=31> */
.L_x_2354:
        /* <DEDUP_REMOVED lines=9> */
.L_x_2471:
[----:B------:R-:W-:Y:S05]  /*1620*/  @!P0 BRA `(.L_x_2356) ;  /* 0x0000000000048947 */ /* 0x000fea0003800000 */
[----:B------:R-:W-:Y:S01]  /*1630*/  BPT.TRAP 0x1 ;  /* 0x000000040000795c */ /* 0x000fe20000300000 */
.L_x_2356:
[----:B0-----:R-:W-:Y:S02]  /*1640*/  IMAD.U32 R3, RZ, RZ, UR43 ;  /* 0x0000002bff037e24 */ /* 0x001fe4000f8e00ff */
[----:B------:R-:W-:-:S03]  /*1650*/  IMAD.U32 R0, RZ, RZ, UR44 ;  /* 0x0000002cff007e24 */ /* 0x000fc6000f8e00ff */
[----:B------:R-:W-:Y:S02]  /*1660*/  LEA R3, R3, UR41, 0x3 ;  /* 0x0000002903037c11 */ /* 0x000fe4000f8e18ff */
[----:B------:R-:W-:-:S04]  /*1670*/  SHF.L.U32 R0, R0, 0x1f, RZ ;  /* 0x0000001f00007819 */ /* 0x000fc800000006ff */
[----:B------:R0:W1:Y:S01]  /*1680*/  SYNCS.PHASECHK.TRANS64.TRYWAIT P1, [R3+URZ+0x28830], R0 ;  /* 0x02883000030075a7 */ /* 0x000062000802017f */
[----:B------:R-:W-:Y:S05]  /*1690*/  @!P0 BRA `(.L_x_2357) ;  /* 0x0000000000048947 */ /* 0x000fea0003800000 */
[----:B------:R-:W-:Y:S01]  /*16a0*/  BPT.TRAP 0x1 ;  /* 0x000000040000795c */ /* 0x000fe20000300000 */
.L_x_2357:
[----:B-1----:R-:W-:Y:S05]  /*16b0*/  @P1 BRA `(.L_x_2358) ;  /* 0x0000000000081947 */ /* 0x002fea0003800000 */
[----:B------:R-:W1:Y:S02]  /*16c0*/  SYNCS.PHASECHK.TRANS64.TRYWAIT P1, [R3+URZ+0x28830], R0 ;  /* 0x02883000030075a7 */ /* 0x000e64000802017f */
[----:B-1----:R-:W-:Y:S05]  /*16d0*/  @!P1 BRA `(.L_x_2359) ;  /* 0x000000d400e49947 */ /* 0x002fea0003800000 */
.L_x_2358:
        /* <DEDUP_REMOVED lines=63> */
.L_x_2360:
[----:B------:R-:W-:Y:S01]  /*1ad0*/  UISETP.NE.AND UP0, UPT, UR49, URZ, UPT ;  /* 0x0000003f3100728c */ /* 0x000fe2000bf05270 */
[----:B------:R-:W-:Y:S01]  /*1ae0*/  VIADD R4, R17, UR37 ;  /* 0x0000002511047c36 */ /* 0x000fe20008000000 */
[----:B------:R-:W-:Y:S01]  /*1af0*/  ULDC UR11, c[0x0][0x2f0] ;  /* 0x0000bc00000b7ab9 */ /* 0x000fe20000000800 */
[----:B------:R-:W-:Y:S01]  /*1b00*/  ULDC UR14, c[0x0][0x288] ;  /* 0x0000a200000e7ab9 */ /* 0x000fe20000000800 */
[----:B------:R-:W-:Y:S01]  /*1b10*/  IMAD.U32 R9, RZ, RZ, UR11 ;  /* 0x0000000bff097e24 */ /* 0x000fe2000f8e00ff */
[----:B------:R-:W-:Y:S01]  /*1b20*/  R2UR UR15, R3 ;  /* 0x00000000030f72ca */ /* 0x000fe200000e0000 */
[----:B------:R-:W-:Y:S01]  /*1b30*/  UMOV UR10, UR37 ;  /* 0x00000025000a7c82 */ /* 0x000fe20008000000 */
[----:B------:R-:W-:Y:S02]  /*1b40*/  PLOP3.LUT P1, PT, PT, PT, UP0, 0x80, 0x0 ;  /* 0x000000000000781c */ /* 0x000fe40003f2f008 */
[----:B------:R-:W-:Y:S02]  /*1b50*/  CS2R R150, SRZ ;  /* 0x0000000000967805 */ /* 0x000fe4000001ff00 */
[----:B------:R-:W-:-:S02]  /*1b60*/  PLOP3.LUT P2, PT, PT, PT, UP0, 0x80, 0x0 ;  /* 0x000000000000781c */ /* 0x000fc40003f4f008 */
[----:B------:R-:W-:Y:S01]  /*1b70*/  CS2R R148, SRZ ;  /* 0x0000000000947805 */ /* 0x000fe2000001ff00 */
[----:B------:R-:W-:Y:S01]  /*1b80*/  @UP0 ULDC UR6, c[0x0][0x44c] ;  /* 0x0001130000060ab9 */ /* 0x000fe20000000800 */
[----:B------:R-:W-:Y:S01]  /*1b90*/  @UP0 ULDC UR18, c[0x0][0x450] ;  /* 0x0001140000120ab9 */ /* 0x000fe20000000800 */
[----:B------:R-:W-:Y:S02]  /*1ba0*/  CS2R R146, SRZ ;  /* 0x0000000000927805 */ /* 0x000fe4000001ff00 */
[----:B------:R-:W-:Y:S02]  /*1bb0*/  CS2R R144, SRZ ;  /* 0x0000000000907805 */ /* 0x000fe4000001ff00 */
[----:B------:R-:W-:Y:S02]  /*1bc0*/  CS2R R142, SRZ ;  /* 0x00000000008e7805 */ /* 0x000fe4000001ff00 */
[----:B------:R-:W-:Y:S02]  /*1bd0*/  CS2R R140, SRZ ;  /* 0x00000000008c7805 */ /* 0x000fe4000001ff00 */
[----:B------:R-:W-:-:S02]  /*1be0*/  CS2R R138, SRZ ;  /* 0x00000000008a7805 */ /* 0x000fc4000001ff00 */
[----:B------:R-:W-:Y:S02]  /*1bf0*/  CS2R R136, SRZ ;  /* 0x0000000000887805 */ /* 0x000fe4000001ff00 */
[----:B------:R-:W-:Y:S01]  /*1c00*/  CS2R R134, SRZ ;  /* 0x0000000000867805 */ /* 0x000fe2000001ff00 */
[----:B01----:R-:W-:Y:S01]  /*1c10*/  @P1 IMAD.HI.U32 R0, R4, UR6, RZ ;  /* 0x0000000604001c27 */ /* 0x003fe2000f8e00ff */
[----:B------:R-:W-:Y:S01]  /*1c20*/  @UP0 ULDC UR6, c[0x0][0x450] ;  /* 0x0001140000060ab9 */ /* 0x000fe20000000800 */
[----:B------:R-:W-:Y:S02]  /*1c30*/  CS2R R132, SRZ ;  /* 0x0000000000847805 */ /* 0x000fe4000001ff00 */
[----:B------:R-:W-:Y:S02]  /*1c40*/  CS2R R130, SRZ ;  /* 0x0000000000827805 */ /* 0x000fe4000001ff00 */
[----:B------:R-:W-:Y:S02]  /*1c50*/  CS2R R128, SRZ ;  /* 0x0000000000807805 */ /* 0x000fe4000001ff00 */
[----:B------:R-:W-:Y:S01]  /*1c60*/  @P2 SHF.R.U32.HI R4, RZ, UR6, R0 ;  /* 0x00000006ff042c19 */ /* 0x000fe20008011600 */
[----:B------:R-:W-:Y:S01]  /*1c70*/  UMOV UR6, 0xffffff80 ;  /* 0xffffff8000067882 */ /* 0x000fe20000000000 */
[----:B------:R-:W-:Y:S01]  /*1c80*/  CS2R R126, SRZ ;  /* 0x00000000007e7805 */ /* 0x000fe2000001ff00 */
[----:B------:R-:W-:Y:S01]  /*1c90*/  UIMAD UR6, UR55, UR6, 0x80 ;  /* 0x00000080370674a4 */ /* 0x000fe2000f8e0206 */
[----:B------:R-:W-:Y:S01]  /*1ca0*/  CS2R R124, SRZ ;  /* 0x00000000007c7805 */ /* 0x000fe2000001ff00 */
[----:B------:R-:W0:Y:S01]  /*1cb0*/  SHFL.IDX PT, R7, R4, 0x1, 0x1c1f ;  /* 0x003c1f0004077f89 */ /* 0x000e2200000e0000 */
[----:B------:R-:W-:Y:S01]  /*1cc0*/  UIADD3 UR55, UR55, -0x2, URZ ;  /* 0xfffffffe37377890 */ /* 0x000fe2000fffe03f */
[----:B------:R-:W-:Y:S01]  /*1cd0*/  CS2R R122, SRZ ;  /* 0x00000000007a7805 */ /* 0x000fe2000001ff00 */
[----:B------:R-:W-:Y:S01]  /*1ce0*/  UIADD3 UR7, UR6, 0x1, URZ ;  /* 0x0000000106077890 */ /* 0x000fe2000fffe03f */
[----:B------:R-:W1:Y:S01]  /*1cf0*/  SHFL.IDX PT, R4, R4, RZ, 0x1c1f ;  /* 0x001c1fff04047589 */ /* 0x000e6200000e0000 */
[----:B------:R-:W-:Y:S01]  /*1d00*/  UIMAD UR6, UR48, UR11, UR6 ;  /* 0x0000000b300672a4 */ /* 0x000fe2000f8e0206 */
[----:B------:R-:W-:Y:S01]  /*1d10*/  CS2R R120, SRZ ;  /* 0x0000000000787805 */ /* 0x000fe2000001ff00 */
[----:B------:R-:W-:Y:S01]  /*1d20*/  UIMAD UR11, UR48, UR11, -UR14 ;  /* 0x0000000b300b72a4 */ /* 0x000fe2000f8e0a0e */
[----:B------:R-:W-:-:S02]  /*1d30*/  CS2R R118, SRZ ;  /* 0x0000000000767805 */ /* 0x000fc4000001ff00 */
[----:B------:R-:W-:Y:S02]  /*1d40*/  MOV R5, UR7 ;  /* 0x0000000700057c02 */ /* 0x000fe40008000f00 */
[----:B------:R-:W-:Y:S02]  /*1d50*/  CS2R R116, SRZ ;  /* 0x0000000000747805 */ /* 0x000fe4000001ff00 */
[----:B------:R-:W-:Y:S02]  /*1d60*/  CS2R R114, SRZ ;  /* 0x0000000000727805 */ /* 0x000fe4000001ff00 */
[----:B------:R-:W-:Y:S02]  /*1d70*/  CS2R R112, SRZ ;  /* 0x0000000000707805 */ /* 0x000fe4000001ff00 */
[----:B------:R-:W-:Y:S01]  /*1d80*/  CS2R R110, SRZ ;  /* 0x00000000006e7805 */ /* 0x000fe2000001ff00 */
[----:B------:R-:W-:Y:S02]  /*1d90*/  IMAD R0, R16, -0x2, R5 ;  /* 0xfffffffe10007824 */ /* 0x000fe400078e0205 */
[----:B------:R-:W-:Y:S01]  /*1da0*/  IMAD.U32 R5, RZ, RZ, UR6 ;  /* 0x00000006ff057e24 */ /* 0x000fe2000f8e00ff */
[----:B------:R-:W-:Y:S01]  /*1db0*/  ULDC UR6, c[0x0][0x988] ;  /* 0x0002620000067ab9 */ /* 0x000fe20000000800 */
[----:B------:R-:W-:-:S02]  /*1dc0*/  IMAD R6, R9, UR48, R0 ;  /* 0x0000003009067c24 */ /* 0x000fc4000f8e0200 */
[----:B------:R-:W-:-:S03]  /*1dd0*/  IMAD R5, R16, -0x2, R5 ;  /* 0xfffffffe10057824 */ /* 0x000fc600078e0205 */
[----:B0-----:R-:W-:Y:S01]  /*1de0*/  IADD3 R0, R7, -UR14, R6 ;  /* 0x8000000e07007c10 */ /* 0x001fe2000fffe006 */
[----:B------:R-:W-:-:S03]  /*1df0*/  VIADD R6, R6, -UR14 ;  /* 0x8000000e06067c36 */ /* 0x000fc60008000000 */
[----:B------:R-:W-:Y:S02]  /*1e00*/  VIMNMX R0, R5, R0, PT ;  /* 0x0000000005007248 */ /* 0x000fe40003fe0100 */
[----:B-1----:R-:W-:Y:S02]  /*1e10*/  VIADDMNMX R5, R4, R6, R5, PT ;  /* 0x0000000604057246 */ /* 0x002fe40003800105 */
[C---:B------:R-:W-:Y:S02]  /*1e20*/  ISETP.GT.AND P1, PT, R0.reuse, RZ, PT ;  /* 0x000000ff0000720c */ /* 0x040fe40003f24270 */
[C---:B------:R-:W-:Y:S02]  /*1e30*/  ISETP.GT.AND P2, PT, R0.reuse, 0x1, PT ;  /* 0x000000010000780c */ /* 0x040fe40003f44270 */
[----:B------:R-:W-:Y:S02]  /*1e40*/  ISETP.GT.AND P3, PT, R0, 0x8, PT ;  /* 0x000000080000780c */ /* 0x000fe40003f64270 */
[----:B------:R-:W-:-:S02]  /*1e50*/  FSEL R26, R26, -INF , P1 ;  /* 0xff8000001a1a7808 */ /* 0x000fc40000800000 */
[----:B------:R-:W-:Y:S02]  /*1e60*/  FSEL R8, R27, -INF , P2 ;  /* 0xff8000001b087808 */ /* 0x000fe40001000000 */
[----:B------:R-:W-:Y:S02]  /*1e70*/  ISETP.GT.AND P1, PT, R0, 0x9, PT ;  /* 0x000000090000780c */ /* 0x000fe40003f24270 */
[----:B------:R-:W-:Y:S02]  /*1e80*/  FSEL R30, R30, -INF , P3 ;  /* 0xff8000001e1e7808 */ /* 0x000fe40001800000 */
[----:B------:R-:W-:Y:S02]  /*1e90*/  FMNMX.FTZ R7, R26, R8, !PT ;  /* 0x000000081a077209 */ /* 0x000fe40007810000 */
[----:B------:R-:W-:Y:S02]  /*1ea0*/  ISETP.GT.AND P2, PT, R0, 0x10, PT ;  /* 0x000000100000780c */ /* 0x000fe40003f44270 */
[----:B------:R-:W-:-:S02]  /*1eb0*/  FSEL R10, R31, -INF , P1 ;  /* 0xff8000001f0a7808 */ /* 0x000fc40000800000 */
[----:B------:R-:W-:Y:S02]  /*1ec0*/  FMNMX.FTZ R7, R30, R7, !PT ;  /* 0x000000071e077209 */ /* 0x000fe40007810000 */
        /* <DEDUP_REMOVED lines=81> */
[----:B------:R-:W-:Y:S02]  /*23e0*/  FSEL R87, R87, -INF , P1 ;  /* 0xff80000057577808 */ /* 0x000fe40000800000 */
[----:B------:R-:W-:-:S02]  /*23f0*/  FMNMX.FTZ R0, R86, R7, !PT ;  /* 0x0000000756007209 */ /* 0x000fc40007810000 */
[----:B------:R-:W-:Y:S02]  /*2400*/  ISETP.GT.AND P2, PT, R5, 0x1, PT ;  /* 0x000000010500780c */ /* 0x000fe40003f44270 */
[----:B------:R-:W-:Y:S02]  /*2410*/  FMNMX.FTZ R11, R87, R0, !PT ;  /* 0x00000000570b7209 */ /* 0x000fe40007810000 */
[----:B------:R-:W-:Y:S02]  /*2420*/  ISETP.GT.AND P3, PT, R5, 0x8, PT ;  /* 0x000000080500780c */ /* 0x000fe40003f64270 */
[----:B------:R-:W-:Y:S01]  /*2430*/  FSEL R25, R25, -INF , P2 ;  /* 0xff80000019197808 */ /* 0x000fe20001000000 */
[----:B------:R-:W0:Y:S01]  /*2440*/  SHFL.BFLY PT, R0, R11, 0x2, 0x1f ;  /* 0x0c401f000b007f89 */ /* 0x000e2200000e0000 */
[----:B------:R-:W-:-:S04]  /*2450*/  ISETP.GT.AND P2, PT, R5, 0x10, PT ;  /* 0x000000100500780c */ /* 0x000fc80003f44270 */
[----:B------:R-:W-:Y:S02]  /*2460*/  FSEL R15, R32, -INF , P2 ;  /* 0xff800000200f7808 */ /* 0x000fe40001000000 */
[----:B------:R-:W-:-:S04]  /*2470*/  ISETP.GT.AND P2, PT, R5, 0x18, PT ;  /* 0x000000180500780c */ /* 0x000fc80003f44270 */
[----:B------:R-:W-:Y:S02]  /*2480*/  FSEL R21, R36, -INF , P2 ;  /* 0xff80000024157808 */ /* 0x000fe40001000000 */
[----:B------:R-:W-:-:S04]  /*2490*/  ISETP.GT.AND P2, PT, R5, 0x20, PT ;  /* 0x000000200500780c */ /* 0x000fc80003f44270 */
[----:B------:R-:W-:Y:S02]  /*24a0*/  FSEL R27, R40, -INF , P2 ;  /* 0xff800000281b7808 */ /* 0x000fe40001000000 */
[----:B------:R-:W-:-:S04]  /*24b0*/  ISETP.GT.AND P2, PT, R5, 0x28, PT ;  /* 0x000000280500780c */ /* 0x000fc80003f44270 */
[----:B------:R-:W-:Y:S02]  /*24c0*/  FSEL R31, R44, -INF , P2 ;  /* 0xff8000002c1f7808 */ /* 0x000fe40001000000 */
[----:B0-----:R-:W-:Y:S01]  /*24d0*/  FMNMX.FTZ R13, R11, R0, !PT ;  /* 0x000000000b0d7209 */ /* 0x001fe20007810000 */
[----:B------:R-:W-:Y:S01]  /*24e0*/  IMAD.U32 R0, RZ, RZ, UR6 ;  /* 0x00000006ff007e24 */ /* 0x000fe2000f8e00ff */
[C---:B------:R-:W-:Y:S01]  /*24f0*/  ISETP.GT.AND P2, PT, R5.reuse, 0x30, PT ;  /* 0x000000300500780c */ /* 0x040fe20003f44270 */
[----:B------:R-:W-:Y:S02]  /*2500*/  @UP0 ULDC UR6, c[0x0][0x44c] ;  /* 0x0001130000060ab9 */ /* 0x000fe40000000800 */
[----:B------:R-:W0:Y:S01]  /*2510*/  SHFL.BFLY PT, R108, R13, 0x1, 0x1f ;  /* 0x0c201f000d6c7f89 */ /* 0x000e2200000e0000 */
[----:B------:R-:W-:Y:S01]  /*2520*/  FSEL R35, R48, -INF , P2 ;  /* 0xff80000030237808 */ /* 0x000fe20001000000 */
[----:B------:R-:W-:Y:S01]  /*2530*/  UIMAD.WIDE.U32 UR6, UR37, UR6, URZ ;  /* 0x00000006250672a5 */ /* 0x000fe2000f8e003f */
[----:B------:R-:W-:Y:S01]  /*2540*/  ISETP.GT.AND P2, PT, R5, 0x38, PT ;  /* 0x000000380500780c */ /* 0x000fe20003f44270 */
[----:B------:R-:W-:-:S02]  /*2550*/  UIADD3 UR6, UR15, 0x28840, URZ ;  /* 0x000288400f067890 */ /* 0x000fc4000fffe03f */
[----:B------:R-:W-:Y:S01]  /*2560*/  @UP0 USHF.R.U32.HI UR10, URZ, UR18, UR7 ;  /* 0x000000123f0a0299 */ /* 0x000fe20008011607 */
[----:B------:R-:W-:Y:S01]  /*2570*/  FSEL R39, R52, -INF , P2 ;  /* 0xff80000034277808 */ /* 0x000fe20001000000 */
[----:B------:R-:W-:Y:S01]  /*2580*/  UPRMT UR6, UR39, 0x654, UR6 ;  /* 0x0000065427067896 */ /* 0x000fe20008000006 */
[----:B------:R-:W-:Y:S01]  /*2590*/  ISETP.GT.AND P2, PT, R5, 0x40, PT ;  /* 0x000000400500780c */ /* 0x000fe20003f44270 */
[----:B------:R-:W-:-:S03]  /*25a0*/  UIADD3 UR11, UR11, UR10, URZ ;  /* 0x0000000a0b0b7290 */ /* 0x000fc6000fffe03f */
[----:B------:R-:W-:Y:S01]  /*25b0*/  FSEL R43, R56, -INF , P2 ;  /* 0xff800000382b7808 */ /* 0x000fe20001000000 */
[----:B------:R-:W-:Y:S01]  /*25c0*/  USHF.R.S32.HI UR7, URZ, 0x1f, UR11 ;  /* 0x0000001f3f077899 */ /* 0x000fe2000801140b */
[C---:B------:R-:W-:Y:S02]  /*25d0*/  ISETP.GT.AND P2, PT, R5.reuse, 0x48, PT ;  /* 0x000000480500780c */ /* 0x040fe40003f44270 */
[----:B------:R-:W-:Y:S01]  /*25e0*/  SYNCS.ARRIVE.TRANS64.RED.A1T0 RZ, [UR6], RZ ;  /* 0x000000ffffff79a7 */ /* 0x000fe20008100406 */
[----:B------:R-:W-:Y:S01]  /*25f0*/  ULEA.HI UR7, UR7, UR11, URZ, 0x7 ;  /* 0x0000000b07077291 */ /* 0x000fe2000f8f383f */
[----:B------:R-:W-:Y:S02]  /*2600*/  FSEL R47, R60, -INF , P2 ;  /* 0xff8000003c2f7808 */ /* 0x000fe40001000000 */
[----:B------:R-:W-:Y:S01]  /*2610*/  ISETP.GT.AND P2, PT, R5, 0x50, PT ;  /* 0x000000500500780c */ /* 0x000fe20003f44270 */
[----:B------:R-:W-:Y:S01]  /*2620*/  USHF.R.S32.HI UR7, URZ, 0x7, UR7 ;  /* 0x000000073f077899 */ /* 0x000fe20008011407 */
[----:B0-----:R-:W-:-:S02]  /*2630*/  FMNMX.FTZ R7, R13, R108, !PT ;  /* 0x0000006c0d077209 */ /* 0x001fc40007810000 */
[----:B------:R-:W-:Y:S02]  /*2640*/  CS2R R108, SRZ ;  /* 0x00000000006c7805 */ /* 0x000fe4000001ff00 */
[----:B------:R-:W-:Y:S01]  /*2650*/  FSEL R13, R28, -INF , P3 ;  /* 0xff8000001c0d7808 */ /* 0x000fe20001800000 */
[----:B------:R-:W-:Y:S01]  /*2660*/  UISETP.LT.AND UP0, UPT, URZ, UR7, UPT ;  /* 0x000000073f00728c */ /* 0x000fe2000bf01270 */
[C---:B------:R-:W-:Y:S01]  /*2670*/  FSETP.NEU.FTZ.AND P1, PT, R7.reuse, -INF , PT ;  /* 0xff8000000700780b */ /* 0x040fe20003f3d000 */
[----:B------:R-:W-:Y:S01]  /*2680*/  FMUL.FTZ R9, R7, R0 ;  /* 0x0000000007097220 */ /* 0x000fe20000410000 */
[----:B------:R-:W-:Y:S01]  /*2690*/  FSEL R51, R64, -INF , P2 ;  /* 0xff80000040337808 */ /* 0x000fe20001000000 */
[----:B------:R-:W-:Y:S01]  /*26a0*/  USEL UR53, URZ, UR7, !UP0 ;  /* 0x000000073f357287 */ /* 0x000fe2000c000000 */
[----:B------:R-:W-:Y:S02]  /*26b0*/  ISETP.GT.AND P2, PT, R5, 0x58, PT ;  /* 0x000000580500780c */ /* 0x000fe40003f44270 */
[----:B------:R-:W-:Y:S01]  /*26c0*/  FSEL R9, R9, RZ, P1 ;  /* 0x000000ff09097208 */ /* 0x000fe20000800000 */
[----:B------:R-:W-:Y:S01]  /*26d0*/  UISETP.GE.AND UP0, UPT, UR55, UR53, UPT ;  /* 0x000000353700728c */ /* 0x000fe2000bf06270 */
[----:B------:R-:W-:-:S02]  /*26e0*/  ISETP.GT.AND P1, PT, R5, RZ, PT ;  /* 0x000000ff0500720c */ /* 0x000fc40003f24270 */
[----:B------:R-:W-:Y:S01]  /*26f0*/  FSEL R55, R68, -INF , P2 ;  /* 0xff80000044377808 */ /* 0x000fe20001000000 */
[-CC-:B------:R-:W-:Y:S01]  /*2700*/  FFMA.FTZ R4, R8, R0.reuse, -R9.reuse ;  /* 0x0000000008047223 */ /* 0x180fe20000010809 */
[----:B------:R-:W-:Y:S01]  /*2710*/  FSEL R11, R24, -INF , P1 ;  /* 0xff800000180b7808 */ /* 0x000fe20000800000 */
[-CC-:B------:R-:W-:Y:S01]  /*2720*/  FFMA.FTZ R10, R10, R0.reuse, -R9.reuse ;  /* 0x000000000a0a7223 */ /* 0x180fe20000010809 */
[----:B------:R-:W-:Y:S01]  /*2730*/  ISETP.GT.AND P1, PT, R5, 0x9, PT ;  /* 0x000000090500780c */ /* 0x000fe20003f24270 */
[-CC-:B------:R-:W-:Y:S01]  /*2740*/  FFMA.FTZ R12, R12, R0.reuse, -R9.reuse ;  /* 0x000000000c0c7223 */ /* 0x180fe20000010809 */
[----:B------:R-:W-:Y:S01]  /*2750*/  FMNMX.FTZ R6, R11, R25, !PT ;  /* 0x000000190b067209 */ /* 0x000fe20007810000 */
[-CC-:B------:R-:W-:Y:S01]  /*2760*/  FFMA.FTZ R14, R14, R0.reuse, -R9.reuse ;  /* 0x000000000e0e7223 */ /* 0x180fe20000010809 */
[----:B------:R-:W-:Y:S01]  /*2770*/  FSEL R29, R29, -INF , P1 ;  /* 0xff8000001d1d7808 */ /* 0x000fe20000800000 */
[--C-:B------:R-:W-:Y:S01]  /*2780*/  FFMA.FTZ R20, R20, R0, -R9.reuse ;  /* 0x0000000014147223 */ /* 0x100fe20000010809 */
[----:B------:R-:W-:Y:S01]  /*2790*/  FMNMX.FTZ R6, R13, R6, !PT ;  /* 0x000000060d067209 */ /* 0x000fe20007810000 */
[-CC-:B------:R-:W-:Y:S01]  /*27a0*/  FFMA.FTZ R181, R26, R0.reuse, -R9.reuse ;  /* 0x000000001ab57223 */ /* 0x180fe20000010809 */
[----:B------:R-:W-:Y:S01]  /*27b0*/  ISETP.GT.AND P1, PT, R5, 0x11, PT ;  /* 0x000000110500780c */ /* 0x000fe20003f24270 */
[--C-:B------:R-:W-:Y:S01]  /*27c0*/  FFMA.FTZ R179, R38, R0, -R9.reuse ;  /* 0x0000000026b37223 */ /* 0x100fe20000010809 */
[----:B------:R-:W-:Y:S01]  /*27d0*/  FMNMX.FTZ R6, R29, R6, !PT ;  /* 0x000000061d067209 */ /* 0x000fe20007810000 */
[--C-:B------:R-:W-:Y:S01]  /*27e0*/  FFMA.FTZ R183, R30, R0, -R9.reuse ;  /* 0x000000001eb77223 */ /* 0x100fe20000010809 */
[----:B------:R-:W-:Y:S01]  /*27f0*/  FSEL R33, R33, -INF , P1 ;  /* 0xff80000021217808 */ /* 0x000fe20000800000 */
[----:B------:R-:W-:Y:S01]  /*2800*/  MUFU.EX2 R181, R181 ;  /* 0x000000b500b57308 */ /* 0x000fe20000000800 */
[----:B------:R-:W-:Y:S01]  /*2810*/  FMNMX.FTZ R8, R15, R6, !PT ;  /* 0x000000060f087209 */ /* 0x000fe20007810000 */
[-CC-:B------:R-:W-:Y:S01]  /*2820*/  FFMA.FTZ R177, R34, R0.reuse, -R9.reuse ;  /* 0x0000000022b17223 */ /* 0x180fe20000010809 */
[----:B------:R-:W-:Y:S01]  /*2830*/  ISETP.GT.AND P1, PT, R5, 0x19, PT ;  /* 0x000000190500780c */ /* 0x000fe20003f24270 */
[--C-:B------:R-:W-:Y:S01]  /*2840*/  FFMA.FTZ R173, R42, R0, -R9.reuse ;  /* 0x000000002aad7223 */ /* 0x100fe20000010809 */
[----:B------:R-:W-:Y:S01]  /*2850*/  FMNMX.FTZ R8, R33, R8, !PT ;  /* 0x0000000821087209 */ /* 0x000fe20007810000 */
[--C-:B------:R-:W-:Y:S01]  /*2860*/  FFMA.FTZ R175, R46, R0, -R9.reuse ;  /* 0x000000002eaf7223 */ /* 0x100fe20000010809 */
[----:B------:R-:W-:Y:S01]  /*2870*/  FSEL R37, R37, -INF , P1 ;  /* 0xff80000025257808 */ /* 0x000fe20000800000 */
[----:B------:R0:W-:Y:S01]  /*2880*/  MUFU.EX2 R6, R10 ;  /* 0x0000000a00067308 */ /* 0x0001e20000000800 */
[----:B------:R-:W-:Y:S01]  /*2890*/  FMNMX.FTZ R8, R21, R8, !PT ;  /* 0x0000000815087209 */ /* 0x000fe20007810000 */
[-CC-:B------:R-:W-:Y:S01]  /*28a0*/  FFMA.FTZ R88, R88, R0.reuse, -R9.reuse ;  /* 0x0000000058587223 */ /* 0x180fe20000010809 */
[----:B------:R-:W-:Y:S01]  /*28b0*/  ISETP.GT.AND P1, PT, R5, 0x21, PT ;  /* 0x000000210500780c */ /* 0x000fe20003f24270 */
[--C-:B------:R-:W-:Y:S01]  /*28c0*/  FFMA.FTZ R169, R50, R0, -R9.reuse ;  /* 0x0000000032a97223 */ /* 0x100fe20000010809 */
[----:B------:R-:W-:Y:S01]  /*28d0*/  FMNMX.FTZ R8, R37, R8, !PT ;  /* 0x0000000825087209 */ /* 0x000fe20007810000 */
[--C-:B------:R-:W-:Y:S01]  /*28e0*/  FFMA.FTZ R90, R90, R0, -R9.reuse ;  /* 0x000000005a5a7223 */ /* 0x100fe20000010809 */
[----:B------:R-:W-:Y:S01]  /*28f0*/  FSEL R41, R41, -INF , P1 ;  /* 0xff80000029297808 */ /* 0x000fe20000800000 */
[----:B------:R-:W1:Y:S01]  /*2900*/  MUFU.EX2 R4, R4 ;  /* 0x0000000400047308 */ /* 0x000e620000000800 */
[----:B0-----:R-:W-:Y:S01]  /*2910*/  FMNMX.FTZ R10, R27, R8, !PT ;  /* 0x000000081b0a7209 */ /* 0x001fe20007810000 */
        /* <DEDUP_REMOVED lines=15> */
[----:B0-----:R-:W-:Y:S01]  /*2a10*/  FMNMX.FTZ R12, R35, R10, !PT ;  /* 0x0000000a230c7209 */ /* 0x001fe20007810000 */
[----:B-1----:R-:W-:Y:S01]  /*2a20*/  FADD.FTZ R44, R181, R4 ;  /* 0x00000004b52c7221 */ /* 0x002fe20000010000 */
        /* <DEDUP_REMOVED lines=15> */
[-CC-:B------:R-:W-:Y:S01]  /*2b20*/  FFMA.FTZ R36, R104, R0.reuse, -R9.reuse ;  /* 0x0000000068247223 */ /* 0x180fe20000010809 */
[----:B------:R-:W-:Y:S01]  /*2b30*/  ISETP.GT.AND P1, PT, R5, 0x49, PT ;  /* 0x000000490500780c */ /* 0x000fe20003f24270 */
[--C-:B------:R-:W-:Y:S01]  /*2b40*/  FFMA.FTZ R157, R82, R0, -R9.reuse ;  /* 0x00000000529d7223 */ /* 0x100fe20000010809 */
[----:B------:R-:W-:Y:S01]  /*2b50*/  FMNMX.FTZ R14, R57, R14, !PT ;  /* 0x0000000e390e7209 */ /* 0x000fe20007810000 */
[----:B------:R-:W-:Y:S01]  /*2b60*/  FFMA.FTZ R159, R86, R0, -R9 ;  /* 0x00000000569f7223 */ /* 0x000fe20000010809 */
[----:B------:R-:W-:Y:S01]  /*2b70*/  FSEL R61, R61, -INF , P1 ;  /* 0xff8000003d3d7808 */ /* 0x000fe20000800000 */
[----:B------:R0:W-:Y:S01]  /*2b80*/  MUFU.EX2 R12, R20 ;  /* 0x00000014000c7308 */ /* 0x0001e20000000800 */
[----:B------:R-:W-:-:S02]  /*2b90*/  FMNMX.FTZ R14, R47, R14, !PT ;  /* 0x0000000e2f0e7209 */ /* 0x000fc40007810000 */
[----:B------:R-:W-:Y:S02]  /*2ba0*/  CS2R R104, SRZ ;  /* 0x0000000000687805 */ /* 0x000fe4000001ff00 */
[----:B------:R-:W-:Y:S02]  /*2bb0*/  ISETP.GT.AND P1, PT, R5, 0x51, PT ;  /* 0x000000510500780c */ /* 0x000fe40003f24270 */
[----:B------:R-:W-:Y:S02]  /*2bc0*/  CS2R R102, SRZ ;  /* 0x0000000000667805 */ /* 0x000fe4000001ff00 */
[----:B------:R-:W-:Y:S02]  /*2bd0*/  FMNMX.FTZ R14, R61, R14, !PT ;  /* 0x0000000e3d0e7209 */ /* 0x000fe40007810000 */
[----:B------:R-:W-:Y:S02]  /*2be0*/  CS2R R98, SRZ ;  /* 0x0000000000627805 */ /* 0x000fe4000001ff00 */
[----:B------:R-:W-:Y:S01]  /*2bf0*/  FSEL R65, R65, -INF , P1 ;  /* 0xff80000041417808 */ /* 0x000fe20000800000 */
[----:B------:R-:W-:Y:S01]  /*2c00*/  MUFU.EX2 R179, R179 ;  /* 0x000000b300b37308 */ /* 0x000fe20000000800 */
[----:B0-----:R-:W-:-:S02]  /*2c10*/  FMNMX.FTZ R20, R51, R14, !PT ;  /* 0x0000000e33147209 */ /* 0x001fc40007810000 */
[----:B------:R-:W-:Y:S02]  /*2c20*/  CS2R R96, SRZ ;  /* 0x0000000000607805 */ /* 0x000fe4000001ff00 */
[----:B------:R-:W-:Y:S02]  /*2c30*/  ISETP.GT.AND P1, PT, R5, 0x59, PT ;  /* 0x000000590500780c */ /* 0x000fe40003f24270 */
[----:B------:R-:W-:Y:S02]  /*2c40*/  FMNMX.FTZ R20, R65, R20, !PT ;  /* 0x0000001441147209 */ /* 0x000fe40007810000 */
[----:B------:R-:W-:Y:S01]  /*2c50*/  ISETP.GT.AND P2, PT, R5, 0x60, PT ;  /* 0x000000600500780c */ /* 0x000fe20003f44270 */
[----:B------:R-:W-:Y:S01]  /*2c60*/  MUFU.EX2 R173, R173 ;  /* 0x000000ad00ad7308 */ /* 0x000fe20000000800 */
[----:B------:R-:W-:Y:S02]  /*2c70*/  FSEL R69, R69, -INF , P1 ;  /* 0xff80000045457808 */ /* 0x000fe40000800000 */
[----:B------:R-:W-:-:S02]  /*2c80*/  FMNMX.FTZ R20, R55, R20, !PT ;  /* 0x0000001437147209 */ /* 0x000fc40007810000 */
[----:B------:R-:W-:Y:S02]  /*2c90*/  ISETP.GT.AND P1, PT, R5, 0x61, PT ;  /* 0x000000610500780c */ /* 0x000fe40003f24270 */
[----:B------:R-:W-:Y:S01]  /*2ca0*/  FSEL R59, R72, -INF , P2 ;  /* 0xff800000483b7808 */ /* 0x000fe20001000000 */
[----:B------:R-:W-:Y:S01]  /*2cb0*/  MUFU.EX2 R175, R175 ;  /* 0x000000af00af7308 */ /* 0x000fe20000000800 */
[----:B------:R-:W-:Y:S02]  /*2cc0*/  FMNMX.FTZ R20, R69, R20, !PT ;  /* 0x0000001445147209 */ /* 0x000fe40007810000 */
[----:B------:R-:W-:Y:S02]  /*2cd0*/  ISETP.GT.AND P2, PT, R5, 0x68, PT ;  /* 0x000000680500780c */ /* 0x000fe40003f44270 */
[----:B------:R-:W-:Y:S02]  /*2ce0*/  FSEL R73, R73, -INF , P1 ;  /* 0xff80000049497808 */ /* 0x000fe40000800000 */
[----:B------:R-:W-:Y:S01]  /*2cf0*/  FMNMX.FTZ R24, R59, R20, !PT ;  /* 0x000000143b187209 */ /* 0x000fe20007810000 */
[----:B------:R0:W-:Y:S01]  /*2d00*/  MUFU.EX2 R14, R88 ;  /* 0x00000058000e7308 */ /* 0x0001e20000000800 */
[----:B------:R-:W-:-:S02]  /*2d10*/  ISETP.GT.AND P1, PT, R5, 0x69, PT ;  /* 0x000000690500780c */ /* 0x000fc40003f24270 */
[----:B------:R-:W-:Y:S02]  /*2d20*/  FSEL R63, R76, -INF , P2 ;  /* 0xff8000004c3f7808 */ /* 0x000fe40001000000 */
[----:B------:R-:W-:Y:S02]  /*2d30*/  FMNMX.FTZ R24, R73, R24, !PT ;  /* 0x0000001849187209 */ /* 0x000fe40007810000 */
[----:B------:R-:W-:Y:S01]  /*2d40*/  ISETP.GT.AND P2, PT, R5, 0x70, PT ;  /* 0x000000700500780c */ /* 0x000fe20003f44270 */
[----:B------:R-:W-:Y:S01]  /*2d50*/  MUFU.EX2 R169, R169 ;  /* 0x000000a900a97308 */ /* 0x000fe20000000800 */
[----:B------:R-:W-:Y:S02]  /*2d60*/  FSEL R77, R77, -INF , P1 ;  /* 0xff8000004d4d7808 */ /* 0x000fe40000800000 */
[----:B0-----:R-:W-:Y:S02]  /*2d70*/  CS2R R88, SRZ ;  /* 0x0000000000587805 */ /* 0x001fe4000001ff00 */
[----:B------:R-:W-:-:S02]  /*2d80*/  FMNMX.FTZ R24, R63, R24, !PT ;  /* 0x000000183f187209 */ /* 0x000fc40007810000 */
[----:B------:R-:W-:Y:S02]  /*2d90*/  ISETP.GT.AND P1, PT, R5, 0x71, PT ;  /* 0x000000710500780c */ /* 0x000fe40003f24270 */
[----:B------:R-:W-:Y:S01]  /*2da0*/  FSEL R67, R80, -INF , P2 ;  /* 0xff80000050437808 */ /* 0x000fe20001000000 */
[----:B------:R0:W-:Y:S01]  /*2db0*/  MUFU.EX2 R20, R90 ;  /* 0x0000005a00147308 */ /* 0x0001e20000000800 */
[----:B------:R-:W-:Y:S02]  /*2dc0*/  FMNMX.FTZ R24, R77, R24, !PT ;  /* 0x000000184d187209 */ /* 0x000fe40007810000 */
[----:B------:R-:W-:Y:S02]  /*2dd0*/  ISETP.GT.AND P2, PT, R5, 0x78, PT ;  /* 0x000000780500780c */ /* 0x000fe40003f44270 */
[----:B------:R-:W-:Y:S02]  /*2de0*/  FSEL R81, R81, -INF , P1 ;  /* 0xff80000051517808 */ /* 0x000fe40000800000 */
[----:B------:R-:W-:Y:S01]  /*2df0*/  FMNMX.FTZ R26, R67, R24, !PT ;  /* 0x00000018431a7209 */ /* 0x000fe20007810000 */
[----:B------:R-:W-:Y:S01]  /*2e00*/  MUFU.EX2 R171, R171 ;  /* 0x000000ab00ab7308 */ /* 0x000fe20000000800 */
[----:B------:R-:W-:-:S02]  /*2e10*/  ISETP.GT.AND P1, PT, R5, 0x79, PT ;  /* 0x000000790500780c */ /* 0x000fc40003f24270 */
[----:B0-----:R-:W-:Y:S02]  /*2e20*/  CS2R R90, SRZ ;  /* 0x00000000005a7805 */ /* 0x001fe4000001ff00 */
[----:B------:R-:W-:Y:S02]  /*2e30*/  FSEL R71, R84, -INF , P2 ;  /* 0xff80000054477808 */ /* 0x000fe40001000000 */
[----:B------:R-:W-:Y:S02]  /*2e40*/  FMNMX.FTZ R26, R81, R26, !PT ;  /* 0x0000001a511a7209 */ /* 0x000fe40007810000 */
[----:B------:R-:W-:Y:S01]  /*2e50*/  FSEL R85, R85, -INF , P1 ;  /* 0xff80000055557808 */ /* 0x000fe20000800000 */
[----:B------:R0:W-:Y:S01]  /*2e60*/  MUFU.EX2 R24, R92 ;  /* 0x0000005c00187308 */ /* 0x0001e20000000800 */
[----:B------:R-:W-:Y:S02]  /*2e70*/  FMNMX.FTZ R26, R71, R26, !PT ;  /* 0x0000001a471a7209 */ /* 0x000fe40007810000 */
[----:B------:R-:W-:-:S02]  /*2e80*/  F2FP.F16.F32.PACK_AB R181, R4, R181 ;  /* 0x000000b504b5723e */ /* 0x000fc400000000ff */
[----:B------:R-:W-:Y:S01]  /*2e90*/  FMNMX.FTZ R5, R85, R26, !PT ;  /* 0x0000001a55057209 */ /* 0x000fe20007810000 */
[--C-:B------:R-:W-:Y:S01]  /*2ea0*/  FFMA.FTZ R26, R94, R0, -R9.reuse ;  /* 0x000000005e1a7223 */ /* 0x100fe20000010809 */
[----:B------:R-:W-:Y:S01]  /*2eb0*/  CS2R R94, SRZ ;  /* 0x00000000005e7805 */ /* 0x000fe2000001ff00 */
[----:B------:R-:W-:Y:S01]  /*2ec0*/  MUFU.EX2 R165, R165 ;  /* 0x000000a500a57308 */ /* 0x000fe20000000800 */
[----:B0-----:R-:W-:Y:S01]  /*2ed0*/  CS2R R92, SRZ ;  /* 0x00000000005c7805 */ /* 0x001fe2000001ff00 */
[----:B------:R-:W0:Y:S06]  /*2ee0*/  SHFL.BFLY PT, R32, R5, 0x2, 0x1f ;  /* 0x0c401f0005207f89 */ /* 0x000e2c00000e0000 */
[----:B------:R-:W-:Y:S08]  /*2ef0*/  MUFU.EX2 R26, R26 ;  /* 0x0000001a001a7308 */ /* 0x000ff00000000800 */
[----:B------:R-:W-:Y:S08]  /*2f00*/  MUFU.EX2 R167, R167 ;  /* 0x000000a700a77308 */ /* 0x000ff00000000800 */
[----:B------:R-:W-:Y:S01]  /*2f10*/  MUFU.EX2 R28, R28 ;  /* 0x0000001c001c7308 */ /* 0x000fe20000000800 */
[----:B0-----:R-:W-:Y:S01]  /*2f20*/  FMNMX.FTZ R38, R5, R32, !PT ;  /* 0x0000002005267209 */ /* 0x001fe20007810000 */
[----:B------:R-:W-:Y:S01]  /*2f30*/  FFMA.FTZ R32, R100, R0, -R9 ;  /* 0x0000000064207223 */ /* 0x000fe20000010809 */
[----:B------:R-:W-:-:S03]  /*2f40*/  CS2R R100, SRZ ;  /* 0x0000000000647805 */ /* 0x000fc6000001ff00 */
[----:B------:R-:W0:Y:S02]  /*2f50*/  SHFL.BFLY PT, R5, R38, 0x1, 0x1f ;  /* 0x0c201f0026057f89 */ /* 0x000e2400000e0000 */
[----:B------:R-:W-:Y:S08]  /*2f60*/  MUFU.EX2 R161, R161 ;  /* 0x000000a100a17308 */ /* 0x000ff00000000800 */
[----:B------:R-:W-:Y:S08]  /*2f70*/  MUFU.EX2 R30, R30 ;  /* 0x0000001e001e7308 */ /* 0x000ff00000000800 */
[----:B------:R-:W-:Y:S01]  /*2f80*/  MUFU.EX2 R163, R163 ;  /* 0x000000a300a37308 */ /* 0x000fe20000000800 */
[----:B0-----:R-:W-:-:S07]  /*2f90*/  FMNMX.FTZ R5, R38, R5, !PT ;  /* 0x0000000526057209 */ /* 0x001fce0007810000 */
[----:B------:R-:W-:Y:S01]  /*2fa0*/  MUFU.EX2 R32, R32 ;  /* 0x0000002000207308 */ /* 0x000fe20000000800 */
[-CC-:B------:R-:W-:Y:S01]  /*2fb0*/  FFMA.FTZ R38, R106, R0.reuse, -R9.reuse ;  /* 0x000000006a267223 */ /* 0x180fe20000010809 */
[-C--:B------:R-:W-:Y:S01]  /*2fc0*/  FFMA.FTZ R9, R87, R0.reuse, -R9 ;  /* 0x0000000057097223 */ /* 0x080fe20000010809 */
[C---:B------:R-:W-:Y:S01]  /*2fd0*/  FSETP.NEU.FTZ.AND P1, PT, R5.reuse, -INF , PT ;  /* 0xff8000000500780b */ /* 0x040fe20003f3d000 */
[----:B------:R-:W-:Y:S01]  /*2fe0*/  FMUL.FTZ R40, R5, R0 ;  /* 0x0000000005287220 */ /* 0x000fe20000410000 */
[----:B------:R-:W-:-:S03]  /*2ff0*/  CS2R R106, SRZ ;  /* 0x00000000006a7805 */ /* 0x000fc6000001ff00 */
[----:B------:R-:W-:Y:S01]  /*3000*/  MUFU.EX2 R153, R153 ;  /* 0x0000009900997308 */ /* 0x000fe20000000800 */
[----:B------:R-:W-:Y:S02]  /*3010*/  FSEL R40, R40, RZ, P1 ;  /* 0x000000ff28287208 */ /* 0x000fe40000800000 */
[----:B------:R-:W-:-:S03]  /*3020*/  PLOP3.LUT P1, PT, PT, PT, UP0, 0x80, 0x0 ;  /* 0x000000000000781c */ /* 0x000fc60003f2f008 */
        /* <DEDUP_REMOVED lines=29> */
[----:B------:R2:W3:Y:S01]  /*3200*/  MUFU.EX2 R182, R29 ;  /* 0x0000001d00b67308 */ /* 0x0004e20000000800 */
[----:B0-----:R-:W-:Y:S01]  /*3210*/  FADD.FTZ R42, R11, R180 ;  /* 0x000000b40b2a7221 */ /* 0x001fe20000010000 */
[----:B------:R-:W-:Y:S01]  /*3220*/  F2FP.F16.F32.PACK_AB R180, R180, R11 ;  /* 0x0000000bb4b4723e */ /* 0x000fe200000000ff */
[-CC-:B------:R-:W-:Y:S01]  /*3230*/  FFMA.FTZ R63, R63, R0.reuse, -R40.reuse ;  /* 0x000000003f3f7223 */ /* 0x180fe20000010828 */
[-CC-:B------:R-:W-:Y:S01]  /*3240*/  FFMA.FTZ R77, R77, R0.reuse, -R40.reuse ;  /* 0x000000004d4d7223 */ /* 0x180fe20000010828 */
[-CC-:B------:R-:W-:Y:S01]  /*3250*/  FFMA.FTZ R67, R67, R0.reuse, -R40.reuse ;  /* 0x0000000043437223 */ /* 0x180fe20000010828 */
[-CC-:B------:R-:W-:Y:S01]  /*3260*/  FFMA.FTZ R81, R81, R0.reuse, -R40.reuse ;  /* 0x0000000051517223 */ /* 0x180fe20000010828 */
[-C--:B------:R-:W-:Y:S01]  /*3270*/  FFMA.FTZ R71, R71, R0.reuse, -R40 ;  /* 0x0000000047477223 */ /* 0x080fe20000010828 */
[----:B------:R-:W0:Y:S01]  /*3280*/  MUFU.EX2 R15, R15 ;  /* 0x0000000f000f7308 */ /* 0x000e220000000800 */
[----:B-1----:R-:W-:Y:S01]  /*3290*/  FADD.FTZ R25, R13, R42 ;  /* 0x0000002a0d197221 */ /* 0x002fe20000010000 */
[----:B--2---:R-:W-:Y:S01]  /*32a0*/  FADD.FTZ R29, R183, R44 ;  /* 0x0000002cb71d7221 */ /* 0x004fe20000010000 */
[----:B------:R-:W-:Y:S01]  /*32b0*/  F2FP.F16.F32.PACK_AB R183, R6, R183 ;  /* 0x000000b706b7723e */ /* 0x000fe200000000ff */
[----:B------:R-:W-:-:S02]  /*32c0*/  FFMA.FTZ R40, R85, R0, -R40 ;  /* 0x0000000055287223 */ /* 0x000fc40000010828 */
[----:B------:R-:W-:Y:S02]  /*32d0*/  FADD.FTZ R44, R6, R29 ;  /* 0x0000001d062c7221 */ /* 0x000fe40000010000 */
[----:B------:R-:W1:Y:S01]  /*32e0*/  MUFU.EX2 R176, R33 ;  /* 0x0000002100b07308 */ /* 0x000e620000000800 */
[----:B---3--:R-:W-:Y:S01]  /*32f0*/  FADD.FTZ R42, R182, R25 ;  /* 0x00000019b62a7221 */ /* 0x008fe20000010000 */
[----:B------:R-:W-:Y:S01]  /*3300*/  FADD.FTZ R25, R177, R44 ;  /* 0x0000002cb1197221 */ /* 0x000fe20000010000 */
[----:B------:R-:W-:Y:S02]  /*3310*/  F2FP.F16.F32.PACK_AB R177, R8, R177 ;  /* 0x000000b108b1723e */ /* 0x000fe400000000ff */
[----:B------:R-:W-:Y:S01]  /*3320*/  F2FP.F16.F32.PACK_AB R182, R182, R13 ;  /* 0x0000000db6b6723e */ /* 0x000fe200000000ff */
[----:B------:R-:W-:Y:S02]  /*3330*/  FADD.FTZ R44, R8, R25 ;  /* 0x00000019082c7221 */ /* 0x000fe40000010000 */
        /* <DEDUP_REMOVED lines=9> */
[----:B------:R-:W-:Y:S01]  /*33d0*/  F2FP.F16.F32.PACK_AB R176, R176, R15 ;  /* 0x0000000fb0b0723e */ /* 0x000fe200000000ff */
[----:B------:R-:W-:Y:S02]  /*33e0*/  FADD.FTZ R44, R12, R25 ;  /* 0x000000190c2c7221 */ /* 0x000fe40000010000 */
[----:B------:R-:W1:Y:S01]  /*33f0*/  MUFU.EX2 R27, R27 ;  /* 0x0000001b001b7308 */ /* 0x000e620000000800 */
[----:B--2---:R-:W-:Y:S01]  /*3400*/  FADD.FTZ R3, R21, R42 ;  /* 0x0000002a15037221 */ /* 0x004fe20000010000 */
[----:B------:R-:W-:Y:S01]  /*3410*/  FADD.FTZ R25, R175, R44 ;  /* 0x0000002caf197221 */ /* 0x000fe20000010000 */
[----:B------:R-:W-:-:S03]  /*3420*/  F2FP.F16.F32.PACK_AB R175, R14, R175 ;  /* 0x000000af0eaf723e */ /* 0x000fc600000000ff */
[----:B------:R-:W-:Y:S02]  /*3430*/  FADD.FTZ R44, R14, R25 ;  /* 0x000000190e2c7221 */ /* 0x000fe40000010000 */
[----:B------:R-:W2:Y:S01]  /*3440*/  MUFU.EX2 R172, R41 ;  /* 0x0000002900ac7308 */ /* 0x000ea20000000800 */
[----:B0-----:R-:W-:Y:S01]  /*3450*/  FADD.FTZ R42, R178, R3 ;  /* 0x00000003b22a7221 */ /* 0x001fe20000010000 */
[----:B------:R-:W-:Y:S01]  /*3460*/  FADD.FTZ R25, R169, R44 ;  /* 0x0000002ca9197221 */ /* 0x000fe20000010000 */
[----:B------:R-:W-:Y:S02]  /*3470*/  F2FP.F16.F32.PACK_AB R169, R20, R169 ;  /* 0x000000a914a9723e */ /* 0x000fe400000000ff */
[----:B------:R-:W-:Y:S01]  /*3480*/  F2FP.F16.F32.PACK_AB R178, R178, R21 ;  /* 0x00000015b2b2723e */ /* 0x000fe200000000ff */
[----:B------:R-:W-:Y:S02]  /*3490*/  FADD.FTZ R6, R20, R25 ;  /* 0x0000001914067221 */ /* 0x000fe40000010000 */
[----:B------:R-:W0:Y:S01]  /*34a0*/  MUFU.EX2 R31, R31 ;  /* 0x0000001f001f7308 */ /* 0x000e220000000800 */
[----:B-1----:R-:W-:Y:S01]  /*34b0*/  FADD.FTZ R3, R27, R42 ;  /* 0x0000002a1b037221 */ /* 0x002fe20000010000 */
[----:B------:R-:W-:Y:S01]  /*34c0*/  FADD.FTZ R25, R171, R6 ;  /* 0x00000006ab197221 */ /* 0x000fe20000010000 */
[----:B------:R-:W-:-:S03]  /*34d0*/  F2FP.F16.F32.PACK_AB R171, R24, R171 ;  /* 0x000000ab18ab723e */ /* 0x000fc600000000ff */
[----:B------:R-:W-:Y:S02]  /*34e0*/  FADD.FTZ R6, R24, R25 ;  /* 0x0000001918067221 */ /* 0x000fe40000010000 */
[----:B------:R-:W1:Y:S01]  /*34f0*/  MUFU.EX2 R174, R45 ;  /* 0x0000002d00ae7308 */ /* 0x000e620000000800 */
[C---:B--2---:R-:W-:Y:S01]  /*3500*/  FADD.FTZ R42, R172.reuse, R3 ;  /* 0x00000003ac2a7221 */ /* 0x044fe20000010000 */
[----:B------:R-:W-:Y:S01]  /*3510*/  FADD.FTZ R25, R165, R6 ;  /* 0x00000006a5197221 */ /* 0x000fe20000010000 */
[----:B------:R-:W-:Y:S02]  /*3520*/  F2FP.F16.F32.PACK_AB R172, R172, R27 ;  /* 0x0000001bacac723e */ /* 0x000fe400000000ff */
[C---:B------:R-:W-:Y:S01]  /*3530*/  F2FP.F16.F32.PACK_AB R165, R26.reuse, R165 ;  /* 0x000000a51aa5723e */ /* 0x040fe200000000ff */
[----:B------:R-:W-:Y:S02]  /*3540*/  FADD.FTZ R6, R26, R25 ;  /* 0x000000191a067221 */ /* 0x000fe40000010000 */
[----:B------:R-:W2:Y:S01]  /*3550*/  MUFU.EX2 R35, R35 ;  /* 0x0000002300237308 */ /* 0x000ea20000000800 */
[----:B0-----:R-:W-:Y:S01]  /*3560*/  FADD.FTZ R3, R31, R42 ;  /* 0x0000002a1f037221 */ /* 0x001fe20000010000 */
[----:B------:R-:W-:Y:S01]  /*3570*/  FADD.FTZ R11, R167, R6 ;  /* 0x00000006a70b7221 */ /* 0x000fe20000010000 */
[----:B------:R-:W-:-:S03]  /*3580*/  F2FP.F16.F32.PACK_AB R167, R28, R167 ;  /* 0x000000a71ca7723e */ /* 0x000fc600000000ff */
[----:B------:R-:W-:Y:S02]  /*3590*/  FADD.FTZ R6, R28, R11 ;  /* 0x0000000b1c067221 */ /* 0x000fe40000010000 */
[----:B------:R-:W0:Y:S01]  /*35a0*/  MUFU.EX2 R168, R49 ;  /* 0x0000003100a87308 */ /* 0x000e220000000800 */
[C---:B-1----:R-:W-:Y:S01]  /*35b0*/  FADD.FTZ R42, R174.reuse, R3 ;  /* 0x00000003ae2a7221 */ /* 0x042fe20000010000 */
[----:B------:R-:W-:Y:S01]  /*35c0*/  FADD.FTZ R11, R161, R6 ;  /* 0x00000006a10b7221 */ /* 0x000fe20000010000 */
[----:B------:R-:W-:Y:S02]  /*35d0*/  F2FP.F16.F32.PACK_AB R174, R174, R31 ;  /* 0x0000001faeae723e */ /* 0x000fe400000000ff */
[C---:B------:R-:W-:Y:S01]  /*35e0*/  F2FP.F16.F32.PACK_AB R161, R30.reuse, R161 ;  /* 0x000000a11ea1723e */ /* 0x040fe200000000ff */
[----:B------:R-:W-:Y:S02]  /*35f0*/  FADD.FTZ R6, R30, R11 ;  /* 0x0000000b1e067221 */ /* 0x000fe40000010000 */
[----:B------:R-:W1:Y:S01]  /*3600*/  MUFU.EX2 R39, R39 ;  /* 0x0000002700277308 */ /* 0x000e620000000800 */
[----:B--2---:R-:W-:Y:S01]  /*3610*/  FADD.FTZ R3, R35, R42 ;  /* 0x0000002a23037221 */ /* 0x004fe20000010000 */
[----:B------:R-:W-:Y:S01]  /*3620*/  FADD.FTZ R11, R163, R6 ;  /* 0x00000006a30b7221 */ /* 0x000fe20000010000 */
[----:B------:R-:W-:-:S03]  /*3630*/  F2FP.F16.F32.PACK_AB R163, R32, R163 ;  /* 0x000000a320a3723e */ /* 0x000fc600000000ff */
[----:B------:R-:W-:Y:S02]  /*3640*/  FADD.FTZ R6, R32, R11 ;  /* 0x0000000b20067221 */ /* 0x000fe40000010000 */
[----:B------:R-:W2:Y:S01]  /*3650*/  MUFU.EX2 R170, R53 ;  /* 0x0000003500aa7308 */ /* 0x000ea20000000800 */
[C---:B0-----:R-:W-:Y:S01]  /*3660*/  FADD.FTZ R4, R168.reuse, R3 ;  /* 0x00000003a8047221 */ /* 0x041fe20000010000 */
[----:B------:R-:W-:Y:S01]  /*3670*/  FADD.FTZ R11, R153, R6 ;  /* 0x00000006990b7221 */ /* 0x000fe20000010000 */
[----:B------:R-:W-:-:S05]  /*3680*/  F2FP.F16.F32.PACK_AB R168, R168, R35 ;  /* 0x00000023a8a8723e */ /* 0x000fca00000000ff */
        /* <DEDUP_REMOVED lines=47> */
[----:B------:R-:W-:Y:S01]  /*3980*/  MUFU.EX2 R159, R159 ;  /* 0x0000009f009f7308 */ /* 0x000fe20000000800 */
[C---:B--2---:R-:W-:Y:S01]  /*3990*/  FADD.FTZ R8, R38.reuse, R11 ;  /* 0x0000000b26087221 */ /* 0x044fe20000010000 */
[----:B------:R-:W-:-:S06]  /*39a0*/  F2FP.F16.F32.PACK_AB R157, R38, R157 ;  /* 0x0000009d269d723e */ /* 0x000fcc00000000ff */
[----:B------:R-:W1:Y:S01]  /*39b0*/  MUFU.EX2 R71, R71 ;  /* 0x0000004700477308 */ /* 0x000e620000000800 */
[C---:B0-----:R-:W-:Y:S01]  /*39c0*/  FADD.FTZ R4, R156.reuse, R3 ;  /* 0x000000039c047221 */ /* 0x041fe20000010000 */
[----:B------:R-:W-:-:S06]  /*39d0*/  F2FP.F16.F32.PACK_AB R156, R156, R67 ;  /* 0x000000439c9c723e */ /* 0x000fcc00000000ff */
[----:B------:R-:W0:Y:S08]  /*39e0*/  MUFU.EX2 R40, R40 ;  /* 0x0000002800287308 */ /* 0x000e300000000800 */
[----:B------:R2:W3:Y:S01]  /*39f0*/  MUFU.EX2 R6, R9 ;  /* 0x0000000900067308 */ /* 0x0004e20000000800 */
[----:B-1----:R-:W-:Y:S01]  /*3a00*/  FADD.FTZ R3, R71, R4 ;  /* 0x0000000447037221 */ /* 0x002fe20000010000 */
[----:B--2---:R-:W-:-:S03]  /*3a10*/  FADD.FTZ R9, R159, R8 ;  /* 0x000000089f097221 */ /* 0x004fc60000010000 */
[C---:B0-----:R-:W-:Y:S01]  /*3a20*/  FADD.FTZ R3, R40.reuse, R3 ;  /* 0x0000000328037221 */ /* 0x041fe20000010000 */
[----:B------:R-:W-:Y:S01]  /*3a30*/  F2FP.F16.F32.PACK_AB R158, R40, R71 ;  /* 0x00000047289e723e */ /* 0x000fe200000000ff */
[C---:B---3--:R-:W-:Y:S01]  /*3a40*/  FADD.FTZ R4, R6.reuse, R9 ;  /* 0x0000000906047221 */ /* 0x048fe20000010000 */
[----:B------:R-:W-:Y:S01]  /*3a50*/  F2FP.F16.F32.PACK_AB R159, R6, R159 ;  /* 0x0000009f069f723e */ /* 0x000fe200000000ff */
[----:B------:R-:W-:Y:S06]  /*3a60*/  @!P1 BRA `(.L_x_2361) ;  /* 0x0000002800809947 */ /* 0x000fec0003800000 */
[----:B------:R-:W-:Y:S01]  /*3a70*/  IMAD.MOV.U32 R8, RZ, RZ, R7 ;  /* 0x000000ffff087224 */ /* 0x000fe200078e0007 */
[----:B------:R-:W-:Y:S01]  /*3a80*/  UMOV UR56, UR44 ;  /* 0x0000002c00387c82 */ /* 0x000fe20008000000 */
[----:B------:R-:W-:Y:S01]  /*3a90*/  IMAD.MOV.U32 R6, RZ, RZ, R5 ;  /* 0x000000ffff067224 */ /* 0x000fe200078e0005 */
[----:B------:R-:W-:Y:S01]  /*3aa0*/  UMOV UR54, UR43 ;  /* 0x0000002b00367c82 */ /* 0x000fe20008000000 */
[----:B------:R-:W-:Y:S01]  /*3ab0*/  IMAD.MOV.U32 R151, RZ, RZ, RZ ;  /* 0x000000ffff977224 */ /* 0x000fe200078e00ff */
[----:B------:R-:W-:-:S06]  /*3ac0*/  ULDC UR52, c[0x0][0x288] ;  /* 0x0000a20000347ab9 */ /* 0x000fcc0000000800 */
.L_x_2372:
[----:B------:R-:W-:Y:S01]  /*3ad0*/  ISETP.NE.AND P2, PT, RZ, UR40, PT ;  /* 0x00000028ff007c0c */ /* 0x000fe2000bf45270 */
[----:B------:R-:W-:-:S04]  /*3ae0*/  UISETP.NE.AND UP0, UPT, UR54, 0x1, UPT ;  /* 0x000000013600788c */ /* 0x000fc8000bf05270 */
[----:B------:R-:W-:-:S04]  /*3af0*/  USEL UR44, URZ, 0x1, UP0 ;  /* 0x000000013f2c7887 */ /* 0x000fc80008000000 */
[----:B------:R-:W-:-:S04]  /*3b00*/  ULOP3.LUT UR44, UR56, UR44, URZ, 0x3c, !UPT ;  /* 0x0000002c382c7292 */ /* 0x000fc8000f8e3c3f */
[----:B------:R-:W-:Y:S08]  /*3b10*/  @P2 BRA `(.L_x_2362) ;  /* 0x0000000000382947 */ /* 0x000ff00003800000 */
[----:B------:R-:W-:Y:S05]  /*3b20*/  @!P0 BRA `(.L_x_2363) ;  /* 0x0000000000048947 */ /* 0x000fea0003800000 */
[----:B------:R-:W-:Y:S01]  /*3b30*/  BPT.TRAP 0x1 ;  /* 0x000000040000795c */ /* 0x000fe20000300000 */
.L_x_2363:
        /* <DEDUP_REMOVED lines=9> */
.L_x_2364:
[----:B-1----:R-:W-:Y:S05]  /*3bd0*/  @P1 BRA `(.L_x_2362) ;  /* 0x0000000000081947 */ /* 0x002fea0003800000 */
[----:B------:R-:W1:Y:S02]  /*3be0*/  SYNCS.PHASECHK.TRANS64.TRYWAIT P1, [UR6+0x28830], R0 ;  /* 0x02883000ff0075a7 */ /* 0x000e640008020146 */
[----:B-1----:R-:W-:Y:S05]  /*3bf0*/  @!P1 BRA `(.L_x_2365) ;  /* 0x000000b000b09947 */ /* 0x002fea0003800000 */
.L_x_2362:
        /* <DEDUP_REMOVED lines=48> */
.L_x_2367:
[----:B------:R-:W-:Y:S01]  /*3f00*/  ULEA UR6, UR54, UR41, 0x3 ;  /* 0x0000002936067291 */ /* 0x000fe2000f8e183f */
[----:B------:R-:W-:-:S05]  /*3f10*/  IMAD.U32 R0, RZ, RZ, UR56 ;  /* 0x00000038ff007e24 */ /* 0x000fca000f8e00ff */
[----:B------:R-:W-:-:S04]  /*3f20*/  SHF.L.U32 R0, R0, 0x1f, RZ ;  /* 0x0000001f00007819 */ /* 0x000fc800000006ff */
[----:B------:R0:W1:Y:S01]  /*3f30*/  SYNCS.PHASECHK.TRANS64.TRYWAIT P1, [UR6+0x28850], R0 ;  /* 0x02885000ff0075a7 */ /* 0x0000620008020146 */
[----:B------:R-:W-:Y:S05]  /*3f40*/  @!P0 BRA `(.L_x_2368) ;  /* 0x0000000000048947 */ /* 0x000fea0003800000 */
[----:B------:R-:W-:Y:S01]  /*3f50*/  BPT.TRAP 0x1 ;  /* 0x000000040000795c */ /* 0x000fe20000300000 */
.L_x_2368:
[----:B-1----:R-:W-:Y:S05]  /*3f60*/  @P1 BRA `(.L_x_2366) ;  /* 0x0000000000081947 */ /* 0x002fea0003800000 */
[----:B------:R-:W1:Y:S02]  /*3f70*/  SYNCS.PHASECHK.TRANS64.TRYWAIT P1, [UR6+0x28850], R0 ;  /* 0x02885000ff0075a7 */ /* 0x000e640008020146 */
[----:B-1----:R-:W-:Y:S05]  /*3f80*/  @!P1 BRA `(.L_x_2369) ;  /* 0x000000ac00e49947 */ /* 0x002fea0003800000 */
.L_x_2366:
        /* <DEDUP_REMOVED lines=49> */
.L_x_2370:
[----:B------:R-:W-:Y:S01]  /*42a0*/  UISETP.NE.AND UP0, UPT, UR49, URZ, UPT ;  /* 0x0000003f3100728c */ /* 0x000fe2000bf05270 */
[----:B------:R-:W-:Y:S01]  /*42b0*/  VIADD R11, R17, UR37 ;  /* 0x00000025110b7c36 */ /* 0x000fe20008000000 */
[----:B------:R-:W1:Y:S04]  /*42c0*/  LDC R7, c[0x0][0x2f0] ;  /* 0x0000bc00ff077b82 */ /* 0x000e680000000800 */
[----:B------:R-:W-:Y:S02]  /*42d0*/  PLOP3.LUT P1, PT, PT, PT, UP0, 0x80, 0x0 ;  /* 0x000000000000781c */ /* 0x000fe40003f2f008 */
[----:B------:R-:W-:-:S03]  /*42e0*/  PLOP3.LUT P2, PT, PT, PT, UP0, 0x80, 0x0 ;  /* 0x000000000000781c */ /* 0x000fc60003f4f008 */
[----:B------:R-:W-:-:S08]  /*42f0*/  @UP0 ULDC UR6, c[0x0][0x44c] ;  /* 0x0001130000060ab9 */ /* 0x000fd00000000800 */
[----:B0-----:R-:W-:Y:S01]  /*4300*/  @P1 IMAD.HI.U32 R0, R11, UR6, RZ ;  /* 0x000000060b001c27 */ /* 0x001fe2000f8e00ff */
[----:B------:R-:W-:-:S04]  /*4310*/  @UP0 ULDC UR6, c[0x0][0x450] ;  /* 0x0001140000060ab9 */ /* 0x000fc80000000800 */
[----:B------:R-:W-:Y:S01]  /*4320*/  @P2 SHF.R.U32.HI R11, RZ, UR6, R0 ;  /* 0x00000006ff0b2c19 */ /* 0x000fe20008011600 */
[----:B------:R-:W-:Y:S02]  /*4330*/  UMOV UR6, 0xffffff80 ;  /* 0xffffff8000067882 */ /* 0x000fe40000000000 */
[----:B------:R-:W-:Y:S02]  /*4340*/  UIMAD UR6, UR55, UR6, 0x1 ;  /* 0x00000001370674a4 */ /* 0x000fe4000f8e0206 */
[----:B------:R-:W0:Y:S04]  /*4350*/  SHFL.IDX PT, R5, R11, RZ, 0x1c1f ;  /* 0x001c1fff0b057589 */ /* 0x000e2800000e0000 */
[----:B------:R-:W-:Y:S01]  /*4360*/  IMAD.U32 R9, RZ, RZ, UR6 ;  /* 0x00000006ff097e24 */ /* 0x000fe2000f8e00ff */
[----:B------:R-:W2:Y:S01]  /*4370*/  SHFL.IDX PT, R11, R11, 0x1, 0x1c1f ;  /* 0x003c1f000b0b7f89 */ /* 0x000ea200000e0000 */
[----:B------:R-:W-:-:S02]  /*4380*/  ULEA UR6, UR43, UR41, 0x3 ;  /* 0x000000292b067291 */ /* 0x000fc4000f8e183f */
[----:B------:R-:W-:Y:S02]  /*4390*/  IMAD R0, R16, -0x2, R9 ;  /* 0xfffffffe10007824 */ /* 0x000fe400078e0209 */
[----:B------:R-:W-:Y:S02]  /*43a0*/  UIADD3 UR6, UR6, 0x28840, URZ ;  /* 0x0002884006067890 */ /* 0x000fe4000fffe03f */
[----:B-1----:R-:W-:Y:S02]  /*43b0*/  IMAD R12, R7, UR48, R0 ;  /* 0x00000030070c7c24 */ /* 0x002fe4000f8e0200 */
[----:B------:R-:W-:-:S09]  /*43c0*/  UPRMT UR6, UR39, 0x654, UR6 ;  /* 0x0000065427067896 */ /* 0x000fd20008000006 */
[----:B------:R-:W-:Y:S01]  /*43d0*/  SYNCS.ARRIVE.TRANS64.RED.A1T0 RZ, [UR6], RZ ;  /* 0x000000ffffff79a7 */ /* 0x000fe20008100406 */
[----:B0-----:R-:W-:-:S04]  /*43e0*/  IADD3 R5, R5, -UR52, R12 ;  /* 0x8000003405057c10 */ /* 0x001fc8000fffe00c */
[C---:B------:R-:W-:Y:S02]  /*43f0*/  ISETP.GT.AND P1, PT, R5.reuse, RZ, PT ;  /* 0x000000ff0500720c */ /* 0x040fe40003f24270 */
[C---:B------:R-:W-:Y:S02]  /*4400*/  ISETP.GT.AND P2, PT, R5.reuse, 0x1, PT ;  /* 0x000000010500780c */ /* 0x040fe40003f44270 */
[----:B------:R-:W-:Y:S02]  /*4410*/  FSEL R9, R24, -INF , P1 ;  /* 0xff80000018097808 */ /* 0x000fe40000800000 */
[----:B------:R-:W-:Y:S02]  /*4420*/  ISETP.GT.AND P1, PT, R5, 0x8, PT ;  /* 0x000000080500780c */ /* 0x000fe40003f24270 */
[----:B------:R-:W-:Y:S02]  /*4430*/  FSEL R157, R25, -INF , P2 ;  /* 0xff800000199d7808 */ /* 0x000fe40001000000 */
[----:B------:R-:W-:-:S02]  /*4440*/  FMNMX.FTZ R0, R9, R6, !PT ;  /* 0x0000000609007209 */ /* 0x000fc40007810000 */
[----:B------:R-:W-:Y:S02]  /*4450*/  ISETP.GT.AND P2, PT, R5, 0x9, PT ;  /* 0x000000090500780c */ /* 0x000fe40003f44270 */
[----:B------:R-:W-:Y:S02]  /*4460*/  FSEL R159, R28, -INF , P1 ;  /* 0xff8000001c9f7808 */ /* 0x000fe40000800000 */
[----:B------:R-:W-:Y:S02]  /*4470*/  FMNMX.FTZ R0, R157, R0, !PT ;  /* 0x000000009d007209 */ /* 0x000fe40007810000 */
        /* <DEDUP_REMOVED lines=84> */
[----:B------:R-:W-:Y:S02]  /*49c0*/  FSEL R85, R85, -INF , P2 ;  /* 0xff80000055557808 */ /* 0x000fe40001000000 */
[----:B------:R-:W-:Y:S02]  /*49d0*/  FMNMX.FTZ R0, R41, R0, !PT ;  /* 0x0000000029007209 */ /* 0x000fe40007810000 */
[----:B--2---:R-:W-:-:S02]  /*49e0*/  IADD3 R12, R11, -UR52, R12 ;  /* 0x800000340b0c7c10 */ /* 0x004fc4000fffe00c */
[----:B------:R-:W-:Y:S02]  /*49f0*/  FMNMX.FTZ R14, R85, R0, !PT ;  /* 0x00000000550e7209 */ /* 0x000fe40007810000 */
[----:B------:R-:W0:Y:S01]  /*4a00*/  LDC R0, c[0x0][0x988] ;  /* 0x00026200ff007b82 */ /* 0x000e220000000800 */
[C---:B------:R-:W-:Y:S02]  /*4a10*/  ISETP.GT.AND P2, PT, R12.reuse, RZ, PT ;  /* 0x000000ff0c00720c */ /* 0x040fe40003f44270 */
[----:B------:R-:W1:Y:S01]  /*4a20*/  SHFL.BFLY PT, R5, R14, 0x2, 0x1f ;  /* 0x0c401f000e057f89 */ /* 0x000e6200000e0000 */
[----:B------:R-:W-:-:S04]  /*4a30*/  ISETP.GT.AND P3, PT, R12, 0x1, PT ;  /* 0x000000010c00780c */ /* 0x000fc80003f64270 */
[----:B------:R-:W-:Y:S02]  /*4a40*/  FSEL R27, R27, -INF , P3 ;  /* 0xff8000001b1b7808 */ /* 0x000fe40001800000 */
[----:B------:R-:W-:Y:S02]  /*4a50*/  ISETP.GT.AND P3, PT, R12, 0x9, PT ;  /* 0x000000090c00780c */ /* 0x000fe40003f64270 */
[----:B-1----:R-:W-:-:S05]  /*4a60*/  FMNMX.FTZ R20, R14, R5, !PT ;  /* 0x000000050e147209 */ /* 0x002fca0007810000 */
[----:B------:R-:W1:Y:S02]  /*4a70*/  SHFL.BFLY PT, R5, R20, 0x1, 0x1f ;  /* 0x0c201f0014057f89 */ /* 0x000e6400000e0000 */
[----:B-1----:R-:W-:-:S04]  /*4a80*/  FMNMX.FTZ R5, R20, R5, !PT ;  /* 0x0000000514057209 */ /* 0x002fc80007810000 */
[C---:B------:R-:W-:Y:S01]  /*4a90*/  FSETP.NEU.FTZ.AND P1, PT, R5.reuse, -INF , PT ;  /* 0xff8000000500780b */ /* 0x040fe20003f3d000 */
[----:B0-----:R-:W-:-:S05]  /*4aa0*/  FMUL.FTZ R10, R5, R0 ;  /* 0x00000000050a7220 */ /* 0x001fca0000410000 */
[----:B------:R-:W-:-:S05]  /*4ab0*/  FSEL R10, R10, RZ, P1 ;  /* 0x000000ff0a0a7208 */ /* 0x000fca0000800000 */
[-CC-:B------:R-:W-:Y:S01]  /*4ac0*/  FFMA.FTZ R180, R157, R0.reuse, -R10.reuse ;  /* 0x000000009db47223 */ /* 0x180fe2000001080a */
[----:B------:R-:W-:Y:S01]  /*4ad0*/  FSEL R157, R26, -INF , P2 ;  /* 0xff8000001a9d7808 */ /* 0x000fe20001000000 */
[-CC-:B------:R-:W-:Y:S01]  /*4ae0*/  FFMA.FTZ R182, R159, R0.reuse, -R10.reuse ;  /* 0x000000009fb67223 */ /* 0x180fe2000001080a */
[----:B------:R-:W-:Y:S01]  /*4af0*/  ISETP.GT.AND P2, PT, R12, 0x8, PT ;  /* 0x000000080c00780c */ /* 0x000fe20003f44270 */
[--C-:B------:R-:W-:Y:S01]  /*4b00*/  FFMA.FTZ R11, R163, R0, -R10.reuse ;  /* 0x00000000a30b7223 */ /* 0x100fe2000001080a */
[----:B------:R-:W-:Y:S01]  /*4b10*/  FMNMX.FTZ R14, R157, R8, !PT ;  /* 0x000000089d0e7209 */ /* 0x000fe20007810000 */
[-CC-:B------:R-:W-:Y:S01]  /*4b20*/  FFMA.FTZ R176, R171, R0.reuse, -R10.reuse ;  /* 0x00000000abb07223 */ /* 0x180fe2000001080a */
[----:B------:R-:W-:Y:S01]  /*4b30*/  FSEL R159, R30, -INF , P2 ;  /* 0xff8000001e9f7808 */ /* 0x000fe20001000000 */
[--C-:B------:R-:W-:Y:S01]  /*4b40*/  FFMA.FTZ R178, R177, R0, -R10.reuse ;  /* 0x00000000b1b27223 */ /* 0x100fe2000001080a */
[----:B------:R-:W-:Y:S01]  /*4b50*/  FMNMX.FTZ R14, R27, R14, !PT ;  /* 0x0000000e1b0e7209 */ /* 0x000fe20007810000 */
[-CC-:B------:R-:W-:Y:S01]  /*4b60*/  FFMA.FTZ R172, R173, R0.reuse, -R10.reuse ;  /* 0x00000000adac7223 */ /* 0x180fe2000001080a */
[C---:B------:R-:W-:Y:S01]  /*4b70*/  ISETP.GT.AND P2, PT, R12.reuse, 0x10, PT ;  /* 0x000000100c00780c */ /* 0x040fe20003f44270 */
[-CC-:B------:R-:W-:Y:S01]  /*4b80*/  FFMA.FTZ R174, R165, R0.reuse, -R10.reuse ;  /* 0x00000000a5ae7223 */ /* 0x180fe2000001080a */
[----:B------:R-:W-:Y:S01]  /*4b90*/  FSEL R163, R31, -INF , P3 ;  /* 0xff8000001fa37808 */ /* 0x000fe20001800000 */
[--C-:B------:R-:W-:Y:S01]  /*4ba0*/  FFMA.FTZ R31, R169, R0, -R10.reuse ;  /* 0x00000000a91f7223 */ /* 0x100fe2000001080a */
[----:B------:R-:W-:Y:S01]  /*4bb0*/  FMNMX.FTZ R14, R159, R14, !PT ;  /* 0x0000000e9f0e7209 */ /* 0x000fe20007810000 */
[-CC-:B------:R-:W-:Y:S01]  /*4bc0*/  FFMA.FTZ R168, R155, R0.reuse, -R10.reuse ;  /* 0x000000009ba87223 */ /* 0x180fe2000001080a */
[----:B------:R-:W-:Y:S01]  /*4bd0*/  ISETP.GT.AND P3, PT, R12, 0x11, PT ;  /* 0x000000110c00780c */ /* 0x000fe20003f64270 */
        /* <DEDUP_REMOVED lines=41> */
[----:B------:R-:W-:Y:S01]  /*4e70*/  ISETP.GT.AND P2, PT, R12, 0x30, PT ;  /* 0x000000300c00780c */ /* 0x000fe20003f44270 */
[----:B------:R-:W-:Y:S01]  /*4e80*/  FFMA.FTZ R41, R85, R0, -R10 ;  /* 0x0000000055297223 */ /* 0x000fe2000001080a */
[----:B------:R-:W-:Y:S01]  /*4e90*/  FSEL R47, R47, -INF , P3 ;  /* 0xff8000002f2f7808 */ /* 0x000fe20001800000 */
[----:B------:R-:W-:Y:S01]  /*4ea0*/  MUFU.EX2 R9, R9 ;  /* 0x0000000900097308 */ /* 0x000fe20000000800 */
[----:B------:R-:W-:-:S02]  /*4eb0*/  FMNMX.FTZ R14, R179, R14, !PT ;  /* 0x0000000eb30e7209 */ /* 0x000fc40007810000 */
[----:B------:R-:W-:Y:S02]  /*4ec0*/  ISETP.GT.AND P3, PT, R12, 0x31, PT ;  /* 0x000000310c00780c */ /* 0x000fe40003f64270 */
[----:B------:R-:W-:Y:S02]  /*4ed0*/  FSEL R181, R50, -INF , P2 ;  /* 0xff80000032b57808 */ /* 0x000fe40001000000 */
[----:B------:R-:W-:Y:S01]  /*4ee0*/  FMNMX.FTZ R14, R47, R14, !PT ;  /* 0x0000000e2f0e7209 */ /* 0x000fe20007810000 */
[----:B------:R-:W-:Y:S01]  /*4ef0*/  MUFU.EX2 R180, R180 ;  /* 0x000000b400b47308 */ /* 0x000fe20000000800 */
[----:B------:R-:W-:Y:S02]  /*4f00*/  ISETP.GT.AND P2, PT, R12, 0x38, PT ;  /* 0x000000380c00780c */ /* 0x000fe40003f44270 */
[----:B------:R-:W-:Y:S01]  /*4f10*/  FSEL R173, R51, -INF , P3 ;  /* 0xff80000033ad7808 */ /* 0x000fe20001800000 */
[----:B------:R-:W-:Y:S01]  /*4f20*/  FFMA.FTZ R51, R153, R0, -R10 ;  /* 0x0000000099337223 */ /* 0x000fe2000001080a */
[----:B------:R-:W-:-:S02]  /*4f30*/  FMNMX.FTZ R14, R181, R14, !PT ;  /* 0x0000000eb50e7209 */ /* 0x000fc40007810000 */
[----:B------:R-:W-:Y:S01]  /*4f40*/  ISETP.GT.AND P3, PT, R12, 0x39, PT ;  /* 0x000000390c00780c */ /* 0x000fe20003f64270 */
[----:B------:R-:W-:Y:S01]  /*4f50*/  MUFU.EX2 R182, R182 ;  /* 0x000000b600b67308 */ /* 0x000fe20000000800 */
[----:B------:R-:W-:Y:S02]  /*4f60*/  FSEL R183, R54, -INF , P2 ;  /* 0xff80000036b77808 */ /* 0x000fe40001000000 */
[----:B------:R-:W-:Y:S02]  /*4f70*/  FMNMX.FTZ R14, R173, R14, !PT ;  /* 0x0000000ead0e7209 */ /* 0x000fe40007810000 */
[----:B------:R-:W-:Y:S02]  /*4f80*/  ISETP.GT.AND P2, PT, R12, 0x40, PT ;  /* 0x000000400c00780c */ /* 0x000fe40003f44270 */
        /* <DEDUP_REMOVED lines=8> */
[----:B------:R-:W-:Y:S02]  /*5010*/  FSEL R59, R59, -INF , P3 ;  /* 0xff8000003b3b7808 */ /* 0x000fe40001800000 */
        /* <DEDUP_REMOVED lines=50> */
[----:B------:R-:W-:Y:S02]  /*5340*/  FSEL R87, R87, -INF , P3 ;  /* 0xff80000057577808 */ /* 0x000fe40001800000 */
[----:B------:R-:W-:Y:S01]  /*5350*/  FMNMX.FTZ R14, R193, R14, !PT ;  /* 0x0000000ec10e7209 */ /* 0x000fe20007810000 */
[----:B------:R-:W-:Y:S01]  /*5360*/  MUFU.EX2 R49, R49 ;  /* 0x0000003100317308 */ /* 0x000fe20000000800 */
[----:B------:R-:W-:-:S02]  /*5370*/  FSEL R69, R5, RZ, P1 ;  /* 0x000000ff05457208 */ /* 0x000fc40000800000 */
[----:B------:R-:W-:-:S03]  /*5380*/  FMNMX.FTZ R14, R87, R14, !PT ;  /* 0x0000000e570e7209 */ /* 0x000fc60007810000 */
[----:B------:R-:W-:Y:S02]  /*5390*/  FADD.FTZ R69, -R69, R6 ;  /* 0x0000000645457221 */ /* 0x000fe40000010100 */
[----:B------:R-:W0:Y:S01]  /*53a0*/  SHFL.BFLY PT, R61, R14, 0x2, 0x1f ;  /* 0x0c401f000e3d7f89 */ /* 0x000e2200000e0000 */
[----:B------:R-:W-:Y:S01]  /*53b0*/  MUFU.EX2 R164, R164 ;  /* 0x000000a400a47308 */ /* 0x000fe20000000800 */
[----:B------:R-:W-:-:S07]  /*53c0*/  FMUL.FTZ R6, R69, R0 ;  /* 0x0000000045067220 */ /* 0x000fce0000410000 */
[----:B------:R-:W1:Y:S08]  /*53d0*/  MUFU.EX2 R6, R6 ;  /* 0x0000000600067308 */ /* 0x000e700000000800 */
[----:B------:R-:W-:Y:S01]  /*53e0*/  MUFU.EX2 R45, R45 ;  /* 0x0000002d002d7308 */ /* 0x000fe20000000800 */
[----:B0-----:R-:W-:-:S07]  /*53f0*/  FMNMX.FTZ R61, R14, R61, !PT ;  /* 0x0000003d0e3d7209 */ /* 0x001fce0007810000 */
[----:B------:R-:W-:Y:S01]  /*5400*/  MUFU.EX2 R166, R166 ;  /* 0x000000a600a67308 */ /* 0x000fe20000000800 */
[----:B-1----:R-:W-:Y:S01]  /*5410*/  FFMA.FTZ R3, R6, R3, R9 ;  /* 0x0000000306037223 */ /* 0x002fe20000010009 */
[----:B------:R-:W0:Y:S03]  /*5420*/  SHFL.BFLY PT, R12, R61, 0x1, 0x1f ;  /* 0x0c201f003d0c7f89 */ /* 0x000e2600000e0000 */
[----:B------:R-:W-:-:S03]  /*5430*/  FADD.FTZ R3, R180, R3 ;  /* 0x00000003b4037221 */ /* 0x000fc60000010000 */
[----:B------:R-:W-:Y:S08]  /*5440*/  MUFU.EX2 R25, R25 ;  /* 0x0000001900197308 */ /* 0x000ff00000000800 */
[----:B------:R-:W-:Y:S08]  /*5450*/  MUFU.EX2 R160, R160 ;  /* 0x000000a000a07308 */ /* 0x000ff00000000800 */
[----:B------:R-:W-:Y:S01]  /*5460*/  MUFU.EX2 R57, R57 ;  /* 0x0000003900397308 */ /* 0x000fe20000000800 */
[----:B0-----:R-:W-:-:S04]  /*5470*/  FMNMX.FTZ R7, R61, R12, !PT ;  /* 0x0000000c3d077209 */ /* 0x001fc80007810000 */
[C---:B------:R-:W-:Y:S01]  /*5480*/  FSETP.NEU.FTZ.AND P2, PT, R7.reuse, -INF , PT ;  /* 0xff8000000700780b */ /* 0x040fe20003f5d000 */
[C---:B------:R-:W-:Y:S02]  /*5490*/  FMUL.FTZ R12, R7.reuse, R0 ;  /* 0x00000000070c7220 */ /* 0x040fe40000410000 */
[----:B------:R-:W-:Y:S01]  /*54a0*/  MUFU.EX2 R162, R162 ;  /* 0x000000a200a27308 */ /* 0x000fe20000000800 */
[----:B------:R-:W-:Y:S02]  /*54b0*/  FSEL R73, R7, RZ, P2 ;  /* 0x000000ff07497208 */ /* 0x000fe40001000000 */
[----:B------:R-:W-:-:S03]  /*54c0*/  FSEL R10, R12, RZ, P2 ;  /* 0x000000ff0c0a7208 */ /* 0x000fc60001000000 */
[----:B------:R-:W-:Y:S02]  /*54d0*/  FADD.FTZ R73, -R73, R8 ;  /* 0x0000000849497221 */ /* 0x000fe40000010100 */
[----:B------:R-:W-:Y:S01]  /*54e0*/  MUFU.EX2 R21, R21 ;  /* 0x0000001500157308 */ /* 0x000fe20000000800 */
[-CC-:B------:R-:W-:Y:S01]  /*54f0*/  FFMA.FTZ R61, R157, R0.reuse, -R10.reuse ;  /* 0x000000009d3d7223 */ /* 0x180fe2000001080a */
[-CC-:B------:R-:W-:Y:S01]  /*5500*/  FFMA.FTZ R12, R27, R0.reuse, -R10.reuse ;  /* 0x000000001b0c7223 */ /* 0x180fe2000001080a */
[-C--:B------:R-:W-:Y:S01]  /*5510*/  FMUL.FTZ R8, R73, R0.reuse ;  /* 0x0000000049087220 */ /* 0x080fe20000410000 */
        /* <DEDUP_REMOVED lines=27> */
[--C-:B------:R-:W-:Y:S01]  /*56d0*/  FFMA.FTZ R53, R53, R0, -R10.reuse ;  /* 0x0000000035357223 */ /* 0x100fe2000001080a */
[----:B------:R-:W2:Y:S01]  /*56e0*/  MUFU.EX2 R14, R14 ;  /* 0x0000000e000e7308 */ /* 0x000ea20000000800 */
[----:B0-----:R-:W-:Y:S01]  /*56f0*/  FFMA.FTZ R59, R8, R4, R61 ;  /* 0x00000004083b7223 */ /* 0x001fe2000001003d */
[----:B------:R-:W-:Y:S01]  /*5700*/  FADD.FTZ R4, R182, R3 ;  /* 0x00000003b6047221 */ /* 0x000fe20000010000 */
[-CC-:B------:R-:W-:Y:S01]  /*5710*/  FFMA.FTZ R83, R83, R0.reuse, -R10.reuse ;  /* 0x0000000053537223 */ /* 0x180fe2000001080a */
[----:B------:R-:W-:-:S02]  /*5720*/  FFMA.FTZ R193, R193, R0, -R10 ;  /* 0x00000000c1c17223 */ /* 0x000fc4000001080a */
[----:B------:R-:W-:Y:S02]  /*5730*/  FADD.FTZ R3, R11, R4 ;  /* 0x000000040b037221 */ /* 0x000fe40000010000 */
[----:B------:R-:W0:Y:S01]  /*5740*/  MUFU.EX2 R27, R27 ;  /* 0x0000001b001b7308 */ /* 0x000e220000000800 */
[----:B-1----:R-:W-:Y:S01]  /*5750*/  FADD.FTZ R59, R12, R59 ;  /* 0x0000003b0c3b7221 */ /* 0x002fe20000010000 */
[----:B------:R-:W-:-:S04]  /*5760*/  FADD.FTZ R4, R176, R3 ;  /* 0x00000003b0047221 */ /* 0x000fc80000010000 */
        /* <DEDUP_REMOVED lines=20> */
[----:B--2---:R-:W-:Y:S01]  /*58b0*/  FADD.FTZ R40, R26, R59 ;  /* 0x0000003b1a287221 */ /* 0x004fe20000010000 */
[----:B------:R-:W-:-:S06]  /*58c0*/  FADD.FTZ R59, R43, R42 ;  /* 0x0000002a2b3b7221 */ /* 0x000fcc0000010000 */
[----:B------:R-:W2:Y:S01]  /*58d0*/  MUFU.EX2 R28, R28 ;  /* 0x0000001c001c7308 */ /* 0x000ea20000000800 */
[----:B0-----:R-:W-:Y:S01]  /*58e0*/  FADD.FTZ R4, R65, R40 ;  /* 0x0000002841047221 */ /* 0x001fe20000010000 */
[-CC-:B------:R-:W-:Y:S01]  /*58f0*/  FFMA.FTZ R40, R71, R0.reuse, -R10.reuse ;  /* 0x0000000047287223 */ /* 0x180fe2000001080a */
[----:B------:R-:W-:-:S05]  /*5900*/  FFMA.FTZ R10, R87, R0, -R10 ;  /* 0x00000000570a7223 */ /* 0x000fca000001080a */
        /* <DEDUP_REMOVED lines=40> */
[----:B------:R-:W-:Y:S01]  /*5b90*/  MUFU.EX2 R29, R29 ;  /* 0x0000001d001d7308 */ /* 0x000fe20000000800 */
[----:B0-----:R-:W-:-:S07]  /*5ba0*/  FADD.FTZ R4, R152, R59 ;  /* 0x0000003b98047221 */ /* 0x001fce0000010000 */
[----:B------:R-:W0:Y:S01]  /*5bb0*/  MUFU.EX2 R75, R75 ;  /* 0x0000004b004b7308 */ /* 0x000e220000000800 */
[----:B-1----:R-:W-:-:S07]  /*5bc0*/  FADD.FTZ R3, R44, R3 ;  /* 0x000000032c037221 */ /* 0x002fce0000010000 */
[----:B------:R-:W-:Y:S08]  /*5bd0*/  MUFU.EX2 R154, R154 ;  /* 0x0000009a009a7308 */ /* 0x000ff00000000800 */
[----:B------:R-:W1:Y:S01]  /*5be0*/  MUFU.EX2 R46, R191 ;  /* 0x000000bf002e7308 */ /* 0x000e620000000800 */
[----:B0-----:R-:W-:-:S07]  /*5bf0*/  FADD.FTZ R3, R75, R3 ;  /* 0x000000034b037221 */ /* 0x001fce0000010000 */
[----:B------:R-:W-:Y:S08]  /*5c00*/  MUFU.EX2 R33, R33 ;  /* 0x0000002100217308 */ /* 0x000ff00000000800 */
[----:B------:R-:W0:Y:S01]  /*5c10*/  MUFU.EX2 R79, R79 ;  /* 0x0000004f004f7308 */ /* 0x000e220000000800 */
[----:B-1----:R-:W-:-:S07]  /*5c20*/  FADD.FTZ R3, R46, R3 ;  /* 0x000000032e037221 */ /* 0x002fce0000010000 */
[----:B------:R-:W-:Y:S08]  /*5c30*/  MUFU.EX2 R156, R156 ;  /* 0x0000009c009c7308 */ /* 0x000ff00000000800 */
[----:B------:R1:W2:Y:S01]  /*5c40*/  MUFU.EX2 R48, R53 ;  /* 0x0000003500307308 */ /* 0x0002a20000000800 */
[----:B0-----:R-:W-:-:S07]  /*5c50*/  FADD.FTZ R3, R79, R3 ;  /* 0x000000034f037221 */ /* 0x001fce0000010000 */
[----:B------:R-:W0:Y:S01]  /*5c60*/  MUFU.EX2 R37, R37 ;  /* 0x0000002500257308 */ /* 0x000e220000000800 */
[----:B-1----:R-:W-:-:S04]  /*5c70*/  FADD.FTZ R53, R29, R4 ;  /* 0x000000041d357221 */ /* 0x002fc80000010000 */
[----:B------:R-:W-:-:S03]  /*5c80*/  FADD.FTZ R4, R154, R53 ;  /* 0x000000359a047221 */ /* 0x000fc60000010000 */
[----:B------:R-:W1:Y:S01]  /*5c90*/  MUFU.EX2 R83, R83 ;  /* 0x0000005300537308 */ /* 0x000e620000000800 */
[----:B------:R-:W-:Y:S01]  /*5ca0*/  FADD.FTZ R53, R33, R4 ;  /* 0x0000000421357221 */ /* 0x000fe20000010000 */
[----:B--2---:R-:W-:-:S03]  /*5cb0*/  FADD.FTZ R3, R48, R3 ;  /* 0x0000000330037221 */ /* 0x004fc60000010000 */
[----:B------:R-:W-:-:S03]  /*5cc0*/  FADD.FTZ R4, R156, R53 ;  /* 0x000000359c047221 */ /* 0x000fc60000010000 */
        /* <DEDUP_REMOVED lines=12> */
.L_x_2371:
[----:B------:R-:W-:Y:S01]  /*5d90*/  UISETP.GT.AND UP0, UPT, UR55, UR53, UPT ;  /* 0x000000353700728c */ /* 0x000fe2000bf04270 */
[-C--:B------:R-:W-:Y:S01]  /*5da0*/  FMUL.FTZ R88, R88, R6.reuse ;  /* 0x0000000658587220 */ /* 0x080fe20000410000 */
[----:B------:R-:W-:Y:S01]  /*5db0*/  ULEA UR6, UR54, UR41, 0x3 ;  /* 0x0000002936067291 */ /* 0x000fe2000f8e183f */
[-C--:B------:R-:W-:Y:S01]  /*5dc0*/  FMUL.FTZ R89, R89, R6.reuse ;  /* 0x0000000659597220 */ /* 0x080fe20000410000 */
[----:B------:R-:W-:Y:S01]  /*5dd0*/  UIADD3 UR7, UR55, -0x1, URZ ;  /* 0xffffffff37077890 */ /* 0x000fe2000fffe03f */
[-C--:B------:R-:W-:Y:S01]  /*5de0*/  FMUL.FTZ R92, R92, R6.reuse ;  /* 0x000000065c5c7220 */ /* 0x080fe20000410000 */
[----:B------:R-:W-:Y:S01]  /*5df0*/  UIADD3 UR6, UR6, 0x28860, URZ ;  /* 0x0002886006067890 */ /* 0x000fe2000fffe03f */
[----:B------:R-:W-:Y:S01]  /*5e00*/  PLOP3.LUT P1, PT, PT, PT, UP0, 0x80, 0x0 ;  /* 0x000000000000781c */ /* 0x000fe20003f2f008 */
        /* <DEDUP_REMOVED lines=99> */
[----:B------:R-:W-:Y:S01]  /*6440*/  F2FP.F16.F32.PACK_AB R159, R159, R50 ;  /* 0x000000329f9f723e */ /* 0x000fe200000000ff */
[----:B------:R-:W-:Y:S06]  /*6450*/  @P1 BRA `(.L_x_2372) ;  /* 0xffffffd4009c1947 */ /* 0x000fec000383ffff */
[----:B------:R-:W-:-:S05]  /*6460*/  UMOV UR55, UR7 ;  /* 0x0000000700377c82 */ /* 0x000fca0008000000 */
.L_x_2361:
[----:B------:R-:W-:-:S13]  /*6470*/  ISETP.LE.AND P1, PT, RZ, UR55, PT ;  /* 0x00000037ff007c0c */ /* 0x000fda000bf23270 */
[----:B------:R-:W-:Y:S05]  /*6480*/  @!P1 BRA `(.L_x_2373) ;  /* 0x0000002000109947 */ /* 0x000fea0003800000 */
[----:B------:R-:W-:Y:S01]  /*6490*/  IMAD.MOV.U32 R8, RZ, RZ, R7 ;  /* 0x000000ffff087224 */ /* 0x000fe200078e0007 */
[----:B------:R-:W-:Y:S01]  /*64a0*/  UMOV UR49, UR44 ;  /* 0x0000002c00317c82 */ /* 0x000fe20008000000 */
[----:B------:R-:W-:Y:S01]  /*64b0*/  IMAD.MOV.U32 R6, RZ, RZ, R5 ;  /* 0x000000ffff067224 */ /* 0x000fe200078e0005 */
[----:B------:R-:W-:-:S06]  /*64c0*/  UMOV UR48, UR43 ;  /* 0x0000002b00307c82 */ /* 0x000fcc0008000000 */
.L_x_2384:
[----:B------:R-:W-:Y:S01]  /*64d0*/  ISETP.NE.AND P2, PT, RZ, UR40, PT ;  /* 0x00000028ff007c0c */ /* 0x000fe2000bf45270 */
[----:B------:R-:W-:-:S04]  /*64e0*/  UISETP.NE.AND UP0, UPT, UR48, 0x1, UPT ;  /* 0x000000013000788c */ /* 0x000fc8000bf05270 */
[----:B------:R-:W-:-:S04]  /*64f0*/  USEL UR44, URZ, 0x1, UP0 ;  /* 0x000000013f2c7887 */ /* 0x000fc80008000000 */
[----:B------:R-:W-:-:S04]  /*6500*/  ULOP3.LUT UR44, UR49, UR44, URZ, 0x3c, !UPT ;  /* 0x0000002c312c7292 */ /* 0x000fc8000f8e3c3f */
[----:B------:R-:W-:Y:S08]  /*6510*/  @P2 BRA `(.L_x_2374) ;  /* 0x0000000000382947 */ /* 0x000ff00003800000 */
[----:B------:R-:W-:Y:S05]  /*6520*/  @!P0 BRA `(.L_x_2375) ;  /* 0x0000000000048947 */ /* 0x000fea0003800000 */
[----:B------:R-:W-:Y:S01]  /*6530*/  BPT.TRAP 0x1 ;  /* 0x000000040000795c */ /* 0x000fe20000300000 */
.L_x_2375:
        /* <DEDUP_REMOVED lines=9> */
.L_x_2376:
[----:B-1----:R-:W-:Y:S05]  /*65d0*/  @P1 BRA `(.L_x_2374) ;  /* 0x0000000000081947 */ /* 0x002fea0003800000 */
[----:B------:R-:W1:Y:S02]  /*65e0*/  SYNCS.PHASECHK.TRANS64.TRYWAIT P1, [UR6+0x28830], R0 ;  /* 0x02883000ff0075a7 */ /* 0x000e640008020146 */
[----:B-1----:R-:W-:Y:S05]  /*65f0*/  @!P1 BRA `(.L_x_2377) ;  /* 0x0000008800609947 */ /* 0x002fea0003800000 */
.L_x_2374:
[----:B01----:R-:W-:Y:S01]  /*6600*/  IADD3 R0, R23, 0x8, RZ ;  /* 0x0000000817007810 */ /* 0x003fe20007ffe0ff */
        /* <DEDUP_REMOVED lines=47> */
.L_x_2379:
[----:B------:R-:W-:Y:S01]  /*6900*/  ULEA UR6, UR48, UR41, 0x3 ;  /* 0x0000002930067291 */ /* 0x000fe2000f8e183f */
[----:B------:R-:W-:-:S05]  /*6910*/  IMAD.U32 R0, RZ, RZ, UR49 ;  /* 0x00000031ff007e24 */ /* 0x000fca000f8e00ff */
[----:B------:R-:W-:-:S04]  /*6920*/  SHF.L.U32 R0, R0, 0x1f, RZ ;  /* 0x0000001f00007819 */ /* 0x000fc800000006ff */
[----:B------:R0:W1:Y:S01]  /*6930*/  SYNCS.PHASECHK.TRANS64.TRYWAIT P1, [UR6+0x28850], R0 ;  /* 0x02885000ff0075a7 */ /* 0x0000620008020146 */
[----:B------:R-:W-:Y:S05]  /*6940*/  @!P0 BRA `(.L_x_2380) ;  /* 0x0000000000048947 */ /* 0x000fea0003800000 */
[----:B------:R-:W-:Y:S01]  /*6950*/  BPT.TRAP 0x1 ;  /* 0x000000040000795c */ /* 0x000fe20000300000 */
.L_x_2380:
[----:B-1----:R-:W-:Y:S05]  /*6960*/  @P1 BRA `(.L_x_2378) ;  /* 0x0000000000081947 */ /* 0x002fea0003800000 */
[----:B------:R-:W1:Y:S02]  /*6970*/  SYNCS.PHASECHK.TRANS64.TRYWAIT P1, [UR6+0x28850], R0 ;  /* 0x02885000ff0075a7 */ /* 0x000e640008020146 */
[----:B-1----:R-:W-:Y:S05]  /*6980*/  @!P1 BRA `(.L_x_2381) ;  /* 0x0000008400949947 */ /* 0x002fea0003800000 */
.L_x_2378:
        /* <DEDUP_REMOVED lines=49> */
.L_x_2382:
        /* <DEDUP_REMOVED lines=77> */
[C---:B0-----:R-:W-:Y:S01]  /*7170*/  FMUL.FTZ R153, R5.reuse, R0 ;  /* 0x0000000005997220 */ /* 0x041fe20000410000 */
        /* <DEDUP_REMOVED lines=52> */
[----:B------:R-:W-:Y:S01]  /*74c0*/  FFMA.FTZ R160, R64, R0, -R153 ;  /* 0x0000000040a07223 */ /* 0x000fe20000010899 */
        /* <DEDUP_REMOVED lines=148> */
.L_x_2383:
        /* <DEDUP_REMOVED lines=108> */
.L_x_2373:
[----:B------:R-:W-:Y:S06]  /*84d0*/  BAR.ARV 0x8, 0x180 ;  /* 0x0206000000007b1d */ /* 0x000fec0000002000 */
[----:B------:R-:W-:Y:S05]  /*84e0*/  @!P0 BRA `(.L_x_2385) ;  /* 0x0000000000048947 */ /* 0x000fea0003800000 */
[----:B------:R-:W-:Y:S01]  /*84f0*/  BPT.TRAP 0x1 ;  /* 0x000000040000795c */ /* 0x000fe20000300000 */
.L_x_2385:
[----:B------:R-:W-:Y:S01]  /*8500*/  ULEA UR5, UR43, UR41, 0x3 ;  /* 0x000000292b057291 */ /* 0x000fe2000f8e183f */
[----:B------:R-:W-:-:S05]  /*8510*/  IMAD.U32 R6, RZ, RZ, UR44 ;  /* 0x0000002cff067e24 */ /* 0x000fca000f8e00ff */
[----:B------:R-:W-:-:S04]  /*8520*/  SHF.L.U32 R6, R6, 0x1f, RZ ;  /* 0x0000001f06067819 */ /* 0x000fc800000006ff */
[----:B------:R0:W1:Y:S01]  /*8530*/  SYNCS.PHASECHK.TRANS64.TRYWAIT P1, [UR5+0x28850], R6 ;  /* 0x02885006ff0075a7 */ /* 0x0000620008020145 */
[----:B------:R-:W-:Y:S05]  /*8540*/  @!P0 BRA `(.L_x_2386) ;  /* 0x0000000000048947 */ /* 0x000fea0003800000 */
[----:B------:R-:W-:Y:S01]  /*8550*/  BPT.TRAP 0x1 ;  /* 0x000000040000795c */ /* 0x000fe20000300000 */
.L_x_2386:
[----:B-1----:R-:W-:Y:S05]  /*8560*/  @P1 BRA `(.L_x_2387) ;  /* 0x0000000000081947 */ /* 0x002fea0003800000 */
[----:B------:R-:W1:Y:S02]  /*8570*/  SYNCS.PHASECHK.TRANS64.TRYWAIT P1, [UR5+0x28850], R6 ;  /* 0x02885006ff0075a7 */ /* 0x000e640008020145 */
[----:B-1----:R-:W-:Y:S05]  /*8580*/  @!P1 BRA `(.L_x_2388) ;  /* 0x0000006800ac9947 */ /* 0x002fea0003800000 */
.L_x_2387:
[----:B------:R-:W-:Y:S01]  /*8590*/  UIADD3 UR41, UR41, 0x400, URZ ;  /* 0x0000040029297890 */ /* 0x000fe2000fffe03f */
[----:B------:R-:W-:Y:S01]  /*85a0*/  WARPGROUP.ARRIVE ;  /* 0x00000000000079c5 */ /* 0x000fe20000000000 */
[----:B------:R-:W-:Y:S01]  /*85b0*/  UMOV UR7, 0x40000040 ;  /* 0x4000004000077882 */ /* 0x000fe20000000000 */
[----:B01----:R-:W0:Y:S01]  /*85c0*/  SHFL.BFLY PT, R6, R3, 0x2, 0x1f ;  /* 0x0c401f0003067f89 */ /* 0x003e2200000e0000 */
[----:B------:R-:W-:Y:S01]  /*85d0*/  USHF.R.U32.HI UR41, URZ, 0x4, UR41 ;  /* 0x000000043f297899 */ /* 0x000fe20008011629 */
[----:B------:R-:W-:Y:S02]  /*85e0*/  IMAD.MOV.U32 R10, RZ, RZ, RZ ;  /* 0x000000ffff0a7224 */ /* 0x000fe400078e00ff */
        /* <DEDUP_REMOVED lines=10> */
[----:B------:R-:W-:Y:S02]  /*8690*/  IMAD.MOV.U32 R3, RZ, RZ, -0x800000 ;  /* 0xff800000ff037424 */ /* 0x000fe400078e00ff */
[----:B-1----:R-:W-:Y:S01]  /*86a0*/  FADD.FTZ R8, R9, R4 ;  /* 0x0000000409087221 */ /* 0x002fe20000010000 */
[----:B------:R-:W-:Y:S01]  /*86b0*/  IMAD.MOV.U32 R4, RZ, RZ, RZ ;  /* 0x000000ffff047224 */ /* 0x000fe200078e00ff */
        /* <DEDUP_REMOVED lines=53> */
.L_x_2389:
        /* <DEDUP_REMOVED lines=74> */
.L_x_2353:
        /* <DEDUP_REMOVED lines=11> */
[----:B------:R-:W-:Y:S01]  /*8f60*/  IMAD R9, R22, 0x40, R2 ;  /* 0x0000004016097824 */ /* 0x000fe200078e0202 */
        /* <DEDUP_REMOVED lines=18> */
[----:B------:R-:W-:Y:S01]  /*9090*/  UIMAD UR8, UR42, UR11, UR8 ;  /* 0x0000000b2a0872a4 */ /* 0x000fe2000f8e0208 */
[----:B------:R-:W-:Y:S01]  /*90a0*/  F2FP.F16.F32.PACK_AB R147, R151, R150 ;  /* 0x000000969793723e */ /* 0x000fe200000000ff */
[----:B------:R-:W-:Y:S01]  /*90b0*/  UIMAD.WIDE.U32 UR6, UR42, UR10, UR6 ;  /* 0x0000000a2a0672a5 */ /* 0x000fe2000f8e0006 */
[----:B------:R-:W-:-:S02]  /*90c0*/  ULDC UR5, c[0x0][0xa88] ;  /* 0x0002a20000057ab9 */ /* 0x000fc40000000800 */
[----:B------:R-:W-:Y:S01]  /*90d0*/  ULDC.64 UR10, c[0x0][0xaf0] ;  /* 0x0002bc00000a7ab9 */ /* 0x000fe20000000a00 */
[----:B-1----:R-:W-:Y:S01]  /*90e0*/  IMAD R64, R39, UR5, RZ ;  /* 0x0000000527407c24 */ /* 0x002fe2000f8e02ff */
[----:B------:R-:W-:Y:S02]  /*90f0*/  MOV R36, R0 ;  /* 0x0000000000247202 */ /* 0x000fe40000000f00 */
[----:B0-----:R-:W-:-:S03]  /*9100*/  MOV R37, R5 ;  /* 0x0000000500257202 */ /* 0x001fc60000000f00 */
[----:B------:R-:W-:-:S04]  /*9110*/  IMAD.WIDE R4, R187, 0x2, R36 ;  /* 0x00000002bb047825 */ /* 0x000fc800078e0224 */
[----:B------:R-:W-:Y:S01]  /*9120*/  IMAD.WIDE R36, R9, 0x2, R36 ;  /* 0x0000000209247825 */ /* 0x000fe200078e0224 */
[C---:B------:R-:W-:Y:S02]  /*9130*/  IADD3 R21, P6, R4.reuse, 0x20, RZ ;  /* 0x0000002004157810 */ /* 0x040fe40007fde0ff */
[C---:B------:R-:W-:Y:S02]  /*9140*/  IADD3 R33, P1, R4.reuse, 0x4040, RZ ;  /* 0x0000404004217810 */ /* 0x040fe40007f3e0ff */
[----:B------:R-:W-:Y:S01]  /*9150*/  IADD3 R45, P0, R4, 0x4060, RZ ;  /* 0x00004060042d7810 */ /* 0x000fe20007f1e0ff */
[--C-:B------:R-:W-:Y:S01]  /*9160*/  IMAD.X R13, RZ, RZ, R5.reuse, P6 ;  /* 0x000000ffff0d7224 */ /* 0x100fe200030e0605 */
[----:B------:R-:W-:Y:S01]  /*9170*/  IADD3 R35, P6, R36, 0x1000, RZ ;  /* 0x0000100024237810 */ /* 0x000fe20007fde0ff */
[----:B------:R-:W-:Y:S01]  /*9180*/  IMAD.X R43, RZ, RZ, R5, P1 ;  /* 0x000000ffff2b7224 */ /* 0x000fe200008e0605 */
[----:B------:R-:W-:Y:S02]  /*9190*/  ISETP.NE.AND P1, PT, R39, 0x1, PT ;  /* 0x000000012700780c */ /* 0x000fe40003f25270 */
[----:B------:R-:W-:-:S02]  /*91a0*/  LOP3.LUT R34, R35, 0x380, RZ, 0xc0, !PT ;  /* 0x0000038023227812 */ /* 0x000fc400078ec0ff */
[----:B------:R-:W-:Y:S02]  /*91b0*/  IADD3 R31, P2, R4, 0x4020, RZ ;  /* 0x00004020041f7810 */ /* 0x000fe40007f5e0ff */
[----:B------:R-:W-:Y:S02]  /*91c0*/  SHF.R.U64 R34, R34, 0x3, RZ ;  /* 0x0000000322227819 */ /* 0x000fe400000012ff */
[----:B------:R-:W-:Y:S01]  /*91d0*/  LOP3.LUT R9, R4, 0x380, RZ, 0xc0, !PT ;  /* 0x0000038004097812 */ /* 0x000fe200078ec0ff */
[----:B------:R-:W-:Y:S01]  /*91e0*/  IMAD.X R41, RZ, RZ, R5, P2 ;  /* 0x000000ffff297224 */ /* 0x000fe200010e0605 */
[----:B------:R-:W-:Y:S01]  /*91f0*/  LOP3.LUT R34, R34, R35, RZ, 0x3c, !PT ;  /* 0x0000002322227212 */ /* 0x000fe200078e3cff */
[----:B------:R-:W-:Y:S01]  /*9200*/  IMAD.X R35, RZ, RZ, R37, P6 ;  /* 0x000000ffff237224 */ /* 0x000fe200030e0625 */
[----:B------:R-:W-:Y:S01]  /*9210*/  IADD3 R47, P6, R36, 0x7000, RZ ;  /* 0x00007000242f7810 */ /* 0x000fe20007fde0ff */
[----:B------:R-:W0:Y:S01]  /*9220*/  @P1 LDC R48, c[0x0][0xbf0] ;  /* 0x0002fc00ff301b82 */ /* 0x000e220000000800 */
[----:B------:R-:W-:-:S02]  /*9230*/  LOP3.LUT R14, R33, 0x380, RZ, 0xc0, !PT ;  /* 0x00000380210e7812 */ /* 0x000fc400078ec0ff */
[----:B------:R-:W-:Y:S02]  /*9240*/  LOP3.LUT R20, R47, 0x380, RZ, 0xc0, !PT ;  /* 0x000003802f147812 */ /* 0x000fe400078ec0ff */
[----:B------:R-:W-:Y:S02]  /*9250*/  LOP3.LUT R44, R45, 0x380, RZ, 0xc0, !PT ;  /* 0x000003802d2c7812 */ /* 0x000fe400078ec0ff */
[----:B------:R-:W-:Y:S02]  /*9260*/  SHF.R.U64 R20, R20, 0x3, RZ ;  /* 0x0000000314147819 */ /* 0x000fe400000012ff */
[----:B------:R-:W-:Y:S02]  /*9270*/  LOP3.LUT R12, R31, 0x380, RZ, 0xc0, !PT ;  /* 0x000003801f0c7812 */ /* 0x000fe400078ec0ff */
[----:B------:R-:W-:Y:S02]  /*9280*/  LOP3.LUT R20, R20, R47, RZ, 0x3c, !PT ;  /* 0x0000002f14147212 */ /* 0x000fe400078e3cff */
[----:B------:R-:W1:Y:S01]  /*9290*/  @P1 LDC R47, c[0x0][0xbec] ;  /* 0x0002fb00ff2f1b82 */ /* 0x000e620000000800 */
[----:B------:R-:W-:-:S02]  /*92a0*/  SHF.R.U64 R9, R9, 0x3, RZ ;  /* 0x0000000309097819 */ /* 0x000fc400000012ff */
[----:B------:R-:W-:Y:S02]  /*92b0*/  LOP3.LUT R8, R21, 0x380, RZ, 0xc0, !PT ;  /* 0x0000038015087812 */ /* 0x000fe400078ec0ff */
[----:B------:R-:W-:Y:S02]  /*92c0*/  SHF.R.U64 R14, R14, 0x3, RZ ;  /* 0x000000030e0e7819 */ /* 0x000fe400000012ff */
[----:B------:R-:W-:Y:S02]  /*92d0*/  SHF.R.U64 R44, R44, 0x3, RZ ;  /* 0x000000032c2c7819 */ /* 0x000fe400000012ff */
[C---:B------:R-:W-:Y:S02]  /*92e0*/  IADD3 R29, P3, R4.reuse, 0x4000, RZ ;  /* 0x00004000041d7810 */ /* 0x040fe40007f7e0ff */
[C---:B------:R-:W-:Y:S02]  /*92f0*/  IADD3 R27, P4, R4.reuse, 0x60, RZ ;  /* 0x00000060041b7810 */ /* 0x040fe40007f9e0ff */
[----:B------:R-:W-:Y:S01]  /*9300*/  IADD3 R25, P5, R4, 0x40, RZ ;  /* 0x0000004004197810 */ /* 0x000fe20007fbe0ff */
[--C-:B------:R-:W-:Y:S01]  /*9310*/  IMAD.X R15, RZ, RZ, R5.reuse, P3 ;  /* 0x000000ffff0f7224 */ /* 0x100fe200018e0605 */
[----:B------:R-:W-:Y:S01]  /*9320*/  SHF.R.U64 R12, R12, 0x3, RZ ;  /* 0x000000030c0c7819 */ /* 0x000fe200000012ff */
[--C-:B------:R-:W-:Y:S01]  /*9330*/  IMAD.X R11, RZ, RZ, R5.reuse, P4 ;  /* 0x000000ffff0b7224 */ /* 0x100fe200020e0605 */
[----:B------:R-:W-:Y:S01]  /*9340*/  LOP3.LUT R4, R9, R4, RZ, 0x3c, !PT ;  /* 0x0000000409047212 */ /* 0x000fe200078e3cff */
[----:B------:R-:W-:Y:S01]  /*9350*/  IMAD.X R9, RZ, RZ, R5, P5 ;  /* 0x000000ffff097224 */ /* 0x000fe200028e0605 */
[----:B------:R-:W-:-:S02]  /*9360*/  SHF.R.U64 R8, R8, 0x3, RZ ;  /* 0x0000000308087819 */ /* 0x000fc400000012ff */
[----:B------:R-:W-:Y:S02]  /*9370*/  LOP3.LUT R42, R14, R33, RZ, 0x3c, !PT ;  /* 0x000000210e2a7212 */ /* 0x000fe400078e3cff */
[----:B------:R-:W-:Y:S01]  /*9380*/  LOP3.LUT R44, R44, R45, RZ, 0x3c, !PT ;  /* 0x0000002d2c2c7212 */ /* 0x000fe200078e3cff */
[----:B------:R-:W-:Y:S01]  /*9390*/  IMAD.X R45, RZ, RZ, R5, P0 ;  /* 0x000000ffff2d7224 */ /* 0x000fe200000e0605 */
[----:B------:R-:W-:Y:S02]  /*93a0*/  LOP3.LUT R10, R29, 0x380, RZ, 0xc0, !PT ;  /* 0x000003801d0a7812 */ /* 0x000fe400078ec0ff */
[----:B------:R-:W-:Y:S02]  /*93b0*/  LOP3.LUT R40, R12, R31, RZ, 0x3c, !PT ;  /* 0x0000001f0c287212 */ /* 0x000fe400078e3cff */
[----:B------:R-:W-:Y:S02]  /*93c0*/  LOP3.LUT R12, R8, R21, RZ, 0x3c, !PT ;  /* 0x00000015080c7212 */ /* 0x000fe400078e3cff */
[----:B------:R-:W-:-:S02]  /*93d0*/  MOV R46, R4 ;  /* 0x00000004002e7202 */ /* 0x000fc40000000f00 */
[----:B------:R-:W-:Y:S02]  /*93e0*/  LOP3.LUT R8, R25, 0x380, RZ, 0xc0, !PT ;  /* 0x0000038019087812 */ /* 0x000fe400078ec0ff */
[----:B------:R-:W-:Y:S02]  /*93f0*/  F2FP.F16.F32.PACK_AB R4, R89, R88 ;  /* 0x000000585904723e */ /* 0x000fe400000000ff */
[----:B------:R-:W-:Y:S01]  /*9400*/  F2FP.F16.F32.PACK_AB R5, R91, R90 ;  /* 0x0000005a5b05723e */ /* 0x000fe200000000ff */
[----:B------:R-:W-:Y:S01]  /*9410*/  BAR.SYNC.DEFER_BLOCKING 0x1, 0x100 ;  /* 0x0044000000007b1d */ /* 0x000fe20000010000 */
[----:B------:R-:W-:Y:S01]  /*9420*/  MOV R66, R42 ;  /* 0x0000002a00427202 */ /* 0x000fe20000000f00 */
[----:B------:R-:W-:Y:S01]  /*9430*/  VIADD R42, R17, UR37 ;  /* 0x00000025112a7c36 */ /* 0x000fe20008000000 */
[----:B------:R-:W-:Y:S01]  /*9440*/  SHF.R.U64 R10, R10, 0x3, RZ ;  /* 0x000000030a0a7819 */ /* 0x000fe200000012ff */
[----:B------:R-:W-:Y:S01]  /*9450*/  VIADD R43, R186, UR37 ;  /* 0x00000025ba2b7c36 */ /* 0x000fe20008000000 */
[----:B------:R-:W-:-:S02]  /*9460*/  SHF.R.U64 R8, R8, 0x3, RZ ;  /* 0x0000000308087819 */ /* 0x000fc400000012ff */
[----:B------:R-:W-:Y:S02]  /*9470*/  LOP3.LUT R14, R10, R29, RZ, 0x3c, !PT ;  /* 0x0000001d0a0e7212 */ /* 0x000fe400078e3cff */
[----:B------:R-:W-:Y:S02]  /*9480*/  LOP3.LUT R10, R27, 0x380, RZ, 0xc0, !PT ;  /* 0x000003801b0a7812 */ /* 0x000fe400078ec0ff */
[----:B------:R-:W-:Y:S02]  /*9490*/  LOP3.LUT R8, R8, R25, RZ, 0x3c, !PT ;  /* 0x0000001908087212 */ /* 0x000fe400078e3cff */
[----:B------:R-:W-:Y:S02]  /*94a0*/  IADD3 R25, P0, R36, 0x6000, RZ ;  /* 0x0000600024197810 */ /* 0x000fe40007f1e0ff */
[----:B------:R-:W-:Y:S02]  /*94b0*/  SHF.R.U64 R10, R10, 0x3, RZ ;  /* 0x000000030a0a7819 */ /* 0x000fe400000012ff */
[----:B------:R-:W-:-:S02]  /*94c0*/  LOP3.LUT R24, R25, 0x380, RZ, 0xc0, !PT ;  /* 0x0000038019187812 */ /* 0x000fc400078ec0ff */
[----:B------:R-:W-:Y:S02]  /*94d0*/  LOP3.LUT R10, R10, R27, RZ, 0x3c, !PT ;  /* 0x0000001b0a0a7212 */ /* 0x000fe400078e3cff */
[----:B------:R-:W-:Y:S02]  /*94e0*/  SHF.R.U64 R24, R24, 0x3, RZ ;  /* 0x0000000318187819 */ /* 0x000fe400000012ff */
[----:B------:R-:W-:Y:S01]  /*94f0*/  MOV R54, R10 ;  /* 0x0000000a00367202 */ /* 0x000fe20000000f00 */
[----:B------:R1:W-:Y:S01]  /*9500*/  STSM.16.M88.4 [R46], R4 ;  /* 0x000000042e007844 */ /* 0x0003e20000000200 */
[----:B------:R-:W-:Y:S01]  /*9510*/  LOP3.LUT R24, R24, R25, RZ, 0x3c, !PT ;  /* 0x0000001918187212 */ /* 0x000fe200078e3cff */
[----:B------:R-:W-:Y:S01]  /*9520*/  IMAD.X R25, RZ, RZ, R37, P0 ;  /* 0x000000ffff197224 */ /* 0x000fe200000e0625 */
[----:B------:R-:W-:Y:S01]  /*9530*/  MOV R53, R14 ;  /* 0x0000000e00357202 */ /* 0x000fe20000000f00 */
[----:B------:R-:W-:Y:S01]  /*9540*/  IMAD.U32 R14, RZ, RZ, UR8 ;  /* 0x00000008ff0e7e24 */ /* 0x000fe2000f8e00ff */
[----:B------:R-:W-:Y:S01]  /*9550*/  MOV R15, R12 ;  /* 0x0000000c000f7202 */ /* 0x000fe20000000f00 */
[----:B------:R-:W-:Y:S01]  /*9560*/  ULDC.64 UR8, c[0x0][0xae8] ;  /* 0x0002ba0000087ab9 */ /* 0x000fe20000000a00 */
[----:B------:R-:W-:-:S02]  /*9570*/  IADD3 R29, P3, R36, 0x4000, RZ ;  /* 0x00004000241d7810 */ /* 0x000fc40007f7e0ff */
[----:B------:R-:W-:Y:S02]  /*9580*/  IADD3 R27, P2, R36, 0x5000, RZ ;  /* 0x00005000241b7810 */ /* 0x000fe40007f5e0ff */
[----:B------:R-:W-:Y:S02]  /*9590*/  LOP3.LUT R28, R29, 0x380, RZ, 0xc0, !PT ;  /* 0x000003801d1c7812 */ /* 0x000fe400078ec0ff */
[----:B------:R-:W-:Y:S02]  /*95a0*/  LOP3.LUT R26, R27, 0x380, RZ, 0xc0, !PT ;  /* 0x000003801b1a7812 */ /* 0x000fe400078ec0ff */
[----:B------:R-:W-:Y:S01]  /*95b0*/  SHF.R.U64 R28, R28, 0x3, RZ ;  /* 0x000000031c1c7819 */ /* 0x000fe200000012ff */
[----:B-1----:R-:W-:Y:S01]  /*95c0*/  @P1 IMAD.HI.U32 R5, R42, R47, RZ ;  /* 0x0000002f2a051227 */ /* 0x002fe200078e00ff */
[----:B------:R-:W-:Y:S02]  /*95d0*/  F2FP.F16.F32.PACK_AB R7, R103, R102 ;  /* 0x000000666707723e */ /* 0x000fe400000000ff */
[----:B------:R-:W-:Y:S01]  /*95e0*/  MOV R52, R40 ;  /* 0x0000002800347202 */ /* 0x000fe20000000f00 */
[----:B------:R-:W-:Y:S01]  /*95f0*/  IMAD.MOV.U32 R4, RZ, RZ, R42 ;  /* 0x000000ffff047224 */ /* 0x000fe200078e002a */
[----:B0-----:R-:W-:-:S02]  /*9600*/  @P1 SHF.R.U32.HI R4, RZ, R48, R5 ;  /* 0x00000030ff041219 */ /* 0x001fc40000011605 */
[----:B------:R-:W-:Y:S02]  /*9610*/  SHF.R.U64 R26, R26, 0x3, RZ ;  /* 0x000000031a1a7819 */ /* 0x000fe400000012ff */
[--C-:B------:R-:W-:Y:S01]  /*9620*/  SHF.R.S32.HI R5, RZ, 0x1f, R4.reuse ;  /* 0x0000001fff057819 */ /* 0x100fe20000011404 */
[----:B------:R-:W-:Y:S01]  /*9630*/  IMAD.MOV R6, RZ, RZ, -R4 ;  /* 0x000000ffff067224 */ /* 0x000fe200078e0a04 */
[----:B------:R-:W-:Y:S02]  /*9640*/  IADD3 R12, P0, R4, UR6, RZ ;  /* 0x00000006040c7c10 */ /* 0x000fe4000ff1e0ff */
[----:B------:R-:W-:Y:S01]  /*9650*/  F2FP.F16.F32.PACK_AB R4, R97, R96 ;  /* 0x000000606104723e */ /* 0x000fe200000000ff */
[----:B------:R-:W-:Y:S01]  /*9660*/  IMAD R11, R39, R6, R42 ;  /* 0x00000006270b7224 */ /* 0x000fe200078e022a */
[----:B------:R-:W-:Y:S01]  /*9670*/  IADD3.X R13, R5, UR7, R14, P0, !PT ;  /* 0x00000007050d7c10 */ /* 0x000fe200087fe40e */
[----:B------:R-:W-:Y:S01]  /*9680*/  ULDC.64 UR6, c[0x0][0xb88] ;  /* 0x0002e20000067ab9 */ /* 0x000fe20000000a00 */
[----:B------:R-:W-:-:S02]  /*9690*/  F2FP.F16.F32.PACK_AB R5, R99, R98 ;  /* 0x000000626305723e */ /* 0x000fc400000000ff */
[----:B------:R-:W-:Y:S01]  /*96a0*/  SHF.R.S32.HI R10, RZ, 0x1f, R11 ;  /* 0x0000001fff0a7819 */ /* 0x000fe2000001140b */
[----:B------:R-:W-:Y:S01]  /*96b0*/  IMAD.WIDE.U32 R12, R11, UR6, R12 ;  /* 0x000000060b0c7c25 */ /* 0x000fe2000f8e000c */
[----:B------:R-:W-:Y:S02]  /*96c0*/  F2FP.F16.F32.PACK_AB R6, R101, R100 ;  /* 0x000000646506723e */ /* 0x000fe400000000ff */
[----:B------:R-:W-:Y:S01]  /*96d0*/  LOP3.LUT R28, R28, R29, RZ, 0x3c, !PT ;  /* 0x0000001d1c1c7212 */ /* 0x000fe200078e3cff */
[----:B------:R-:W-:Y:S01]  /*96e0*/  IMAD R10, R10, UR6, RZ ;  /* 0x000000060a0a7c24 */ /* 0x000fe2000f8e02ff */
[----:B------:R-:W-:Y:S01]  /*96f0*/  MOV R14, R8 ;  /* 0x00000008000e7202 */ /* 0x000fe20000000f00 */
[----:B------:R0:W-:Y:S01]  /*9700*/  STSM.16.M88.4 [R15], R4 ;  /* 0x000000040f007844 */ /* 0x0001e20000000200 */
[----:B------:R-:W-:Y:S01]  /*9710*/  IMAD.X R29, RZ, RZ, R37, P3 ;  /* 0x000000ffff1d7224 */ /* 0x000fe200018e0625 */
[----:B------:R-:W-:Y:S01]  /*9720*/  LOP3.LUT P0, RZ, R184, 0x3, RZ, 0xc0, !PT ;  /* 0x00000003b8ff7812 */ /* 0x000fe2000780c0ff */
[----:B------:R-:W-:Y:S01]  /*9730*/  IMAD R41, R11, UR7, R10 ;  /* 0x000000070b297c24 */ /* 0x000fe2000f8e020a */
[----:B------:R-:W-:Y:S01]  /*9740*/  ULDC.64 UR6, c[0x0][0xb50] ;  /* 0x0002d40000067ab9 */ /* 0x000fe20000000a00 */
[----:B------:R-:W-:-:S02]  /*9750*/  F2FP.F16.F32.PACK_AB R8, R105, R104 ;  /* 0x000000686908723e */ /* 0x000fc400000000ff */
[----:B------:R-:W-:Y:S02]  /*9760*/  F2FP.F16.F32.PACK_AB R9, R107, R106 ;  /* 0x0000006a6b09723e */ /* 0x000fe400000000ff */
[----:B------:R-:W-:Y:S02]  /*9770*/  F2FP.F16.F32.PACK_AB R10, R109, R108 ;  /* 0x0000006c6d0a723e */ /* 0x000fe400000000ff */
[----:B------:R-:W-:Y:S02]  /*9780*/  F2FP.F16.F32.PACK_AB R11, R111, R110 ;  /* 0x0000006e6f0b723e */ /* 0x000fe400000000ff */
[----:B------:R-:W-:Y:S02]  /*9790*/  LEA R40, P3, R12, UR6, 0x2 ;  /* 0x000000060c287c11 */ /* 0x000fe4000f8610ff */
[----:B------:R-:W-:Y:S01]  /*97a0*/  LOP3.LUT R26, R26, R27, RZ, 0x3c, !PT ;  /* 0x0000001b1a1a7212 */ /* 0x000fe200078e3cff */
[----:B0-----:R-:W-:Y:S01]  /*97b0*/  VIADD R5, R43, 0x8 ;  /* 0x000000082b057836 */ /* 0x001fe20000000000 */
[----:B------:R0:W-:Y:S01]  /*97c0*/  STSM.16.M88.4 [R14], R8 ;  /* 0x000000080e007844 */ /* 0x0001e20000000200 */
[----:B------:R-:W-:Y:S01]  /*97d0*/  IMAD.IADD R7, R13, 0x1, R41 ;  /* 0x000000010d077824 */ /* 0x000fe200078e0229 */
[----:B------:R-:W-:Y:S01]  /*97e0*/  F2FP.F16.F32.PACK_AB R4, R113, R112 ;  /* 0x000000707104723e */ /* 0x000fe200000000ff */
[----:B------:R-:W-:Y:S01]  /*97f0*/  IMAD.X R27, RZ, RZ, R37, P2 ;  /* 0x000000ffff1b7224 */ /* 0x000fe200010e0625 */
[-C--:B------:R-:W-:Y:S01]  /*9800*/  ISETP.GE.OR P2, PT, R43, R64.reuse, P0 ;  /* 0x000000402b00720c */ /* 0x080fe20000746670 */
[----:B------:R-:W-:Y:S01]  /*9810*/  SHFL.IDX PT, R60, R40, RZ, 0x1c1f ;  /* 0x001c1fff283c7589 */ /* 0x000fe200000e0000 */
[----:B------:R-:W-:-:S02]  /*9820*/  ISETP.GE.OR P0, PT, R5, R64, P0 ;  /* 0x000000400500720c */ /* 0x000fc40000706670 */
[----:B------:R-:W-:Y:S01]  /*9830*/  LEA.HI.X R41, R12, UR7, R7, 0x2, P3 ;  /* 0x000000070c297c11 */ /* 0x000fe200098f1407 */
[----:B------:R-:W-:Y:S01]  /*9840*/  SHFL.IDX PT, R62, R40, 0x1, 0x1c1f ;  /* 0x003c1f00283e7f89 */ /* 0x000fe200000e0000 */
[----:B------:R-:W-:Y:S02]  /*9850*/  F2FP.F16.F32.PACK_AB R5, R115, R114 ;  /* 0x000000727305723e */ /* 0x000fe400000000ff */
[----:B------:R-:W-:Y:S01]  /*9860*/  F2FP.F16.F32.PACK_AB R6, R117, R116 ;  /* 0x000000747506723e */ /* 0x000fe200000000ff */
[----:B------:R-:W1:Y:S01]  /*9870*/  SHFL.IDX PT, R61, R41, RZ, 0x1c1f ;  /* 0x001c1fff293d7589 */ /* 0x000e6200000e0000 */
[----:B------:R-:W-:Y:S02]  /*9880*/  F2FP.F16.F32.PACK_AB R7, R119, R118 ;  /* 0x000000767707723e */ /* 0x000fe400000000ff */
[----:B------:R-:W-:Y:S01]  /*9890*/  F2FP.F16.F32.PACK_AB R12, R121, R120 ;  /* 0x00000078790c723e */ /* 0x000fe200000000ff */
[----:B------:R-:W2:Y:S01]  /*98a0*/  SHFL.IDX PT, R63, R41, 0x1, 0x1c1f ;  /* 0x003c1f00293f7f89 */ /* 0x000ea200000e0000 */
[----:B------:R-:W-:-:S02]  /*98b0*/  F2FP.F16.F32.PACK_AB R13, R123, R122 ;  /* 0x0000007a7b0d723e */ /* 0x000fc400000000ff */
[----:B0-----:R-:W-:Y:S01]  /*98c0*/  F2FP.F16.F32.PACK_AB R14, R125, R124 ;  /* 0x0000007c7d0e723e */ /* 0x001fe200000000ff */
[----:B------:R-:W-:Y:S01]  /*98d0*/  STSM.16.M88.4 [R54], R4 ;  /* 0x0000000436007844 */ /* 0x000fe20000000200 */
[----:B------:R-:W-:Y:S02]  /*98e0*/  F2FP.F16.F32.PACK_AB R15, R127, R126 ;  /* 0x0000007e7f0f723e */ /* 0x000fe400000000ff */
[----:B------:R-:W-:Y:S02]  /*98f0*/  F2FP.F16.F32.PACK_AB R8, R129, R128 ;  /* 0x000000808108723e */ /* 0x000fe400000000ff */
[----:B------:R-:W-:Y:S01]  /*9900*/  F2FP.F16.F32.PACK_AB R9, R131, R130 ;  /* 0x000000828309723e */ /* 0x000fe200000000ff */
[----:B------:R-:W-:Y:S01]  /*9910*/  STSM.16.M88.4 [R53], R12 ;  /* 0x0000000c35007844 */ /* 0x000fe20000000200 */
[----:B------:R-:W-:Y:S02]  /*9920*/  F2FP.F16.F32.PACK_AB R10, R133, R132 ;  /* 0x00000084850a723e */ /* 0x000fe400000000ff */
[----:B------:R-:W-:-:S02]  /*9930*/  F2FP.F16.F32.PACK_AB R11, R135, R134 ;  /* 0x00000086870b723e */ /* 0x000fc400000000ff */
[----:B------:R-:W-:Y:S02]  /*9940*/  MOV R65, R44 ;  /* 0x0000002c00417202 */ /* 0x000fe40000000f00 */
[C---:B------:R-:W-:Y:S01]  /*9950*/  LOP3.LUT R21, R36.reuse, 0x380, RZ, 0xc0, !PT ;  /* 0x0000038024157812 */ /* 0x040fe200078ec0ff */
[----:B------:R-:W-:Y:S01]  /*9960*/  STSM.16.M88.4 [R52], R8 ;  /* 0x0000000834007844 */ /* 0x000fe20000000200 */
[C---:B------:R-:W-:Y:S02]  /*9970*/  IADD3 R33, P5, R36.reuse, 0x2000, RZ ;  /* 0x0000200024217810 */ /* 0x040fe40007fbe0ff */
[----:B------:R-:W-:Y:S01]  /*9980*/  SHF.R.U64 R21, R21, 0x3, RZ ;  /* 0x0000000315157819 */ /* 0x000fe200000012ff */
[----:B------:R0:W-:Y:S01]  /*9990*/  STSM.16.M88.4 [R66], R136 ;  /* 0x0000008842007844 */ /* 0x0001e20000000200 */
[----:B------:R-:W-:Y:S01]  /*99a0*/  IADD3 R31, P4, R36, 0x3000, RZ ;  /* 0x00003000241f7810 */ /* 0x000fe20007f9e0ff */
[----:B------:R-:W-:Y:S01]  /*99b0*/  UIMAD UR5, UR12, UR8, URZ ;  /* 0x000000080c0572a4 */ /* 0x000fe2000f8e023f */
[----:B------:R-:W-:Y:S01]  /*99c0*/  LOP3.LUT R36, R21, R36, RZ, 0x3c, !PT ;  /* 0x0000002415247212 */ /* 0x000fe200078e3cff */
[----:B------:R-:W-:Y:S01]  /*99d0*/  STSM.16.M88.4 [R65], R144 ;  /* 0x0000009041007844 */ /* 0x000fe20000000200 */
[----:B------:R-:W-:Y:S01]  /*99e0*/  IMAD.X R21, RZ, RZ, R37, P6 ;  /* 0x000000ffff157224 */ /* 0x000fe200030e0625 */
[----:B------:R-:W-:Y:S01]  /*99f0*/  UIMAD.WIDE.U32 UR6, UR38, UR8, URZ ;  /* 0x00000008260672a5 */ /* 0x000fe2000f8e003f */
[----:B------:R-:W-:Y:S01]  /*9a00*/  LOP3.LUT R32, R33, 0x380, RZ, 0xc0, !PT ;  /* 0x0000038021207812 */ /* 0x000fe200078ec0ff */
[----:B------:R-:W-:Y:S08]  /*9a10*/  BAR.SYNC.DEFER_BLOCKING 0x1, 0x100 ;  /* 0x0044000000007b1d */ /* 0x000ff00000010000 */
[----:B0-----:R-:W0:Y:S01]  /*9a20*/  @P1 LDC R66, c[0x0][0xbec] ;  /* 0x0002fb00ff421b82 */ /* 0x001e220000000800 */
[----:B------:R-:W-:Y:S01]  /*9a30*/  UIMAD UR5, UR38, UR9, UR5 ;  /* 0x00000009260572a4 */ /* 0x000fe2000f8e0205 */
[----:B------:R-:W-:Y:S01]  /*9a40*/  LOP3.LUT R30, R31, 0x380, RZ, 0xc0, !PT ;  /* 0x000003801f1e7812 */ /* 0x000fe200078ec0ff */
[----:B------:R-:W-:Y:S01]  /*9a50*/  UIMAD UR8, UR13, UR10, URZ ;  /* 0x0000000a0d0872a4 */ /* 0x000fe2000f8e023f */
[----:B------:R-:W-:Y:S01]  /*9a60*/  SHF.R.U64 R32, R32, 0x3, RZ ;  /* 0x0000000320207819 */ /* 0x000fe200000012ff */
[----:B-1----:R1:W-:Y:S01]  /*9a70*/  @!P2 ST.E desc[UR50][R60.64], R38 ;  /* 0x000000263c00a985 */ /* 0x0023e2000c101932 */
[----:B------:R-:W-:Y:S01]  /*9a80*/  UIADD3 UR7, UR7, UR5, URZ ;  /* 0x0000000507077290 */ /* 0x000fe2000fffe03f */
[----:B------:R-:W-:-:S02]  /*9a90*/  SHF.R.U64 R30, R30, 0x3, RZ ;  /* 0x000000031e1e7819 */ /* 0x000fc400000012ff */
[----:B--2---:R2:W-:Y:S01]  /*9aa0*/  @!P0 ST.E desc[UR50][R62.64], R3 ;  /* 0x000000033e008985 */ /* 0x0045e2000c101932 */
[----:B------:R-:W-:Y:S01]  /*9ab0*/  LOP3.LUT R32, R32, R33, RZ, 0x3c, !PT ;  /* 0x0000002120207212 */ /* 0x000fe200078e3cff */
[----:B-1----:R-:W1:Y:S02]  /*9ac0*/  @P1 LDC R61, c[0x0][0xbf0] ;  /* 0x0002fc00ff3d1b82 */ /* 0x002e640000000800 */
[----:B------:R3:W5:Y:S01]  /*9ad0*/  LD.E.128 R12, desc[UR50][R24.64] ;  /* 0x00000032180c7980 */ /* 0x000762000c101d00 */
[----:B------:R-:W-:Y:S01]  /*9ae0*/  UIMAD UR5, UR42, UR11, UR8 ;  /* 0x0000000b2a0572a4 */ /* 0x000fe2000f8e0208 */
[----:B------:R-:W-:Y:S01]  /*9af0*/  LOP3.LUT R30, R30, R31, RZ, 0x3c, !PT ;  /* 0x0000001f1e1e7212 */ /* 0x000fe200078e3cff */
[----:B--2---:R-:W-:Y:S01]  /*9b00*/  IMAD R3, R19, 0x20, R22 ;  /* 0x0000002013037824 */ /* 0x004fe200078e0216 */
[----:B------:R0:W5:Y:S01]  /*9b10*/  LD.E.128 R8, desc[UR50][R20.64] ;  /* 0x0000003214087980 */ /* 0x000162000c101d00 */
[----:B------:R-:W-:Y:S01]  /*9b20*/  UIMAD.WIDE.U32 UR6, UR42, UR10, UR6 ;  /* 0x0000000a2a0672a5 */ /* 0x000fe2000f8e0006 */
[----:B------:R-:W-:Y:S01]  /*9b30*/  IADD3.X R33, RZ, R37, RZ, P5, !PT ;  /* 0x00000025ff217210 */ /* 0x000fe20002ffe4ff */
[----:B------:R-:W-:Y:S01]  /*9b40*/  IMAD.X R31, RZ, RZ, R37, P4 ;  /* 0x000000ffff1f7224 */ /* 0x000fe200020e0625 */
[----:B------:R2:W5:Y:S01]  /*9b50*/  LD.E.128 R52, desc[UR50][R26.64] ;  /* 0x000000321a347980 */ /* 0x000562000c101d00 */
[----:B------:R-:W-:Y:S01]  /*9b60*/  ULDC.64 UR8, c[0x0][0xae0] ;  /* 0x0002b80000087ab9 */ /* 0x000fe20000000a00 */
[----:B---3--:R-:W-:Y:S01]  /*9b70*/  VIADD R25, R3, UR37 ;  /* 0x0000002503197c36 */ /* 0x008fe20008000000 */
[----:B------:R-:W-:Y:S01]  /*9b80*/  UIADD3 UR5, UR7, UR5, URZ ;  /* 0x0000000507057290 */ /* 0x000fe2000fffe03f */
[----:B------:R-:W5:Y:S02]  /*9b90*/  LD.E.128 R48, desc[UR50][R36.64] ;  /* 0x0000003224307980 */ /* 0x000f64000c101d00 */
[----:B0-----:R-:W-:Y:S01]  /*9ba0*/  @P1 IMAD.HI.U32 R20, R25, R66, RZ ;  /* 0x0000004219141227 */ /* 0x001fe200078e00ff */
[----:B------:R-:W-:Y:S01]  /*9bb0*/  MOV R21, UR7 ;  /* 0x0000000700157c02 */ /* 0x000fe20008000f00 */
[----:B------:R-:W5:Y:S02]  /*9bc0*/  LD.E.128 R44, desc[UR50][R34.64] ;  /* 0x00000032222c7980 */ /* 0x000f64000c101d00 */
[----:B------:R-:W-:-:S02]  /*9bd0*/  IMAD.MOV.U32 R3, RZ, RZ, R25 ;  /* 0x000000ffff037224 */ /* 0x000fc400078e0019 */
[----:B------:R-:W5:Y:S01]  /*9be0*/  LD.E.128 R40, desc[UR50][R32.64] ;  /* 0x0000003220287980 */ /* 0x000f62000c101d00 */
[----:B-1----:R-:W-:-:S03]  /*9bf0*/  @P1 SHF.R.U32.HI R3, RZ, R61, R20 ;  /* 0x0000003dff031219 */ /* 0x002fc60000011614 */
[----:B------:R-:W5:Y:S01]  /*9c00*/  LD.E.128 R4, desc[UR50][R30.64] ;  /* 0x000000321e047980 */ /* 0x000f62000c101d00 */
[--C-:B------:R-:W-:Y:S01]  /*9c10*/  SHF.R.S32.HI R24, RZ, 0x1f, R3.reuse ;  /* 0x0000001fff187819 */ /* 0x100fe20000011403 */
[----:B--2---:R-:W-:Y:S02]  /*9c20*/  IMAD.MOV R26, RZ, RZ, -R3 ;  /* 0x000000ffff1a7224 */ /* 0x004fe400078e0a03 */
[----:B------:R0:W5:Y:S01]  /*9c30*/  LD.E.128 R56, desc[UR50][R28.64] ;  /* 0x000000321c387980 */ /* 0x000162000c101d00 */
[----:B------:R-:W-:Y:S01]  /*9c40*/  IMAD.U32 R20, RZ, RZ, UR6 ;  /* 0x00000006ff147e24 */ /* 0x000fe2000f8e00ff */
[----:B------:R-:W-:Y:S01]  /*9c50*/  ULDC.64 UR6, c[0x0][0xad8] ;  /* 0x0002b60000067ab9 */ /* 0x000fe20000000a00 */
[----:B------:R-:W-:Y:S01]  /*9c60*/  IMAD.U32 R21, RZ, RZ, UR5 ;  /* 0x00000005ff157e24 */ /* 0x000fe2000f8e00ff */
[----:B------:R-:W-:Y:S01]  /*9c70*/  @!PT LDS RZ, [RZ] ;  /* 0x00000000fffff984 */ /* 0x000fe20000000800 */
[----:B------:R-:W-:Y:S01]  /*9c80*/  @!PT LDS RZ, [RZ] ;  /* 0x00000000fffff984 */ /* 0x000fe20000000800 */
[----:B------:R-:W-:Y:S01]  /*9c90*/  @!PT LDS RZ, [RZ] ;  /* 0x00000000fffff984 */ /* 0x000fe20000000800 */
[----:B------:R-:W-:Y:S01]  /*9ca0*/  @!PT LDS RZ, [RZ] ;  /* 0x00000000fffff984 */ /* 0x000fe20000000800 */
[----:B------:R1:W-:Y:S06]  /*9cb0*/  MEMBAR.ALL.CTA ;  /* 0x0000000000007992 */ /* 0x0003ec0000008000 */
[----:B-1----:R-:W1:Y:S01]  /*9cc0*/  FENCE.VIEW.ASYNC.S ;  /* 0x00000000000073c6 */ /* 0x002e620000000000 */
[----:B------:R-:W-:-:S02]  /*9cd0*/  IMAD R24, R24, UR8, RZ ;  /* 0x0000000818187c24 */ /* 0x000fc4000f8e02ff */
[----:B------:R-:W-:Y:S02]  /*9ce0*/  IMAD R39, R39, R26, R25 ;  /* 0x0000001a27277224 */ /* 0x000fe400078e0219 */
[C---:B------:R-:W-:Y:S02]  /*9cf0*/  IMAD R25, R3.reuse, UR9, R24 ;  /* 0x0000000903197c24 */ /* 0x040fe4000f8e0218 */
[----:B------:R-:W-:Y:S01]  /*9d00*/  IMAD.WIDE.U32 R20, R3, UR8, R20 ;  /* 0x0000000803147c25 */ /* 0x000fe2000f8e0014 */
[----:B------:R-:W-:-:S03]  /*9d10*/  SHF.R.S32.HI R3, RZ, 0x1f, R39 ;  /* 0x0000001fff037819 */ /* 0x000fc60000011427 */
[----:B------:R-:W-:Y:S02]  /*9d20*/  IMAD.IADD R21, R21, 0x1, R25 ;  /* 0x0000000115157824 */ /* 0x000fe400078e0219 */
[----:B------:R-:W-:Y:S02]  /*9d30*/  IMAD R24, R3, UR6, RZ ;  /* 0x0000000603187c24 */ /* 0x000fe4000f8e02ff */
[----:B0-----:R-:W-:Y:S02]  /*9d40*/  VIADD R29, R22, UR37 ;  /* 0x00000025161d7c36 */ /* 0x001fe40008000000 */
[C---:B------:R-:W-:Y:S02]  /*9d50*/  IMAD R25, R39.reuse, UR7, R24 ;  /* 0x0000000727197c24 */ /* 0x040fe4000f8e0218 */
[----:B------:R-:W-:Y:S01]  /*9d60*/  IMAD.WIDE.U32 R20, R39, UR6, R20 ;  /* 0x0000000627147c25 */ /* 0x000fe2000f8e0014 */
[----:B------:R-:W-:Y:S01]  /*9d70*/  ISETP.GE.AND P2, PT, R29, R64, PT ;  /* 0x000000401d00720c */ /* 0x000fe20003f46270 */
[----:B------:R-:W-:-:S02]  /*9d80*/  ULDC.64 UR6, c[0x0][0xa80] ;  /* 0x0002a00000067ab9 */ /* 0x000fc40000000a00 */
[----:B------:R-:W-:Y:S01]  /*9d90*/  VIADD R3, R29, 0x20 ;  /* 0x000000201d037836 */ /* 0x000fe20000000000 */
[----:B------:R-:W-:Y:S01]  /*9da0*/  LEA R26, P3, R20, UR6, 0x1 ;  /* 0x00000006141a7c11 */ /* 0x000fe2000f8608ff */
[----:B------:R-:W-:Y:S02]  /*9db0*/  IMAD.IADD R21, R21, 0x1, R25 ;  /* 0x0000000115157824 */ /* 0x000fe400078e0219 */
[----:B------:R-:W-:Y:S01]  /*9dc0*/  VIADD R0, R0, 0x28820 ;  /* 0x0002882000007836 */ /* 0x000fe20000000000 */
[-C--:B------:R-:W-:Y:S01]  /*9dd0*/  ISETP.GE.AND P0, PT, R3, R64.reuse, PT ;  /* 0x000000400300720c */ /* 0x080fe20003f06270 */
[----:B------:R-:W-:Y:S01]  /*9de0*/  VIADD R3, R29, 0x40 ;  /* 0x000000401d037836 */ /* 0x000fe20000000000 */
[----:B------:R-:W-:Y:S02]  /*9df0*/  LEA.HI.X R27, R20, UR7, R21, 0x1, P3 ;  /* 0x00000007141b7c11 */ /* 0x000fe400098f0c15 */
[----:B------:R-:W-:Y:S01]  /*9e00*/  PRMT R0, RZ, 0x654, R0 ;  /* 0x00000654ff007816 */ /* 0x000fe20000000000 */
[----:B-1----:R0:W1:Y:S01]  /*9e10*/  SHFL.IDX PT, R25, R26, RZ, 0x181f ;  /* 0x00181fff1a197589 */ /* 0x00206200000e0000 */
[----:B------:R-:W-:Y:S01]  /*9e20*/  ISETP.GE.AND P1, PT, R3, R64, PT ;  /* 0x000000400300720c */ /* 0x000fe20003f26270 */
[----:B------:R-:W-:Y:S01]  /*9e30*/  BSSY B1, `(.L_x_2392) ;  /* 0x000000d000017945 */ /* 0x000fe20003800000 */
[----:B------:R0:W-:Y:S01]  /*9e40*/  SYNCS.ARRIVE.TRANS64.RED.A1T0 RZ, [R0+URZ], RZ ;  /* 0x000000ff00ff79a7 */ /* 0x0001e2000810043f */
[----:B------:R0:W2:Y:S02]  /*9e50*/  SHFL.IDX PT, R3, R27, RZ, 0x181f ;  /* 0x00181fff1b037589 */ /* 0x0000a400000e0000 */
[----:B------:R-:W-:Y:S08]  /*9e60*/  @P2 BRA `(.L_x_2393) ;  /* 0x0000000000242947 */ /* 0x000ff00003800000 */
        /* <DEDUP_REMOVED lines=9> */
.L_x_2393:
[----:B------:R-:W-:Y:S05]  /*9f00*/  BSYNC B1 ;  /* 0x0000000000017941 */ /* 0x000fea0003800000 */
.L_x_2392:
[----:B--2---:R2:W4:Y:S01]  /*9f10*/  SHFL.IDX PT, R3, R27, 0x1, 0x181f ;  /* 0x00381f001b037f89 */ /* 0x00452200000e0000 */
[----:B------:R-:W-:Y:S03]  /*9f20*/  BSSY B1, `(.L_x_2394) ;  /* 0x000000c000017945 */ /* 0x000fe60003800000 */
[----:B-1-3--:R2:W1:Y:S01]  /*9f30*/  SHFL.IDX PT, R25, R26, 0x1, 0x181f ;  /* 0x00381f001a197f89 */ /* 0x00a46200000e0000 */
        /* <DEDUP_REMOVED lines=8> */
[----:B-----5:R3:W-:Y:S04]  /*9fc0*/  @!P3 ST.E.128 desc[UR50][R20.64], R44 ;  /* 0x0000002c1400b985 */ /* 0x0207e8000c101d32 */
[----:B------:R3:W-:Y:S02]  /*9fd0*/  @!P4 ST.E.128 desc[UR50][R24.64], R52 ;  /* 0x000000341800c985 */ /* 0x0007e4000c101d32 */
.L_x_2395:
[----:B------:R-:W-:Y:S05]  /*9fe0*/  BSYNC B1 ;  /* 0x0000000000017941 */ /* 0x000fea0003800000 */
.L_x_2394:
[----:B----4-:R4:W0:Y:S01]  /*9ff0*/  SHFL.IDX PT, R3, R27, 0x2, 0x181f ;  /* 0x00581f001b037f89 */ /* 0x01082200000e0000 */
        /* <DEDUP_REMOVED lines=8> */
[-C--:B0-----:R-:W-:Y:S02]  /*a080*/  @!P2 LEA.HI.X R21, R2, R3.reuse, R189, 0x1, P0 ;  /* 0x000000030215a211 */ /* 0x081fe400000f0cbd */
[----:B------:R-:W-:-:S03]  /*a090*/  @!P3 LEA.HI.X R25, R18, R3, R188, 0x1, P1 ;  /* 0x000000031219b211 */ /* 0x000fc600008f0cbc */
[----:B-----5:R3:W-:Y:S04]  /*a0a0*/  @!P2 ST.E.128 desc[UR50][R20.64], R40 ;  /* 0x000000281400a985 */ /* 0x0207e8000c101d32 */
[----:B------:R3:W-:Y:S02]  /*a0b0*/  @!P3 ST.E.128 desc[UR50][R24.64], R12 ;  /* 0x0000000c1800b985 */ /* 0x0007e4000c101d32 */
.L_x_2397:
[----:B------:R-:W-:Y:S05]  /*a0c0*/  BSYNC B1 ;  /* 0x0000000000017941 */ /* 0x000fea0003800000 */
.L_x_2396:
[----:B0-----:R-:W-:Y:S01]  /*a0d0*/  VIADD R3, R29, 0x60 ;  /* 0x000000601d037836 */ /* 0x001fe20000000000 */
[----:B--2-4-:R-:W0:Y:S04]  /*a0e0*/  SHFL.IDX PT, R27, R27, 0x3, 0x181f ;  /* 0x00781f001b1b7f89 */ /* 0x014e2800000e0000 */
[----:B------:R-:W-:Y:S01]  /*a0f0*/  ISETP.GE.AND P0, PT, R3, R64, PT ;  /* 0x000000400300720c */ /* 0x000fe20003f06270 */
[----:B---3-5:R2:W3:-:S12]  /*a100*/  SHFL.IDX PT, R15, R26, 0x3, 0x181f ;  /* 0x00781f001a0f7f89 */ /* 0x0284d800000e0000 */
[----:B--2---:R-:W-:Y:S05]  /*a110*/  @P0 BRA `(.L_x_2398) ;  /* 0x0000000800800947 */ /* 0x004fea0003800000 */
[----:B------:R-:W-:Y:S02]  /*a120*/  ULDC UR5, c[0x0][0xac8] ;  /* 0x0002b20000057ab9 */ /* 0x000fe40000000800 */
[----:B------:R-:W-:-:S13]  /*a130*/  ISETP.GE.AND P1, PT, R2, UR5, PT ;  /* 0x0000000502007c0c */ /* 0x000fda000bf26270 */
[----:B---3--:R-:W-:-:S04]  /*a140*/  @!P1 LEA R12, P0, R2, R15, 0x1 ;  /* 0x0000000f020c9211 */ /* 0x008fc800078008ff */
[----:B0-----:R-:W-:Y:S02]  /*a150*/  @!P1 LEA.HI.X R13, R2, R27, R189, 0x1, P0 ;  /* 0x0000001b020d9211 */ /* 0x001fe400000f0cbd */
[----:B------:R-:W-:-:S03]  /*a160*/  ISETP.GE.AND P0, PT, R18, UR5, PT ;  /* 0x0000000512007c0c */ /* 0x000fc6000bf06270 */
[----:B------:R0:W-:Y:S10]  /*a170*/  @!P1 ST.E.128 desc[UR50][R12.64], R4 ;  /* 0x000000040c009985 */ /* 0x0001f4000c101d32 */
[----:B------:R-:W-:Y:S05]  /*a180*/  @P0 BRA `(.L_x_2398) ;  /* 0x0000000800640947 */ /* 0x000fea0003800000 */
[----:B0-----:R-:W-:-:S04]  /*a190*/  LEA R4, P0, R18, R15, 0x1 ;  /* 0x0000000f12047211 */ /* 0x001fc800078008ff */
[----:B------:R-:W-:-:S05]  /*a1a0*/  LEA.HI.X R5, R18, R27, R188, 0x1, P0 ;  /* 0x0000001b12057211 */ /* 0x000fca00000f0cbc */
[----:B------:R0:W-:Y:S01]  /*a1b0*/  ST.E.128 desc[UR50][R4.64], R8 ;  /* 0x0000000804007985 */ /* 0x0001e2000c101d32 */
[----:B------:R-:W-:Y:S05]  /*a1c0*/  BRA `(.L_x_2398) ;  /* 0x0000000800547947 */ /* 0x000fea0003800000 */
.L_x_2391:
        /* <DEDUP_REMOVED lines=50> */
.L_x_2400:
[----:B------:R-:W-:Y:S05]  /*a4f0*/  BSYNC B1 ;  /* 0x0000000000017941 */ /* 0x000fea0003800000 */
.L_x_2399:
        /* <DEDUP_REMOVED lines=14> */
[----:B------:R-:W-:Y:S01]  /*a5e0*/  SHF.R.S32.HI R0, RZ, 0x1f, R3 ;  /* 0x0000001fff007819 */ /* 0x000fe20000011403 */
[----:B------:R-:W-:Y:S01]  /*a5f0*/  ULDC.64 UR8, c[0x0][0xae0] ;  /* 0x0002b80000087ab9 */ /* 0x000fe20000000a00 */
[----:B------:R-:W-:Y:S01]  /*a600*/  IADD3 R7, -R3, RZ, RZ ;  /* 0x000000ff03077210 */ /* 0x000fe20007ffe1ff */
        /* <DEDUP_REMOVED lines=19> */
[----:B------:R-:W-:Y:S01]  /*a740*/  IMAD.IADD R3, R5, 0x1, R3 ;  /* 0x0000000105037824 */ /* 0x000fe200078e0203 */
[----:B------:R-:W-:Y:S01]  /*a750*/  LEA R6, P3, R4, UR6, 0x1 ;  /* 0x0000000604067c11 */ /* 0x000fe2000f8608ff */
[----:B------:R-:W-:-:S03]  /*a760*/  VIADD R0, R8, 0x20 ;  /* 0x0000002008007836 */ /* 0x000fc60000000000 */
[----:B------:R-:W-:Y:S01]  /*a770*/  LEA.HI.X R7, R4, UR7, R3, 0x1, P3 ;  /* 0x0000000704077c11 */ /* 0x000fe200098f0c03 */
[----:B------:R0:W1:Y:S01]  /*a780*/  SHFL.IDX PT, R5, R6, RZ, 0x181f ;  /* 0x00181fff06057589 */ /* 0x00006200000e0000 */
[-C--:B------:R-:W-:Y:S01]  /*a790*/  ISETP.GE.AND P1, PT, R0, R9.reuse, PT ;  /* 0x000000090000720c */ /* 0x080fe20003f26270 */
[----:B------:R-:W-:Y:S02]  /*a7a0*/  VIADD R0, R8, 0x40 ;  /* 0x0000004008007836 */ /* 0x000fe40000000000 */
[----:B------:R0:W2:Y:S03]  /*a7b0*/  SHFL.IDX PT, R3, R7, RZ, 0x181f ;  /* 0x00181fff07037589 */ /* 0x0000a600000e0000 */
[----:B------:R-:W-:Y:S01]  /*a7c0*/  ISETP.GE.AND P0, PT, R0, R9, PT ;  /* 0x000000090000720c */ /* 0x000fe20003f06270 */
[----:B------:R-:W-:-:S12]  /*a7d0*/  @P2 BRA `(.L_x_2402) ;  /* 0x0000000000242947 */ /* 0x000fd80003800000 */
        /* <DEDUP_REMOVED lines=9> */
.L_x_2402:
[----:B------:R-:W-:Y:S05]  /*a870*/  BSYNC B1 ;  /* 0x0000000000017941 */ /* 0x000fea0003800000 */
.L_x_2401:
        /* <DEDUP_REMOVED lines=13> */
.L_x_2404:
[----:B------:R-:W-:Y:S05]  /*a950*/  BSYNC B1 ;  /* 0x0000000000017941 */ /* 0x000fea0003800000 */
.L_x_2403:
        /* <DEDUP_REMOVED lines=11> */
[----:B------:R3:W-:Y:S04]  /*aa10*/  @!P2 ST.E.128 desc[UR50][R10.64], RZ ;  /* 0x000000ff0a00a985 */ /* 0x0007e8000c101d32 */
[----:B------:R3:W-:Y:S02]  /*aa20*/  @!P3 ST.E.128 desc[UR50][R4.64], RZ ;  /* 0x000000ff0400b985 */ /* 0x0007e4000c101d32 */
.L_x_2406:
[----:B------:R-:W-:Y:S05]  /*aa30*/  BSYNC B1 ;  /* 0x0000000000017941 */ /* 0x000fea0003800000 */
.L_x_2405:
[----:B------:R-:W-:Y:S01]  /*aa40*/  VIADD R0, R8, 0x60 ;  /* 0x0000006008007836 */ /* 0x000fe20000000000 */
[----:B0-----:R0:W0:Y:S04]  /*aa50*/  SHFL.IDX PT, R3, R7, 0x3, 0x181f ;  /* 0x00781f0007037f89 */ /* 0x00102800000e0000 */
[----:B------:R-:W-:Y:S01]  /*aa60*/  ISETP.GE.AND P0, PT, R0, R9, PT ;  /* 0x000000090000720c */ /* 0x000fe20003f06270 */
[----:B-1-3--:R1:W3:-:S12]  /*aa70*/  SHFL.IDX PT, R5, R6, 0x3, 0x181f ;  /* 0x00781f0006057f89 */ /* 0x00a2d800000e0000 */
[----:B-1----:R-:W-:Y:S05]  /*aa80*/  @P0 BRA `(.L_x_2398) ;  /* 0x0000000000240947 */ /* 0x002fea0003800000 */
[----:B------:R-:W-:Y:S02]  /*aa90*/  ULDC UR5, c[0x0][0xac8] ;  /* 0x0002b20000057ab9 */ /* 0x000fe40000000800 */
[----:B------:R-:W-:Y:S02]  /*aaa0*/  ISETP.GE.AND P2, PT, R2, UR5, PT ;  /* 0x0000000502007c0c */ /* 0x000fe4000bf46270 */
[----:B------:R-:W-:-:S11]  /*aab0*/  ISETP.GE.AND P3, PT, R18, UR5, PT ;  /* 0x0000000512007c0c */ /* 0x000fd6000bf66270 */
[-C--:B--234-:R-:W-:Y:S02]  /*aac0*/  @!P2 LEA R6, P0, R2, R5.reuse, 0x1 ;  /* 0x000000050206a211 */ /* 0x09cfe400078008ff */
[----:B------:R-:W-:Y:S02]  /*aad0*/  @!P3 LEA R4, P1, R18, R5, 0x1 ;  /* 0x000000051204b211 */ /* 0x000fe400078208ff */
[-C--:B0-----:R-:W-:Y:S02]  /*aae0*/  @!P2 LEA.HI.X R7, R2, R3.reuse, R189, 0x1, P0 ;  /* 0x000000030207a211 */ /* 0x081fe400000f0cbd */
[----:B------:R-:W-:-:S03]  /*aaf0*/  @!P3 LEA.HI.X R5, R18, R3, R188, 0x1, P1 ;  /* 0x000000031205b211 */ /* 0x000fc600008f0cbc */
[----:B------:R1:W-:Y:S04]  /*ab00*/  @!P2 ST.E.128 desc[UR50][R6.64], RZ ;  /* 0x000000ff0600a985 */ /* 0x0003e8000c101d32 */
[----:B------:R1:W-:Y:S02]  /*ab10*/  @!P3 ST.E.128 desc[UR50][R4.64], RZ ;  /* 0x000000ff0400b985 */ /* 0x0003e4000c101d32 */
.L_x_2398:
[----:B------:R-:W-:Y:S05]  /*ab20*/  BSYNC B0 ;  /* 0x0000000000007941 */ /* 0x000fea0003800000 */
.L_x_2390:
[----:B------:R-:W-:Y:S02]  /*ab30*/  ULDC UR5, c[0x0][0xc38] ;  /* 0x00030e0000057ab9 */ /* 0x000fe40000000800 */
[----:B------:R-:W-:-:S06]  /*ab40*/  UISETP.GE.AND UP0, UPT, UR4, UR5, UPT ;  /* 0x000000050400728c */ /* 0x000fcc000bf06270 */
[----:B------:R-:W-:-:S13]  /*ab50*/  PLOP3.LUT P0, PT, PT, PT, UP0, 0x80, 0x0 ;  /* 0x000000000000781c */ /* 0x000fda0003f0f008 */
[----:B------:R-:W-:Y:S05]  /*ab60*/  @!P0 BRA `(.L_x_2407) ;  /* 0xffffff6000548947 */ /* 0x000fea000383ffff */
[----:B------:R-:W-:Y:S05]  /*ab70*/  EXIT ;  /* 0x000000000000794d */ /* 0x000fea0003800000 */
.L_x_2349:
        /* <DEDUP_REMOVED lines=18> */
[----:B------:R-:W-:Y:S01]  /*aca0*/  UISETP.NE.U32.AND UP0, UPT, UR6, URZ, UPT ;  /* 0x0000003f0600728c */ /* 0x000fe2000bf05070 */
[----:B------:R-:W-:Y:S01]  /*acb0*/  LOP3.LUT R19, R19, 0xfffffffe, RZ, 0xc0, !PT ;  /* 0xfffffffe13137812 */ /* 0x000fe200078ec0ff */
[----:B------:R-:W1:Y:S01]  /*acc0*/  S2UR UR8, SR_CgaCtaId ;  /* 0x00000000000879c3 */ /* 0x000e620000008800 */
[----:B------:R-:W-:Y:S01]  /*acd0*/  ULDC UR4, c[0x0][0x424] ;  /* 0x0001090000047ab9 */ /* 0x000fe20000000800 */
[----:B------:R-:W-:Y:S01]  /*ace0*/  UISETP.NE.AND.EX UP0, UPT, UR7, URZ, UPT, UP0 ;  /* 0x0000003f0700728c */ /* 0x000fe2000bf05300 */
[----:B------:R-:W-:Y:S01]  /*acf0*/  IMAD.U32 R34, RZ, RZ, UR5 ;  /* 0x00000005ff227e24 */ /* 0x000fe2000f8e00ff */
[----:B------:R-:W-:Y:S01]  /*ad00*/  ULDC UR39, c[0x0][0x288] ;  /* 0x0000a20000277ab9 */ /* 0x000fe20000000800 */
[----:B------:R-:W-:Y:S01]  /*ad10*/  ULDC.64 UR6, c[0x0][0x2f0] ;  /* 0x0000bc0000067ab9 */ /* 0x000fe20000000a00 */
[----:B------:R-:W-:Y:S01]  /*ad20*/  USEL UR4, UR4, 0x1, UP0 ;  /* 0x0000000104047887 */ /* 0x000fe20008000000 */
[----:B------:R-:W-:Y:S01]  /*ad30*/  IMAD.MOV.U32 R26, RZ, RZ, 0x1 ;  /* 0x00000001ff1a7424 */ /* 0x000fe200078e00ff */
[----:B------:R-:W-:Y:S01]  /*ad40*/  ULDC UR38, c[0x0][0x448] ;  /* 0x0001120000267ab9 */ /* 0x000fe20000000800 */
[----:B------:R-:W-:Y:S01]  /*ad50*/  MOV R23, RZ ;  /* 0x000000ff00177202 */ /* 0x000fe20000000f00 */
[----:B------:R-:W-:Y:S01]  /*ad60*/  UIMAD UR37, UR4, UR6, URZ ;  /* 0x00000006042572a4 */ /* 0x000fe2000f8e023f */
[----:B------:R-:W-:Y:S01]  /*ad70*/  IMAD.MOV.U32 R36, RZ, RZ, RZ ;  /* 0x000000ffff247224 */ /* 0x000fe200078e00ff */
[----:B------:R-:W-:Y:S01]  /*ad80*/  UIMAD UR38, UR38, UR39, URZ ;  /* 0x00000027262672a4 */ /* 0x000fe2000f8e023f */
[----:B------:R-:W-:Y:S01]  /*ad90*/  UMOV UR6, 0x400 ;  /* 0x0000040000067882 */ /* 0x000fe20000000000 */
[----:B------:R-:W-:-:S02]  /*ada0*/  UIADD3 UR4, UR37, 0x7f, URZ ;  /* 0x0000007f25047890 */ /* 0x000fc4000fffe03f */
[----:B------:R-:W-:Y:S02]  /*adb0*/  ULOP3.LUT UR45, UR36, 0x2, URZ, 0xfc, !UPT ;  /* 0x00000002242d7892 */ /* 0x000fe4000f8efc3f */
[----:B------:R-:W-:Y:S02]  /*adc0*/  USHF.R.S32.HI UR5, URZ, 0x1f, UR4 ;  /* 0x0000001f3f057899 */ /* 0x000fe40008011404 */
[----:B------:R-:W-:Y:S02]  /*add0*/  UIADD3 UR39, UR37, 0x80, -UR39 ;  /* 0x0000008025277890 */ /* 0x000fe4000fffe827 */
[----:B------:R-:W-:Y:S02]  /*ade0*/  ULEA.HI UR5, UR5, UR4, URZ, 0x7 ;  /* 0x0000000405057291 */ /* 0x000fe4000f8f383f */
[----:B-1----:R-:W-:Y:S01]  /*adf0*/  ULEA UR6, UR8, UR6, 0x18 ;  /* 0x0000000608067291 */ /* 0x002fe2000f8ec03f */
[C---:B0-----:R-:W-:Y:S01]  /*ae00*/  IMAD.SHL.U32 R30, R5.reuse, 0x8, RZ ;  /* 0x00000008051e7824 */ /* 0x041fe200078e00ff */
[----:B------:R-:W-:Y:S01]  /*ae10*/  LOP3.LUT R4, R5, 0x7f, RZ, 0xc0, !PT ;  /* 0x0000007f05047812 */ /* 0x000fe200078ec0ff */
[----:B------:R-:W-:-:S03]  /*ae20*/  USHF.R.S32.HI UR40, URZ, 0x7, UR5 ;  /* 0x000000073f287899 */ /* 0x000fc60008011405 */
[----:B------:R-:W-:Y:S01]  /*ae30*/  IMAD.U32 R16, RZ, RZ, UR6 ;  /* 0x00000006ff107e24 */ /* 0x000fe2000f8e00ff */
[C---:B------:R-:W-:Y:S01]  /*ae40*/  LOP3.LUT R0, R30.reuse, 0x1f8, RZ, 0xc0, !PT ;  /* 0x000001f81e007812 */ /* 0x040fe200078ec0ff */
[----:B------:R-:W-:Y:S01]  /*ae50*/  ULDC UR46, c[0x0][0xc] ;  /* 0x00000300002e7ab9 */ /* 0x000fe20000000800 */
[----:B------:R-:W-:Y:S02]  /*ae60*/  LOP3.LUT R35, R30, 0x38, RZ, 0xc0, !PT ;  /* 0x000000381e237812 */ /* 0x000fe400078ec0ff */
[----:B------:R-:W-:Y:S02]  /*ae70*/  LOP3.LUT R3, R0, 0x38, R5, 0x78, !PT ;  /* 0x0000003800037812 */ /* 0x000fe400078e7805 */
[----:B------:R-:W-:Y:S02]  /*ae80*/  LOP3.LUT R0, R35, 0x40, RZ, 0xfc, !PT ;  /* 0x0000004023007812 */ /* 0x000fe400078efcff */
[----:B------:R-:W-:Y:S02]  /*ae90*/  LOP3.LUT R30, R3, 0x200, R30, 0xf8, !PT ;  /* 0x00000200031e7812 */ /* 0x000fe400078ef81e */
[----:B------:R-:W-:-:S02]  /*aea0*/  ISETP.GE.AND P1, PT, R0, UR7, PT ;  /* 0x0000000700007c0c */ /* 0x000fc4000bf26270 */
[----:B------:R-:W-:Y:S01]  /*aeb0*/  ISETP.GE.AND P2, PT, R0, UR9, PT ;  /* 0x0000000900007c0c */ /* 0x000fe2000bf46270 */
[----:B------:R-:W-:Y:S01]  /*aec0*/  IMAD R33, R30, 0x2, R16 ;  /* 0x000000021e217824 */ /* 0x000fe200078e0210 */
[----:B------:R-:W-:Y:S01]  /*aed0*/  ISETP.GE.AND P0, PT, R0, UR7, PT ;  /* 0x0000000700007c0c */ /* 0x000fe2000bf06270 */
[----:B------:R-:W-:Y:S01]  /*aee0*/  IMAD.SHL.U32 R0, R5, 0x10, RZ ;  /* 0x0000001005007824 */ /* 0x000fe200078e00ff */
[----:B------:R-:W-:-:S04]  /*aef0*/  SHF.R.U32.HI R37, RZ, 0x3, R4 ;  /* 0x00000003ff257819 */ /* 0x000fc80000011604 */
[----:B------:R-:W-:-:S03]  /*af00*/  LOP3.LUT R2, R0, 0x70, RZ, 0xc0, !PT ;  /* 0x0000007000027812 */ /* 0x000fc600078ec0ff */
[----:B------:R-:W-:Y:S02]  /*af10*/  @P1 LOP3.LUT R19, R19, 0x1, RZ, 0xfc, !PT ;  /* 0x0000000113131812 */ /* 0x000fe400078efcff */
[----:B------:R-:W-:Y:S02]  /*af20*/  ISETP.GE.AND P1, PT, R35, UR7, PT ;  /* 0x0000000723007c0c */ /* 0x000fe4000bf26270 */
[----:B------:R-:W-:Y:S02]  /*af30*/  LOP3.LUT R19, R19, 0xffffffbf, RZ, 0xc0, !PT ;  /* 0xffffffbf13137812 */ /* 0x000fe400078ec0ff */
[----:B------:R-:W-:Y:S02]  /*af40*/  LOP3.LUT R0, R37, R2, RZ, 0xfc, !PT ;  /* 0x0000000225007212 */ /* 0x000fe400078efcff */
[----:B------:R-:W-:-:S04]  /*af50*/  @P2 LOP3.LUT R19, R19, 0x40, RZ, 0xfc, !PT ;  /* 0x0000004013132812 */ /* 0x000fc800078efcff */
        /* <DEDUP_REMOVED lines=10> */
.L_x_2457:
        /* <DEDUP_REMOVED lines=22> */
.L_x_2409:
[----:B------:R-:W-:Y:S01]  /*b160*/  ULDC UR8, c[0x0][0xc54] ;  /* 0x0003150000087ab9 */ /* 0x000fe20000000800 */
[----:B------:R-:W-:Y:S01]  /*b170*/  UMOV UR6, UR7 ;  /* 0x0000000700067c82 */ /* 0x000fe20008000000 */
[----:B------:R-:W-:-:S11]  /*b180*/  UISETP.NE.AND UP0, UPT, UR8, 0x1, UPT ;  /* 0x000000010800788c */ /* 0x000fd6000bf05270 */
[----:B------:R-:W-:Y:S02]  /*b190*/  @UP0 ULDC.64 UR10, c[0x0][0xc58] ;  /* 0x00031600000a0ab9 */ /* 0x000fe40000000a00 */
[----:B------:R-:W-:-:S04]  /*b1a0*/  UIMAD.WIDE.U32 UR4, UR7, UR10, URZ ;  /* 0x0000000a070472a5 */ /* 0x000fc8000f8e003f */
[----:B------:R-:W-:-:S04]  /*b1b0*/  @UP0 USHF.R.U32.HI UR6, URZ, UR11, UR5 ;  /* 0x0000000b3f060299 */ /* 0x000fc80008011605 */
[----:B------:R-:W-:-:S12]  /*b1c0*/  UIMAD UR4, UR6, UR8, URZ ;  /* 0x00000008060472a4 */ /* 0x000fd8000f8e023f */
.L_x_2410:
        /* <DEDUP_REMOVED lines=25> */
[----:B------:R-:W-:Y:S01]  /*b360*/  UP2UR UR47, UPR, URZ, 0x4 ;  /* 0x000000043f2f7883 */ /* 0x000fe20008000000 */
[----:B------:R-:W-:Y:S01]  /*b370*/  BSSY B7, `(.L_x_2411) ;  /* 0x0000357000077945 */ /* 0x000fe20003800000 */
[----:B------:R-:W-:-:S04]  /*b380*/  USHF.L.U32 UR6, UR43, 0x7, URZ ;  /* 0x000000072b067899 */ /* 0x000fc8000800063f */
[----:B------:R-:W-:Y:S01]  /*b390*/  UIADD3 UR6, UR6, 0x7f, URZ ;  /* 0x0000007f06067890 */ /* 0x000fe2000fffe03f */
[----:B------:R-:W-:Y:S01]  /*b3a0*/  @UP2 ULDC UR4, c[0x0][0x44c] ;  /* 0x0001130000042ab9 */ /* 0x000fe20000000800 */
[----:B------:R-:W-:Y:S02]  /*b3b0*/  @UP2 ULDC UR7, c[0x0][0x450] ;  /* 0x0001140000072ab9 */ /* 0x000fe40000000800 */
[----:B------:R-:W-:-:S04]  /*b3c0*/  UIMAD.WIDE.U32 UR4, UR6, UR4, URZ ;  /* 0x00000004060472a5 */ /* 0x000fc8000f8e003f */
[----:B------:R-:W-:-:S04]  /*b3d0*/  @UP2 USHF.R.U32.HI UR6, URZ, UR7, UR5 ;  /* 0x000000073f062299 */ /* 0x000fc80008011605 */
[----:B------:R-:W-:-:S04]  /*b3e0*/  UIADD3 UR6, UR39, UR6, URZ ;  /* 0x0000000627067290 */ /* 0x000fc8000fffe03f */
[----:B------:R-:W-:-:S04]  /*b3f0*/  USHF.R.S32.HI UR4, URZ, 0x1f, UR6 ;  /* 0x0000001f3f047899 */ /* 0x000fc80008011406 */
[----:B------:R-:W-:-:S04]  /*b400*/  ULEA.HI UR4, UR4, UR6, URZ, 0x7 ;  /* 0x0000000604047291 */ /* 0x000fc8000f8f383f */
[----:B------:R-:W-:-:S04]  /*b410*/  USHF.R.S32.HI UR4, URZ, 0x7, UR4 ;  /* 0x000000073f047899 */ /* 0x000fc80008011404 */
[----:B------:R-:W-:-:S04]  /*b420*/  UISETP.LT.AND UP0, UPT, UR40, UR4, UPT ;  /* 0x000000042800728c */ /* 0x000fc8000bf01270 */
[----:B------:R-:W-:-:S06]  /*b430*/  USEL UR44, UR40, UR4, UP0 ;  /* 0x00000004282c7287 */ /* 0x000fcc0008000000 */
[----:B------:R-:W-:-:S13]  /*b440*/  ISETP.LT.AND P0, PT, RZ, UR44, PT ;  /* 0x0000002cff007c0c */ /* 0x000fda000bf01270 */
[----:B0-----:R-:W-:Y:S05]  /*b450*/  @P0 BRA `(.L_x_2412) ;  /* 0x0000000000440947 */ /* 0x001fea0003800000 */
        /* <DEDUP_REMOVED lines=17> */
.L_x_2412:
        /* <DEDUP_REMOVED lines=20> */
.L_x_2415:
[----:B------:R-:W-:Y:S05]  /*b6b0*/  BSYNC B6 ;  /* 0x0000000000067941 */ /* 0x000fea0003800000 */
.L_x_2414:
        /* <DEDUP_REMOVED lines=20> */
.L_x_2418:
        /* <DEDUP_REMOVED lines=15> */
.L_x_2417:
[----:B------:R-:W-:Y:S05]  /*b8f0*/  BSYNC B6 ;  /* 0x0000000000067941 */ /* 0x000fea0003800000 */
.L_x_2416:
        /* <DEDUP_REMOVED lines=8> */
[----:B------:R-:W-:Y:S01]  /*b980*/  MOV R2, UR4 ;  /* 0x0000000400027c02 */ /* 0x000fe20008000f00 */
[----:B------:R-:W-:Y:S01]  /*b990*/  IMAD.U32 R3, RZ, RZ, UR5 ;  /* 0x00000005ff037e24 */ /* 0x000fe2000f8e00ff */
[----:B------:R-:W-:-:S04]  /*b9a0*/  ULDC UR4, c[0x0][0xc48] ;  /* 0x0003120000047ab9 */ /* 0x000fc80000000800 */
[----:B------:R1:W5:Y:S01]  /*b9b0*/  @P0 LDG.E R29, desc[UR50][R2.64] ;  /* 0x00000032021d0981 */ /* 0x000362000c1e1900 */
[----:B------:R-:W-:Y:S01]  /*b9c0*/  UMOV UR5, 0xffffffff ;  /* 0xffffffff00057882 */ /* 0x000fe20000000000 */
[----:B------:R-:W-:Y:S02]  /*b9d0*/  IMAD.U32 R22, RZ, RZ, UR4 ;  /* 0x00000004ff167e24 */ /* 0x000fe4000f8e00ff */
[----:B------:R-:W-:Y:S05]  /*b9e0*/  BRA.DIV UR5, `(.L_x_2419) ;  /* 0x0000003605ac7947 */ /* 0x000fea000b800000 */
.L_x_2473:
        /* <DEDUP_REMOVED lines=42> */
.L_x_2420:
        /* <DEDUP_REMOVED lines=20> */
[----:B------:R-:W-:-:S04]  /*bdd0*/  LEA R7, R23, R16, 0x3 ;  /* 0x0000001017077211 */ /* 0x000fc800078e18ff */
[----:B------:R-:W-:Y:S02]  /*bde0*/  LEA.HI.X R18, R2, UR5, R3, 0x1, P0 ;  /* 0x0000000502127c11 */ /* 0x000fe400080f0c03 */
[----:B------:R-:W-:-:S04]  /*bdf0*/  SHF.L.U32 R2, R26, 0x1f, RZ ;  /* 0x0000001f1a027819 */ /* 0x000fc800000006ff */
[----:B------:R-:W0:Y:S02]  /*be00*/  SYNCS.PHASECHK.TRANS64.TRYWAIT P0, [R7+URZ+0x28840], R2 ;  /* 0x02884002070075a7 */ /* 0x000e24000800017f */
[----:B0-----:R-:W-:Y:S05]  /*be10*/  @!P0 BRA `(.L_x_2422) ;  /* 0x0000003000cc8947 */ /* 0x001fea0003800000 */
.L_x_2474:
[----:B------:R-:W-:Y:S05]  /*be20*/  BSYNC B0 ;  /* 0x0000000000007941 */ /* 0x000fea0003800000 */
.L_x_2421:
        /* <DEDUP_REMOVED lines=57> */
[----:B------:R-:W-:-:S03]  /*c1c0*/  @P0 IMAD R25, R5, 0x2, R16 ;  /* 0x0000000205190824 */ /* 0x000fc600078e0210 */
[----:B--2---:R-:W-:Y:S01]  /*c1d0*/  @P0 MOV R2, R14 ;  /* 0x0000000e00020202 */ /* 0x004fe20000000f00 */
        /* <DEDUP_REMOVED lines=36> */
.L_x_2492:
        /* <DEDUP_REMOVED lines=11> */
.L_x_2424:
        /* <DEDUP_REMOVED lines=11> */
.L_x_2425:
        /* <DEDUP_REMOVED lines=14> */
[----:B------:R-:W-:Y:S02]  /*c660*/  IMAD.U32 R6, RZ, RZ, UR6 ;  /* 0x00000006ff067e24 */ /* 0x000fe4000f8e00ff */
[----:B-1----:R-:W-:Y:S02]  /*c670*/  IMAD.U32 R7, RZ, RZ, UR7 ;  /* 0x00000007ff077e24 */ /* 0x002fe4000f8e00ff */
[----:B------:R-:W-:-:S02]  /*c680*/  IMAD.U32 R10, RZ, RZ, UR8 ;  /* 0x00000008ff0a7e24 */ /* 0x000fc4000f8e00ff */
[----:B------:R-:W-:Y:S02]  /*c690*/  IMAD.U32 R11, RZ, RZ, UR9 ;  /* 0x00000009ff0b7e24 */ /* 0x000fe4000f8e00ff */
[----:B------:R-:W-:Y:S02]  /*c6a0*/  IMAD.MOV.U32 R8, RZ, RZ, 0x70 ;  /* 0x00000070ff087424 */ /* 0x000fe400078e00ff */
[----:B------:R-:W-:Y:S02]  /*c6b0*/  IMAD.MOV.U32 R12, RZ, RZ, 0x1 ;  /* 0x00000001ff0c7424 */ /* 0x000fe400078e00ff */
[----:B------:R-:W-:-:S07]  /*c6c0*/  IMAD.MOV.U32 R13, RZ, RZ, RZ ;  /* 0x000000ffff0d7224 */ /* 0x000fce00078e00ff */
[----:B------:R-:W-:-:S07]  /*c6d0*/  LEPC R20, `(.L_x_2427) ;  /* 0x000000001014794e */ /* 0x000fce0000000000 */
[----:B0-----:R-:W-:Y:S05]  /*c6e0*/  CALL.ABS.NOINC R2 ;  /* 0x0000000002007343 */ /* 0x001fea0003c00000 */
.L_x_2427:
[----:B------:R-:W-:Y:S05]  /*c6f0*/  BSYNC B6 ;  /* 0x0000000000067941 */ /* 0x000fea0003800000 */
.L_x_2426:
[----:B0-----:R-:W0:Y:S01]  /*c700*/  S2R R2, SR_TID.X ;  /* 0x0000000000027919 */ /* 0x001e220000002100 */
[----:B------:R-:W-:Y:S01]  /*c710*/  UISETP.NE.AND UP0, UPT, UR47, URZ, UPT ;  /* 0x0000003f2f00728c */ /* 0x000fe2000bf05270 */
[----:B------:R-:W-:Y:S01]  /*c720*/  IMAD.U32 R0, RZ, RZ, UR43 ;  /* 0x0000002bff007e24 */ /* 0x000fe2000f8e00ff */
[----:B------:R-:W-:Y:S01]  /*c730*/  R2UR UR6, R28 ;  /* 0x000000001c0672ca */ /* 0x000fe200000e0000 */
[----:B------:R-:W-:Y:S01]  /*c740*/  ULDC.64 UR8, c[0x0][0x2d8] ;  /* 0x0000b60000087ab9 */ /* 0x000fe20000000a00 */
[----:B------:R-:W-:Y:S02]  /*c750*/  R2UR UR7, R22 ;  /* 0x00000000160772ca */ /* 0x000fe400000e0000 */
[----:B------:R-:W-:Y:S02]  /*c760*/  PLOP3.LUT P0, PT, PT, PT, UP0, 0x80, 0x0 ;  /* 0x000000000000781c */ /* 0x000fe40003f0f008 */
[C---:B------:R-:W-:Y:S02]  /*c770*/  LOP3.LUT P4, RZ, R19.reuse, 0x80, RZ, 0xc0, !PT ;  /* 0x0000008013ff7812 */ /* 0x040fe4000788c0ff */
[----:B------:R-:W-:Y:S01]  /*c780*/  LOP3.LUT P5, RZ, R19, 0x40, RZ, 0xc0, !PT ;  /* 0x0000004013ff7812 */ /* 0x000fe200078ac0ff */
[----:B------:R-:W-:-:S04]  /*c790*/  @UP0 ULDC UR4, c[0x0][0x44c] ;  /* 0x0001130000040ab9 */ /* 0x000fc80000000800 */
[----:B------:R-:W-:-:S04]  /*c7a0*/  UIMAD UR6, UR6, UR8, URZ ;  /* 0x00000008060672a4 */ /* 0x000fc8000f8e023f */
[----:B------:R-:W-:Y:S02]  /*c7b0*/  UIMAD UR7, UR7, UR9, UR6 ;  /* 0x00000009070772a4 */ /* 0x000fe4000f8e0206 */
[----:B------:R-:W-:Y:S01]  /*c7c0*/  USHF.R.S32.HI UR6, URZ, 0x1f, UR42 ;  /* 0x0000001f3f067899 */ /* 0x000fe2000801142a */
[----:B0-----:R-:W-:-:S05]  /*c7d0*/  IMAD.SHL.U32 R2, R2, 0x10, RZ ;  /* 0x0000001002027824 */ /* 0x001fca00078e00ff */
[----:B------:R-:W-:-:S04]  /*c7e0*/  LOP3.LUT R2, R2, 0x70, RZ, 0xc0, !PT ;  /* 0x0000007002027812 */ /* 0x000fc800078ec0ff */
[----:B------:R-:W-:-:S05]  /*c7f0*/  LOP3.LUT R2, R37, R2, RZ, 0xfc, !PT ;  /* 0x0000000225027212 */ /* 0x000fca00078efcff */
[----:B------:R-:W-:-:S04]  /*c800*/  IMAD R0, R0, 0x80, R2 ;  /* 0x0000008000007824 */ /* 0x000fc800078e0202 */
        /* <DEDUP_REMOVED lines=35> */
[----:B------:R-:W-:-:S03]  /*ca40*/  IMAD.U32 R6, RZ, RZ, UR43 ;  /* 0x0000002bff067e24 */ /* 0x000fc6000f8e00ff */
[----:B------:R-:W1:Y:S02]  /*ca50*/  SHFL.IDX PT, R2, R4, RZ, 0x181f ;  /* 0x00181fff04027589 */ /* 0x000e6400000e0000 */
[----:B------:R-:W-:Y:S02]  /*ca60*/  LEA R5, R6, R37, 0x7 ;  /* 0x0000002506057211 */ /* 0x000fe400078e38ff */
[----:B------:R-:W-:Y:S02]  /*ca70*/  SHFL.IDX PT, R6, R4, 0x1, 0x181f ;  /* 0x00381f0004067f89 */ /* 0x000fe400000e0000 */
[C---:B------:R-:W-:Y:S01]  /*ca80*/  ISETP.GE.AND P0, PT, R5.reuse, UR38, PT ;  /* 0x0000002605007c0c */ /* 0x040fe2000bf06270 */
[----:B------:R-:W-:-:S12]  /*ca90*/  VIADD R7, R5, 0x10 ;  /* 0x0000001005077836 */ /* 0x000fd80000000000 */
        /* <DEDUP_REMOVED lines=40> */
[----:B------:R-:W-:Y:S02]  /*cd20*/  SHFL.IDX PT, R6, R4, 0x5, 0x181f ;  /* 0x00b81f0004067f89 */ /* 0x000fe400000e0000 */
[----:B------:R-:W-:Y:S01]  /*cd30*/  @!P0 MOV R3, R7 ;  /* 0x0000000700038202 */ /* 0x000fe20000000f00 */
[----:B------:R-:W-:Y:S01]  /*cd40*/  VIADD R7, R5, 0x50 ;  /* 0x0000005005077836 */ /* 0x000fe20000000000 */
        /* <DEDUP_REMOVED lines=22> */
.L_x_2509:
        /* <DEDUP_REMOVED lines=11> */
.L_x_2429:
        /* <DEDUP_REMOVED lines=16> */
.L_x_2510:
[----:B------:R-:W-:Y:S05]  /*d060*/  BSYNC B0 ;  /* 0x0000000000007941 */ /* 0x000fea0003800000 */
.L_x_2430:
[----:B------:R-:W-:-:S06]  /*d070*/  UISETP.GE.AND UP0, UPT, UR44, 0x2, UPT ;  /* 0x000000022c00788c */ /* 0x000fcc000bf06270 */
[----:B------:R-:W-:-:S13]  /*d080*/  PLOP3.LUT P0, PT, PT, PT, UP0, 0x40, 0x0 ;  /* 0x000000000000781c */ /* 0x000fda0003f0e808 */
[----:B------:R-:W-:Y:S05]  /*d090*/  @P0 BRA `(.L_x_2432) ;  /* 0x0000001000200947 */ /* 0x000fea0003800000 */
[----:B------:R-:W-:Y:S01]  /*d0a0*/  UIADD3 UR4, UR44, -0x2, URZ ;  /* 0xfffffffe2c047890 */ /* 0x000fe2000fffe03f */
[----:B------:R-:W-:Y:S01]  /*d0b0*/  BSSY B0, `(.L_x_2432) ;  /* 0x0000106000007945 */ /* 0x000fe20003800000 */
[----:B------:R-:W-:Y:S02]  /*d0c0*/  IMAD.MOV.U32 R20, RZ, RZ, R26 ;  /* 0x000000ffff147224 */ /* 0x000fe400078e001a */
[----:B------:R-:W-:Y:S02]  /*d0d0*/  IMAD.MOV.U32 R10, RZ, RZ, R23 ;  /* 0x000000ffff0a7224 */ /* 0x000fe400078e0017 */
[----:B------:R-:W-:Y:S02]  /*d0e0*/  IMAD.MOV.U32 R27, RZ, RZ, R24 ;  /* 0x000000ffff1b7224 */ /* 0x000fe400078e0018 */
[----:B------:R-:W-:-:S07]  /*d0f0*/  IMAD.U32 R6, RZ, RZ, UR4 ;  /* 0x00000004ff067e24 */ /* 0x000fce000f8e00ff */
.L_x_2445:
[----:B0-----:R-:W0:Y:S01]  /*d100*/  LDC R3, c[0x0][0x430] ;  /* 0x00010c00ff037b82 */ /* 0x001e220000000800 */
[----:B------:R-:W1:Y:S01]  /*d110*/  S2R R0, SR_TID.X ;  /* 0x0000000000007919 */ /* 0x000e620000002100 */
[----:B------:R-:W-:Y:S01]  /*d120*/  LEA R7, R6, R37, 0x7 ;  /* 0x0000002506077211 */ /* 0x000fe200078e38ff */
        /* <DEDUP_REMOVED lines=35> */
.L_x_2433:
[----:B------:R-:W-:Y:S01]  /*d360*/  IMAD R6, R23, 0x8, R16 ;  /* 0x0000000817067824 */ /* 0x000fe200078e0210 */
[----:B------:R-:W-:Y:S01]  /*d370*/  SHF.L.U32 R3, R26, 0x1f, RZ ;  /* 0x0000001f1a037819 */ /* 0x000fe200000006ff */
[----:B------:R-:W-:Y:S03]  /*d380*/  BSSY B1, `(.L_x_2434) ;  /* 0x0000003000017945 */ /* 0x000fe60003800000 */
[----:B------:R-:W0:Y:S02]  /*d390*/  SYNCS.PHASECHK.TRANS64.TRYWAIT P0, [R6+URZ+0x28840], R3 ;  /* 0x02884003060075a7 */ /* 0x000e24000800017f */
[----:B0-----:R-:W-:Y:S05]  /*d3a0*/  @!P0 BRA `(.L_x_2435) ;  /* 0x00000030009c8947 */ /* 0x001fea0003800000 */
.L_x_2511:
[----:B------:R-:W-:Y:S05]  /*d3b0*/  BSYNC B1 ;  /* 0x0000000000017941 */ /* 0x000fea0003800000 */
.L_x_2434:
        /* <DEDUP_REMOVED lines=70> */
.L_x_2529:
        /* <DEDUP_REMOVED lines=9> */
.L_x_2437:
        /* <DEDUP_REMOVED lines=11> */
.L_x_2438:
[----:B------:R0:W-:Y:S01]  /*d960*/  SYNCS.ARRIVE.TRANS64.A1T0 RZ, [R6+URZ+0x28830], RZ ;  /* 0x028830ff06ff79a7 */ /* 0x0001e2000810003f */
[----:B------:R-:W-:Y:S05]  /*d970*/  @!P2 BRA `(.L_x_2439) ;  /* 0x000000000004a947 */ /* 0x000fea0003800000 */
[----:B------:R-:W-:Y:S01]  /*d980*/  BPT.TRAP 0x1 ;  /* 0x000000040000795c */ /* 0x000fe20000300000 */
.L_x_2439:
[----:B------:R-:W-:Y:S01]  /*d990*/  SHF.L.U32 R3, R20, 0x1f, RZ ;  /* 0x0000001f14037819 */ /* 0x000fe200000006ff */
[----:B0-----:R-:W-:Y:S01]  /*d9a0*/  IMAD R6, R10, 0x8, R16 ;  /* 0x000000080a067824 */ /* 0x001fe200078e0210 */
[----:B------:R-:W-:Y:S03]  /*d9b0*/  BSSY B1, `(.L_x_2440) ;  /* 0x0000003000017945 */ /* 0x000fe60003800000 */
[----:B------:R-:W0:Y:S02]  /*d9c0*/  SYNCS.PHASECHK.TRANS64.TRYWAIT P0, [R6+URZ+0x28860], R3 ;  /* 0x02886003060075a7 */ /* 0x000e24000800017f */
[----:B0-----:R-:W-:Y:S05]  /*d9d0*/  @!P0 BRA `(.L_x_2441) ;  /* 0x00000034006c8947 */ /* 0x001fea0003800000 */
.L_x_2530:
[----:B------:R-:W-:Y:S05]  /*d9e0*/  BSYNC B1 ;  /* 0x0000000000017941 */ /* 0x000fea0003800000 */
.L_x_2440:
        /* <DEDUP_REMOVED lines=67> */
.L_x_2548:
        /* <DEDUP_REMOVED lines=29> */
.L_x_2443:
        /* <DEDUP_REMOVED lines=11> */
.L_x_2444:
[C---:B------:R-:W-:Y:S01]  /*e0a0*/  ISETP.GT.AND P0, PT, R24.reuse, RZ, PT ;  /* 0x000000ff1800720c */ /* 0x040fe20003f04270 */
[----:B------:R0:W-:Y:S01]  /*e0b0*/  SYNCS.ARRIVE.TRANS64.A1T0 RZ, [R6+URZ+0x28850], RZ ;  /* 0x028850ff06ff79a7 */ /* 0x0001e2000810003f */
[----:B------:R-:W-:Y:S02]  /*e0c0*/  IMAD.MOV.U32 R20, RZ, RZ, R26 ;  /* 0x000000ffff147224 */ /* 0x000fe400078e001a */
[----:B------:R-:W-:Y:S02]  /*e0d0*/  IMAD.MOV.U32 R10, RZ, RZ, R23 ;  /* 0x000000ffff0a7224 */ /* 0x000fe400078e0017 */
[----:B------:R-:W-:Y:S02]  /*e0e0*/  IMAD.MOV.U32 R27, RZ, RZ, R24 ;  /* 0x000000ffff1b7224 */ /* 0x000fe400078e0018 */
[----:B0-----:R-:W-:-:S05]  /*e0f0*/  VIADD R6, R24, 0xffffffff ;  /* 0xffffffff18067836 */ /* 0x001fca0000000000 */
[----:B------:R-:W-:Y:S05]  /*e100*/  @P0 BRA `(.L_x_2445) ;  /* 0xffffffec00fc0947 */ /* 0x000fea000383ffff */
[----:B------:R-:W-:Y:S05]  /*e110*/  BSYNC B0 ;  /* 0x0000000000007941 */ /* 0x000fea0003800000 */
.L_x_2432:
        /* <DEDUP_REMOVED lines=17> */
.L_x_2447:
[----:B------:R-:W-:Y:S05]  /*e230*/  BSYNC B0 ;  /* 0x0000000000007941 */ /* 0x000fea0003800000 */
.L_x_2446:
[----:B------:R-:W-:-:S05]  /*e240*/  IMAD.U32 R0, RZ, RZ, UR45 ;  /* 0x0000002dff007e24 */ /* 0x000fca000f8e00ff */
[----:B------:R-:W-:-:S13]  /*e250*/  ISETP.NE.AND P0, PT, R0, 0x3, PT ;  /* 0x000000030000780c */ /* 0x000fda0003f05270 */
[----:B------:R-:W-:Y:S05]  /*e260*/  @!P0 BRA `(.L_x_2448) ;  /* 0x0000000000048947 */ /* 0x000fea0003800000 */
[----:B------:R-:W-:Y:S01]  /*e270*/  BPT.TRAP 0x1 ;  /* 0x000000040000795c */ /* 0x000fe20000300000 */
.L_x_2448:
[----:B------:R-:W-:Y:S01]  /*e280*/  IMAD R4, R23, 0x8, R16 ;  /* 0x0000000817047824 */ /* 0x000fe200078e0210 */
[----:B0-----:R-:W-:Y:S01]  /*e290*/  SHF.L.U32 R3, R26, 0x1f, RZ ;  /* 0x0000001f1a037819 */ /* 0x001fe200000006ff */
[----:B------:R-:W-:Y:S01]  /*e2a0*/  IMAD.MOV.U32 R5, RZ, RZ, -0x80 ;  /* 0xffffff80ff057424 */ /* 0x000fe200078e00ff */
[----:B------:R-:W-:Y:S02]  /*e2b0*/  BSSY B0, `(.L_x_2449) ;  /* 0x0000004000007945 */ /* 0x000fe40003800000 */
[----:B------:R-:W0:Y:S01]  /*e2c0*/  SYNCS.PHASECHK.TRANS64.TRYWAIT P0, [R4+URZ+0x28860], R3 ;  /* 0x02886003040075a7 */ /* 0x000e22000800017f */
[----:B------:R-:W-:Y:S01]  /*e2d0*/  IMAD R24, R24, R5, UR37 ;  /* 0x0000002518187e24 */ /* 0x000fe2000f8e0205 */
[----:B0-----:R-:W-:Y:S06]  /*e2e0*/  @!P0 BRA `(.L_x_2450) ;  /* 0x0000003400a88947 */ /* 0x001fec0003800000 */
.L_x_2549:
[----:B------:R-:W-:Y:S05]  /*e2f0*/  BSYNC B0 ;  /* 0x0000000000007941 */ /* 0x000fea0003800000 */
.L_x_2449:
        /* <DEDUP_REMOVED lines=62> */
[----:B------:R1:W0:-:S12]  /*e6e0*/  SHFL.IDX PT, R7, R18, 0x7, 0x181f ;  /* 0x00f81f0012077f89 */ /* 0x00021800000e0000 */
[----:B------:R1:W-:Y:S01]  /*e6f0*/  LDGSTS.E.BYPASS.LTC128B.128 [R0+0x3400], desc[UR50][R2.64], !P0 ;  /* 0x0340000002007fae */ /* 0x0003e2000c101d72 */
[----:B------:R-:W-:-:S13]  /*e700*/  ISETP.LT.OR P0, PT, R5, 0x61, P1 ;  /* 0x000000610500780c */ /* 0x000fda0000f01670 */
[----:B0-2---:R1:W-:Y:S02]  /*e710*/  LDGSTS.E.BYPASS.LTC128B.128 [R0+0x7400], desc[UR50][R2.64+0x80], !P0 ;  /* 0x0740008002007fae */ /* 0x0053e4000c101d72 */
.L_x_2567:
        /* <DEDUP_REMOVED lines=11> */
.L_x_2452:
        /* <DEDUP_REMOVED lines=11> */
.L_x_2453:
[----:B------:R0:W-:Y:S01]  /*e880*/  SYNCS.ARRIVE.TRANS64.A1T0 RZ, [R4+URZ+0x28850], RZ ;  /* 0x028850ff04ff79a7 */ /* 0x0001e2000810003f */
[----:B------:R-:W-:-:S05]  /*e890*/  VIADD R23, R23, 0x1 ;  /* 0x0000000117177836 */ /* 0x000fca0000000000 */
[----:B------:R-:W-:-:S04]  /*e8a0*/  ISETP.NE.AND P0, PT, R23, 0x2, PT ;  /* 0x000000021700780c */ /* 0x000fc80003f05270 */
[----:B------:R-:W-:Y:S02]  /*e8b0*/  SEL R3, RZ, 0x1, P0 ;  /* 0x00000001ff037807 */ /* 0x000fe40000000000 */
[----:B------:R-:W-:Y:S02]  /*e8c0*/  SEL R23, R23, RZ, P0 ;  /* 0x000000ff17177207 */ /* 0x000fe40000000000 */
[----:B0-----:R-:W-:-:S07]  /*e8d0*/  LOP3.LUT R26, R26, R3, RZ, 0x3c, !PT ;  /* 0x000000031a1a7212 */ /* 0x001fce00078e3cff */
.L_x_2413:
[----:B------:R-:W-:Y:S05]  /*e8e0*/  BSYNC B7 ;  /* 0x0000000000077941 */ /* 0x000fea0003800000 */
.L_x_2411:
        /* <DEDUP_REMOVED lines=11> */
.L_x_2454:
[----:B------:R-:W-:-:S03]  /*e9a0*/  UMOV UR4, 0xffffffff ;  /* 0xffffffff00047882 */ /* 0x000fc60000000000 */
[----:B------:R-:W-:Y:S05]  /*e9b0*/  BRA.DIV UR4, `(.L_x_2456) ;  /* 0x0000003a04c07947 */ /* 0x000fea000b800000 */
[----:B------:R0:W1:Y:S02]  /*e9c0*/  SHFL.IDX PT, R14, R34, RZ, 0x1f ;  /* 0x00001fff220e7589 */ /* 0x00006400000e0000 */
.L_x_2570:
        /* <DEDUP_REMOVED lines=8> */
.L_x_2455:
[----:B------:R-:W-:Y:S02]  /*ea50*/  ULDC UR4, c[0x0][0xc38] ;  /* 0x00030e0000047ab9 */ /* 0x000fe40000000800 */
[----:B-1----:R-:W-:-:S13]  /*ea60*/  ISETP.GE.AND P0, PT, R34, UR4, PT ;  /* 0x0000000422007c0c */ /* 0x002fda000bf06270 */
[----:B------:R-:W-:Y:S05]  /*ea70*/  @!P0 BRA `(.L_x_2457) ;  /* 0xffffffc400608947 */ /* 0x000fea000383ffff */
.L_x_2408:
        /* <DEDUP_REMOVED lines=11> */
.L_x_2571:
[----:B------:R-:W-:Y:S05]  /*eb30*/  BSYNC B0 ;  /* 0x0000000000007941 */ /* 0x000fea0003800000 */
.L_x_2458:
[----:B------:R-:W-:-:S03]  /*eb40*/  UMOV UR4, 0xffffffff ;  /* 0xffffffff00047882 */ /* 0x000fc60000000000 */
[----:B------:R-:W-:Y:S05]  /*eb50*/  BRA.DIV UR4, `(.L_x_2460) ;  /* 0x0000003a04947947 */ /* 0x000fea000b800000 */
[----:B-1----:R-:W1:Y:S02]  /*eb60*/  S2R R0, SR_TID.X ;  /* 0x0000000000007919 */ /* 0x002e640000002100 */
[----:B-1----:R-:W-:-:S04]  /*eb70*/  SHF.R.U32.HI R0, RZ, 0x5, R0 ;  /* 0x00000005ff007819 */ /* 0x002fc80000011600 */
[----:B------:R-:W-:-:S05]  /*eb80*/  LOP3.LUT R0, R0, 0x3, RZ, 0xc0, !PT ;  /* 0x0000000300007812 */ /* 0x000fca00078ec0ff */
[----:B------:R1:W2:Y:S02]  /*eb90*/  SHFL.IDX PT, R14, R0, RZ, 0x1f ;  /* 0x00001fff000e7589 */ /* 0x0002a400000e0000 */
.L_x_2574:
[----:B--2---:R-:W-:Y:S01]  /*eba0*/  ISETP.NE.AND P0, PT, R14, RZ, PT ;  /* 0x000000ff0e00720c */ /* 0x004fe20003f05270 */
[----:B------:R-:W-:-:S12]  /*ebb0*/  BSSY B0, `(.L_x_2461) ;  /* 0x0000024000007945 */ /* 0x000fd80003800000 */
[----:B------:R-:W-:Y:S05]  /*ebc0*/  @P0 BRA `(.L_x_2462) ;  /* 0x0000000000880947 */ /* 0x000fea0003800000 */
[----:B------:R-:W-:-:S03]  /*ebd0*/  UMOV UR4, 0xffffffff ;  /* 0xffffffff00047882 */ /* 0x000fc60000000000 */
[----:B------:R-:W-:Y:S05]  /*ebe0*/  BRA.DIV UR4, `(.L_x_2463) ;  /* 0x0000003a04a47947 */ /* 0x000fea000b800000 */
[----:B------:R-:W-:-:S13]  /*ebf0*/  ELECT P6, URZ, PT ;  /* 0x00000000003f782f */ /* 0x000fda00038c0000 */
.L_x_2577:
[----:B------:R-:W-:Y:S05]  /*ec00*/  @!P6 BRA `(.L_x_2462) ;  /* 0x000000000078e947 */ /* 0x000fea0003800000 */
[----:B------:R-:W-:-:S06]  /*ec10*/  ULOP3.LUT UR4, UR36, 0x2, URZ, 0xfc, !UPT ;  /* 0x0000000224047892 */ /* 0x000fcc000f8efc3f */
[----:B-1----:R-:W-:-:S05]  /*ec20*/  IMAD.U32 R0, RZ, RZ, UR4 ;  /* 0x00000004ff007e24 */ /* 0x002fca000f8e00ff */
[----:B------:R-:W-:-:S13]  /*ec30*/  ISETP.NE.AND P0, PT, R0, 0x3, PT ;  /* 0x000000030000780c */ /* 0x000fda0003f05270 */
[----:B------:R-:W-:Y:S05]  /*ec40*/  @!P0 BRA `(.L_x_2464) ;  /* 0x0000000000048947 */ /* 0x000fea0003800000 */
[----:B------:R-:W-:Y:S01]  /*ec50*/  BPT.TRAP 0x1 ;  /* 0x000000040000795c */ /* 0x000fe20000300000 */
.L_x_2464:
[C---:B------:R-:W-:Y:S01]  /*ec60*/  IMAD R5, R23.reuse, 0x8, R4 ;  /* 0x0000000817057824 */ /* 0x040fe200078e0204 */
[----:B------:R-:W-:Y:S01]  /*ec70*/  SHF.L.U32 R0, R26, 0x1f, RZ ;  /* 0x0000001f1a007819 */ /* 0x000fe200000006ff */
[----:B------:R-:W-:-:S03]  /*ec80*/  VIADD R23, R23, 0x1 ;  /* 0x0000000117177836 */ /* 0x000fc60000000000 */
[----:B------:R-:W1:Y:S02]  /*ec90*/  SYNCS.PHASECHK.TRANS64.TRYWAIT P1, [R5+URZ+0x28840], R0 ;  /* 0x02884000050075a7 */ /* 0x000e64000802017f */
[----:B------:R-:W-:-:S04]  /*eca0*/  ISETP.NE.AND P2, PT, R23, 0x2, PT ;  /* 0x000000021700780c */ /* 0x000fc80003f45270 */
[----:B------:R-:W-:Y:S01]  /*ecb0*/  SEL R3, RZ, 0x1, P2 ;  /* 0x00000001ff037807 */ /* 0x000fe20001000000 */
[----:B-1----:R-:W-:Y:S08]  /*ecc0*/  @!P1 BRA `(.L_x_2465) ;  /* 0x00000038008c9947 */ /* 0x002ff00003800000 */
.L_x_2578:
[----:B------:R-:W-:Y:S02]  /*ecd0*/  SEL R23, R23, RZ, P2 ;  /* 0x000000ff17177207 */ /* 0x000fe40001000000 */
[----:B------:R-:W-:Y:S01]  /*ece0*/  LOP3.LUT R2, R26, R3, RZ, 0x3c, !PT ;  /* 0x000000031a027212 */ /* 0x000fe200078e3cff */
[----:B------:R-:W-:Y:S06]  /*ecf0*/  @!P0 BRA `(.L_x_2466) ;  /* 0x0000000000048947 */ /* 0x000fec0003800000 */
[----:B------:R-:W-:Y:S01]  /*ed00*/  BPT.TRAP 0x1 ;  /* 0x000000040000795c */ /* 0x000fe20000300000 */
.L_x_2466:
[----:B------:R-:W-:Y:S01]  /*ed10*/  IMAD R23, R23, 0x8, R4 ;  /* 0x0000000817177824 */ /* 0x000fe200078e0204 */
[----:B------:R-:W-:-:S04]  /*ed20*/  SHF.L.U32 R2, R2, 0x1f, RZ ;  /* 0x0000001f02027819 */ /* 0x000fc800000006ff */
[----:B------:R-:W2:Y:S02]  /*ed30*/  SYNCS.PHASECHK.TRANS64.TRYWAIT P1, [R23+URZ+0x28840], R2 ;  /* 0x02884002170075a7 */ /* 0x000ea4000802017f */
[----:B--2---:R-:W-:Y:S05]  /*ed40*/  @!P1 BRA `(.L_x_2467) ;  /* 0x0000003800809947 */ /* 0x004fea0003800000 */
.L_x_2579:
[----:B------:R-:W-:Y:S05]  /*ed50*/  @!P0 BRA `(.L_x_2468) ;  /* 0x0000000000048947 */ /* 0x000fea0003800000 */
[----:B------:R-:W-:Y:S01]  /*ed60*/  BPT.TRAP 0x1 ;  /* 0x000000040000795c */ /* 0x000fe20000300000 */
.L_x_2468:
[----:B------:R-:W3:Y:S02]  /*ed70*/  SYNCS.PHASECHK.TRANS64.TRYWAIT P1, [R5+URZ+0x28860], R0 ;  /* 0x02886000050075a7 */ /* 0x000ee4000802017f */
[----:B---3--:R-:W-:Y:S05]  /*ed80*/  @!P1 BRA `(.L_x_2469) ;  /* 0x0000003800849947 */ /* 0x008fea0003800000 */
.L_x_2580:
[----:B------:R-:W-:Y:S05]  /*ed90*/  @!P0 BRA `(.L_x_2470) ;  /* 0x0000000000048947 */ /* 0x000fea0003800000 */
[----:B------:R-:W-:Y:S01]  /*eda0*/  BPT.TRAP 0x1 ;  /* 0x000000040000795c */ /* 0x000fe20000300000 */
.L_x_2470:
[----:B----4-:R4:W0:Y:S02]  /*edb0*/  SYNCS.PHASECHK.TRANS64.TRYWAIT P0, [R23+URZ+0x28860], R2 ;  /* 0x02886002170075a7 */ /* 0x010824000800017f */
[----:B0-----:R-:W-:Y:S05]  /*edc0*/  @!P0 NANOSLEEP.SYNCS 0x989680 ;  /* 0x009896800000895d */ /* 0x001fea0003900000 */
[----:B------:R-:W0:Y:S02]  /*edd0*/  @!P0 SYNCS.PHASECHK.TRANS64 P0, [R23+URZ+0x28860], R2 ;  /* 0x02886002170085a7 */ /* 0x000e24000800007f */
[----:B0-----:R-:W-:Y:S05]  /*ede0*/  @!P0 BRA `(.L_x_2470) ;  /* 0xfffffffc00f08947 */ /* 0x001fea000383ffff */
.L_x_2462:
[----:B------:R-:W-:Y:S05]  /*edf0*/  BSYNC B0 ;  /* 0x0000000000007941 */ /* 0x000fea0003800000 */
.L_x_2461:
[----:B------:R-:W-:Y:S05]  /*ee00*/  EXIT ;  /* 0x000000000000794d */ /* 0x000fea0003800000 */
.L_x_2355:
[----:B0-----:R-:W-:-:S04]  /*ee10*/  IMAD.U32 R3, RZ, RZ, UR41 ;  /* 0x00000029ff037e24 */ /* 0x001fc8000f8e00ff */
[----:B------:R0:W1:Y:S03]  /*ee20*/  SYNCS.PHASECHK.TRANS64.TRYWAIT P1, [R3+URZ+0x28800], R0 ;  /* 0x02880000030075a7 */ /* 0x000066000802017f */
[----:B-1----:R-:W-:Y:S05]  /*ee30*/  @!P1 NANOSLEEP.SYNCS 0x989680 ;  /* 0x009896800000995d */ /* 0x002fea0003900000 */
[----:B------:R-:W1:Y:S02]  /*ee40*/  @!P1 SYNCS.PHASECHK.TRANS64 P1, [R3+URZ+0x28800], R0 ;  /* 0x02880000030095a7 */ /* 0x000e64000802007f */
[----:B-1----:R-:W-:Y:S05]  /*ee50*/  @!P1 BRA `(.L_x_2355) ;  /* 0xfffffffc00ec9947 */ /* 0x002fea000383ffff */
[----:B------:R-:W-:Y:S05]  /*ee60*/  BRA `(.L_x_2471) ;  /* 0xffffff2400ec7947 */ /* 0x000fea000383ffff */
.L_x_2359:
[----:B-1----:R1:W2:Y:S02]  /*ee70*/  SYNCS.PHASECHK.TRANS64.TRYWAIT P1, [R3+URZ+0x28830], R0 ;  /* 0x02883000030075a7 */ /* 0x0022a4000802017f */
[----:B--2---:R-:W-:Y:S05]  /*ee80*/  @!P1 NANOSLEEP.SYNCS 0x989680 ;  /* 0x009896800000995d */ /* 0x004fea0003900000 */
[----:B------:R-:W2:Y:S02]  /*ee90*/  @!P1 SYNCS.PHASECHK.TRANS64 P1, [R3+URZ+0x28830], R0 ;  /* 0x02883000030095a7 */ /* 0x000ea4000802007f */
[----:B--2---:R-:W-:Y:S05]  /*eea0*/  @!P1 BRA `(.L_x_2359) ;  /* 0xfffffffc00f09947 */ /* 0x004fea000383ffff */
[----:B------:R-:W-:Y:S05]  /*eeb0*/  BRA `(.L_x_2358) ;  /* 0xffffff2800087947 */ /* 0x000fea000383ffff */
.L_x_2365:
[----:B-1----:R-:W-:-:S04]  /*eec0*/  IMAD.U32 R5, RZ, RZ, UR6 ;  /* 0x00000006ff057e24 */ /* 0x002fc8000f8e00ff */
[----:B------:R1:W2:Y:S03]  /*eed0*/  SYNCS.PHASECHK.TRANS64.TRYWAIT P1, [R5+URZ+0x28830], R0 ;  /* 0x02883000050075a7 */ /* 0x0002a6000802017f */
[----:B--2---:R-:W-:Y:S05]  /*eee0*/  @!P1 NANOSLEEP.SYNCS 0x989680 ;  /* 0x009896800000995d */ /* 0x004fea0003900000 */
[----:B------:R-:W2:Y:S02]  /*eef0*/  @!P1 SYNCS.PHASECHK.TRANS64 P1, [R5+URZ+0x28830], R0 ;  /* 0x02883000050095a7 */ /* 0x000ea4000802007f */
[----:B--2---:R-:W-:Y:S05]  /*ef00*/  @!P1 BRA `(.L_x_2365) ;  /* 0xfffffffc00ec9947 */ /* 0x004fea000383ffff */
[----:B------:R-:W-:Y:S05]  /*ef10*/  BRA `(.L_x_2362) ;  /* 0xffffff4c00387947 */ /* 0x000fea000383ffff */
.L_x_2369:
[----:B-1----:R-:W-:-:S04]  /*ef20*/  MOV R5, UR6 ;  /* 0x0000000600057c02 */ /* 0x002fc80008000f00 */
[----:B------:R1:W2:Y:S03]  /*ef30*/  SYNCS.PHASECHK.TRANS64.TRYWAIT P1, [R5+URZ+0x28850], R0 ;  /* 0x02885000050075a7 */ /* 0x0002a6000802017f */
[----:B--2---:R-:W-:Y:S05]  /*ef40*/  @!P1 NANOSLEEP.SYNCS 0x989680 ;  /* 0x009896800000995d */ /* 0x004fea0003900000 */
[----:B------:R-:W2:Y:S02]  /*ef50*/  @!P1 SYNCS.PHASECHK.TRANS64 P1, [R5+URZ+0x28850], R0 ;  /* 0x02885000050095a7 */ /* 0x000ea4000802007f */
[----:B--2---:R-:W-:Y:S05]  /*ef60*/  @!P1 BRA `(.L_x_2369) ;  /* 0xfffffffc00ec9947 */ /* 0x004fea000383ffff */
[----:B------:R-:W-:Y:S05]  /*ef70*/  BRA `(.L_x_2366) ;  /* 0xffffff5000047947 */ /* 0x000fea000383ffff */
.L_x_2377:
[----:B-1----:R-:W-:-:S04]  /*ef80*/  IMAD.U32 R5, RZ, RZ, UR6 ;  /* 0x00000006ff057e24 */ /* 0x002fc8000f8e00ff */
[----:B------:R1:W2:Y:S03]  /*ef90*/  SYNCS.PHASECHK.TRANS64.TRYWAIT P1, [R5+URZ+0x28830], R0 ;  /* 0x02883000050075a7 */ /* 0x0002a6000802017f */
[----:B--2---:R-:W-:Y:S05]  /*efa0*/  @!P1 NANOSLEEP.SYNCS 0x989680 ;  /* 0x009896800000995d */ /* 0x004fea0003900000 */
[----:B------:R-:W2:Y:S02]  /*efb0*/  @!P1 SYNCS.PHASECHK.TRANS64 P1, [R5+URZ+0x28830], R0 ;  /* 0x02883000050095a7 */ /* 0x000ea4000802007f */
[----:B--2---:R-:W-:Y:S05]  /*efc0*/  @!P1 BRA `(.L_x_2377) ;  /* 0xfffffffc00ec9947 */ /* 0x004fea000383ffff */
[----:B------:R-:W-:Y:S05]  /*efd0*/  BRA `(.L_x_2374) ;  /* 0xffffff7400887947 */ /* 0x000fea000383ffff */
.L_x_2381:
[----:B-1----:R-:W-:-:S04]  /*efe0*/  IMAD.U32 R5, RZ, RZ, UR6 ;  /* 0x00000006ff057e24 */ /* 0x002fc8000f8e00ff */
[----:B------:R1:W2:Y:S03]  /*eff0*/  SYNCS.PHASECHK.TRANS64.TRYWAIT P1, [R5+URZ+0x28850], R0 ;  /* 0x02885000050075a7 */ /* 0x0002a6000802017f */
[----:B--2---:R-:W-:Y:S05]  /*f000*/  @!P1 NANOSLEEP.SYNCS 0x989680 ;  /* 0x009896800000995d */ /* 0x004fea0003900000 */
[----:B------:R-:W2:Y:S02]  /*f010*/  @!P1 SYNCS.PHASECHK.TRANS64 P1, [R5+URZ+0x28850], R0 ;  /* 0x02885000050095a7 */ /* 0x000ea4000802007f */
[----:B--2---:R-:W-:Y:S05]  /*f020*/  @!P1 BRA `(.L_x_2381) ;  /* 0xfffffffc00ec9947 */ /* 0x004fea000383ffff */
[----:B------:R-:W-:Y:S05]  /*f030*/  BRA `(.L_x_2378) ;  /* 0xffffff7800547947 */ /* 0x000fea000383ffff */
.L_x_2388:
[----:B-1----:R-:W-:-:S04]  /*f040*/  IMAD.U32 R9, RZ, RZ, UR5 ;  /* 0x00000005ff097e24 */ /* 0x002fc8000f8e00ff */
[----:B------:R1:W2:Y:S03]  /*f050*/  SYNCS.PHASECHK.TRANS64.TRYWAIT P1, [R9+URZ+0x28850], R6 ;  /* 0x02885006090075a7 */ /* 0x0002a6000802017f */
[----:B--2---:R-:W-:Y:S05]  /*f060*/  @!P1 NANOSLEEP.SYNCS 0x989680 ;  /* 0x009896800000995d */ /* 0x004fea0003900000 */
[----:B------:R-:W2:Y:S02]  /*f070*/  @!P1 SYNCS.PHASECHK.TRANS64 P1, [R9+URZ+0x28850], R6 ;  /* 0x02885006090095a7 */ /* 0x000ea4000802007f */
[----:B--2---:R-:W-:Y:S05]  /*f080*/  @!P1 BRA `(.L_x_2388) ;  /* 0xfffffffc00ec9947 */ /* 0x004fea000383ffff */
[----:B------:R-:W-:Y:S05]  /*f090*/  BRA `(.L_x_2387) ;  /* 0xffffff94003c7947 */ /* 0x000fea000383ffff */
.L_x_2419:
        /* <DEDUP_REMOVED lines=10> */
.L_x_2472:
[----:B------:R-:W-:Y:S05]  /*f140*/  BRA `(.L_x_2473) ;  /* 0xffffffc800287947 */ /* 0x000fea000383ffff */
.L_x_2422:
[----:B0-----:R0:W1:Y:S02]  /*f150*/  SYNCS.PHASECHK.TRANS64.TRYWAIT P0, [R7+URZ+0x28840], R2 ;  /* 0x02884002070075a7 */ /* 0x001064000800017f */
[----:B-1----:R-:W-:Y:S05]  /*f160*/  @!P0 NANOSLEEP.SYNCS 0x989680 ;  /* 0x009896800000895d */ /* 0x002fea0003900000 */
[----:B------:R-:W1:Y:S02]  /*f170*/  @!P0 SYNCS.PHASECHK.TRANS64 P0, [R7+URZ+0x28840], R2 ;  /* 0x02884002070085a7 */ /* 0x000e64000800007f */
[----:B-1----:R-:W-:Y:S05]  /*f180*/  @!P0 BRA `(.L_x_2422) ;  /* 0xfffffffc00f08947 */ /* 0x002fea000383ffff */
[----:B------:R-:W-:Y:S05]  /*f190*/  BRA `(.L_x_2474) ;  /* 0xffffffcc00207947 */ /* 0x000fea000383ffff */
.L_x_2423:
        /* <DEDUP_REMOVED lines=8> */
.L_x_2476:
[----:B------:R-:W-:Y:S05]  /*f220*/  BSYNC B0 ;  /* 0x0000000000007941 */ /* 0x000fea0003800000 */
.L_x_2475:
[----:B------:R-:W-:Y:S01]  /*f230*/  IMAD.MOV.U32 R13, RZ, RZ, R4 ;  /* 0x000000ffff0d7224 */ /* 0x000fe200078e0004 */
[----:B------:R-:W-:Y:S01]  /*f240*/  @P0 LEA R9, R5, R16, 0x1 ;  /* 0x0000001005090211 */ /* 0x000fe200078e08ff */
[----:B------:R-:W-:Y:S02]  /*f250*/  IMAD.MOV.U32 R12, RZ, RZ, RZ ;  /* 0x000000ffff0c7224 */ /* 0x000fe400078e00ff */
[----:B------:R-:W-:Y:S02]  /*f260*/  IMAD.MOV.U32 R11, RZ, RZ, 0x181f ;  /* 0x0000181fff0b7424 */ /* 0x000fe400078e00ff */
[----:B------:R-:W-:Y:S02]  /*f270*/  IMAD.MOV.U32 R15, RZ, RZ, -0x1 ;  /* 0xffffffffff0f7424 */ /* 0x000fe400078e00ff */
[----:B------:R-:W-:-:S07]  /*f280*/  IMAD.MOV.U32 R2, RZ, RZ, R14 ;  /* 0x000000ffff027224 */ /* 0x000fce00078e000e */
[----:B------:R-:W-:Y:S05]  /*f290*/  WARPSYNC.COLLECTIVE R15, `(.L_x_2477) ;  /* 0x000000000f087348 */ /* 0x000fea0003c00000 */
[----:B------:R0:W1:Y:S02]  /*f2a0*/  SHFL.IDX P6, R14, R13, R12, R11 ;  /* 0x0000000c0d0e7389 */ /* 0x00006400000c000b */
[----:B01----:R-:W-:Y:S01]  /*f2b0*/  ENDCOLLECTIVE ;  /* 0x000000000000791b */ /* 0x003fe20003800000 */
.L_x_2477:
        /* <DEDUP_REMOVED lines=8> */
.L_x_2478:
        /* <DEDUP_REMOVED lines=12> */
.L_x_2479:
[----:B------:R-:W-:Y:S02]  /*f400*/  IMAD.MOV.U32 R13, RZ, RZ, R0 ;  /* 0x000000ffff0d7224 */ /* 0x000fe400078e0000 */
[----:B------:R-:W-:Y:S01]  /*f410*/  IMAD.MOV.U32 R12, RZ, RZ, 0x2 ;  /* 0x00000002ff0c7424 */ /* 0x000fe200078e00ff */
[----:B------:R-:W-:-:S05]  /*f420*/  @P0 LEA R14, P1, R35, R14, 0x1 ;  /* 0x0000000e230e0211 */ /* 0x000fca00078208ff */
[----:B------:R-:W-:-:S08]  /*f430*/  @P0 IMAD.MOV.U32 R2, RZ, RZ, R14 ;  /* 0x000000ffff020224 */ /* 0x000fd000078e000e */
[----:B------:R-:W-:Y:S05]  /*f440*/  WARPSYNC.COLLECTIVE R15, `(.L_x_2480) ;  /* 0x000000000f087348 */ /* 0x000fea0003c00000 */
[----:B------:R0:W1:Y:S02]  /*f450*/  SHFL.IDX P6, R14, R13, R12, R11 ;  /* 0x0000000c0d0e7389 */ /* 0x00006400000c000b */
[----:B01----:R-:W-:Y:S01]  /*f460*/  ENDCOLLECTIVE ;  /* 0x000000000000791b */ /* 0x003fe20003800000 */
.L_x_2480:
        /* <DEDUP_REMOVED lines=13> */
.L_x_2481:
[----:B------:R-:W-:Y:S01]  /*f540*/  @P0 IMAD R21, R5, 0x2, R16 ;  /* 0x0000000205150824 */ /* 0x000fe200078e0210 */
[----:B------:R-:W-:Y:S01]  /*f550*/  MOV R13, R0 ;  /* 0x00000000000d7202 */ /* 0x000fe20000000f00 */
[----:B------:R-:W-:Y:S01]  /*f560*/  IMAD.MOV.U32 R12, RZ, RZ, 0x3 ;  /* 0x00000003ff0c7424 */ /* 0x000fe200078e00ff */
[----:B------:R-:W-:-:S05]  /*f570*/  @P0 LEA R14, P1, R35, R14, 0x1 ;  /* 0x0000000e230e0211 */ /* 0x000fca00078208ff */
[----:B------:R-:W-:-:S08]  /*f580*/  @P0 IMAD.MOV.U32 R2, RZ, RZ, R14 ;  /* 0x000000ffff020224 */ /* 0x000fd000078e000e */
[----:B------:R-:W-:Y:S05]  /*f590*/  WARPSYNC.COLLECTIVE R15, `(.L_x_2482) ;  /* 0x000000000f087348 */ /* 0x000fea0003c00000 */
[----:B------:R0:W1:Y:S02]  /*f5a0*/  SHFL.IDX P6, R14, R13, R12, R11 ;  /* 0x0000000c0d0e7389 */ /* 0x00006400000c000b */
[----:B01----:R-:W-:Y:S01]  /*f5b0*/  ENDCOLLECTIVE ;  /* 0x000000000000791b */ /* 0x003fe20003800000 */
.L_x_2482:
        /* <DEDUP_REMOVED lines=13> */
.L_x_2483:
        /* <DEDUP_REMOVED lines=8> */
.L_x_2484:
        /* <DEDUP_REMOVED lines=13> */
.L_x_2485:
        /* <DEDUP_REMOVED lines=8> */
.L_x_2486:
        /* <DEDUP_REMOVED lines=13> */
.L_x_2487:
        /* <DEDUP_REMOVED lines=8> */
.L_x_2488:
        /* <DEDUP_REMOVED lines=13> */
.L_x_2489:
        /* <DEDUP_REMOVED lines=8> */
.L_x_2490:
        /* <DEDUP_REMOVED lines=12> */
.L_x_2491:
[----:B------:R-:W-:Y:S05]  /*fbc0*/  BRA `(.L_x_2492) ;  /* 0xffffffc800147947 */ /* 0x000fea000383ffff */
.L_x_2428:
[----:B------:R-:W-:Y:S01]  /*fbd0*/  MOV R13, R4 ;  /* 0x00000004000d7202 */ /* 0x000fe20000000f00 */
[----:B------:R-:W-:Y:S02]  /*fbe0*/  IMAD.MOV.U32 R12, RZ, RZ, RZ ;  /* 0x000000ffff0c7224 */ /* 0x000fe400078e00ff */
[----:B------:R-:W-:Y:S02]  /*fbf0*/  IMAD.MOV.U32 R11, RZ, RZ, 0x181f ;  /* 0x0000181fff0b7424 */ /* 0x000fe400078e00ff */
[----:B------:R-:W-:Y:S02]  /*fc00*/  IMAD.MOV.U32 R15, RZ, RZ, -0x1 ;  /* 0xffffffffff0f7424 */ /* 0x000fe400078e00ff */
[----:B------:R-:W-:-:S07]  /*fc10*/  IMAD.U32 R6, RZ, RZ, UR43 ;  /* 0x0000002bff067e24 */ /* 0x000fce000f8e00ff */
[----:B------:R-:W-:Y:S05]  /*fc20*/  WARPSYNC.COLLECTIVE R15, `(.L_x_2493) ;  /* 0x000000000f087348 */ /* 0x000fea0003c00000 */
[----:B------:R0:W1:Y:S02]  /*fc30*/  SHFL.IDX P6, R14, R13, R12, R11 ;  /* 0x0000000c0d0e7389 */ /* 0x00006400000c000b */
[----:B01----:R-:W-:Y:S01]  /*fc40*/  ENDCOLLECTIVE ;  /* 0x000000000000791b */ /* 0x003fe20003800000 */
.L_x_2493:
[----:B------:R-:W-:-:S04]  /*fc50*/  IMAD R5, R6, 0x80, R37 ;  /* 0x0000008006057824 */ /* 0x000fc800078e0225 */
[C---:B------:R-:W-:Y:S01]  /*fc60*/  VIADD R6, R5.reuse, 0x10 ;  /* 0x0000001005067836 */ /* 0x040fe20000000000 */
[----:B------:R-:W-:Y:S01]  /*fc70*/  ISETP.GE.AND P0, PT, R5, UR38, PT ;  /* 0x0000002605007c0c */ /* 0x000fe2000bf06270 */
[----:B------:R-:W-:Y:S02]  /*fc80*/  IMAD.MOV.U32 R13, RZ, RZ, R0 ;  /* 0x000000ffff0d7224 */ /* 0x000fe400078e0000 */
[----:B------:R-:W-:-:S10]  /*fc90*/  IMAD.MOV.U32 R2, RZ, RZ, R14 ;  /* 0x000000ffff027224 */ /* 0x000fd400078e000e */
[----:B------:R-:W-:Y:S05]  /*fca0*/  WARPSYNC.COLLECTIVE R15, `(.L_x_2494) ;  /* 0x000000000f087348 */ /* 0x000fea0003c00000 */
[----:B------:R0:W1:Y:S02]  /*fcb0*/  SHFL.IDX P6, R14, R13, R12, R11 ;  /* 0x0000000c0d0e7389 */ /* 0x00006400000c000b */
[----:B01----:R-:W-:Y:S01]  /*fcc0*/  ENDCOLLECTIVE ;  /* 0x000000000000791b */ /* 0x003fe20003800000 */
.L_x_2494:
        /* <DEDUP_REMOVED lines=8> */
.L_x_2495:
        /* <DEDUP_REMOVED lines=11> */
.L_x_2496:
[----:B------:R-:W-:Y:S02]  /*fe00*/  IMAD.MOV.U32 R13, RZ, RZ, R4 ;  /* 0x000000ffff0d7224 */ /* 0x000fe400078e0004 */
[----:B------:R-:W-:Y:S01]  /*fe10*/  IMAD.MOV.U32 R12, RZ, RZ, 0x2 ;  /* 0x00000002ff0c7424 */ /* 0x000fe200078e00ff */
[----:B------:R-:W-:-:S05]  /*fe20*/  @!P0 LEA R14, P1, R35, R14, 0x1 ;  /* 0x0000000e230e8211 */ /* 0x000fca00078208ff */
[----:B------:R-:W-:-:S08]  /*fe30*/  @!P0 IMAD.MOV.U32 R2, RZ, RZ, R14 ;  /* 0x000000ffff028224 */ /* 0x000fd000078e000e */
[----:B------:R-:W-:Y:S05]  /*fe40*/  WARPSYNC.COLLECTIVE R15, `(.L_x_2497) ;  /* 0x000000000f087348 */ /* 0x000fea0003c00000 */
[----:B------:R0:W1:Y:S02]  /*fe50*/  SHFL.IDX P6, R14, R13, R12, R11 ;  /* 0x0000000c0d0e7389 */ /* 0x00006400000c000b */
[----:B01----:R-:W-:Y:S01]  /*fe60*/  ENDCOLLECTIVE ;  /* 0x000000000000791b */ /* 0x003fe20003800000 */
.L_x_2497:
        /* <DEDUP_REMOVED lines=14> */
.L_x_2498:
[----:B------:R-:W-:Y:S02]  /*ff50*/  IMAD.MOV.U32 R13, RZ, RZ, R4 ;  /* 0x000000ffff0d7224 */ /* 0x000fe400078e0004 */
[----:B------:R-:W-:Y:S01]  /*ff60*/  IMAD.MOV.U32 R12, RZ, RZ, 0x3 ;  /* 0x00000003ff0c7424 */ /* 0x000fe200078e00ff */
[----:B------:R-:W-:-:S05]  /*ff70*/  @!P0 LEA R14, P1, R35, R14, 0x1 ;  /* 0x0000000e230e8211 */ /* 0x000fca00078208ff */
[----:B------:R-:W-:-:S08]  /*ff80*/  @!P0 IMAD.MOV.U32 R2, RZ, RZ, R14 ;  /* 0x000000ffff028224 */ /* 0x000fd000078e000e */
[----:B------:R-:W-:Y:S05]  /*ff90*/  WARPSYNC.COLLECTIVE R15, `(.L_x_2499) ;  /* 0x000000000f087348 */ /* 0x000fea0003c00000 */
[----:B------:R0:W1:Y:S02]  /*ffa0*/  SHFL.IDX P6, R14, R13, R12, R11 ;  /* 0x0000000c0d0e7389 */ /* 0x00006400000c000b */
[----:B01----:R-:W-:Y:S01]  /*ffb0*/  ENDCOLLECTIVE ;  /* 0x000000000000791b */ /* 0x003fe20003800000 */
.L_x_2499:
        /* <DEDUP_REMOVED lines=14> */
.L_x_2500:
[----:B------:R-:W-:Y:S01]  /*100a0*/  IMAD.MOV.U32 R13, RZ, RZ, R4 ;  /* 0x000000ffff0d7224 */ /* 0x000fe200078e0004 */
[----:B------:R-:W-:Y:S02]  /*100b0*/  MOV R12, 0x4 ;  /* 0x00000004000c7802 */ /* 0x000fe40000000f00 */
[----:B------:R-:W-:-:S05]  /*100c0*/  @!P0 LEA R14, P1, R35, R14, 0x1 ;  /* 0x0000000e230e8211 */ /* 0x000fca00078208ff */
[----:B------:R-:W-:-:S08]  /*100d0*/  @!P0 IMAD.MOV.U32 R2, RZ, RZ, R14 ;  /* 0x000000ffff028224 */ /* 0x000fd000078e000e */
[----:B------:R-:W-:Y:S05]  /*100e0*/  WARPSYNC.COLLECTIVE R15, `(.L_x_2501) ;  /* 0x000000000f087348 */ /* 0x000fea0003c00000 */
[----:B------:R0:W1:Y:S02]  /*100f0*/  SHFL.IDX P6, R14, R13, R12, R11 ;  /* 0x0000000c0d0e7389 */ /* 0x00006400000c000b */
[----:B01----:R-:W-:Y:S01]  /*10100*/  ENDCOLLECTIVE ;  /* 0x000000000000791b */ /* 0x003fe20003800000 */
.L_x_2501:
        /* <DEDUP_REMOVED lines=14> */
.L_x_2502:
[----:B------:R-:W-:Y:S02]  /*101f0*/  IMAD.MOV.U32 R13, RZ, RZ, R4 ;  /* 0x000000ffff0d7224 */ /* 0x000fe400078e0004 */
[----:B------:R-:W-:Y:S01]  /*10200*/  IMAD.MOV.U32 R12, RZ, RZ, 0x5 ;  /* 0x00000005ff0c7424 */ /* 0x000fe200078e00ff */
[----:B------:R-:W-:-:S05]  /*10210*/  @!P0 LEA R14, P1, R35, R14, 0x1 ;  /* 0x0000000e230e8211 */ /* 0x000fca00078208ff */
[----:B------:R-:W-:-:S08]  /*10220*/  @!P0 IMAD.MOV.U32 R2, RZ, RZ, R14 ;  /* 0x000000ffff028224 */ /* 0x000fd000078e000e */
[----:B------:R-:W-:Y:S05]  /*10230*/  WARPSYNC.COLLECTIVE R15, `(.L_x_2503) ;  /* 0x000000000f087348 */ /* 0x000fea0003c00000 */
[----:B------:R0:W1:Y:S02]  /*10240*/  SHFL.IDX P6, R14, R13, R12, R11 ;  /* 0x0000000c0d0e7389 */ /* 0x00006400000c000b */
[----:B01----:R-:W-:Y:S01]  /*10250*/  ENDCOLLECTIVE ;  /* 0x000000000000791b */ /* 0x003fe20003800000 */
.L_x_2503:
        /* <DEDUP_REMOVED lines=14> */
.L_x_2504:
[----:B------:R-:W-:Y:S02]  /*10340*/  IMAD.MOV.U32 R13, RZ, RZ, R4 ;  /* 0x000000ffff0d7224 */ /* 0x000fe400078e0004 */
[----:B------:R-:W-:Y:S01]  /*10350*/  IMAD.MOV.U32 R12, RZ, RZ, 0x6 ;  /* 0x00000006ff0c7424 */ /* 0x000fe200078e00ff */
[----:B------:R-:W-:-:S05]  /*10360*/  @!P0 LEA R14, P1, R35, R14, 0x1 ;  /* 0x0000000e230e8211 */ /* 0x000fca00078208ff */
[----:B------:R-:W-:-:S08]  /*10370*/  @!P0 IMAD.MOV.U32 R2, RZ, RZ, R14 ;  /* 0x000000ffff028224 */ /* 0x000fd000078e000e */
[----:B------:R-:W-:Y:S05]  /*10380*/  WARPSYNC.COLLECTIVE R15, `(.L_x_2505) ;  /* 0x000000000f087348 */ /* 0x000fea0003c00000 */
[----:B------:R0:W1:Y:S02]  /*10390*/  SHFL.IDX P6, R14, R13, R12, R11 ;  /* 0x0000000c0d0e7389 */ /* 0x00006400000c000b */
[----:B01----:R-:W-:Y:S01]  /*103a0*/  ENDCOLLECTIVE ;  /* 0x000000000000791b */ /* 0x003fe20003800000 */
.L_x_2505:
[----:B------:R-:W-:Y:S02]  /*103b0*/  @!P0 IMAD.X R7, RZ, RZ, R6, P1 ;  /* 0x000000ffff078224 */ /* 0x000fe400008e0606 */
[----:B------:R-:W-:Y:S02]  /*103c0*/  VIADD R6, R5, 0x60 ;  /* 0x0000006005067836 */ /* 0x000fe40000000000 */
[----:B------:R-:W-:-:S05]  /*103d0*/  @!P0 IMAD.MOV.U32 R3, RZ, RZ, R7 ;  /* 0x000000ffff038224 */ /* 0x000fca00078e0007 */
[----:B------:R-:W-:Y:S01]  /*103e0*/  @!PT LDS RZ, [RZ] ;  /* 0x00000000fffff984 */ /* 0x000fe20000000800 */
[----:B------:R-:W-:Y:S01]  /*103f0*/  @!PT LDS RZ, [RZ] ;  /* 0x00000000fffff984 */ /* 0x000fe20000000800 */
[----:B------:R-:W-:Y:S01]  /*10400*/  @!PT LDS RZ, [RZ] ;  /* 0x00000000fffff984 */ /* 0x000fe20000000800 */
[----:B------:R0:W-:Y:S01]  /*10410*/  @!P0 LDGSTS.E.BYPASS.LTC128B.128 [R33+0x12c00], desc[UR50][R2.64], !P4 ;  /* 0x12c0000002218fae */ /* 0x0001e2000e101d72 */
[----:B------:R-:W-:-:S03]  /*10420*/  MOV R13, R0 ;  /* 0x00000000000d7202 */ /* 0x000fc60000000f00 */
[----:B------:R0:W-:Y:S01]  /*10430*/  @!P0 LDGSTS.E.BYPASS.LTC128B.128 [R33+0x16c00], desc[UR50][R2.64+0x80], !P5 ;  /* 0x16c0008002218fae */ /* 0x0001e2000e901d72 */
[----:B------:R-:W-:Y:S01]  /*10440*/  ISETP.GE.AND P0, PT, R6, UR38, PT ;  /* 0x0000002606007c0c */ /* 0x000fe2000bf06270 */
[----:B------:R-:W-:-:S12]  /*10450*/  IMAD.MOV.U32 R6, RZ, RZ, R14 ;  /* 0x000000ffff067224 */ /* 0x000fd800078e000e */
[----:B0-----:R-:W-:Y:S05]  /*10460*/  WARPSYNC.COLLECTIVE R15, `(.L_x_2506) ;  /* 0x000000000f087348 */ /* 0x001fea0003c00000 */
[----:B------:R1:W2:Y:S02]  /*10470*/  SHFL.IDX P6, R14, R13, R12, R11 ;  /* 0x0000000c0d0e7389 */ /* 0x0002a400000c000b */
[----:B012---:R-:W-:Y:S01]  /*10480*/  ENDCOLLECTIVE ;  /* 0x000000000000791b */ /* 0x007fe20003800000 */
.L_x_2506:
[----:B------:R-:W-:Y:S02]  /*10490*/  IMAD.MOV.U32 R13, RZ, RZ, R4 ;  /* 0x000000ffff0d7224 */ /* 0x000fe400078e0004 */
[----:B------:R-:W-:Y:S01]  /*104a0*/  IMAD.MOV.U32 R12, RZ, RZ, 0x7 ;  /* 0x00000007ff0c7424 */ /* 0x000fe200078e00ff */
[----:B------:R-:W-:-:S05]  /*104b0*/  @!P0 LEA R14, P1, R35, R14, 0x1 ;  /* 0x0000000e230e8211 */ /* 0x000fca00078208ff */
[----:B------:R-:W-:-:S08]  /*104c0*/  @!P0 IMAD.MOV.U32 R2, RZ, RZ, R14 ;  /* 0x000000ffff028224 */ /* 0x000fd000078e000e */
[----:B------:R-:W-:Y:S05]  /*104d0*/  WARPSYNC.COLLECTIVE R15, `(.L_x_2507) ;  /* 0x000000000f087348 */ /* 0x000fea0003c00000 */
[----:B------:R0:W1:Y:S02]  /*104e0*/  SHFL.IDX P6, R14, R13, R12, R11 ;  /* 0x0000000c0d0e7389 */ /* 0x00006400000c000b */
[----:B01----:R-:W-:Y:S01]  /*104f0*/  ENDCOLLECTIVE ;  /* 0x000000000000791b */ /* 0x003fe20003800000 */
.L_x_2507:
        /* <DEDUP_REMOVED lines=12> */
.L_x_2508:
[----:B------:R-:W-:Y:S05]  /*105c0*/  BRA `(.L_x_2509) ;  /* 0xffffffc800387947 */ /* 0x000fea000383ffff */
.L_x_2431:
[----:B0-----:R0:W1:Y:S02]  /*105d0*/  SYNCS.PHASECHK.TRANS64.TRYWAIT P0, [R16+URZ+0x28820], R3 ;  /* 0x02882003100075a7 */ /* 0x001064000800017f */
[----:B-1----:R-:W-:Y:S05]  /*105e0*/  @!P0 NANOSLEEP.SYNCS 0x989680 ;  /* 0x009896800000895d */ /* 0x002fea0003900000 */
[----:B------:R-:W1:Y:S02]  /*105f0*/  @!P0 SYNCS.PHASECHK.TRANS64 P0, [R16+URZ+0x28820], R3 ;  /* 0x02882003100085a7 */ /* 0x000e64000800007f */
[----:B-1----:R-:W-:Y:S05]  /*10600*/  @!P0 BRA `(.L_x_2431) ;  /* 0xfffffffc00f08947 */ /* 0x002fea000383ffff */
[----:B------:R-:W-:Y:S05]  /*10610*/  BRA `(.L_x_2510) ;  /* 0xffffffc800907947 */ /* 0x000fea000383ffff */
.L_x_2435:
[----:B0-----:R0:W1:Y:S02]  /*10620*/  SYNCS.PHASECHK.TRANS64.TRYWAIT P0, [R6+URZ+0x28840], R3 ;  /* 0x02884003060075a7 */ /* 0x001064000800017f */
[----:B-1----:R-:W-:Y:S05]  /*10630*/  @!P0 NANOSLEEP.SYNCS 0x989680 ;  /* 0x009896800000895d */ /* 0x002fea0003900000 */
[----:B------:R-:W1:Y:S02]  /*10640*/  @!P0 SYNCS.PHASECHK.TRANS64 P0, [R6+URZ+0x28840], R3 ;  /* 0x02884003060085a7 */ /* 0x000e64000800007f */
[----:B-1----:R-:W-:Y:S05]  /*10650*/  @!P0 BRA `(.L_x_2435) ;  /* 0xfffffffc00f08947 */ /* 0x002fea000383ffff */
[----:B------:R-:W-:Y:S05]  /*10660*/  BRA `(.L_x_2511) ;  /* 0xffffffcc00507947 */ /* 0x000fea000383ffff */
.L_x_2436:
        /* <DEDUP_REMOVED lines=8> */
.L_x_2513:
[----:B------:R-:W-:Y:S05]  /*106f0*/  BSYNC B1 ;  /* 0x0000000000017941 */ /* 0x000fea0003800000 */
.L_x_2512:
        /* <DEDUP_REMOVED lines=10> */
.L_x_2514:
[----:B------:R-:W-:Y:S02]  /*107a0*/  IMAD.MOV.U32 R13, RZ, RZ, R9 ;  /* 0x000000ffff0d7224 */ /* 0x000fe400078e0009 */
[----:B------:R-:W-:Y:S02]  /*107b0*/  IMAD.MOV.U32 R12, RZ, RZ, 0x1 ;  /* 0x00000001ff0c7424 */ /* 0x000fe400078e00ff */
[----:B------:R-:W-:-:S07]  /*107c0*/  IMAD.MOV.U32 R2, RZ, RZ, R14 ;  /* 0x000000ffff027224 */ /* 0x000fce00078e000e */
[----:B------:R-:W-:Y:S05]  /*107d0*/  WARPSYNC.COLLECTIVE R15, `(.L_x_2515) ;  /* 0x000000000f087348 */ /* 0x000fea0003c00000 */
[----:B------:R0:W1:Y:S02]  /*107e0*/  SHFL.IDX P6, R14, R13, R12, R11 ;  /* 0x0000000c0d0e7389 */ /* 0x00006400000c000b */
[----:B01----:R-:W-:Y:S01]  /*107f0*/  ENDCOLLECTIVE ;  /* 0x000000000000791b */ /* 0x003fe20003800000 */
.L_x_2515:
        /* <DEDUP_REMOVED lines=12> */
.L_x_2516:
[----:B------:R-:W-:Y:S02]  /*108c0*/  IMAD.MOV.U32 R13, RZ, RZ, R9 ;  /* 0x000000ffff0d7224 */ /* 0x000fe400078e0009 */
[----:B------:R-:W-:Y:S02]  /*108d0*/  IMAD.MOV.U32 R12, RZ, RZ, 0x2 ;  /* 0x00000002ff0c7424 */ /* 0x000fe400078e00ff */
[----:B------:R-:W-:-:S07]  /*108e0*/  IMAD.MOV.U32 R2, RZ, RZ, R14 ;  /* 0x000000ffff027224 */ /* 0x000fce00078e000e */
[----:B------:R-:W-:Y:S05]  /*108f0*/  WARPSYNC.COLLECTIVE R15, `(.L_x_2517) ;  /* 0x000000000f087348 */ /* 0x000fea0003c00000 */
[----:B------:R0:W1:Y:S02]  /*10900*/  SHFL.IDX P6, R14, R13, R12, R11 ;  /* 0x0000000c0d0e7389 */ /* 0x00006400000c000b */
[----:B01----:R-:W-:Y:S01]  /*10910*/  ENDCOLLECTIVE ;  /* 0x000000000000791b */ /* 0x003fe20003800000 */
.L_x_2517:
        /* <DEDUP_REMOVED lines=12> */
.L_x_2518:
[----:B------:R-:W-:Y:S02]  /*109e0*/  IMAD.MOV.U32 R13, RZ, RZ, R9 ;  /* 0x000000ffff0d7224 */ /* 0x000fe400078e0009 */
[----:B------:R-:W-:Y:S02]  /*109f0*/  IMAD.MOV.U32 R12, RZ, RZ, 0x3 ;  /* 0x00000003ff0c7424 */ /* 0x000fe400078e00ff */
[----:B------:R-:W-:-:S07]  /*10a00*/  IMAD.MOV.U32 R2, RZ, RZ, R14 ;  /* 0x000000ffff027224 */ /* 0x000fce00078e000e */
[----:B------:R-:W-:Y:S05]  /*10a10*/  WARPSYNC.COLLECTIVE R15, `(.L_x_2519) ;  /* 0x000000000f087348 */ /* 0x000fea0003c00000 */
[----:B------:R0:W1:Y:S02]  /*10a20*/  SHFL.IDX P6, R14, R13, R12, R11 ;  /* 0x0000000c0d0e7389 */ /* 0x00006400000c000b */
[----:B01----:R-:W-:Y:S01]  /*10a30*/  ENDCOLLECTIVE ;  /* 0x000000000000791b */ /* 0x003fe20003800000 */
.L_x_2519:
        /* <DEDUP_REMOVED lines=12> */
.L_x_2520:
[----:B------:R-:W-:Y:S02]  /*10b00*/  IMAD.MOV.U32 R13, RZ, RZ, R9 ;  /* 0x000000ffff0d7224 */ /* 0x000fe400078e0009 */
[----:B------:R-:W-:Y:S02]  /*10b10*/  IMAD.MOV.U32 R12, RZ, RZ, 0x4 ;  /* 0x00000004ff0c7424 */ /* 0x000fe400078e00ff */
[----:B------:R-:W-:-:S07]  /*10b20*/  IMAD.MOV.U32 R2, RZ, RZ, R14 ;  /* 0x000000ffff027224 */ /* 0x000fce00078e000e */
[----:B------:R-:W-:Y:S05]  /*10b30*/  WARPSYNC.COLLECTIVE R15, `(.L_x_2521) ;  /* 0x000000000f087348 */ /* 0x000fea0003c00000 */
[----:B------:R0:W1:Y:S02]  /*10b40*/  SHFL.IDX P6, R14, R13, R12, R11 ;  /* 0x0000000c0d0e7389 */ /* 0x00006400000c000b */
[----:B01----:R-:W-:Y:S01]  /*10b50*/  ENDCOLLECTIVE ;  /* 0x000000000000791b */ /* 0x003fe20003800000 */
.L_x_2521:
        /* <DEDUP_REMOVED lines=12> */
.L_x_2522:
[----:B------:R-:W-:Y:S02]  /*10c20*/  IMAD.MOV.U32 R13, RZ, RZ, R9 ;  /* 0x000000ffff0d7224 */ /* 0x000fe400078e0009 */
[----:B------:R-:W-:Y:S02]  /*10c30*/  IMAD.MOV.U32 R12, RZ, RZ, 0x5 ;  /* 0x00000005ff0c7424 */ /* 0x000fe400078e00ff */
[----:B------:R-:W-:-:S07]  /*10c40*/  IMAD.MOV.U32 R2, RZ, RZ, R14 ;  /* 0x000000ffff027224 */ /* 0x000fce00078e000e */
[----:B------:R-:W-:Y:S05]  /*10c50*/  WARPSYNC.COLLECTIVE R15, `(.L_x_2523) ;  /* 0x000000000f087348 */ /* 0x000fea0003c00000 */
[----:B------:R0:W1:Y:S02]  /*10c60*/  SHFL.IDX P6, R14, R13, R12, R11 ;  /* 0x0000000c0d0e7389 */ /* 0x00006400000c000b */
[----:B01----:R-:W-:Y:S01]  /*10c70*/  ENDCOLLECTIVE ;  /* 0x000000000000791b */ /* 0x003fe20003800000 */
.L_x_2523:
        /* <DEDUP_REMOVED lines=12> */
.L_x_2524:
[----:B------:R-:W-:Y:S02]  /*10d40*/  IMAD.MOV.U32 R13, RZ, RZ, R9 ;  /* 0x000000ffff0d7224 */ /* 0x000fe400078e0009 */
[----:B------:R-:W-:Y:S02]  /*10d50*/  IMAD.MOV.U32 R12, RZ, RZ, 0x6 ;  /* 0x00000006ff0c7424 */ /* 0x000fe400078e00ff */
[----:B------:R-:W-:-:S07]  /*10d60*/  IMAD.MOV.U32 R2, RZ, RZ, R14 ;  /* 0x000000ffff027224 */ /* 0x000fce00078e000e */
[----:B------:R-:W-:Y:S05]  /*10d70*/  WARPSYNC.COLLECTIVE R15, `(.L_x_2525) ;  /* 0x000000000f087348 */ /* 0x000fea0003c00000 */
[----:B------:R0:W1:Y:S02]  /*10d80*/  SHFL.IDX P6, R14, R13, R12, R11 ;  /* 0x0000000c0d0e7389 */ /* 0x00006400000c000b */
[----:B01----:R-:W-:Y:S01]  /*10d90*/  ENDCOLLECTIVE ;  /* 0x000000000000791b */ /* 0x003fe20003800000 */
.L_x_2525:
        /* <DEDUP_REMOVED lines=12> */
.L_x_2526:
[----:B------:R-:W-:Y:S02]  /*10e60*/  IMAD.MOV.U32 R13, RZ, RZ, R9 ;  /* 0x000000ffff0d7224 */ /* 0x000fe400078e0009 */
[----:B------:R-:W-:Y:S02]  /*10e70*/  IMAD.MOV.U32 R12, RZ, RZ, 0x7 ;  /* 0x00000007ff0c7424 */ /* 0x000fe400078e00ff */
[----:B------:R-:W-:-:S07]  /*10e80*/  IMAD.MOV.U32 R2, RZ, RZ, R14 ;  /* 0x000000ffff027224 */ /* 0x000fce00078e000e */
[----:B------:R-:W-:Y:S05]  /*10e90*/  WARPSYNC.COLLECTIVE R15, `(.L_x_2527) ;  /* 0x000000000f087348 */ /* 0x000fea0003c00000 */
[----:B------:R0:W1:Y:S02]  /*10ea0*/  SHFL.IDX P6, R14, R13, R12, R11 ;  /* 0x0000000c0d0e7389 */ /* 0x00006400000c000b */
[----:B01----:R-:W-:Y:S01]  /*10eb0*/  ENDCOLLECTIVE ;  /* 0x000000000000791b */ /* 0x003fe20003800000 */
.L_x_2527:
        /* <DEDUP_REMOVED lines=12> */
.L_x_2528:
[----:B------:R-:W-:Y:S05]  /*10f80*/  BRA `(.L_x_2529) ;  /* 0xffffffc800247947 */ /* 0x000fea000383ffff */
.L_x_2441:
[----:B0-----:R0:W1:Y:S02]  /*10f90*/  SYNCS.PHASECHK.TRANS64.TRYWAIT P0, [R6+URZ+0x28860], R3 ;  /* 0x02886003060075a7 */ /* 0x001064000800017f */
[----:B-1----:R-:W-:Y:S05]  /*10fa0*/  @!P0 NANOSLEEP.SYNCS 0x989680 ;  /* 0x009896800000895d */ /* 0x002fea0003900000 */
[----:B------:R-:W1:Y:S02]  /*10fb0*/  @!P0 SYNCS.PHASECHK.TRANS64 P0, [R6+URZ+0x28860], R3 ;  /* 0x02886003060085a7 */ /* 0x000e64000800007f */
[----:B-1----:R-:W-:Y:S05]  /*10fc0*/  @!P0 BRA `(.L_x_2441) ;  /* 0xfffffffc00f08947 */ /* 0x002fea000383ffff */
[----:B------:R-:W-:Y:S05]  /*10fd0*/  BRA `(.L_x_2530) ;  /* 0xffffffc800807947 */ /* 0x000fea000383ffff */
.L_x_2442:
        /* <DEDUP_REMOVED lines=8> */
.L_x_2532:
[----:B------:R-:W-:Y:S05]  /*11060*/  BSYNC B1 ;  /* 0x0000000000017941 */ /* 0x000fea0003800000 */
.L_x_2531:
        /* <DEDUP_REMOVED lines=9> */
.L_x_2533:
[----:B------:R-:W-:Y:S01]  /*11100*/  MOV R13, R18 ;  /* 0x00000012000d7202 */ /* 0x000fe20000000f00 */
[----:B------:R-:W-:Y:S01]  /*11110*/  IMAD.MOV.U32 R12, RZ, RZ, 0x1 ;  /* 0x00000001ff0c7424 */ /* 0x000fe200078e00ff */
[----:B------:R-:W-:-:S13]  /*11120*/  IADD3 R2, P0, R14, R5, RZ ;  /* 0x000000050e027210 */ /* 0x000fda0007f1e0ff */
[----:B------:R-:W-:Y:S05]  /*11130*/  WARPSYNC.COLLECTIVE R15, `(.L_x_2534) ;  /* 0x000000000f087348 */ /* 0x000fea0003c00000 */
[----:B------:R0:W1:Y:S02]  /*11140*/  SHFL.IDX P6, R14, R13, R12, R11 ;  /* 0x0000000c0d0e7389 */ /* 0x00006400000c000b */
[----:B01----:R-:W-:Y:S01]  /*11150*/  ENDCOLLECTIVE ;  /* 0x000000000000791b */ /* 0x003fe20003800000 */
.L_x_2534:
        /* <DEDUP_REMOVED lines=13> */
.L_x_2535:
[----:B------:R-:W-:Y:S02]  /*11230*/  IMAD.MOV.U32 R13, RZ, RZ, R18 ;  /* 0x000000ffff0d7224 */ /* 0x000fe400078e0012 */
[----:B------:R-:W-:Y:S01]  /*11240*/  IMAD.MOV.U32 R12, RZ, RZ, 0x2 ;  /* 0x00000002ff0c7424 */ /* 0x000fe200078e00ff */
[----:B------:R-:W-:-:S13]  /*11250*/  IADD3 R2, P0, R14, R5, RZ ;  /* 0x000000050e027210 */ /* 0x000fda0007f1e0ff */
[----:B------:R-:W-:Y:S05]  /*11260*/  WARPSYNC.COLLECTIVE R15, `(.L_x_2536) ;  /* 0x000000000f087348 */ /* 0x000fea0003c00000 */
[----:B------:R0:W1:Y:S02]  /*11270*/  SHFL.IDX P6, R14, R13, R12, R11 ;  /* 0x0000000c0d0e7389 */ /* 0x00006400000c000b */
[----:B01----:R-:W-:Y:S01]  /*11280*/  ENDCOLLECTIVE ;  /* 0x000000000000791b */ /* 0x003fe20003800000 */
.L_x_2536:
        /* <DEDUP_REMOVED lines=13> */
.L_x_2537:
[----:B------:R-:W-:Y:S02]  /*11360*/  IMAD.MOV.U32 R13, RZ, RZ, R18 ;  /* 0x000000ffff0d7224 */ /* 0x000fe400078e0012 */
[----:B------:R-:W-:Y:S01]  /*11370*/  IMAD.MOV.U32 R12, RZ, RZ, 0x3 ;  /* 0x00000003ff0c7424 */ /* 0x000fe200078e00ff */
[----:B------:R-:W-:-:S13]  /*11380*/  IADD3 R2, P0, R14, R5, RZ ;  /* 0x000000050e027210 */ /* 0x000fda0007f1e0ff */
[----:B------:R-:W-:Y:S05]  /*11390*/  WARPSYNC.COLLECTIVE R15, `(.L_x_2538) ;  /* 0x000000000f087348 */ /* 0x000fea0003c00000 */
[----:B------:R0:W1:Y:S02]  /*113a0*/  SHFL.IDX P6, R14, R13, R12, R11 ;  /* 0x0000000c0d0e7389 */ /* 0x00006400000c000b */
[----:B01----:R-:W-:Y:S01]  /*113b0*/  ENDCOLLECTIVE ;  /* 0x000000000000791b */ /* 0x003fe20003800000 */
.L_x_2538:
        /* <DEDUP_REMOVED lines=13> */
.L_x_2539:
[----:B------:R-:W-:Y:S02]  /*11490*/  IMAD.MOV.U32 R13, RZ, RZ, R18 ;  /* 0x000000ffff0d7224 */ /* 0x000fe400078e0012 */
[----:B------:R-:W-:Y:S01]  /*114a0*/  IMAD.MOV.U32 R12, RZ, RZ, 0x4 ;  /* 0x00000004ff0c7424 */ /* 0x000fe200078e00ff */
[----:B------:R-:W-:-:S13]  /*114b0*/  IADD3 R2, P0, R14, R5, RZ ;  /* 0x000000050e027210 */ /* 0x000fda0007f1e0ff */
[----:B------:R-:W-:Y:S05]  /*114c0*/  WARPSYNC.COLLECTIVE R15, `(.L_x_2540) ;  /* 0x000000000f087348 */ /* 0x000fea0003c00000 */
[----:B------:R0:W1:Y:S02]  /*114d0*/  SHFL.IDX P6, R14, R13, R12, R11 ;  /* 0x0000000c0d0e7389 */ /* 0x00006400000c000b */
[----:B01----:R-:W-:Y:S01]  /*114e0*/  ENDCOLLECTIVE ;  /* 0x000000000000791b */ /* 0x003fe20003800000 */
.L_x_2540:
        /* <DEDUP_REMOVED lines=13> */
.L_x_2541:
[----:B------:R-:W-:Y:S02]  /*115c0*/  IMAD.MOV.U32 R13, RZ, RZ, R18 ;  /* 0x000000ffff0d7224 */ /* 0x000fe400078e0012 */
[----:B------:R-:W-:Y:S01]  /*115d0*/  IMAD.MOV.U32 R12, RZ, RZ, 0x5 ;  /* 0x00000005ff0c7424 */ /* 0x000fe200078e00ff */
[----:B------:R-:W-:-:S13]  /*115e0*/  IADD3 R2, P0, R14, R5, RZ ;  /* 0x000000050e027210 */ /* 0x000fda0007f1e0ff */
[----:B------:R-:W-:Y:S05]  /*115f0*/  WARPSYNC.COLLECTIVE R15, `(.L_x_2542) ;  /* 0x000000000f087348 */ /* 0x000fea0003c00000 */
[----:B------:R0:W1:Y:S02]  /*11600*/  SHFL.IDX P6, R14, R13, R12, R11 ;  /* 0x0000000c0d0e7389 */ /* 0x00006400000c000b */
[----:B01----:R-:W-:Y:S01]  /*11610*/  ENDCOLLECTIVE ;  /* 0x000000000000791b */ /* 0x003fe20003800000 */
.L_x_2542:
        /* <DEDUP_REMOVED lines=13> */
.L_x_2543:
[----:B------:R-:W-:Y:S02]  /*116f0*/  IMAD.MOV.U32 R13, RZ, RZ, R18 ;  /* 0x000000ffff0d7224 */ /* 0x000fe400078e0012 */
[----:B------:R-:W-:Y:S01]  /*11700*/  IMAD.MOV.U32 R12, RZ, RZ, 0x6 ;  /* 0x00000006ff0c7424 */ /* 0x000fe200078e00ff */
[----:B------:R-:W-:-:S13]  /*11710*/  IADD3 R2, P0, R14, R5, RZ ;  /* 0x000000050e027210 */ /* 0x000fda0007f1e0ff */
[----:B------:R-:W-:Y:S05]  /*11720*/  WARPSYNC.COLLECTIVE R15, `(.L_x_2544) ;  /* 0x000000000f087348 */ /* 0x000fea0003c00000 */
[----:B------:R0:W1:Y:S02]  /*11730*/  SHFL.IDX P6, R14, R13, R12, R11 ;  /* 0x0000000c0d0e7389 */ /* 0x00006400000c000b */
[----:B01----:R-:W-:Y:S01]  /*11740*/  ENDCOLLECTIVE ;  /* 0x000000000000791b */ /* 0x003fe20003800000 */
.L_x_2544:
        /* <DEDUP_REMOVED lines=13> */
.L_x_2545:
[----:B------:R-:W-:Y:S02]  /*11820*/  IMAD.MOV.U32 R13, RZ, RZ, R18 ;  /* 0x000000ffff0d7224 */ /* 0x000fe400078e0012 */
[----:B------:R-:W-:Y:S01]  /*11830*/  IMAD.MOV.U32 R12, RZ, RZ, 0x7 ;  /* 0x00000007ff0c7424 */ /* 0x000fe200078e00ff */
[----:B------:R-:W-:-:S13]  /*11840*/  IADD3 R2, P0, R14, R5, RZ ;  /* 0x000000050e027210 */ /* 0x000fda0007f1e0ff */
[----:B------:R-:W-:Y:S05]  /*11850*/  WARPSYNC.COLLECTIVE R15, `(.L_x_2546) ;  /* 0x000000000f087348 */ /* 0x000fea0003c00000 */
[----:B------:R0:W1:Y:S02]  /*11860*/  SHFL.IDX P6, R14, R13, R12, R11 ;  /* 0x0000000c0d0e7389 */ /* 0x00006400000c000b */
[----:B01----:R-:W-:Y:S01]  /*11870*/  ENDCOLLECTIVE ;  /* 0x000000000000791b */ /* 0x003fe20003800000 */
.L_x_2546:
        /* <DEDUP_REMOVED lines=12> */
.L_x_2547:
[----:B------:R-:W-:Y:S01]  /*11940*/  @!PT LDS RZ, [RZ] ;  /* 0x00000000fffff984 */ /* 0x000fe20000000800 */
[----:B------:R-:W-:Y:S01]  /*11950*/  @!PT LDS RZ, [RZ] ;  /* 0x00000000fffff984 */ /* 0x000fe20000000800 */
[----:B------:R-:W-:Y:S01]  /*11960*/  @!PT LDS RZ, [RZ] ;  /* 0x00000000fffff984 */ /* 0x000fe20000000800 */
[----:B------:R0:W-:Y:S01]  /*11970*/  LDGSTS.E.BYPASS.LTC128B.128 [R7+0x7400], desc[UR50][R2.64+0x80], !P0 ;  /* 0x0740008002077fae */ /* 0x0001e2000c101d72 */
[----:B------:R-:W-:Y:S05]  /*11980*/  BRA `(.L_x_2548) ;  /* 0xffffffc400247947 */ /* 0x000fea000383ffff */
.L_x_2450:
[----:B0-----:R0:W1:Y:S02]  /*11990*/  SYNCS.PHASECHK.TRANS64.TRYWAIT P0, [R4+URZ+0x28860], R3 ;  /* 0x02886003040075a7 */ /* 0x001064000800017f */
[----:B-1----:R-:W-:Y:S05]  /*119a0*/  @!P0 NANOSLEEP.SYNCS 0x989680 ;  /* 0x009896800000895d */ /* 0x002fea0003900000 */
[----:B------:R-:W1:Y:S02]  /*119b0*/  @!P0 SYNCS.PHASECHK.TRANS64 P0, [R4+URZ+0x28860], R3 ;  /* 0x02886003040085a7 */ /* 0x000e64000800007f */
[----:B-1----:R-:W-:Y:S05]  /*119c0*/  @!P0 BRA `(.L_x_2450) ;  /* 0xfffffffc00f08947 */ /* 0x002fea000383ffff */
[----:B------:R-:W-:Y:S05]  /*119d0*/  BRA `(.L_x_2549) ;  /* 0xffffffc800447947 */ /* 0x000fea000383ffff */
.L_x_2451:
        /* <DEDUP_REMOVED lines=8> */
.L_x_2551:
[----:B------:R-:W-:Y:S05]  /*11a60*/  BSYNC B0 ;  /* 0x0000000000007941 */ /* 0x000fea0003800000 */
.L_x_2550:
        /* <DEDUP_REMOVED lines=9> */
.L_x_2552:
[----:B------:R-:W-:Y:S02]  /*11b00*/  IMAD.MOV.U32 R13, RZ, RZ, R18 ;  /* 0x000000ffff0d7224 */ /* 0x000fe400078e0012 */
[----:B------:R-:W-:Y:S01]  /*11b10*/  IMAD.MOV.U32 R12, RZ, RZ, 0x1 ;  /* 0x00000001ff0c7424 */ /* 0x000fe200078e00ff */
[----:B------:R-:W-:-:S13]  /*11b20*/  IADD3 R2, P0, R14, R6, RZ ;  /* 0x000000060e027210 */ /* 0x000fda0007f1e0ff */
[----:B------:R-:W-:Y:S05]  /*11b30*/  WARPSYNC.COLLECTIVE R15, `(.L_x_2553) ;  /* 0x000000000f087348 */ /* 0x000fea0003c00000 */
[----:B------:R0:W1:Y:S02]  /*11b40*/  SHFL.IDX P6, R14, R13, R12, R11 ;  /* 0x0000000c0d0e7389 */ /* 0x00006400000c000b */
[----:B01----:R-:W-:Y:S01]  /*11b50*/  ENDCOLLECTIVE ;  /* 0x000000000000791b */ /* 0x003fe20003800000 */
.L_x_2553:
        /* <DEDUP_REMOVED lines=13> */
.L_x_2554:
        /* <DEDUP_REMOVED lines=10> */
.L_x_2555:
[----:B------:R-:W-:Y:S01]  /*11cd0*/  IMAD.X R3, RZ, RZ, R7, P0 ;  /* 0x000000ffff037224 */ /* 0x000fe200000e0607 */
[----:B------:R-:W-:Y:S02]  /*11ce0*/  ISETP.LT.OR P0, PT, R5, 0x11, P3 ;  /* 0x000000110500780c */ /* 0x000fe40001f01670 */
[----:B------:R-:W-:-:S11]  /*11cf0*/  MOV R13, R17 ;  /* 0x00000011000d7202 */ /* 0x000fd60000000f00 */
        /* <DEDUP_REMOVED lines=9> */
.L_x_2556:
        /* <DEDUP_REMOVED lines=10> */
.L_x_2557:
        /* <DEDUP_REMOVED lines=12> */
.L_x_2558:
        /* <DEDUP_REMOVED lines=10> */
.L_x_2559:
        /* <DEDUP_REMOVED lines=12> */
.L_x_2560:
        /* <DEDUP_REMOVED lines=10> */
.L_x_2561:
        /* <DEDUP_REMOVED lines=12> */
.L_x_2562:
[----:B------:R-:W-:Y:S01]  /*121b0*/  @!PT LDS RZ, [RZ] ;  /* 0x00000000fffff984 */ /* 0x000fe20000000800 */
[----:B------:R-:W-:Y:S01]  /*121c0*/  @!PT LDS RZ, [RZ] ;  /* 0x00000000fffff984 */ /* 0x000fe20000000800 */
[----:B------:R-:W-:Y:S01]  /*121d0*/  @!PT LDS RZ, [RZ] ;  /* 0x00000000fffff984 */ /* 0x000fe20000000800 */
[----:B------:R0:W-:Y:S01]  /*121e0*/  LDGSTS.E.BYPASS.LTC128B.128 [R0+0x6400], desc[UR50][R2.64+0x80], !P0 ;  /* 0x0640008002007fae */ /* 0x0001e2000c101d72 */
[----:B------:R-:W-:Y:S01]  /*121f0*/  IMAD.MOV.U32 R13, RZ, RZ, R18 ;  /* 0x000000ffff0d7224 */ /* 0x000fe200078e0012 */
[----:B------:R-:W-:Y:S02]  /*12200*/  MOV R12, 0x6 ;  /* 0x00000006000c7802 */ /* 0x000fe40000000f00 */
[----:B0-----:R-:W-:-:S13]  /*12210*/  IADD3 R2, P0, R14, R6, RZ ;  /* 0x000000060e027210 */ /* 0x001fda0007f1e0ff */
[----:B------:R-:W-:Y:S05]  /*12220*/  WARPSYNC.COLLECTIVE R15, `(.L_x_2563) ;  /* 0x000000000f087348 */ /* 0x000fea0003c00000 */
[----:B------:R0:W1:Y:S02]  /*12230*/  SHFL.IDX P6, R14, R13, R12, R11 ;  /* 0x0000000c0d0e7389 */ /* 0x00006400000c000b */
[----:B01----:R-:W-:Y:S01]  /*12240*/  ENDCOLLECTIVE ;  /* 0x000000000000791b */ /* 0x003fe20003800000 */
.L_x_2563:
        /* <DEDUP_REMOVED lines=12> */
.L_x_2564:
        /* <DEDUP_REMOVED lines=10> */
.L_x_2565:
        /* <DEDUP_REMOVED lines=12> */
.L_x_2566:
[----:B------:R-:W-:Y:S01]  /*12470*/  @!PT LDS RZ, [RZ] ;  /* 0x00000000fffff984 */ /* 0x000fe20000000800 */
[----:B------:R-:W-:Y:S01]  /*12480*/  @!PT LDS RZ, [RZ] ;  /* 0x00000000fffff984 */ /* 0x000fe20000000800 */
[----:B------:R-:W-:Y:S01]  /*12490*/  @!PT LDS RZ, [RZ] ;  /* 0x00000000fffff984 */ /* 0x000fe20000000800 */
[----:B------:R0:W-:Y:S01]  /*124a0*/  LDGSTS.E.BYPASS.LTC128B.128 [R0+0x7400], desc[UR50][R2.64+0x80], !P0 ;  /* 0x0740008002007fae */ /* 0x0001e2000c101d72 */
[----:B------:R-:W-:Y:S05]  /*124b0*/  BRA `(.L_x_2567) ;  /* 0xffffffc000987947 */ /* 0x000fea000383ffff */
.L_x_2456:
        /* <DEDUP_REMOVED lines=8> */
.L_x_2569:
[----:B------:R-:W-:Y:S05]  /*12540*/  BSYNC B0 ;  /* 0x0000000000007941 */ /* 0x000fea0003800000 */
.L_x_2568:
[----:B------:R-:W-:Y:S05]  /*12550*/  BRA `(.L_x_2570) ;  /* 0xffffffc4001c7947 */ /* 0x000fea000383ffff */
.L_x_2459:
[----:B-1----:R1:W2:Y:S02]  /*12560*/  SYNCS.PHASECHK.TRANS64.TRYWAIT P0, [R4+URZ+0x28820], R0 ;  /* 0x02882000040075a7 */ /* 0x0022a4000800017f */
[----:B--2---:R-:W-:Y:S05]  /*12570*/  @!P0 NANOSLEEP.SYNCS 0x989680 ;  /* 0x009896800000895d */ /* 0x004fea0003900000 */
[----:B------:R-:W2:Y:S02]  /*12580*/  @!P0 SYNCS.PHASECHK.TRANS64 P0, [R4+URZ+0x28820], R0 ;  /* 0x02882000040085a7 */ /* 0x000ea4000800007f */
[----:B--2---:R-:W-:Y:S05]  /*12590*/  @!P0 BRA `(.L_x_2459) ;  /* 0xfffffffc00f08947 */ /* 0x004fea000383ffff */
[----:B------:R-:W-:Y:S05]  /*125a0*/  BRA `(.L_x_2571) ;  /* 0xffffffc400607947 */ /* 0x000fea000383ffff */
.L_x_2460:
        /* <DEDUP_REMOVED lines=11> */
.L_x_2573:
[----:B------:R-:W-:Y:S05]  /*12660*/  BSYNC B0 ;  /* 0x0000000000007941 */ /* 0x000fea0003800000 */
.L_x_2572:
[----:B------:R-:W-:Y:S05]  /*12670*/  BRA `(.L_x_2574) ;  /* 0xffffffc400487947 */ /* 0x000fea000383ffff */
.L_x_2463:
[----:B------:R-:W-:Y:S01]  /*12680*/  BSSY B1, `(.L_x_2575) ;  /* 0x0000006000017945 */ /* 0x000fe20003800000 */
[----:B------:R-:W-:-:S07]  /*12690*/  IMAD.MOV.U32 R15, RZ, RZ, -0x1 ;  /* 0xffffffffff0f7424 */ /* 0x000fce00078e00ff */
[----:B01---5:R-:W-:Y:S05]  /*126a0*/  WARPSYNC.COLLECTIVE R15, `(.L_x_2576) ;  /* 0x000000000f0c7348 */ /* 0x023fea0003c00000 */
[----:B------:R-:W-:Y:S02]  /*126b0*/  ELECT P6, UR62, PT ;  /* 0x00000000003e782f */ /* 0x000fe400038c0000 */
[----:B------:R-:W-:Y:S01]  /*126c0*/  MOV R14, UR62 ;  /* 0x0000003e000e7c02 */ /* 0x000fe20008000f00 */
[----:B01---5:R-:W-:Y:S10]  /*126d0*/  ENDCOLLECTIVE ;  /* 0x000000000000791b */ /* 0x023ff40003800000 */
.L_x_2576:
[----:B------:R-:W-:Y:S05]  /*126e0*/  BSYNC B1 ;  /* 0x0000000000017941 */ /* 0x000fea0003800000 */
.L_x_2575:
[----:B------:R-:W-:Y:S05]  /*126f0*/  BRA `(.L_x_2577) ;  /* 0xffffffc400407947 */ /* 0x000fea000383ffff */
.L_x_2465:
[----:B-1----:R1:W2:Y:S02]  /*12700*/  SYNCS.PHASECHK.TRANS64.TRYWAIT P1, [R5+URZ+0x28840], R0 ;  /* 0x02884000050075a7 */ /* 0x0022a4000802017f */
[----:B--2---:R-:W-:Y:S05]  /*12710*/  @!P1 NANOSLEEP.SYNCS 0x989680 ;  /* 0x009896800000995d */ /* 0x004fea0003900000 */
[----:B------:R-:W2:Y:S02]  /*12720*/  @!P1 SYNCS.PHASECHK.TRANS64 P1, [R5+URZ+0x28840], R0 ;  /* 0x02884000050095a7 */ /* 0x000ea4000802007f */
[----:B--2---:R-:W-:Y:S05]  /*12730*/  @!P1 BRA `(.L_x_2465) ;  /* 0xfffffffc00f09947 */ /* 0x004fea000383ffff */
[----:B------:R-:W-:Y:S05]  /*12740*/  BRA `(.L_x_2578) ;  /* 0xffffffc400607947 */ /* 0x000fea000383ffff */
.L_x_2467:
[----:B--2---:R2:W3:Y:S02]  /*12750*/  SYNCS.PHASECHK.TRANS64.TRYWAIT P1, [R23+URZ+0x28840], R2 ;  /* 0x02884002170075a7 */ /* 0x0044e4000802017f */
[----:B---3--:R-:W-:Y:S05]  /*12760*/  @!P1 NANOSLEEP.SYNCS 0x989680 ;  /* 0x009896800000995d */ /* 0x008fea0003900000 */
[----:B------:R-:W3:Y:S02]  /*12770*/  @!P1 SYNCS.PHASECHK.TRANS64 P1, [R23+URZ+0x28840], R2 ;  /* 0x02884002170095a7 */ /* 0x000ee4000802007f */
[----:B---3--:R-:W-:Y:S05]  /*12780*/  @!P1 BRA `(.L_x_2467) ;  /* 0xfffffffc00f09947 */ /* 0x008fea000383ffff */
[----:B------:R-:W-:Y:S05]  /*12790*/  BRA `(.L_x_2579) ;  /* 0xffffffc4006c7947 */ /* 0x000fea000383ffff */
.L_x_2469:
[----:B---3--:R3:W4:Y:S02]  /*127a0*/  SYNCS.PHASECHK.TRANS64.TRYWAIT P1, [R5+URZ+0x28860], R0 ;  /* 0x02886000050075a7 */ /* 0x008724000802017f */
[----:B----4-:R-:W-:Y:S05]  /*127b0*/  @!P1 NANOSLEEP.SYNCS 0x989680 ;  /* 0x009896800000995d */ /* 0x010fea0003900000 */
[----:B------:R-:W4:Y:S02]  /*127c0*/  @!P1 SYNCS.PHASECHK.TRANS64 P1, [R5+URZ+0x28860], R0 ;  /* 0x02886000050095a7 */ /* 0x000f24000802007f */
[----:B----4-:R-:W-:Y:S05]  /*127d0*/  @!P1 BRA `(.L_x_2469) ;  /* 0xfffffffc00f09947 */ /* 0x010fea000383ffff */
[----:B------:R-:W-:Y:S05]  /*127e0*/  BRA `(.L_x_2580) ;  /* 0xffffffc400687947 */ /* 0x000fea000383ffff */
.L_x_2581:
        /* <DEDUP_REMOVED lines=9> */
.L_x_3484:


//--------------------- .text._ZN7cutlass13device_kernelIN5flash11enable_sm90INS1_16FlashAttnFwdSm90INS1_25CollectiveMainloopFwdSm90ILi2EN4cute5tupleIJNS5_1CILi1EEES8_S8_EEENS6_IJNS7_ILi128EEESA_SA_EEELi128ENS_6half_tEfNS_4arch4Sm90ELb1ELb0ELb0ELb1ELb1ELb0ELb0ELb1ELb1ELb1ELb0ELb0EEENS1_21CollectiveEpilogueFwdISB_S9_SC_SE_Li256ELb1ELb1ELb0ELb0EEENS1_36VarlenDynamicPersistentTileSchedulerILi128ELi128ELi256ELi128ELb0ELb1ELb1ELb1ELb1ELb1EEEEEEEEEvNT_6ParamsE --------------------------
	.section	.text._ZN7cutlass13device_kernelIN5flash11enable_sm90INS1_16FlashAttnFwdSm90INS1_25CollectiveMainloopFwdSm90ILi2EN4cute5tupleIJNS5_1CILi1EEES8_S8_EEENS6_IJNS7_ILi128EEESA_SA_EEELi128ENS_6half_tEfNS_4arch4Sm90ELb1ELb0ELb0ELb1ELb1ELb0ELb0ELb1ELb1ELb1ELb0ELb0EEENS1_21CollectiveEpilogueFwdISB_S9_SC_SE_Li256ELb1ELb1ELb0ELb0EEENS1_36VarlenDynamicPersistentTileSchedulerILi128ELi128ELi256ELi128ELb0ELb1ELb1ELb1ELb1ELb1EEEEEEEEEvNT_6ParamsE,"ax",@progbits
	.align	128
.text._ZN7cutlass13device_kernelIN5flash11enable_sm90INS1_16FlashAttnFwdSm90INS1_25CollectiveMainloopFwdSm90ILi2EN4cute5tupleIJNS5_1CILi1EEES8_S8_EEENS6_IJNS7_ILi128EEESA_SA_EEELi128ENS_6half_tEfNS_4arch4Sm90ELb1ELb0ELb0ELb1ELb1ELb0ELb0ELb1ELb1ELb1ELb0ELb0EEENS1_21CollectiveEpilogueFwdISB_S9_SC_SE_Li256ELb1ELb1ELb0ELb0EEENS1_36VarlenDynamicPersistentTileSchedulerILi128ELi128ELi256ELi128ELb0ELb1ELb1ELb1ELb1ELb1EEEEEEEEEvNT_6ParamsE:
        .type           _ZN7cutlass13device_kernelIN5flash11enable_sm90INS1_16FlashAttnFwdSm90INS1_25CollectiveMainloopFwdSm90ILi2EN4cute5tupleIJNS5_1CILi1EEES8_S8_EEENS6_IJNS7_ILi128EEESA_SA_EEELi128ENS_6half_tEfNS_4arch4Sm90ELb1ELb0ELb0ELb1ELb1ELb0ELb0ELb1ELb1ELb1ELb0ELb0EEENS1_21CollectiveEpilogueFwdISB_S9_SC_SE_Li256ELb1ELb1ELb0ELb0EEENS1_36VarlenDynamicPersistentTileSchedulerILi128ELi128ELi256ELi128ELb0ELb1ELb1ELb1ELb1ELb1EEEEEEEEEvNT_6ParamsE,@function
        .size           _ZN7cutlass13device_kernelIN5flash11enable_sm90INS1_16FlashAttnFwdSm90INS1_25CollectiveMainloopFwdSm90ILi2EN4cute5tupleIJNS5_1CILi1EEES8_S8_EEENS6_IJNS7_ILi128EEESA_SA_EEELi128ENS_6half_tEfNS_4arch4Sm90ELb1ELb0ELb0ELb1ELb1ELb0ELb0ELb1ELb1ELb1ELb0ELb0EEENS1_21CollectiveEpilogueFwdISB_S9_SC_SE_Li256ELb1ELb1ELb0ELb0EEENS1_36VarlenDynamicPersistentTileSchedulerILi128ELi128ELi256ELi128ELb0ELb1ELb1ELb1ELb1ELb1EEEEEEEEEvNT_6ParamsE,(.L_x_3485 - _ZN7cutlass13device_kernelIN5flash11enable_sm90INS1_16FlashAttnFwdSm90INS1_25CollectiveMainloopFwdSm90ILi2EN4cute5tupleIJNS5_1CILi1EEES8_S8_EEENS6_IJNS7_ILi128EEESA_SA_EEELi128ENS_6half_tEfNS_4arch4Sm90ELb1ELb0ELb0ELb1ELb1ELb0ELb0ELb1ELb1ELb1ELb0ELb0EEENS1_21CollectiveEpilogueFwdISB_S9_SC_SE_Li256ELb1ELb1ELb0ELb0EEENS1_36VarlenDynamicPersistentTileSchedulerILi128ELi128ELi256ELi128ELb0ELb1ELb1ELb1ELb1ELb1EEEEEEEEEvNT_6ParamsE)
        .other          _ZN7cutlass13device_kernelIN5flash11enable_sm90INS1_16FlashAttnFwdSm90INS1_25CollectiveMainloopFwdSm90ILi2EN4cute5tupleIJNS5_1CILi1EEES8_S8_EEENS6_IJNS7_ILi128EEESA_SA_EEELi128ENS_6half_tEfNS_4arch4Sm90ELb1ELb0ELb0ELb1ELb1ELb0ELb0ELb1ELb1ELb1ELb0ELb0EEENS1_21CollectiveEpilogueFwdISB_S9_SC_SE_Li256ELb1ELb1ELb0ELb0EEENS1_36VarlenDynamicPersistentTileSchedulerILi128ELi128ELi256ELi128ELb0ELb1ELb1ELb1ELb1ELb1EEEEEEEEEvNT_6ParamsE,@"STO_CUDA_ENTRY STV_DEFAULT"
_ZN7cutlass13device_kernelIN5flash11enable_sm90INS1_16FlashAttnFwdSm90INS1_25CollectiveMainloopFwdSm90ILi2EN4cute5tupleIJNS5_1CILi1EEES8_S8_EEENS6_IJNS7_ILi128EEESA_SA_EEELi128ENS_6half_tEfNS_4arch4Sm90ELb1ELb0ELb0ELb1ELb1ELb0ELb0ELb1ELb1ELb1ELb0ELb0EEENS1_21CollectiveEpilogueFwdISB_S9_SC_SE_Li256ELb1ELb1ELb0ELb0EEENS1_36VarlenDynamicPersistentTileSchedulerILi128ELi128ELi256ELi128ELb0ELb1ELb1ELb1ELb1ELb1EEEEEEEEEvNT_6ParamsE:
        /* <DEDUP_REMOVED lines=45> */
.L_x_2582:
        /* <DEDUP_REMOVED lines=22> */
.L_x_2583:
        /* <DEDUP_REMOVED lines=18> */
.L_x_2584:
        /* <DEDUP_REMOVED lines=22> */
.L_x_2585:
        /* <DEDUP_REMOVED lines=23> */
.L_x_2586:
        /* <DEDUP_REMOVED lines=8> */
.L_x_2588:
        /* <DEDUP_REMOVED lines=25> */
[----:B------:R-:W-:Y:S02]  /*0a30*/  UMOV UR44, URZ ;  /* 0x0000003f002c7c82 */ /* 0x000fe40008000000 */
[CC--:B------:R-:W-:Y:S02]  /*0a40*/  LEA.HI R0, R3.reuse, R190.reuse, RZ, 0x7 ;  /* 0x000000be03007211 */ /* 0x0c0fe400078f38ff */
[----:B------:R-:W-:-:S02]  /*0a50*/  LEA.HI R2, R3, R190, RZ, 0x4 ;  /* 0x000000be03027211 */ /* 0x000fc400078f20ff */
[----:B------:R-:W-:Y:S02]  /*0a60*/  LOP3.LUT R5, R0, 0xffffff80, RZ, 0xc0, !PT ;  /* 0xffffff8000057812 */ /* 0x000fe400078ec0ff */
[----:B------:R-:W-:Y:S02]  /*0a70*/  SHF.R.S32.HI R7, RZ, 0x4, R2 ;  /* 0x00000004ff077819 */ /* 0x000fe40000011402 */
[----:B------:R-:W-:Y:S01]  /*0a80*/  LEA.HI R4, R3, R190, RZ, 0x5 ;  /* 0x000000be03047211 */ /* 0x000fe200078f28ff */
[----:B------:R-:W-:Y:S01]  /*0a90*/  IMAD.IADD R184, R190, 0x1, -R5 ;  /* 0x00000001beb87824 */ /* 0x000fe200078e0a05 */
[C---:B------:R-:W-:Y:S02]  /*0aa0*/  LOP3.LUT R5, R2.reuse, 0x3fffff0, RZ, 0xc0, !PT ;  /* 0x03fffff002057812 */ /* 0x040fe400078ec0ff */
[----:B------:R-:W-:Y:S01]  /*0ab0*/  LEA.HI R2, R2, R7, RZ, 0x1 ;  /* 0x0000000702027211 */ /* 0x000fe200078f08ff */
[----:B------:R-:W-:Y:S01]  /*0ac0*/  IMAD.SHL.U32 R4, R4, 0x20, RZ ;  /* 0x0000002004047824 */ /* 0x000fe200078e00ff */
[----:B------:R-:W-:Y:S01]  /*0ad0*/  SHF.R.S32.HI R9, RZ, 0x1f, R184 ;  /* 0x0000001fff097819 */ /* 0x000fe200000114b8 */
[----:B------:R-:W-:Y:S01]  /*0ae0*/  IMAD.IADD R5, R190, 0x1, -R5 ;  /* 0x00000001be057824 */ /* 0x000fe200078e0a05 */
[----:B------:R-:W-:-:S02]  /*0af0*/  LOP3.LUT R2, R2, 0x1ffffffe, RZ, 0xc0, !PT ;  /* 0x1ffffffe02027812 */ /* 0x000fc400078ec0ff */
[----:B------:R-:W-:Y:S02]  /*0b00*/  LEA.HI R6, R9, R184, RZ, 0x2 ;  /* 0x000000b809067211 */ /* 0x000fe400078f10ff */
[-C--:B------:R-:W-:Y:S01]  /*0b10*/  LEA.HI R10, R3, R190.reuse, RZ, 0x2 ;  /* 0x000000be030a7211 */ /* 0x080fe200078f10ff */
[----:B------:R-:W-:Y:S01]  /*0b20*/  IMAD.IADD R2, R7, 0x1, -R2 ;  /* 0x0000000107027824 */ /* 0x000fe200078e0a02 */
[--C-:B------:R-:W-:Y:S02]  /*0b30*/  SHF.R.S32.HI R8, RZ, 0x2, R6.reuse ;  /* 0x00000002ff087819 */ /* 0x100fe40000011406 */
[----:B------:R-:W-:Y:S02]  /*0b40*/  SHF.R.S32.HI R11, RZ, 0x1f, R6 ;  /* 0x0000001fff0b7819 */ /* 0x000fe40000011406 */
[----:B------:R-:W-:Y:S02]  /*0b50*/  LOP3.LUT R7, R10, 0xfffffffc, RZ, 0xc0, !PT ;  /* 0xfffffffc0a077812 */ /* 0x000fe400078ec0ff */
[----:B------:R-:W-:-:S02]  /*0b60*/  LEA.HI R3, R3, R190, RZ, 0x3 ;  /* 0x000000be03037211 */ /* 0x000fc400078f18ff */
[----:B------:R-:W-:Y:S01]  /*0b70*/  LEA.HI R11, R11, R8, RZ, 0x3 ;  /* 0x000000080b0b7211 */ /* 0x000fe200078f18ff */
[----:B------:R-:W-:Y:S01]  /*0b80*/  IMAD.IADD R7, R190, 0x1, -R7 ;  /* 0x00000001be077824 */ /* 0x000fe200078e0a07 */
[----:B------:R-:W-:Y:S02]  /*0b90*/  SHF.R.S32.HI R185, RZ, 0x7, R0 ;  /* 0x00000007ffb97819 */ /* 0x000fe40000011400 */
[----:B------:R-:W-:Y:S02]  /*0ba0*/  LOP3.LUT R4, R4, 0xfffffc00, RZ, 0xc0, !PT ;  /* 0xfffffc0004047812 */ /* 0x000fe400078ec0ff */
[----:B------:R-:W-:Y:S02]  /*0bb0*/  LOP3.LUT R19, R3, 0xfffffff8, RZ, 0xc0, !PT ;  /* 0xfffffff803137812 */ /* 0x000fe400078ec0ff */
[----:B------:R-:W-:Y:S01]  /*0bc0*/  LOP3.LUT R11, R11, 0xfffffff8, RZ, 0xc0, !PT ;  /* 0xfffffff80b0b7812 */ /* 0x000fe200078ec0ff */
[----:B------:R-:W-:Y:S01]  /*0bd0*/  IMAD R5, R5, 0x40, R4 ;  /* 0x0000004005057824 */ /* 0x000fe200078e0204 */
[----:B------:R-:W-:Y:S01]  /*0be0*/  LEA.HI R9, R9, R184, RZ, 0x5 ;  /* 0x000000b809097211 */ /* 0x000fe200078f28ff */
[----:B------:R-:W-:Y:S01]  /*0bf0*/  IMAD.IADD R19, R190, 0x1, -R19 ;  /* 0x00000001be137824 */ /* 0x000fe200078e0a13 */
[----:B------:R-:W-:Y:S01]  /*0c00*/  LEA.HI R0, R0, R185, RZ, 0x1 ;  /* 0x000000b900007211 */ /* 0x000fe200078f08ff */
[----:B------:R-:W-:Y:S01]  /*0c10*/  IMAD.IADD R8, R8, 0x1, -R11 ;  /* 0x0000000108087824 */ /* 0x000fe200078e0a0b */
[----:B------:R-:W-:Y:S01]  /*0c20*/  SHF.R.S32.HI R9, RZ, 0x5, R9 ;  /* 0x00000005ff097819 */ /* 0x000fe20000011409 */
[----:B------:R-:W-:Y:S01]  /*0c30*/  IMAD R187, R2, 0x8, R5 ;  /* 0x0000000802bb7824 */ /* 0x000fe200078e0205 */
[----:B------:R-:W-:Y:S01]  /*0c40*/  LEA.HI R4, R7, R7, RZ, 0x1 ;  /* 0x0000000707047211 */ /* 0x000fe200078f08ff */
[----:B------:R-:W-:Y:S01]  /*0c50*/  IMAD.SHL.U32 R2, R19, 0x8, RZ ;  /* 0x0000000813027824 */ /* 0x000fe200078e00ff */
        /* <DEDUP_REMOVED lines=13> */
.L_x_2648:
[----:B012---:R-:W0:Y:S01]  /*0d30*/  LDC.64 R4, c[0x0][0xc88] ;  /* 0x00032200ff047b82 */ /* 0x007e220000000a00 */
[----:B------:R-:W-:Y:S01]  /*0d40*/  ULDC.64 UR8, c[0x0][0xa28] ;  /* 0x00028a0000087ab9 */ /* 0x000fe20000000a00 */
[----:B------:R-:W-:Y:S01]  /*0d50*/  ULDC.64 UR10, c[0x0][0xa18] ;  /* 0x00028600000a7ab9 */ /* 0x000fe20000000a00 */
[----:B------:R-:W-:Y:S01]  /*0d60*/  ULDC UR4, c[0x0][0x424] ;  /* 0x0001090000047ab9 */ /* 0x000fe20000000800 */
        /* <DEDUP_REMOVED lines=11> */
[----:B------:R-:W-:-:S04]  /*0e20*/  @UP0 ULEA UR8, UP2, UR36, UR8, 0x2 ;  /* 0x0000000824080291 */ /* 0x000fc8000f84103f */
[----:B------:R-:W-:Y:S02]  /*0e30*/  @UP0 ULEA.HI.X UR9, UR36, UR9, UR37, 0x2, UP2 ;  /* 0x0000000924090291 */ /* 0x000fe400090f1425 */
[----:B------:R-:W-:Y:S01]  /*0e40*/  @UP1 ULEA UR10, UP0, UR36, UR10, 0x2 ;  /* 0x0000000a240a1291 */ /* 0x000fe2000f80103f */
[----:B------:R-:W-:-:S03]  /*0e50*/  IMAD.U32 R4, RZ, RZ, UR8 ;  /* 0x00000008ff047e24 */ /* 0x000fc6000f8e00ff */
[----:B------:R-:W-:Y:S01]  /*0e60*/  @UP1 ULEA.HI.X UR11, UR36, UR11, UR37, 0x2, UP0 ;  /* 0x0000000b240b1291 */ /* 0x000fe200080f1425 */
[----:B------:R-:W-:Y:S01]  /*0e70*/  IMAD.U32 R5, RZ, RZ, UR9 ;  /* 0x00000009ff057e24 */ /* 0x000fe2000f8e00ff */
[----:B------:R-:W-:Y:S01]  /*0e80*/  ULDC.64 UR8, c[0x0][0x418] ;  /* 0x0001060000087ab9 */ /* 0x000fe20000000a00 */
[----:B------:R-:W-:-:S03]  /*0e90*/  IMAD.U32 R6, RZ, RZ, UR10 ;  /* 0x0000000aff067e24 */ /* 0x000fc6000f8e00ff */
[----:B------:R-:W-:Y:S01]  /*0ea0*/  MOV R7, UR11 ;  /* 0x0000000b00077c02 */ /* 0x000fe20008000f00 */
[----:B------:R-:W2:Y:S04]  /*0eb0*/  @P0 LDG.E R4, desc[UR52][R4.64] ;  /* 0x0000003404040981 */ /* 0x000ea8000c1e1900 */
[----:B---3--:R-:W3:Y:S01]  /*0ec0*/  @P2 LDG.E R6, desc[UR52][R6.64] ;  /* 0x0000003406062981 */ /* 0x008ee2000c1e1900 */
[----:B------:R-:W-:Y:S01]  /*0ed0*/  UISETP.NE.U32.AND UP0, UPT, UR8, URZ, UPT ;  /* 0x0000003f0800728c */ /* 0x000fe2000bf05070 */
[----:B------:R-:W-:Y:S01]  /*0ee0*/  UMOV UR48, URZ ;  /* 0x0000003f00307c82 */ /* 0x000fe20008000000 */
[----:B------:R-:W-:Y:S02]  /*0ef0*/  UMOV UR38, UR6 ;  /* 0x0000000600267c82 */ /* 0x000fe40008000000 */
[----:B------:R-:W-:-:S03]  /*0f00*/  UISETP.NE.AND.EX UP0, UPT, UR9, URZ, UPT, UP0 ;  /* 0x0000003f0900728c */ /* 0x000fc6000bf05300 */
[----:B------:R-:W-:Y:S01]  /*0f10*/  ULDC.64 UR8, c[0x0][0xa20] ;  /* 0x0002880000087ab9 */ /* 0x000fe20000000a00 */
[----:B------:R-:W-:Y:S01]  /*0f20*/  USEL UR4, UR4, 0x1, UP0 ;  /* 0x0000000104047887 */ /* 0x000fe20008000000 */
[----:B------:R-:W-:-:S03]  /*0f30*/  ISETP.NE.U32.AND P1, PT, RZ, UR8, PT ;  /* 0x00000008ff007c0c */ /* 0x000fc6000bf25070 */
        /* <DEDUP_REMOVED lines=19> */
.L_x_2589:
[----:B------:R-:W-:Y:S05]  /*1070*/  @!P1 BRA `(.L_x_2590) ;  /* 0x00000000001c9947 */ /* 0x000fea0003800000 */
[----:B------:R-:W-:-:S04]  /*1080*/  ULEA UR4, UP0, UR36, UR8, 0x2 ;  /* 0x0000000824047291 */ /* 0x000fc8000f80103f */
[----:B------:R-:W-:Y:S02]  /*1090*/  ULEA.HI.X UR6, UR36, UR9, UR37, 0x2, UP0 ;  /* 0x0000000924067291 */ /* 0x000fe400080f1425 */
[----:B------:R-:W-:-:S04]  /*10a0*/  IMAD.U32 R4, RZ, RZ, UR4 ;  /* 0x00000004ff047e24 */ /* 0x000fc8000f8e00ff */
[----:B------:R-:W-:-:S05]  /*10b0*/  IMAD.U32 R5, RZ, RZ, UR6 ;  /* 0x00000006ff057e24 */ /* 0x000fca000f8e00ff */
[----:B------:R-:W2:Y:S02]  /*10c0*/  LDG.E R4, desc[UR52][R4.64] ;  /* 0x0000003404047981 */ /* 0x000ea4000c1e1900 */
[----:B--2---:R-:W-:Y:S01]  /*10d0*/  R2UR UR4, R4 ;  /* 0x00000000040472ca */ /* 0x004fe200000e0000 */
[----:B------:R-:W-:-:S14]  /*10e0*/  BRA `(.L_x_2591) ;  /* 0x0000000000347947 */ /* 0x000fdc0003800000 */
.L_x_2590:
        /* <DEDUP_REMOVED lines=13> */
.L_x_2591:
[----:B------:R-:W-:Y:S01]  /*11c0*/  UIADD3 UR48, -UR48, UR4, URZ ;  /* 0x0000000430307290 */ /* 0x000fe2000fffe13f */
[----:B------:R-:W-:Y:S01]  /*11d0*/  PLOP3.LUT P0, PT, PT, PT, PT, 0x80, 0x0 ;  /* 0x000000000000781c */ /* 0x000fe20003f0f070 */
[----:B------:R-:W-:Y:S01]  /*11e0*/  USHF.L.U32 UR39, UR5, 0x7, URZ ;  /* 0x0000000705277899 */ /* 0x000fe2000800063f */
[----:B------:R-:W-:Y:S01]  /*11f0*/  IMAD.MOV.U32 R3, RZ, RZ, RZ ;  /* 0x000000ffff037224 */ /* 0x000fe200078e00ff */
[----:B------:R-:W-:Y:S01]  /*1200*/  ULDC UR4, c[0x0][0x448] ;  /* 0x0001120000047ab9 */ /* 0x000fe20000000800 */
[----:B------:R-:W-:Y:S01]  /*1210*/  UIADD3 UR7, UR48, 0x80, -UR50 ;  /* 0x0000008030077890 */ /* 0x000fe2000fffe832 */
[----:B------:R-:W-:Y:S01]  /*1220*/  CS2R R20, SRZ ;  /* 0x0000000000147805 */ /* 0x000fe2000001ff00 */
[----:B------:R-:W-:Y:S01]  /*1230*/  UISETP.NE.AND UP0, UPT, UR4, 0x1, UPT ;  /* 0x000000010400788c */ /* 0x000fe2000bf05270 */
[----:B------:R-:W-:Y:S01]  /*1240*/  CS2R R150, SRZ ;  /* 0x0000000000967805 */ /* 0x000fe2000001ff00 */
[----:B------:R-:W-:Y:S01]  /*1250*/  UIADD3 UR6, UR39, 0x7f, URZ ;  /* 0x0000007f27067890 */ /* 0x000fe2000fffe03f */
[----:B------:R-:W-:Y:S01]  /*1260*/  CS2R R148, SRZ ;  /* 0x0000000000947805 */ /* 0x000fe2000001ff00 */
[----:B------:R-:W-:Y:S01]  /*1270*/  UP2UR UR51, UPR, URZ, 0x1 ;  /* 0x000000013f337883 */ /* 0x000fe20008000000 */
[----:B------:R-:W-:-:S02]  /*1280*/  CS2R R146, SRZ ;  /* 0x0000000000927805 */ /* 0x000fc4000001ff00 */
[----:B------:R-:W-:Y:S02]  /*1290*/  CS2R R144, SRZ ;  /* 0x0000000000907805 */ /* 0x000fe4000001ff00 */
[----:B------:R-:W-:Y:S02]  /*12a0*/  CS2R R142, SRZ ;  /* 0x00000000008e7805 */ /* 0x000fe4000001ff00 */
[----:B------:R-:W-:Y:S02]  /*12b0*/  CS2R R140, SRZ ;  /* 0x00000000008c7805 */ /* 0x000fe4000001ff00 */
[----:B------:R-:W-:Y:S02]  /*12c0*/  CS2R R138, SRZ ;  /* 0x00000000008a7805 */ /* 0x000fe4000001ff00 */
[----:B------:R-:W-:Y:S01]  /*12d0*/  CS2R R136, SRZ ;  /* 0x0000000000887805 */ /* 0x000fe2000001ff00 */
[----:B------:R-:W-:Y:S01]  /*12e0*/  @UP0 ULDC UR4, c[0x0][0x44c] ;  /* 0x0001130000040ab9 */ /* 0x000fe20000000800 */
[----:B------:R-:W-:Y:S01]  /*12f0*/  @UP0 ULDC UR8, c[0x0][0x450] ;  /* 0x0001140000080ab9 */ /* 0x000fe20000000800 */
[----:B------:R-:W-:Y:S01]  /*1300*/  UIMAD.WIDE.U32 UR4, UR6, UR4, URZ ;  /* 0x00000004060472a5 */ /* 0x000fe2000f8e003f */
[----:B------:R-:W-:Y:S01]  /*1310*/  CS2R R134, SRZ ;  /* 0x0000000000867805 */ /* 0x000fe2000001ff00 */
[----:B------:R-:W-:Y:S01]  /*1320*/  UIADD3 UR4, UR48, 0x7f, URZ ;  /* 0x0000007f30047890 */ /* 0x000fe2000fffe03f */
[----:B------:R-:W-:Y:S01]  /*1330*/  CS2R R132, SRZ ;  /* 0x0000000000847805 */ /* 0x000fe2000001ff00 */
[----:B------:R-:W-:Y:S01]  /*1340*/  @UP0 USHF.R.U32.HI UR6, URZ, UR8, UR5 ;  /* 0x000000083f060299 */ /* 0x000fe20008011605 */
[----:B------:R-:W-:Y:S01]  /*1350*/  CS2R R130, SRZ ;  /* 0x0000000000827805 */ /* 0x000fe2000001ff00 */
[----:B------:R-:W-:Y:S01]  /*1360*/  USHF.R.S32.HI UR5, URZ, 0x1f, UR4 ;  /* 0x0000001f3f057899 */ /* 0x000fe20008011404 */
[----:B------:R-:W-:Y:S01]  /*1370*/  CS2R R128, SRZ ;  /* 0x0000000000807805 */ /* 0x000fe2000001ff00 */
[----:B------:R-:W-:Y:S01]  /*1380*/  UIADD3 UR6, UR7, UR6, URZ ;  /* 0x0000000607067290 */ /* 0x000fe2000fffe03f */
[----:B------:R-:W-:Y:S01]  /*1390*/  CS2R R126, SRZ ;  /* 0x00000000007e7805 */ /* 0x000fe2000001ff00 */
[----:B------:R-:W-:Y:S01]  /*13a0*/  ULEA.HI UR5, UR5, UR4, URZ, 0x7 ;  /* 0x0000000405057291 */ /* 0x000fe2000f8f383f */
[----:B------:R-:W-:Y:S01]  /*13b0*/  CS2R R124, SRZ ;  /* 0x00000000007c7805 */ /* 0x000fe2000001ff00 */
[----:B------:R-:W-:Y:S01]  /*13c0*/  USHF.R.S32.HI UR7, URZ, 0x1f, UR6 ;  /* 0x0000001f3f077899 */ /* 0x000fe20008011406 */
[----:B------:R-:W-:Y:S01]  /*13d0*/  CS2R R122, SRZ ;  /* 0x00000000007a7805 */ /* 0x000fe2000001ff00 */
[----:B------:R-:W-:Y:S01]  /*13e0*/  USHF.R.S32.HI UR5, URZ, 0x7, UR5 ;  /* 0x000000073f057899 */ /* 0x000fe20008011405 */
[----:B------:R-:W-:Y:S01]  /*13f0*/  CS2R R120, SRZ ;  /* 0x0000000000787805 */ /* 0x000fe2000001ff00 */
[----:B------:R-:W-:Y:S01]  /*1400*/  ULEA.HI UR7, UR7, UR6, URZ, 0x7 ;  /* 0x0000000607077291 */ /* 0x000fe2000f8f383f */
[----:B------:R-:W-:-:S02]  /*1410*/  CS2R R118, SRZ ;  /* 0x0000000000767805 */ /* 0x000fc4000001ff00 */
[----:B------:R-:W-:Y:S02]  /*1420*/  CS2R R116, SRZ ;  /* 0x0000000000747805 */ /* 0x000fe4000001ff00 */
[----:B------:R-:W-:Y:S01]  /*1430*/  CS2R R114, SRZ ;  /* 0x0000000000727805 */ /* 0x000fe2000001ff00 */
[----:B------:R-:W-:Y:S01]  /*1440*/  USHF.R.S32.HI UR7, URZ, 0x7, UR7 ;  /* 0x000000073f077899 */ /* 0x000fe20008011407 */
[----:B------:R-:W-:Y:S02]  /*1450*/  CS2R R112, SRZ ;  /* 0x0000000000707805 */ /* 0x000fe4000001ff00 */
[----:B------:R-:W-:Y:S02]  /*1460*/  CS2R R110, SRZ ;  /* 0x00000000006e7805 */ /* 0x000fe4000001ff00 */
[----:B------:R-:W-:Y:S01]  /*1470*/  CS2R R108, SRZ ;  /* 0x00000000006c7805 */ /* 0x000fe2000001ff00 */
[----:B------:R-:W-:Y:S01]  /*1480*/  UISETP.LT.AND UP0, UPT, UR5, UR7, UPT ;  /* 0x000000070500728c */ /* 0x000fe2000bf01270 */
[----:B------:R-:W-:-:S02]  /*1490*/  CS2R R106, SRZ ;  /* 0x00000000006a7805 */ /* 0x000fc4000001ff00 */
[----:B------:R-:W-:Y:S02]  /*14a0*/  CS2R R104, SRZ ;  /* 0x0000000000687805 */ /* 0x000fe4000001ff00 */
[----:B------:R-:W-:Y:S01]  /*14b0*/  CS2R R102, SRZ ;  /* 0x0000000000667805 */ /* 0x000fe2000001ff00 */
[----:B------:R-:W-:Y:S01]  /*14c0*/  USEL UR56, UR5, UR7, UP0 ;  /* 0x0000000705387287 */ /* 0x000fe20008000000 */
[----:B------:R-:W-:Y:S02]  /*14d0*/  CS2R R100, SRZ ;  /* 0x0000000000647805 */ /* 0x000fe4000001ff00 */
[----:B------:R-:W-:Y:S02]  /*14e0*/  CS2R R98, SRZ ;  /* 0x0000000000627805 */ /* 0x000fe4000001ff00 */
[----:B------:R-:W-:Y:S01]  /*14f0*/  CS2R R96, SRZ ;  /* 0x0000000000607805 */ /* 0x000fe2000001ff00 */
[----:B------:R-:W-:Y:S01]  /*1500*/  UISETP.GE.AND UP0, UPT, UR56, 0x1, UPT ;  /* 0x000000013800788c */ /* 0x000fe2000bf06270 */
[----:B------:R-:W-:Y:S01]  /*1510*/  CS2R R6, SRZ ;  /* 0x0000000000067805 */ /* 0x000fe2000001ff00 */
[----:B------:R-:W-:Y:S01]  /*1520*/  IMAD.MOV.U32 R94, RZ, RZ, RZ ;  /* 0x000000ffff5e7224 */ /* 0x000fe200078e00ff */
[----:B------:R-:W-:-:S02]  /*1530*/  CS2R R90, SRZ ;  /* 0x00000000005a7805 */ /* 0x000fc4000001ff00 */
[----:B------:R-:W-:Y:S02]  /*1540*/  CS2R R88, SRZ ;  /* 0x0000000000587805 */ /* 0x000fe4000001ff00 */
[----:B------:R-:W-:-:S13]  /*1550*/  PLOP3.LUT P1, PT, PT, PT, UP0, 0x80, 0x0 ;  /* 0x000000000000781c */ /* 0x000fda0003f2f008 */
[----:B------:R-:W-:Y:S05]  /*1560*/  @!P1 BRA `(.L_x_2592) ;  /* 0x00000078009c9947 */ /* 0x000fea0003800000 */
        /* <DEDUP_REMOVED lines=31> */
.L_x_2593:
        /* <DEDUP_REMOVED lines=9> */
.L_x_2735:
[----:B------:R-:W-:Y:S05]  /*17f0*/  @!P0 BRA `(.L_x_2595) ;  /* 0x0000000000048947 */ /* 0x000fea0003800000 */
[----:B------:R-:W-:Y:S01]  /*1800*/  BPT.TRAP 0x1 ;  /* 0x000000040000795c */ /* 0x000fe20000300000 */
.L_x_2595:
[----:B0-----:R-:W-:Y:S02]  /*1810*/  IMAD.U32 R3, RZ, RZ, UR44 ;  /* 0x0000002cff037e24 */ /* 0x001fe4000f8e00ff */
[----:B------:R-:W-:-:S03]  /*1820*/  IMAD.U32 R0, RZ, RZ, UR45 ;  /* 0x0000002dff007e24 */ /* 0x000fc6000f8e00ff */
[----:B------:R-:W-:Y:S02]  /*1830*/  LEA R3, R3, UR41, 0x3 ;  /* 0x0000002903037c11 */ /* 0x000fe4000f8e18ff */
[----:B------:R-:W-:-:S04]  /*1840*/  SHF.L.U32 R0, R0, 0x1f, RZ ;  /* 0x0000001f00007819 */ /* 0x000fc800000006ff */
[----:B------:R0:W1:Y:S01]  /*1850*/  SYNCS.PHASECHK.TRANS64.TRYWAIT P1, [R3+URZ+0x28830], R0 ;  /* 0x02883000030075a7 */ /* 0x000062000802017f */
[----:B------:R-:W-:Y:S05]  /*1860*/  @!P0 BRA `(.L_x_2596) ;  /* 0x0000000000048947 */ /* 0x000fea0003800000 */
[----:B------:R-:W-:Y:S01]  /*1870*/  BPT.TRAP 0x1 ;  /* 0x000000040000795c */ /* 0x000fe20000300000 */
.L_x_2596:
[----:B-1----:R-:W-:Y:S05]  /*1880*/  @P1 BRA `(.L_x_2597) ;  /* 0x0000000000081947 */ /* 0x002fea0003800000 */
[----:B------:R-:W1:Y:S02]  /*1890*/  SYNCS.PHASECHK.TRANS64.TRYWAIT P1, [R3+URZ+0x28830], R0 ;  /* 0x02883000030075a7 */ /* 0x000e64000802017f */
[----:B-1----:R-:W-:Y:S05]  /*18a0*/  @!P1 BRA `(.L_x_2598) ;  /* 0x000000f000b09947 */ /* 0x002fea0003800000 */
.L_x_2597:
        /* <DEDUP_REMOVED lines=63> */
.L_x_2599:
[----:B------:R-:W-:Y:S01]  /*1ca0*/  UISETP.NE.AND UP0, UPT, UR51, URZ, UPT ;  /* 0x0000003f3300728c */ /* 0x000fe2000bf05270 */
[----:B------:R-:W-:Y:S01]  /*1cb0*/  VIADD R4, R17, UR39 ;  /* 0x0000002711047c36 */ /* 0x000fe20008000000 */
[----:B------:R-:W-:Y:S01]  /*1cc0*/  R2UR UR11, R3 ;  /* 0x00000000030b72ca */ /* 0x000fe200000e0000 */
[----:B------:R-:W-:Y:S01]  /*1cd0*/  UMOV UR10, UR39 ;  /* 0x00000027000a7c82 */ /* 0x000fe20008000000 */
[----:B------:R-:W-:Y:S02]  /*1ce0*/  CS2R R150, SRZ ;  /* 0x0000000000967805 */ /* 0x000fe4000001ff00 */
[----:B------:R-:W-:Y:S02]  /*1cf0*/  CS2R R148, SRZ ;  /* 0x0000000000947805 */ /* 0x000fe4000001ff00 */
[----:B------:R-:W-:Y:S02]  /*1d00*/  PLOP3.LUT P1, PT, PT, PT, UP0, 0x80, 0x0 ;  /* 0x000000000000781c */ /* 0x000fe40003f2f008 */
[----:B------:R-:W-:-:S02]  /*1d10*/  CS2R R146, SRZ ;  /* 0x0000000000927805 */ /* 0x000fc4000001ff00 */
[----:B------:R-:W-:Y:S02]  /*1d20*/  PLOP3.LUT P2, PT, PT, PT, UP0, 0x80, 0x0 ;  /* 0x000000000000781c */ /* 0x000fe40003f4f008 */
[----:B------:R-:W-:Y:S02]  /*1d30*/  CS2R R144, SRZ ;  /* 0x0000000000907805 */ /* 0x000fe4000001ff00 */
[----:B------:R-:W-:Y:S01]  /*1d40*/  CS2R R142, SRZ ;  /* 0x00000000008e7805 */ /* 0x000fe2000001ff00 */
[----:B------:R-:W-:Y:S01]  /*1d50*/  @UP0 ULDC UR6, c[0x0][0x44c] ;  /* 0x0001130000060ab9 */ /* 0x000fe20000000800 */
[----:B------:R-:W-:Y:S01]  /*1d60*/  @UP0 ULDC UR14, c[0x0][0x450] ;  /* 0x00011400000e0ab9 */ /* 0x000fe20000000800 */
[----:B------:R-:W-:Y:S02]  /*1d70*/  CS2R R140, SRZ ;  /* 0x00000000008c7805 */ /* 0x000fe4000001ff00 */
[----:B------:R-:W-:Y:S02]  /*1d80*/  CS2R R138, SRZ ;  /* 0x00000000008a7805 */ /* 0x000fe4000001ff00 */
[----:B------:R-:W-:-:S02]  /*1d90*/  CS2R R136, SRZ ;  /* 0x0000000000887805 */ /* 0x000fc4000001ff00 */
[----:B------:R-:W-:Y:S02]  /*1da0*/  CS2R R134, SRZ ;  /* 0x0000000000867805 */ /* 0x000fe4000001ff00 */
[----:B------:R-:W-:Y:S02]  /*1db0*/  CS2R R132, SRZ ;  /* 0x0000000000847805 */ /* 0x000fe4000001ff00 */
[----:B------:R-:W-:Y:S01]  /*1dc0*/  CS2R R130, SRZ ;  /* 0x0000000000827805 */ /* 0x000fe2000001ff00 */
[----:B01----:R-:W-:Y:S01]  /*1dd0*/  @P1 IMAD.HI.U32 R0, R4, UR6, RZ ;  /* 0x0000000604001c27 */ /* 0x003fe2000f8e00ff */
[----:B------:R-:W-:Y:S01]  /*1de0*/  @UP0 ULDC UR6, c[0x0][0x450] ;  /* 0x0001140000060ab9 */ /* 0x000fe20000000800 */
[----:B------:R-:W-:Y:S02]  /*1df0*/  CS2R R128, SRZ ;  /* 0x0000000000807805 */ /* 0x000fe4000001ff00 */
[----:B------:R-:W-:Y:S02]  /*1e00*/  CS2R R126, SRZ ;  /* 0x00000000007e7805 */ /* 0x000fe4000001ff00 */
[----:B------:R-:W-:-:S02]  /*1e10*/  CS2R R124, SRZ ;  /* 0x00000000007c7805 */ /* 0x000fc4000001ff00 */
        /* <DEDUP_REMOVED lines=10> */
[----:B------:R-:W-:Y:S01]  /*1ec0*/  UIADD3 UR6, UR48, UR6, URZ ;  /* 0x0000000630067290 */ /* 0x000fe2000fffe03f */
[----:B------:R-:W-:-:S02]  /*1ed0*/  CS2R R116, SRZ ;  /* 0x0000000000747805 */ /* 0x000fc4000001ff00 */
[----:B------:R-:W-:Y:S02]  /*1ee0*/  CS2R R114, SRZ ;  /* 0x0000000000727805 */ /* 0x000fe4000001ff00 */
[----:B------:R-:W-:Y:S02]  /*1ef0*/  CS2R R112, SRZ ;  /* 0x0000000000707805 */ /* 0x000fe4000001ff00 */
[----:B------:R-:W-:Y:S02]  /*1f00*/  MOV R9, UR7 ;  /* 0x0000000700097c02 */ /* 0x000fe40008000f00 */
[----:B------:R-:W-:Y:S01]  /*1f10*/  CS2R R110, SRZ ;  /* 0x00000000006e7805 */ /* 0x000fe2000001ff00 */
[----:B------:R-:W-:Y:S01]  /*1f20*/  IMAD.U32 R5, RZ, RZ, UR6 ;  /* 0x00000006ff057e24 */ /* 0x000fe2000f8e00ff */
[----:B------:R-:W-:Y:S01]  /*1f30*/  ULDC UR6, c[0x0][0x988] ;  /* 0x0002620000067ab9 */ /* 0x000fe20000000800 */
[----:B------:R-:W-:Y:S02]  /*1f40*/  IMAD R0, R16, -0x2, R9 ;  /* 0xfffffffe10007824 */ /* 0x000fe400078e0209 */
[----:B------:R-:W-:-:S02]  /*1f50*/  IMAD.U32 R9, RZ, RZ, UR50 ;  /* 0x00000032ff097e24 */ /* 0x000fc4000f8e00ff */
[----:B------:R-:W-:-:S03]  /*1f60*/  IMAD R5, R16, -0x2, R5 ;  /* 0xfffffffe10057824 */ /* 0x000fc600078e0205 */
[----:B------:R-:W-:-:S04]  /*1f70*/  IADD3 R6, -R9, UR48, R0 ;  /* 0x0000003009067c10 */ /* 0x000fc8000fffe100 */
[-CC-:B0-----:R-:W-:Y:S02]  /*1f80*/  VIADDMNMX R7, R7, R6.reuse, R5.reuse, PT ;  /* 0x0000000607077246 */ /* 0x181fe40003800105 */
[----:B-1----:R-:W-:Y:S02]  /*1f90*/  VIADDMNMX R5, R4, R6, R5, PT ;  /* 0x0000000604057246 */ /* 0x002fe40003800105 */
[C---:B------:R-:W-:Y:S02]  /*1fa0*/  ISETP.GT.AND P1, PT, R7.reuse, RZ, PT ;  /* 0x000000ff0700720c */ /* 0x040fe40003f24270 */
[C---:B------:R-:W-:Y:S02]  /*1fb0*/  ISETP.GT.AND P2, PT, R7.reuse, 0x1, PT ;  /* 0x000000010700780c */ /* 0x040fe40003f44270 */
[----:B------:R-:W-:Y:S02]  /*1fc0*/  ISETP.GT.AND P3, PT, R7, 0x8, PT ;  /* 0x000000080700780c */ /* 0x000fe40003f64270 */
[----:B------:R-:W-:-:S02]  /*1fd0*/  FSEL R26, R26, -INF , P1 ;  /* 0xff8000001a1a7808 */ /* 0x000fc40000800000 */
[----:B------:R-:W-:Y:S02]  /*1fe0*/  FSEL R8, R27, -INF , P2 ;  /* 0xff8000001b087808 */ /* 0x000fe40001000000 */
[C---:B------:R-:W-:Y:S02]  /*1ff0*/  ISETP.GT.AND P1, PT, R7.reuse, 0x9, PT ;  /* 0x000000090700780c */ /* 0x040fe40003f24270 */
[----:B------:R-:W-:Y:S02]  /*2000*/  FSEL R30, R30, -INF , P3 ;  /* 0xff8000001e1e7808 */ /* 0x000fe40001800000 */
[----:B------:R-:W-:Y:S02]  /*2010*/  FMNMX.FTZ R9, R26, R8, !PT ;  /* 0x000000081a097209 */ /* 0x000fe40007810000 */
[----:B------:R-:W-:Y:S02]  /*2020*/  ISETP.GT.AND P2, PT, R7, 0x10, PT ;  /* 0x000000100700780c */ /* 0x000fe40003f44270 */
[----:B------:R-:W-:-:S02]  /*2030*/  FSEL R10, R31, -INF , P1 ;  /* 0xff8000001f0a7808 */ /* 0x000fc40000800000 */
[----:B------:R-:W-:Y:S02]  /*2040*/  FMNMX.FTZ R9, R30, R9, !PT ;  /* 0x000000091e097209 */ /* 0x000fe40007810000 */
        /* <DEDUP_REMOVED lines=109> */
[----:B------:R-:W-:-:S03]  /*2720*/  UIADD3 UR7, UR10, UR48, -UR50 ;  /* 0x000000300a077290 */ /* 0x000fc6000fffe832 */
        /* <DEDUP_REMOVED lines=336> */
[----:B------:R-:W-:-:S07]  /*3c30*/  IMAD.MOV.U32 R151, RZ, RZ, RZ ;  /* 0x000000ffff977224 */ /* 0x000fce00078e00ff */
.L_x_2611:
[----:B------:R-:W-:Y:S01]  /*3c40*/  ISETP.NE.AND P2, PT, RZ, UR43, PT ;  /* 0x0000002bff007c0c */ /* 0x000fe2000bf45270 */
[----:B------:R-:W-:-:S04]  /*3c50*/  UISETP.NE.AND UP0, UPT, UR55, 0x1, UPT ;  /* 0x000000013700788c */ /* 0x000fc8000bf05270 */
[----:B------:R-:W-:-:S04]  /*3c60*/  USEL UR45, URZ, 0x1, UP0 ;  /* 0x000000013f2d7887 */ /* 0x000fc80008000000 */
[----:B------:R-:W-:-:S04]  /*3c70*/  ULOP3.LUT UR45, UR57, UR45, URZ, 0x3c, !UPT ;  /* 0x0000002d392d7292 */ /* 0x000fc8000f8e3c3f */
[----:B------:R-:W-:Y:S08]  /*3c80*/  @P2 BRA `(.L_x_2601) ;  /* 0x0000000000382947 */ /* 0x000ff00003800000 */
[----:B------:R-:W-:Y:S05]  /*3c90*/  @!P0 BRA `(.L_x_2602) ;  /* 0x0000000000048947 */ /* 0x000fea0003800000 */
[----:B------:R-:W-:Y:S01]  /*3ca0*/  BPT.TRAP 0x1 ;  /* 0x000000040000795c */ /* 0x000fe20000300000 */
.L_x_2602:
        /* <DEDUP_REMOVED lines=9> */
.L_x_2603:
[----:B-1----:R-:W-:Y:S05]  /*3d40*/  @P1 BRA `(.L_x_2601) ;  /* 0x0000000000081947 */ /* 0x002fea0003800000 */
[----:B------:R-:W1:Y:S02]  /*3d50*/  SYNCS.PHASECHK.TRANS64.TRYWAIT P1, [UR6+0x28830], R0 ;  /* 0x02883000ff0075a7 */ /* 0x000e640008020146 */
[----:B-1----:R-:W-:Y:S05]  /*3d60*/  @!P1 BRA `(.L_x_2604) ;  /* 0x000000cc00949947 */ /* 0x002fea0003800000 */
.L_x_2601:
        /* <DEDUP_REMOVED lines=48> */
.L_x_2606:
[----:B------:R-:W-:Y:S01]  /*4070*/  ULEA UR6, UR55, UR41, 0x3 ;  /* 0x0000002937067291 */ /* 0x000fe2000f8e183f */
[----:B------:R-:W-:-:S05]  /*4080*/  IMAD.U32 R0, RZ, RZ, UR57 ;  /* 0x00000039ff007e24 */ /* 0x000fca000f8e00ff */
[----:B------:R-:W-:-:S04]  /*4090*/  SHF.L.U32 R0, R0, 0x1f, RZ ;  /* 0x0000001f00007819 */ /* 0x000fc800000006ff */
[----:B------:R0:W1:Y:S01]  /*40a0*/  SYNCS.PHASECHK.TRANS64.TRYWAIT P1, [UR6+0x28850], R0 ;  /* 0x02885000ff0075a7 */ /* 0x0000620008020146 */
[----:B------:R-:W-:Y:S05]  /*40b0*/  @!P0 BRA `(.L_x_2607) ;  /* 0x0000000000048947 */ /* 0x000fea0003800000 */
[----:B------:R-:W-:Y:S01]  /*40c0*/  BPT.TRAP 0x1 ;  /* 0x000000040000795c */ /* 0x000fe20000300000 */
.L_x_2607:
[----:B-1----:R-:W-:Y:S05]  /*40d0*/  @P1 BRA `(.L_x_2605) ;  /* 0x0000000000081947 */ /* 0x002fea0003800000 */
[----:B------:R-:W1:Y:S02]  /*40e0*/  SYNCS.PHASECHK.TRANS64.TRYWAIT P1, [UR6+0x28850], R0 ;  /* 0x02885000ff0075a7 */ /* 0x000e640008020146 */
[----:B-1----:R-:W-:Y:S05]  /*40f0*/  @!P1 BRA `(.L_x_2608) ;  /* 0x000000c800c89947 */ /* 0x002fea0003800000 */
.L_x_2605:
        /* <DEDUP_REMOVED lines=49> */
.L_x_2609:
[----:B------:R-:W-:Y:S01]  /*4410*/  UISETP.NE.AND UP0, UPT, UR51, URZ, UPT ;  /* 0x0000003f3300728c */ /* 0x000fe2000bf05270 */
[----:B------:R-:W-:-:S05]  /*4420*/  VIADD R11, R17, UR39 ;  /* 0x00000027110b7c36 */ /* 0x000fca0008000000 */
        /* <DEDUP_REMOVED lines=10> */
[----:B------:R-:W1:Y:S01]  /*44d0*/  SHFL.IDX PT, R11, R11, 0x1, 0x1c1f ;  /* 0x003c1f000b0b7f89 */ /* 0x000e6200000e0000 */
[----:B------:R-:W-:-:S02]  /*44e0*/  ULEA UR6, UR44, UR41, 0x3 ;  /* 0x000000292c067291 */ /* 0x000fc4000f8e183f */
[----:B------:R-:W-:Y:S02]  /*44f0*/  IMAD R0, R16, -0x2, R7 ;  /* 0xfffffffe10007824 */ /* 0x000fe400078e0207 */
[----:B------:R-:W-:Y:S01]  /*4500*/  IMAD.U32 R7, RZ, RZ, UR50 ;  /* 0x00000032ff077e24 */ /* 0x000fe2000f8e00ff */
[----:B------:R-:W-:-:S04]  /*4510*/  UIADD3 UR6, UR6, 0x28840, URZ ;  /* 0x0002884006067890 */ /* 0x000fc8000fffe03f */
[----:B------:R-:W-:Y:S01]  /*4520*/  IADD3 R12, -R7, UR48, R0 ;  /* 0x00000030070c7c10 */ /* 0x000fe2000fffe100 */
[----:B------:R-:W-:-:S04]  /*4530*/  UPRMT UR6, UR40, 0x654, UR6 ;  /* 0x0000065428067896 */ /* 0x000fc80008000006 */
[----:B0-----:R-:W-:-:S05]  /*4540*/  IMAD.IADD R5, R12, 0x1, R5 ;  /* 0x000000010c057824 */ /* 0x001fca00078e0205 */
[----:B------:R-:W-:Y:S01]  /*4550*/  SYNCS.ARRIVE.TRANS64.RED.A1T0 RZ, [UR6], RZ ;  /* 0x000000ffffff79a7 */ /* 0x000fe20008100406 */
[C---:B------:R-:W-:Y:S01]  /*4560*/  ISETP.GT.AND P1, PT, R5.reuse, RZ, PT ;  /* 0x000000ff0500720c */ /* 0x040fe20003f24270 */
[----:B-1----:R-:W-:Y:S01]  /*4570*/  IMAD.IADD R12, R12, 0x1, R11 ;  /* 0x000000010c0c7824 */ /* 0x002fe200078e020b */
        /* <DEDUP_REMOVED lines=94> */
[----:B------:R-:W-:-:S02]  /*4b60*/  ISETP.GT.AND P2, PT, R12, RZ, PT ;  /* 0x000000ff0c00720c */ /* 0x000fc40003f44270 */
[----:B------:R-:W-:Y:S02]  /*4b70*/  FMNMX.FTZ R14, R85, R0, !PT ;  /* 0x00000000550e7209 */ /* 0x000fe40007810000 */
[----:B------:R-:W0:Y:S01]  /*4b80*/  LDC R0, c[0x0][0x988] ;  /* 0x00026200ff007b82 */ /* 0x000e220000000800 */
[C---:B------:R-:W-:Y:S02]  /*4b90*/  ISETP.GT.AND P3, PT, R12.reuse, 0x1, PT ;  /* 0x000000010c00780c */ /* 0x040fe40003f64270 */
[----:B------:R-:W1:Y:S02]  /*4ba0*/  SHFL.BFLY PT, R5, R14, 0x2, 0x1f ;  /* 0x0c401f000e057f89 */ /* 0x000e6400000e0000 */
        /* <DEDUP_REMOVED lines=309> */
.L_x_2610:
        /* <DEDUP_REMOVED lines=110> */
.L_x_2600:
[----:B------:R-:W-:-:S13]  /*65e0*/  ISETP.LE.AND P1, PT, RZ, UR56, PT ;  /* 0x00000038ff007c0c */ /* 0x000fda000bf23270 */
[----:B------:R-:W-:Y:S05]  /*65f0*/  @!P1 BRA `(.L_x_2612) ;  /* 0x0000002000009947 */ /* 0x000fea0003800000 */
[----:B------:R-:W-:Y:S01]  /*6600*/  IMAD.MOV.U32 R8, RZ, RZ, R7 ;  /* 0x000000ffff087224 */ /* 0x000fe200078e0007 */
[----:B------:R-:W-:Y:S01]  /*6610*/  UMOV UR50, UR45 ;  /* 0x0000002d00327c82 */ /* 0x000fe20008000000 */
[----:B------:R-:W-:Y:S01]  /*6620*/  IMAD.MOV.U32 R6, RZ, RZ, R5 ;  /* 0x000000ffff067224 */ /* 0x000fe200078e0005 */
[----:B------:R-:W-:-:S06]  /*6630*/  UMOV UR48, UR44 ;  /* 0x0000002c00307c82 */ /* 0x000fcc0008000000 */
.L_x_2623:
        /* <DEDUP_REMOVED lines=9> */
.L_x_2614:
[----:B------:R-:W-:Y:S01]  /*66d0*/  ULEA UR6, UR44, UR41, 0x3 ;  /* 0x000000292c067291 */ /* 0x000fe2000f8e183f */
[----:B------:R-:W-:-:S05]  /*66e0*/  IMAD.U32 R0, RZ, RZ, UR45 ;  /* 0x0000002dff007e24 */ /* 0x000fca000f8e00ff */
[----:B------:R-:W-:-:S04]  /*66f0*/  SHF.L.U32 R0, R0, 0x1f, RZ ;  /* 0x0000001f00007819 */ /* 0x000fc800000006ff */
[----:B------:R0:W1:Y:S01]  /*6700*/  SYNCS.PHASECHK.TRANS64.TRYWAIT P1, [UR6+0x28830], R0 ;  /* 0x02883000ff0075a7 */ /* 0x0000620008020146 */
[----:B------:R-:W-:Y:S05]  /*6710*/  @!P0 BRA `(.L_x_2615) ;  /* 0x0000000000048947 */ /* 0x000fea0003800000 */
[----:B------:R-:W-:Y:S01]  /*6720*/  BPT.TRAP 0x1 ;  /* 0x000000040000795c */ /* 0x000fe20000300000 */
.L_x_2615:
[----:B-1----:R-:W-:Y:S05]  /*6730*/  @P1 BRA `(.L_x_2613) ;  /* 0x0000000000081947 */ /* 0x002fea0003800000 */
[----:B------:R-:W1:Y:S02]  /*6740*/  SYNCS.PHASECHK.TRANS64.TRYWAIT P1, [UR6+0x28830], R0 ;  /* 0x02883000ff0075a7 */ /* 0x000e640008020146 */
[----:B-1----:R-:W-:Y:S05]  /*6750*/  @!P1 BRA `(.L_x_2616) ;  /* 0x000000a400489947 */ /* 0x002fea0003800000 */
.L_x_2613:
        /* <DEDUP_REMOVED lines=45> */
.L_x_2618:
[----:B------:R-:W-:Y:S01]  /*6a30*/  ULEA UR6, UR48, UR41, 0x3 ;  /* 0x0000002930067291 */ /* 0x000fe2000f8e183f */
[----:B------:R-:W-:-:S05]  /*6a40*/  IMAD.U32 R0, RZ, RZ, UR50 ;  /* 0x00000032ff007e24 */ /* 0x000fca000f8e00ff */
[----:B------:R-:W-:-:S04]  /*6a50*/  SHF.L.U32 R0, R0, 0x1f, RZ ;  /* 0x0000001f00007819 */ /* 0x000fc800000006ff */
[----:B------:R0:W1:Y:S01]  /*6a60*/  SYNCS.PHASECHK.TRANS64.TRYWAIT P1, [UR6+0x28850], R0 ;  /* 0x02885000ff0075a7 */ /* 0x0000620008020146 */
[----:B------:R-:W-:Y:S05]  /*6a70*/  @!P0 BRA `(.L_x_2619) ;  /* 0x0000000000048947 */ /* 0x000fea0003800000 */
[----:B------:R-:W-:Y:S01]  /*6a80*/  BPT.TRAP 0x1 ;  /* 0x000000040000795c */ /* 0x000fe20000300000 */
.L_x_2619:
[----:B-1----:R-:W-:Y:S05]  /*6a90*/  @P1 BRA `(.L_x_2617) ;  /* 0x0000000000081947 */ /* 0x002fea0003800000 */
[----:B------:R-:W1:Y:S02]  /*6aa0*/  SYNCS.PHASECHK.TRANS64.TRYWAIT P1, [UR6+0x28850], R0 ;  /* 0x02885000ff0075a7 */ /* 0x000e640008020146 */
[----:B-1----:R-:W-:Y:S05]  /*6ab0*/  @!P1 BRA `(.L_x_2620) ;  /* 0x000000a000889947 */ /* 0x002fea0003800000 */
.L_x_2617:
        /* <DEDUP_REMOVED lines=49> */
.L_x_2621:
        /* <DEDUP_REMOVED lines=279> */
.L_x_2622:
        /* <DEDUP_REMOVED lines=105> */
[----:B------:R-:W-:Y:S01]  /*85d0*/  IMAD.MOV.U32 R8, RZ, RZ, R7 ;  /* 0x000000ffff087224 */ /* 0x000fe200078e0007 */
[----:B------:R-:W-:Y:S01]  /*85e0*/  MOV R6, R5 ;  /* 0x0000000500067202 */ /* 0x000fe20000000f00 */
[----:B------:R-:W-:Y:S06]  /*85f0*/  @P1 BRA `(.L_x_2623) ;  /* 0xffffffe000101947 */ /* 0x000fec000383ffff */
.L_x_2612:
[----:B------:R-:W-:Y:S06]  /*8600*/  BAR.ARV 0x8, 0x180 ;  /* 0x0206000000007b1d */ /* 0x000fec0000002000 */
[----:B------:R-:W-:Y:S05]  /*8610*/  @!P0 BRA `(.L_x_2624) ;  /* 0x0000000000048947 */ /* 0x000fea0003800000 */
[----:B------:R-:W-:Y:S01]  /*8620*/  BPT.TRAP 0x1 ;  /* 0x000000040000795c */ /* 0x000fe20000300000 */
.L_x_2624:
[----:B------:R-:W-:Y:S01]  /*8630*/  ULEA UR5, UR44, UR41, 0x3 ;  /* 0x000000292c057291 */ /* 0x000fe2000f8e183f */
[----:B------:R-:W-:-:S05]  /*8640*/  IMAD.U32 R6, RZ, RZ, UR45 ;  /* 0x0000002dff067e24 */ /* 0x000fca000f8e00ff */
[----:B------:R-:W-:-:S04]  /*8650*/  SHF.L.U32 R6, R6, 0x1f, RZ ;  /* 0x0000001f06067819 */ /* 0x000fc800000006ff */
[----:B------:R0:W1:Y:S01]  /*8660*/  SYNCS.PHASECHK.TRANS64.TRYWAIT P1, [UR5+0x28850], R6 ;  /* 0x02885006ff0075a7 */ /* 0x0000620008020145 */
[----:B------:R-:W-:Y:S05]  /*8670*/  @!P0 BRA `(.L_x_2625) ;  /* 0x0000000000048947 */ /* 0x000fea0003800000 */
[----:B------:R-:W-:Y:S01]  /*8680*/  BPT.TRAP 0x1 ;  /* 0x000000040000795c */ /* 0x000fe20000300000 */
.L_x_2625:
[----:B-1----:R-:W-:Y:S05]  /*8690*/  @P1 BRA `(.L_x_2626) ;  /* 0x0000000000081947 */ /* 0x002fea0003800000 */
[----:B------:R-:W1:Y:S02]  /*86a0*/  SYNCS.PHASECHK.TRANS64.TRYWAIT P1, [UR5+0x28850], R6 ;  /* 0x02885006ff0075a7 */ /* 0x000e640008020145 */
[----:B-1----:R-:W-:Y:S05]  /*86b0*/  @!P1 BRA `(.L_x_2627) ;  /* 0x0000008400a09947 */ /* 0x002fea0003800000 */
.L_x_2626:
        /* <DEDUP_REMOVED lines=72> */
.L_x_2628:
        /* <DEDUP_REMOVED lines=74> */
.L_x_2592:
        /* <DEDUP_REMOVED lines=22> */
[----:B------:R-:W-:Y:S01]  /*9140*/  UIADD3 UR4, UP1, UR10, UR8, URZ ;  /* 0x000000080a047290 */ /* 0x000fe2000ff3e03f */
[----:B------:R-:W-:Y:S01]  /*9150*/  F2FP.F16.F32.PACK_AB R131, R135, R134 ;  /* 0x000000868783723e */ /* 0x000fe200000000ff */
[----:B------:R-:W1:Y:S01]  /*9160*/  LDC R51, c[0x0][0xbe8] ;  /* 0x0002fa00ff337b82 */ /* 0x000e620000000800 */
[----:B------:R-:W-:Y:S01]  /*9170*/  F2FP.F16.F32.PACK_AB R137, R139, R138 ;  /* 0x0000008a8b89723e */ /* 0x000fe200000000ff */
[----:B------:R-:W-:Y:S01]  /*9180*/  UIADD3.X UR7, UR11, UR9, URZ, UP1, !UPT ;  /* 0x000000090b077290 */ /* 0x000fe20008ffe43f */
[----:B------:R-:W-:-:S02]  /*9190*/  F2FP.F16.F32.PACK_AB R144, R145, R144 ;  /* 0x000000909190723e */ /* 0x000fc400000000ff */
[----:B------:R-:W-:Y:S01]  /*91a0*/  F2FP.F16.F32.PACK_AB R138, R141, R140 ;  /* 0x0000008c8d8a723e */ /* 0x000fe200000000ff */
[----:B------:R-:W-:Y:S01]  /*91b0*/  ULDC.64 UR8, c[0x0][0xc08] ;  /* 0x0003020000087ab9 */ /* 0x000fe20000000a00 */
[----:B------:R-:W-:Y:S02]  /*91c0*/  F2FP.F16.F32.PACK_AB R139, R143, R142 ;  /* 0x0000008e8f8b723e */ /* 0x000fe400000000ff */
[----:B------:R-:W-:Y:S02]  /*91d0*/  F2FP.F16.F32.PACK_AB R145, R147, R146 ;  /* 0x000000929391723e */ /* 0x000fe400000000ff */
[----:B------:R-:W-:Y:S02]  /*91e0*/  F2FP.F16.F32.PACK_AB R146, R149, R148 ;  /* 0x000000949592723e */ /* 0x000fe400000000ff */
[----:B------:R-:W-:Y:S02]  /*91f0*/  F2FP.F16.F32.PACK_AB R147, R151, R150 ;  /* 0x000000969793723e */ /* 0x000fe400000000ff */
[----:B------:R-:W-:-:S02]  /*9200*/  MOV R24, R0 ;  /* 0x0000000000187202 */ /* 0x000fc40000000f00 */
[----:B0-----:R-:W-:-:S03]  /*9210*/  MOV R25, R5 ;  /* 0x0000000500197202 */ /* 0x001fc60000000f00 */
[----:B------:R-:W-:-:S03]  /*9220*/  IMAD.WIDE R4, R187, 0x2, R24 ;  /* 0x00000002bb047825 */ /* 0x000fc600078e0218 */
[C---:B------:R-:W-:Y:S02]  /*9230*/  IADD3 R33, P6, R4.reuse, 0x20, RZ ;  /* 0x0000002004217810 */ /* 0x040fe40007fde0ff */
[C---:B------:R-:W-:Y:S02]  /*9240*/  IADD3 R35, P5, R4.reuse, 0x40, RZ ;  /* 0x0000004004237810 */ /* 0x040fe40007fbe0ff */
[----:B------:R-:W-:Y:S01]  /*9250*/  IADD3 R37, P4, R4, 0x60, RZ ;  /* 0x0000006004257810 */ /* 0x000fe20007f9e0ff */
[--C-:B------:R-:W-:Y:S01]  /*9260*/  IMAD.X R31, RZ, RZ, R5.reuse, P6 ;  /* 0x000000ffff1f7224 */ /* 0x100fe200030e0605 */
[----:B------:R-:W-:Y:S01]  /*9270*/  LOP3.LUT R8, R33, 0x380, RZ, 0xc0, !PT ;  /* 0x0000038021087812 */ /* 0x000fe200078ec0ff */
[--C-:B------:R-:W-:Y:S01]  /*9280*/  IMAD.X R29, RZ, RZ, R5.reuse, P5 ;  /* 0x000000ffff1d7224 */ /* 0x100fe200028e0605 */
[----:B------:R-:W-:Y:S01]  /*9290*/  LOP3.LUT R10, R35, 0x380, RZ, 0xc0, !PT ;  /* 0x00000380230a7812 */ /* 0x000fe200078ec0ff */
[----:B------:R-:W-:Y:S01]  /*92a0*/  IMAD.X R27, RZ, RZ, R5, P4 ;  /* 0x000000ffff1b7224 */ /* 0x000fe200020e0605 */
[----:B------:R-:W-:-:S02]  /*92b0*/  LOP3.LUT R12, R37, 0x380, RZ, 0xc0, !PT ;  /* 0x00000380250c7812 */ /* 0x000fc400078ec0ff */
[----:B------:R-:W-:Y:S02]  /*92c0*/  SHF.R.U64 R8, R8, 0x3, RZ ;  /* 0x0000000308087819 */ /* 0x000fe400000012ff */
[C---:B------:R-:W-:Y:S02]  /*92d0*/  LOP3.LUT R9, R4.reuse, 0x380, RZ, 0xc0, !PT ;  /* 0x0000038004097812 */ /* 0x040fe400078ec0ff */
[----:B------:R-:W-:Y:S02]  /*92e0*/  IADD3 R41, P2, R4, 0x4020, RZ ;  /* 0x0000402004297810 */ /* 0x000fe40007f5e0ff */
[----:B------:R-:W-:Y:S02]  /*92f0*/  SHF.R.U64 R10, R10, 0x3, RZ ;  /* 0x000000030a0a7819 */ /* 0x000fe400000012ff */
[----:B------:R-:W-:Y:S01]  /*9300*/  SHF.R.U64 R12, R12, 0x3, RZ ;  /* 0x000000030c0c7819 */ /* 0x000fe200000012ff */
[----:B------:R-:W-:Y:S01]  /*9310*/  IMAD.X R13, RZ, RZ, R5, P2 ;  /* 0x000000ffff0d7224 */ /* 0x000fe200010e0605 */
[----:B------:R-:W-:-:S02]  /*9320*/  IADD3 R43, P1, R4, 0x4040, RZ ;  /* 0x00004040042b7810 */ /* 0x000fc40007f3e0ff */
[C---:B------:R-:W-:Y:S01]  /*9330*/  IADD3 R32, P0, R4.reuse, 0x4060, RZ ;  /* 0x0000406004207810 */ /* 0x040fe20007f1e0ff */
[----:B------:R-:W-:Y:S01]  /*9340*/  BAR.SYNC.DEFER_BLOCKING 0x1, 0x100 ;  /* 0x0044000000007b1d */ /* 0x000fe20000010000 */
[----:B------:R-:W-:Y:S01]  /*9350*/  IADD3 R39, P3, R4, 0x4000, RZ ;  /* 0x0000400004277810 */ /* 0x000fe20007f7e0ff */
[--C-:B------:R-:W-:Y:S01]  /*9360*/  IMAD.X R11, RZ, RZ, R5.reuse, P1 ;  /* 0x000000ffff0b7224 */ /* 0x100fe200008e0605 */
[----:B------:R-:W-:Y:S02]  /*9370*/  LOP3.LUT R30, R8, R33, RZ, 0x3c, !PT ;  /* 0x00000021081e7212 */ /* 0x000fe400078e3cff */
[----:B------:R-:W-:Y:S01]  /*9380*/  SHF.R.U64 R9, R9, 0x3, RZ ;  /* 0x0000000309097819 */ /* 0x000fe200000012ff */
[----:B------:R-:W-:Y:S01]  /*9390*/  IMAD.X R15, RZ, RZ, R5, P3 ;  /* 0x000000ffff0f7224 */ /* 0x000fe200018e0605 */
[----:B------:R-:W-:Y:S02]  /*93a0*/  LOP3.LUT R28, R10, R35, RZ, 0x3c, !PT ;  /* 0x000000230a1c7212 */ /* 0x000fe400078e3cff */
[----:B------:R-:W-:-:S02]  /*93b0*/  LOP3.LUT R26, R12, R37, RZ, 0x3c, !PT ;  /* 0x000000250c1a7212 */ /* 0x000fc400078e3cff */
[----:B------:R-:W-:Y:S02]  /*93c0*/  LOP3.LUT R8, R41, 0x380, RZ, 0xc0, !PT ;  /* 0x0000038029087812 */ /* 0x000fe400078ec0ff */
[----:B------:R-:W-:Y:S02]  /*93d0*/  LOP3.LUT R10, R43, 0x380, RZ, 0xc0, !PT ;  /* 0x000003802b0a7812 */ /* 0x000fe400078ec0ff */
[----:B------:R-:W-:Y:S02]  /*93e0*/  LOP3.LUT R12, R32, 0x380, RZ, 0xc0, !PT ;  /* 0x00000380200c7812 */ /* 0x000fe400078ec0ff */
[----:B------:R-:W-:Y:S02]  /*93f0*/  LOP3.LUT R14, R39, 0x380, RZ, 0xc0, !PT ;  /* 0x00000380270e7812 */ /* 0x000fe400078ec0ff */
[----:B------:R-:W-:Y:S01]  /*9400*/  LOP3.LUT R4, R9, R4, RZ, 0x3c, !PT ;  /* 0x0000000409047212 */ /* 0x000fe200078e3cff */
[----:B------:R-:W-:Y:S01]  /*9410*/  IMAD.X R9, RZ, RZ, R5, P0 ;  /* 0x000000ffff097224 */ /* 0x000fe200000e0605 */
[----:B------:R-:W-:-:S02]  /*9420*/  SHF.R.U64 R8, R8, 0x3, RZ ;  /* 0x0000000308087819 */ /* 0x000fc400000012ff */
[----:B------:R-:W-:Y:S02]  /*9430*/  SHF.R.U64 R10, R10, 0x3, RZ ;  /* 0x000000030a0a7819 */ /* 0x000fe400000012ff */
[----:B------:R-:W-:Y:S02]  /*9440*/  SHF.R.U64 R21, R12, 0x3, RZ ;  /* 0x000000030c157819 */ /* 0x000fe400000012ff */
[----:B------:R-:W-:Y:S02]  /*9450*/  SHF.R.U64 R14, R14, 0x3, RZ ;  /* 0x000000030e0e7819 */ /* 0x000fe400000012ff */
[----:B------:R-:W-:Y:S02]  /*9460*/  MOV R36, R4 ;  /* 0x0000000400247202 */ /* 0x000fe40000000f00 */
[----:B------:R-:W-:Y:S02]  /*9470*/  LOP3.LUT R12, R8, R41, RZ, 0x3c, !PT ;  /* 0x00000029080c7212 */ /* 0x000fe400078e3cff */
[----:B------:R-:W-:-:S02]  /*9480*/  F2FP.F16.F32.PACK_AB R4, R89, R88 ;  /* 0x000000585904723e */ /* 0x000fc400000000ff */
[----:B------:R-:W-:Y:S02]  /*9490*/  F2FP.F16.F32.PACK_AB R5, R91, R90 ;  /* 0x0000005a5b05723e */ /* 0x000fe400000000ff */
[----:B------:R-:W-:Y:S02]  /*94a0*/  LOP3.LUT R10, R10, R43, RZ, 0x3c, !PT ;  /* 0x0000002b0a0a7212 */ /* 0x000fe400078e3cff */
[----:B------:R-:W-:Y:S01]  /*94b0*/  LOP3.LUT R8, R21, R32, RZ, 0x3c, !PT ;  /* 0x0000002015087212 */ /* 0x000fe200078e3cff */
[----:B------:R0:W-:Y:S01]  /*94c0*/  STSM.16.M88.4 [R36], R4 ;  /* 0x0000000424007844 */ /* 0x0001e20000000200 */
[----:B------:R-:W-:Y:S02]  /*94d0*/  LOP3.LUT R14, R14, R39, RZ, 0x3c, !PT ;  /* 0x000000270e0e7212 */ /* 0x000fe400078e3cff */
[----:B------:R-:W-:Y:S02]  /*94e0*/  MOV R33, R26 ;  /* 0x0000001a00217202 */ /* 0x000fe40000000f00 */
[----:B------:R-:W-:-:S02]  /*94f0*/  MOV R26, R10 ;  /* 0x0000000a001a7202 */ /* 0x000fc40000000f00 */
[----:B------:R-:W-:Y:S02]  /*9500*/  MOV R21, R8 ;  /* 0x0000000800157202 */ /* 0x000fe40000000f00 */
[----:B------:R-:W-:Y:S02]  /*9510*/  MOV R35, R30 ;  /* 0x0000001e00237202 */ /* 0x000fe40000000f00 */
[----:B------:R-:W-:Y:S02]  /*9520*/  F2FP.F16.F32.PACK_AB R8, R97, R96 ;  /* 0x000000606108723e */ /* 0x000fe400000000ff */
[----:B------:R-:W-:Y:S02]  /*9530*/  F2FP.F16.F32.PACK_AB R9, R99, R98 ;  /* 0x000000626309723e */ /* 0x000fe400000000ff */
[----:B------:R-:W-:Y:S02]  /*9540*/  F2FP.F16.F32.PACK_AB R10, R101, R100 ;  /* 0x00000064650a723e */ /* 0x000fe400000000ff */
[----:B------:R-:W-:-:S02]  /*9550*/  F2FP.F16.F32.PACK_AB R11, R103, R102 ;  /* 0x00000066670b723e */ /* 0x000fc400000000ff */
[----:B------:R-:W-:Y:S02]  /*9560*/  MOV R34, R28 ;  /* 0x0000001c00227202 */ /* 0x000fe40000000f00 */
[----:B------:R-:W-:Y:S01]  /*9570*/  MOV R32, R14 ;  /* 0x0000000e00207202 */ /* 0x000fe20000000f00 */
[----:B------:R-:W-:Y:S01]  /*9580*/  STSM.16.M88.4 [R35], R8 ;  /* 0x0000000823007844 */ /* 0x000fe20000000200 */
[----:B------:R-:W-:Y:S02]  /*9590*/  MOV R27, R12 ;  /* 0x0000000c001b7202 */ /* 0x000fe40000000f00 */
[----:B0-----:R-:W-:Y:S02]  /*95a0*/  F2FP.F16.F32.PACK_AB R4, R105, R104 ;  /* 0x000000686904723e */ /* 0x001fe400000000ff */
[----:B------:R-:W-:Y:S02]  /*95b0*/  F2FP.F16.F32.PACK_AB R5, R107, R106 ;  /* 0x0000006a6b05723e */ /* 0x000fe400000000ff */
[----:B------:R-:W-:-:S02]  /*95c0*/  F2FP.F16.F32.PACK_AB R6, R109, R108 ;  /* 0x0000006c6d06723e */ /* 0x000fc400000000ff */
[----:B------:R-:W-:Y:S02]  /*95d0*/  F2FP.F16.F32.PACK_AB R7, R111, R110 ;  /* 0x0000006e6f07723e */ /* 0x000fe400000000ff */
[----:B------:R-:W-:Y:S02]  /*95e0*/  F2FP.F16.F32.PACK_AB R12, R113, R112 ;  /* 0x00000070710c723e */ /* 0x000fe400000000ff */
[----:B------:R-:W-:Y:S01]  /*95f0*/  F2FP.F16.F32.PACK_AB R13, R115, R114 ;  /* 0x00000072730d723e */ /* 0x000fe200000000ff */
[----:B------:R0:W-:Y:S01]  /*9600*/  STSM.16.M88.4 [R34], R4 ;  /* 0x0000000422007844 */ /* 0x0001e20000000200 */
[----:B------:R-:W-:Y:S02]  /*9610*/  F2FP.F16.F32.PACK_AB R14, R117, R116 ;  /* 0x00000074750e723e */ /* 0x000fe400000000ff */
[----:B------:R-:W-:Y:S02]  /*9620*/  F2FP.F16.F32.PACK_AB R15, R119, R118 ;  /* 0x00000076770f723e */ /* 0x000fe400000000ff */
[----:B------:R-:W-:-:S02]  /*9630*/  F2FP.F16.F32.PACK_AB R28, R121, R120 ;  /* 0x00000078791c723e */ /* 0x000fc400000000ff */
[----:B------:R-:W-:Y:S01]  /*9640*/  F2FP.F16.F32.PACK_AB R29, R123, R122 ;  /* 0x0000007a7b1d723e */ /* 0x000fe200000000ff */
[----:B------:R2:W-:Y:S01]  /*9650*/  STSM.16.M88.4 [R33], R12 ;  /* 0x0000000c21007844 */ /* 0x0005e20000000200 */
[----:B------:R-:W-:Y:S02]  /*9660*/  F2FP.F16.F32.PACK_AB R30, R125, R124 ;  /* 0x0000007c7d1e723e */ /* 0x000fe400000000ff */
[----:B------:R-:W-:Y:S02]  /*9670*/  F2FP.F16.F32.PACK_AB R31, R127, R126 ;  /* 0x0000007e7f1f723e */ /* 0x000fe400000000ff */
[----:B------:R-:W-:-:S03]  /*9680*/  PLOP3.LUT P0, PT, PT, PT, UP0, 0x80, 0x0 ;  /* 0x000000000000781c */ /* 0x000fc60003f0f008 */
[----:B------:R2:W-:Y:S01]  /*9690*/  STSM.16.M88.4 [R32], R28 ;  /* 0x0000001c20007844 */ /* 0x0005e20000000200 */
[----:B0-----:R-:W-:Y:S02]  /*96a0*/  IMAD.U32 R4, RZ, RZ, UR4 ;  /* 0x00000004ff047e24 */ /* 0x001fe4000f8e00ff */
[----:B------:R-:W-:Y:S01]  /*96b0*/  IMAD.U32 R5, RZ, RZ, UR7 ;  /* 0x00000007ff057e24 */ /* 0x000fe2000f8e00ff */
[----:B------:R2:W-:Y:S04]  /*96c0*/  STSM.16.M88.4 [R27], R128 ;  /* 0x000000801b007844 */ /* 0x0005e80000000200 */
[----:B------:R2:W-:Y:S04]  /*96d0*/  STSM.16.M88.4 [R26], R136 ;  /* 0x000000881a007844 */ /* 0x0005e80000000200 */
[----:B------:R2:W-:Y:S01]  /*96e0*/  STSM.16.M88.4 [R21], R144 ;  /* 0x0000009015007844 */ /* 0x0005e20000000200 */
[----:B------:R-:W-:Y:S06]  /*96f0*/  BAR.SYNC.DEFER_BLOCKING 0x1, 0x100 ;  /* 0x0044000000007b1d */ /* 0x000fec0000010000 */
[----:B------:R-:W3:Y:S01]  /*9700*/  @P0 LDG.E R6, desc[UR52][R4.64] ;  /* 0x0000003404060981 */ /* 0x000ee2000c1e1900 */
[----:B------:R-:W-:Y:S01]  /*9710*/  UISETP.NE.U32.AND UP1, UPT, UR8, URZ, UPT ;  /* 0x0000003f0800728c */ /* 0x000fe2000bf25070 */
[----:B-1----:R-:W-:Y:S01]  /*9720*/  ISETP.NE.AND P1, PT, R51, 0x1, PT ;  /* 0x000000013300780c */ /* 0x002fe20003f25270 */
[----:B------:R-:W-:Y:S01]  /*9730*/  ULDC UR7, c[0x0][0xa88] ;  /* 0x0002a20000077ab9 */ /* 0x000fe20000000800 */
[----:B------:R-:W-:Y:S01]  /*9740*/  UMOV UR4, URZ ;  /* 0x0000003f00047c82 */ /* 0x000fe20008000000 */
[----:B------:R-:W-:-:S06]  /*9750*/  UISETP.NE.AND.EX UP1, UPT, UR9, URZ, UPT, UP1 ;  /* 0x0000003f0900728c */ /* 0x000fcc000bf25310 */
[----:B------:R-:W-:-:S04]  /*9760*/  PLOP3.LUT P2, PT, PT, PT, UP1, 0x80, 0x0 ;  /* 0x000000000000781c */ /* 0x000fc80003f4f018 */
[----:B------:R-:W0:Y:S01]  /*9770*/  @P1 LDC R7, c[0x0][0xbec] ;  /* 0x0002fb00ff071b82 */ /* 0x000e220000000800 */
[----:B------:R-:W-:-:S04]  /*9780*/  @UP1 UIADD3 UR8, UP2, UR10, UR8, URZ ;  /* 0x000000080a081290 */ /* 0x000fc8000ff5e03f */
[----:B------:R-:W-:Y:S02]  /*9790*/  @UP1 UIADD3.X UR9, UR11, UR9, URZ, UP2, !UPT ;  /* 0x000000090b091290 */ /* 0x000fe400097fe43f */
[----:B------:R-:W-:Y:S01]  /*97a0*/  IMAD.U32 R10, RZ, RZ, UR8 ;  /* 0x00000008ff0a7e24 */ /* 0x000fe2000f8e00ff */
[----:B------:R-:W1:Y:S03]  /*97b0*/  @P1 LDC R8, c[0x0][0xbf0] ;  /* 0x0002fc00ff081b82 */ /* 0x000e660000000800 */
[----:B------:R-:W-:Y:S01]  /*97c0*/  IMAD.U32 R11, RZ, RZ, UR9 ;  /* 0x00000009ff0b7e24 */ /* 0x000fe2000f8e00ff */
        /* <DEDUP_REMOVED lines=8> */
.L_x_2631:
[----:B------:R-:W-:Y:S01]  /*9850*/  USHF.R.S32.HI UR14, URZ, 0x1f, UR38 ;  /* 0x0000001f3f0e7899 */ /* 0x000fe20008011426 */
[----:B--2---:R-:W-:Y:S01]  /*9860*/  VIADD R10, R17, UR39 ;  /* 0x00000027110a7c36 */ /* 0x004fe20008000000 */
[----:B------:R-:W-:Y:S01]  /*9870*/  ULDC.64 UR12, c[0x0][0xb90] ;  /* 0x0002e400000c7ab9 */ /* 0x000fe20000000a00 */
[----:B------:R-:W-:Y:S01]  /*9880*/  USHF.R.S32.HI UR11, URZ, 0x1f, UR4 ;  /* 0x0000001f3f0b7899 */ /* 0x000fe20008011404 */
[----:B------:R-:W-:Y:S01]  /*9890*/  VIADD R21, R186, UR39 ;  /* 0x00000027ba157c36 */ /* 0x000fe20008000000 */
        /* <DEDUP_REMOVED lines=12> */
[----:B------:R-:W-:Y:S01]  /*9960*/  IMAD.MOV R8, RZ, RZ, -R4 ;  /* 0x000000ffff087224 */ /* 0x000fe200078e0a04 */
[----:B------:R-:W-:Y:S01]  /*9970*/  UIMAD UR7, UR37, UR12, URZ ;  /* 0x0000000c250772a4 */ /* 0x000fe2000f8e023f */
[----:B------:R-:W-:Y:S01]  /*9980*/  IMAD.WIDE R24, R5, 0x2, R24 ;  /* 0x0000000205187825 */ /* 0x000fe200078e0218 */
[----:B------:R-:W-:Y:S01]  /*9990*/  UIMAD.WIDE.U32 UR8, UR36, UR12, UR8 ;  /* 0x0000000c240872a5 */ /* 0x000fe2000f8e0008 */
[----:B------:R-:W-:Y:S01]  /*99a0*/  SHF.R.S32.HI R5, RZ, 0x1f, R4 ;  /* 0x0000001fff057819 */ /* 0x000fe20000011404 */
[----:B------:R-:W-:Y:S01]  /*99b0*/  UIMAD UR7, UR36, UR13, UR7 ;  /* 0x0000000d240772a4 */ /* 0x000fe2000f8e0207 */
[----:B------:R-:W-:Y:S01]  /*99c0*/  IMAD R7, R51, R8, R10 ;  /* 0x0000000833077224 */ /* 0x000fe200078e020a */
[----:B------:R-:W-:Y:S01]  /*99d0*/  IADD3 R11, P3, R24, 0x2000, RZ ;  /* 0x00002000180b7810 */ /* 0x000fe20007f7e0ff */
[----:B-----5:R-:W-:Y:S01]  /*99e0*/  IMAD R50, R6, R51, RZ ;  /* 0x0000003306327224 */ /* 0x020fe200078e02ff */
[----:B------:R-:W-:Y:S01]  /*99f0*/  IADD3 R4, P2, R4, UR8, RZ ;  /* 0x0000000804047c10 */ /* 0x000fe2000ff5e0ff */
[----:B------:R-:W-:Y:S01]  /*9a00*/  ULDC.64 UR12, c[0x0][0xaa0] ;  /* 0x0002a800000c7ab9 */ /* 0x000fe20000000a00 */
[----:B------:R-:W-:-:S02]  /*9a10*/  MOV R10, UR7 ;  /* 0x00000007000a7c02 */ /* 0x000fc40008000f00 */
[----:B------:R-:W-:Y:S02]  /*9a20*/  SHF.R.S32.HI R8, RZ, 0x1f, R7 ;  /* 0x0000001fff087819 */ /* 0x000fe40000011407 */
[----:B------:R-:W-:Y:S01]  /*9a30*/  IADD3.X R5, R5, UR9, R10, P2, !PT ;  /* 0x0000000905057c10 */ /* 0x000fe200097fe40a */
[----:B------:R-:W-:Y:S01]  /*9a40*/  ULDC.64 UR8, c[0x0][0xb88] ;  /* 0x0002e20000087ab9 */ /* 0x000fe20000000a00 */
[----:B------:R-:W-:Y:S01]  /*9a50*/  LOP3.LUT R9, R11, 0x380, RZ, 0xc0, !PT ;  /* 0x000003800b097812 */ /* 0x000fe200078ec0ff */
[----:B------:R-:W-:Y:S01]  /*9a60*/  IMAD R10, R8, UR8, RZ ;  /* 0x00000008080a7c24 */ /* 0x000fe2000f8e02ff */
[C---:B------:R-:W-:Y:S01]  /*9a70*/  IADD3 R13, P0, R24.reuse, 0x1000, RZ ;  /* 0x00001000180d7810 */ /* 0x040fe20007f1e0ff */
[----:B------:R-:W-:Y:S01]  /*9a80*/  IMAD.WIDE.U32 R4, R7, UR8, R4 ;  /* 0x0000000807047c25 */ /* 0x000fe2000f8e0004 */
[----:B------:R-:W-:Y:S02]  /*9a90*/  SHF.R.U64 R8, R9, 0x3, RZ ;  /* 0x0000000309087819 */ /* 0x000fe400000012ff */
[----:B------:R-:W-:Y:S01]  /*9aa0*/  LOP3.LUT R12, R13, 0x380, RZ, 0xc0, !PT ;  /* 0x000003800d0c7812 */ /* 0x000fe200078ec0ff */
[----:B------:R-:W-:Y:S01]  /*9ab0*/  IMAD R9, R7, UR9, R10 ;  /* 0x0000000907097c24 */ /* 0x000fe2000f8e020a */
[----:B------:R-:W-:Y:S01]  /*9ac0*/  ULDC.64 UR8, c[0x0][0xb50] ;  /* 0x0002d40000087ab9 */ /* 0x000fe20000000a00 */
[----:B------:R-:W-:-:S02]  /*9ad0*/  IADD3 R7, P2, R24, 0x3000, RZ ;  /* 0x0000300018077810 */ /* 0x000fc40007f5e0ff */
[----:B------:R-:W-:Y:S01]  /*9ae0*/  IMAD.IADD R9, R5, 0x1, R9 ;  /* 0x0000000105097824 */ /* 0x000fe200078e0209 */
[----:B------:R-:W-:Y:S02]  /*9af0*/  LEA R10, P4, R4, UR8, 0x2 ;  /* 0x00000008040a7c11 */ /* 0x000fe4000f8810ff */
[----:B------:R-:W-:Y:S02]  /*9b00*/  SHF.R.U64 R12, R12, 0x3, RZ ;  /* 0x000000030c0c7819 */ /* 0x000fe400000012ff */
[----:B------:R-:W-:Y:S01]  /*9b10*/  LEA.HI.X R14, R4, UR9, R9, 0x2, P4 ;  /* 0x00000009040e7c11 */ /* 0x000fe2000a0f1409 */
[----:B------:R-:W-:Y:S01]  /*9b20*/  SHFL.IDX PT, R44, R10, RZ, 0x1c1f ;  /* 0x001c1fff0a2c7589 */ /* 0x000fe200000e0000 */
[----:B------:R-:W-:Y:S01]  /*9b30*/  LOP3.LUT R12, R12, R13, RZ, 0x3c, !PT ;  /* 0x0000000d0c0c7212 */ /* 0x000fe200078e3cff */
[--C-:B------:R-:W-:Y:S01]  /*9b40*/  IMAD.X R13, RZ, RZ, R25.reuse, P0 ;  /* 0x000000ffff0d7224 */ /* 0x100fe200000e0619 */
[----:B------:R-:W-:Y:S01]  /*9b50*/  LOP3.LUT R5, R7, 0x380, RZ, 0xc0, !PT ;  /* 0x0000038007057812 */ /* 0x000fe200078ec0ff */
[----:B------:R-:W0:Y:S01]  /*9b60*/  SHFL.IDX PT, R45, R14, RZ, 0x1c1f ;  /* 0x001c1fff0e2d7589 */ /* 0x000e2200000e0000 */
[----:B------:R-:W-:Y:S01]  /*9b70*/  LOP3.LUT P0, RZ, R184, 0x3, RZ, 0xc0, !PT ;  /* 0x00000003b8ff7812 */ /* 0x000fe2000780c0ff */
[----:B------:R-:W-:Y:S01]  /*9b80*/  UIMAD UR7, UR11, UR12, URZ ;  /* 0x0000000c0b0772a4 */ /* 0x000fe2000f8e023f */
[----:B------:R-:W-:Y:S01]  /*9b90*/  SHF.R.U64 R4, R5, 0x3, RZ ;  /* 0x0000000305047819 */ /* 0x000fe200000012ff */
[--C-:B------:R-:W-:Y:S01]  /*9ba0*/  IMAD.X R5, RZ, RZ, R25.reuse, P2 ;  /* 0x000000ffff057224 */ /* 0x100fe200010e0619 */
[CC--:B------:R-:W-:Y:S01]  /*9bb0*/  ISETP.GE.OR P2, PT, R21.reuse, R50.reuse, P0 ;  /* 0x000000321500720c */ /* 0x0c0fe20000746670 */
[----:B------:R-:W-:Y:S01]  /*9bc0*/  SHFL.IDX PT, R48, R10, 0x1, 0x1c1f ;  /* 0x003c1f000a307f89 */ /* 0x000fe200000e0000 */
[----:B------:R-:W-:Y:S01]  /*9bd0*/  LOP3.LUT R4, R4, R7, RZ, 0x3c, !PT ;  /* 0x0000000704047212 */ /* 0x000fe200078e3cff */
[----:B------:R-:W-:Y:S01]  /*9be0*/  VIADD R7, R21, 0x8 ;  /* 0x0000000815077836 */ /* 0x000fe20000000000 */
[----:B------:R-:W-:Y:S01]  /*9bf0*/  UIMAD.WIDE.U32 UR8, UR4, UR12, URZ ;  /* 0x0000000c040872a5 */ /* 0x000fe2000f8e003f */
[----:B------:R-:W1:Y:S01]  /*9c00*/  SHFL.IDX PT, R49, R14, 0x1, 0x1c1f ;  /* 0x003c1f000e317f89 */ /* 0x000e6200000e0000 */
[----:B------:R-:W2:Y:S01]  /*9c10*/  @P1 LDC R21, c[0x0][0xbf0] ;  /* 0x0002fc00ff151b82 */ /* 0x000ea20000000800 */
[----:B------:R-:W-:Y:S01]  /*9c20*/  ULDC.64 UR10, c[0x0][0xae8] ;  /* 0x0002ba00000a7ab9 */ /* 0x000fe20000000a00 */
[----:B------:R-:W-:Y:S01]  /*9c30*/  ISETP.GE.OR P0, PT, R7, R50, P0 ;  /* 0x000000320700720c */ /* 0x000fe20000706670 */
[----:B------:R-:W-:Y:S01]  /*9c40*/  IMAD.X R9, RZ, RZ, R25, P3 ;  /* 0x000000ffff097224 */ /* 0x000fe200018e0619 */
[----:B------:R-:W-:Y:S01]  /*9c50*/  LOP3.LUT R8, R8, R11, RZ, 0x3c, !PT ;  /* 0x0000000b08087212 */ /* 0x000fe200078e3cff */
[----:B------:R-:W-:Y:S01]  /*9c60*/  UIMAD UR7, UR4, UR13, UR7 ;  /* 0x0000000d040772a4 */ /* 0x000fe2000f8e0207 */
[----:B------:R-:W-:-:S02]  /*9c70*/  IADD3 R41, P6, R24, 0x4000, RZ ;  /* 0x0000400018297810 */ /* 0x000fc40007fde0ff */
[C---:B------:R-:W-:Y:S02]  /*9c80*/  IADD3 R37, P5, R24.reuse, 0x5000, RZ ;  /* 0x0000500018257810 */ /* 0x040fe40007fbe0ff */
[C---:B------:R-:W-:Y:S02]  /*9c90*/  IADD3 R33, P4, R24.reuse, 0x6000, RZ ;  /* 0x0000600018217810 */ /* 0x040fe40007f9e0ff */
[C---:B------:R-:W-:Y:S01]  /*9ca0*/  LOP3.LUT R15, R24.reuse, 0x380, RZ, 0xc0, !PT ;  /* 0x00000380180f7812 */ /* 0x040fe200078ec0ff */
[----:B0-----:R0:W-:Y:S01]  /*9cb0*/  @!P2 ST.E desc[UR52][R44.64], R20 ;  /* 0x000000142c00a985 */ /* 0x0011e2000c101934 */
[----:B------:R-:W-:Y:S01]  /*9cc0*/  UIADD3 UR9, UR9, UR7, URZ ;  /* 0x0000000709097290 */ /* 0x000fe2000fffe03f */
[----:B------:R-:W-:Y:S01]  /*9cd0*/  IADD3 R11, P3, R24, 0x7000, RZ ;  /* 0x00007000180b7810 */ /* 0x000fe20007f7e0ff */
[----:B------:R-:W-:Y:S01]  /*9ce0*/  UIMAD UR4, UR14, UR10, URZ ;  /* 0x0000000a0e0472a4 */ /* 0x000fe2000f8e023f */
[----:B------:R-:W-:Y:S02]  /*9cf0*/  LOP3.LUT R40, R41, 0x380, RZ, 0xc0, !PT ;  /* 0x0000038029287812 */ /* 0x000fe400078ec0ff */
[----:B------:R-:W-:-:S02]  /*9d00*/  LOP3.LUT R36, R37, 0x380, RZ, 0xc0, !PT ;  /* 0x0000038025247812 */ /* 0x000fc400078ec0ff */
[----:B------:R-:W-:Y:S01]  /*9d10*/  LOP3.LUT R32, R33, 0x380, RZ, 0xc0, !PT ;  /* 0x0000038021207812 */ /* 0x000fe200078ec0ff */
[----:B-1----:R1:W-:Y:S01]  /*9d20*/  @!P0 ST.E desc[UR52][R48.64], R3 ;  /* 0x0000000330008985 */ /* 0x0023e2000c101934 */
[----:B------:R-:W-:Y:S01]  /*9d30*/  SHF.R.U64 R15, R15, 0x3, RZ ;  /* 0x000000030f0f7819 */ /* 0x000fe200000012ff */
[----:B0-----:R-:W0:Y:S01]  /*9d40*/  @P1 LDC R20, c[0x0][0xbec] ;  /* 0x0002fb00ff141b82 */ /* 0x001e220000000800 */
[----:B------:R-:W-:Y:S01]  /*9d50*/  UIMAD UR4, UR38, UR11, UR4 ;  /* 0x0000000b260472a4 */ /* 0x000fe2000f8e0204 */
[----:B------:R-:W-:Y:S01]  /*9d60*/  LOP3.LUT R6, R11, 0x380, RZ, 0xc0, !PT ;  /* 0x000003800b067812 */ /* 0x000fe200078ec0ff */
[----:B------:R-:W-:Y:S01]  /*9d70*/  UIMAD.WIDE.U32 UR8, UR38, UR10, UR8 ;  /* 0x0000000a260872a5 */ /* 0x000fe2000f8e0008 */
[----:B------:R-:W-:Y:S01]  /*9d80*/  SHF.R.U64 R40, R40, 0x3, RZ ;  /* 0x0000000328287819 */ /* 0x000fe200000012ff */
[----:B------:R-:W-:Y:S01]  /*9d90*/  IMAD.X R29, RZ, RZ, R25, P3 ;  /* 0x000000ffff1d7224 */ /* 0x000fe200018e0619 */
[----:B------:R-:W-:Y:S01]  /*9da0*/  ULDC.64 UR10, c[0x0][0xaf0] ;  /* 0x0002bc00000a7ab9 */ /* 0x000fe20000000a00 */
[----:B------:R-:W-:-:S02]  /*9db0*/  SHF.R.U64 R36, R36, 0x3, RZ ;  /* 0x0000000324247819 */ /* 0x000fc400000012ff */
[----:B------:R-:W-:Y:S01]  /*9dc0*/  SHF.R.U64 R32, R32, 0x3, RZ ;  /* 0x0000000320207819 */ /* 0x000fe200000012ff */
[----:B-1----:R-:W-:Y:S01]  /*9dd0*/  IMAD R3, R19, 0x20, R22 ;  /* 0x0000002013037824 */ /* 0x002fe200078e0216 */
[----:B------:R-:W-:Y:S01]  /*9de0*/  UIADD3 UR9, UR9, UR4, URZ ;  /* 0x0000000409097290 */ /* 0x000fe2000fffe03f */
[----:B------:R-:W-:Y:S02]  /*9df0*/  SHF.R.U64 R6, R6, 0x3, RZ ;  /* 0x0000000306067819 */ /* 0x000fe400000012ff */
[----:B------:R-:W-:Y:S01]  /*9e00*/  VIADD R45, R3, UR39 ;  /* 0x00000027032d7c36 */ /* 0x000fe20008000000 */
[----:B------:R-:W-:Y:S01]  /*9e10*/  UIMAD UR4, UR37, UR10, URZ ;  /* 0x0000000a250472a4 */ /* 0x000fe2000f8e023f */
[----:B------:R-:W-:Y:S01]  /*9e20*/  LOP3.LUT R40, R40, R41, RZ, 0x3c, !PT ;  /* 0x0000002928287212 */ /* 0x000fe200078e3cff */
[----:B------:R-:W-:Y:S01]  /*9e30*/  UIMAD.WIDE.U32 UR8, UR36, UR10, UR8 ;  /* 0x0000000a240872a5 */ /* 0x000fe2000f8e0008 */
[----:B------:R-:W-:Y:S01]  /*9e40*/  IMAD.MOV.U32 R3, RZ, RZ, R45 ;  /* 0x000000ffff037224 */ /* 0x000fe200078e002d */
[----:B------:R-:W-:Y:S01]  /*9e50*/  UIMAD UR4, UR36, UR11, UR4 ;  /* 0x0000000b240472a4 */ /* 0x000fe2000f8e0204 */
[----:B------:R-:W-:Y:S01]  /*9e60*/  LOP3.LUT R36, R36, R37, RZ, 0x3c, !PT ;  /* 0x0000002524247212 */ /* 0x000fe200078e3cff */
[--C-:B------:R-:W-:Y:S01]  /*9e70*/  IMAD.X R41, RZ, RZ, R25.reuse, P6 ;  /* 0x000000ffff297224 */ /* 0x100fe200030e0619 */
[----:B------:R-:W-:Y:S01]  /*9e80*/  LOP3.LUT R32, R32, R33, RZ, 0x3c, !PT ;  /* 0x0000002120207212 */ /* 0x000fe200078e3cff */
[----:B0-----:R-:W-:Y:S01]  /*9e90*/  @P1 IMAD.HI.U32 R20, R45, R20, RZ ;  /* 0x000000142d141227 */ /* 0x001fe200078e00ff */
[----:B------:R-:W-:Y:S01]  /*9ea0*/  UIADD3 UR4, UR9, UR4, URZ ;  /* 0x0000000409047290 */ /* 0x000fe2000fffe03f */
[----:B------:R-:W-:Y:S01]  /*9eb0*/  LOP3.LUT R24, R15, R24, RZ, 0x3c, !PT ;  /* 0x000000180f187212 */ /* 0x000fe200078e3cff */
[----:B------:R-:W-:Y:S01]  /*9ec0*/  ULDC.64 UR10, c[0x0][0xae0] ;  /* 0x0002b800000a7ab9 */ /* 0x000fe20000000a00 */
[--C-:B------:R-:W-:Y:S01]  /*9ed0*/  IMAD.X R37, RZ, RZ, R25.reuse, P5 ;  /* 0x000000ffff257224 */ /* 0x100fe200028e0619 */
[----:B--2---:R-:W-:Y:S01]  /*9ee0*/  @P1 SHF.R.U32.HI R3, RZ, R21, R20 ;  /* 0x00000015ff031219 */ /* 0x004fe20000011614 */
[----:B------:R-:W-:Y:S01]  /*9ef0*/  IMAD.X R33, RZ, RZ, R25, P4 ;  /* 0x000000ffff217224 */ /* 0x000fe200020e0619 */
[----:B------:R-:W-:Y:S01]  /*9f00*/  LOP3.LUT R28, R6, R11, RZ, 0x3c, !PT ;  /* 0x0000000b061c7212 */ /* 0x000fe200078e3cff */
[----:B------:R-:W-:Y:S01]  /*9f10*/  IMAD.U32 R21, RZ, RZ, UR9 ;  /* 0x00000009ff157e24 */ /* 0x000fe2000f8e00ff */
[--C-:B------:R-:W-:Y:S01]  /*9f20*/  SHF.R.S32.HI R44, RZ, 0x1f, R3.reuse ;  /* 0x0000001fff2c7819 */ /* 0x100fe20000011403 */
[----:B------:R-:W-:Y:S01]  /*9f30*/  IMAD.MOV R46, RZ, RZ, -R3 ;  /* 0x000000ffff2e7224 */ /* 0x000fe200078e0a03 */
[----:B------:R-:W5:Y:S01]  /*9f40*/  LD.E.128 R24, desc[UR52][R24.64] ;  /* 0x0000003418187980 */ /* 0x000f62000c101d00 */
[----:B------:R-:W-:Y:S01]  /*9f50*/  IMAD.U32 R20, RZ, RZ, UR8 ;  /* 0x00000008ff147e24 */ /* 0x000fe2000f8e00ff */
[----:B------:R-:W-:Y:S01]  /*9f60*/  ULDC.64 UR8, c[0x0][0xad8] ;  /* 0x0002b60000087ab9 */ /* 0x000fe20000000a00 */
[----:B------:R-:W-:Y:S01]  /*9f70*/  IMAD.U32 R21, RZ, RZ, UR4 ;  /* 0x00000004ff157e24 */ /* 0x000fe2000f8e00ff */
[----:B------:R-:W5:Y:S01]  /*9f80*/  LD.E.128 R12, desc[UR52][R12.64] ;  /* 0x000000340c0c7980 */ /* 0x000f62000c101d00 */
[----:B------:R-:W-:-:S02]  /*9f90*/  IMAD R44, R44, UR10, RZ ;  /* 0x0000000a2c2c7c24 */ /* 0x000fc4000f8e02ff */
[----:B------:R-:W-:Y:S01]  /*9fa0*/  IMAD R45, R51, R46, R45 ;  /* 0x0000002e332d7224 */ /* 0x000fe200078e022d */
[----:B------:R-:W5:Y:S01]  /*9fb0*/  LD.E.128 R8, desc[UR52][R8.64] ;  /* 0x0000003408087980 */ /* 0x000f62000c101d00 */
[C---:B------:R-:W-:Y:S02]  /*9fc0*/  IMAD R49, R3.reuse, UR11, R44 ;  /* 0x0000000b03317c24 */ /* 0x040fe4000f8e022c */
[----:B------:R-:W-:Y:S01]  /*9fd0*/  IMAD.WIDE.U32 R20, R3, UR10, R20 ;  /* 0x0000000a03147c25 */ /* 0x000fe2000f8e0014 */
[----:B------:R-:W5:Y:S01]  /*9fe0*/  LD.E.128 R4, desc[UR52][R4.64] ;  /* 0x0000003404047980 */ /* 0x000f62000c101d00 */
[----:B------:R-:W-:-:S03]  /*9ff0*/  SHF.R.S32.HI R3, RZ, 0x1f, R45 ;  /* 0x0000001fff037819 */ /* 0x000fc6000001142d */
[----:B------:R-:W5:Y:S04]  /*a000*/  LD.E.128 R40, desc[UR52][R40.64] ;  /* 0x0000003428287980 */ /* 0x000f68000c101d00 */
[----:B------:R-:W5:Y:S04]  /*a010*/  LD.E.128 R36, desc[UR52][R36.64] ;  /* 0x0000003424247980 */ /* 0x000f68000c101d00 */
[----:B------:R-:W5:Y:S04]  /*a020*/  LD.E.128 R32, desc[UR52][R32.64] ;  /* 0x0000003420207980 */ /* 0x000f68000c101d00 */
[----:B------:R-:W5:Y:S01]  /*a030*/  LD.E.128 R28, desc[UR52][R28.64] ;  /* 0x000000341c1c7980 */ /* 0x000f62000c101d00 */
[----:B------:R-:W-:Y:S01]  /*a040*/  VIADD R51, R22, UR39 ;  /* 0x0000002716337c36 */ /* 0x000fe20008000000 */
[----:B------:R-:W-:Y:S01]  /*a050*/  BSSY B1, `(.L_x_2632) ;  /* 0x0000023000017945 */ /* 0x000fe20003800000 */
[----:B------:R-:W-:Y:S01]  /*a060*/  IMAD.IADD R21, R21, 0x1, R49 ;  /* 0x0000000115157824 */ /* 0x000fe200078e0231 */
[----:B------:R-:W-:Y:S01]  /*a070*/  @!PT LDS RZ, [RZ] ;  /* 0x00000000fffff984 */ /* 0x000fe20000000800 */
[----:B------:R-:W-:Y:S01]  /*a080*/  @!PT LDS RZ, [RZ] ;  /* 0x00000000fffff984 */ /* 0x000fe20000000800 */
[----:B------:R-:W-:Y:S01]  /*a090*/  @!PT LDS RZ, [RZ] ;  /* 0x00000000fffff984 */ /* 0x000fe20000000800 */
[----:B------:R-:W-:Y:S01]  /*a0a0*/  @!PT LDS RZ, [RZ] ;  /* 0x00000000fffff984 */ /* 0x000fe20000000800 */
[----:B------:R0:W-:Y:S06]  /*a0b0*/  MEMBAR.ALL.CTA ;  /* 0x0000000000007992 */ /* 0x0001ec0000008000 */
[----:B0-----:R-:W0:Y:S01]  /*a0c0*/  FENCE.VIEW.ASYNC.S ;  /* 0x00000000000073c6 */ /* 0x001e220000000000 */
[----:B------:R-:W-:Y:S01]  /*a0d0*/  IMAD R44, R3, UR8, RZ ;  /* 0x00000008032c7c24 */ /* 0x000fe2000f8e02ff */
[C---:B------:R-:W-:Y:S01]  /*a0e0*/  ISETP.GE.AND P2, PT, R51.reuse, R50, PT ;  /* 0x000000323300720c */ /* 0x040fe20003f46270 */
[----:B------:R-:W-:-:S02]  /*a0f0*/  VIADD R3, R51, 0x20 ;  /* 0x0000002033037836 */ /* 0x000fc40000000000 */
[C---:B------:R-:W-:Y:S02]  /*a100*/  IMAD R49, R45.reuse, UR9, R44 ;  /* 0x000000092d317c24 */ /* 0x040fe4000f8e022c */
[----:B------:R-:W-:Y:S01]  /*a110*/  IMAD.WIDE.U32 R20, R45, UR8, R20 ;  /* 0x000000082d147c25 */ /* 0x000fe2000f8e0014 */
[-C--:B------:R-:W-:Y:S01]  /*a120*/  ISETP.GE.AND P0, PT, R3, R50.reuse, PT ;  /* 0x000000320300720c */ /* 0x080fe20003f06270 */
[----:B------:R-:W-:Y:S02]  /*a130*/  ULDC.64 UR8, c[0x0][0xa80] ;  /* 0x0002a00000087ab9 */ /* 0x000fe40000000a00 */
[----:B------:R-:W-:Y:S01]  /*a140*/  VIADD R3, R51, 0x40 ;  /* 0x0000004033037836 */ /* 0x000fe20000000000 */
[----:B------:R-:W-:Y:S01]  /*a150*/  IADD3 R21, R21, R49, RZ ;  /* 0x0000003115157210 */ /* 0x000fe20007ffe0ff */
[----:B------:R-:W-:Y:S01]  /*a160*/  VIADD R0, R0, 0x28820 ;  /* 0x0002882000007836 */ /* 0x000fe20000000000 */
[----:B------:R-:W-:Y:S02]  /*a170*/  LEA R46, P3, R20, UR8, 0x1 ;  /* 0x00000008142e7c11 */ /* 0x000fe4000f8608ff */
[----:B------:R-:W-:-:S02]  /*a180*/  ISETP.GE.AND P1, PT, R3, R50, PT ;  /* 0x000000320300720c */ /* 0x000fc40003f26270 */
[----:B------:R-:W-:Y:S02]  /*a190*/  LEA.HI.X R3, R20, UR9, R21, 0x1, P3 ;  /* 0x0000000914037c11 */ /* 0x000fe400098f0c15 */
[----:B------:R-:W-:Y:S01]  /*a1a0*/  PRMT R0, RZ, 0x654, R0 ;  /* 0x00000654ff007816 */ /* 0x000fe20000000000 */
[----:B0-----:R0:W1:Y:S03]  /*a1b0*/  SHFL.IDX PT, R21, R46, RZ, 0x181f ;  /* 0x00181fff2e157589 */ /* 0x00106600000e0000 */
        /* <DEDUP_REMOVED lines=12> */
.L_x_2633:
[----:B------:R-:W-:Y:S05]  /*a280*/  BSYNC B1 ;  /* 0x0000000000017941 */ /* 0x000fea0003800000 */
.L_x_2632:
        /* <DEDUP_REMOVED lines=13> */
.L_x_2635:
[----:B------:R-:W-:Y:S05]  /*a360*/  BSYNC B1 ;  /* 0x0000000000017941 */ /* 0x000fea0003800000 */
.L_x_2634:
        /* <DEDUP_REMOVED lines=13> */
.L_x_2637:
[----:B------:R-:W-:Y:S05]  /*a440*/  BSYNC B1 ;  /* 0x0000000000017941 */ /* 0x000fea0003800000 */
.L_x_2636:
        /* <DEDUP_REMOVED lines=16> */
.L_x_2630:
        /* <DEDUP_REMOVED lines=33> */
.L_x_2639:
[----:B------:R-:W-:Y:S01]  /*a760*/  USEL UR36, UR36, URZ, !UP0 ;  /* 0x0000003f24247287 */ /* 0x000fe2000c000000 */
[----:B------:R-:W-:Y:S01]  /*a770*/  BSSY B1, `(.L_x_2640) ;  /* 0x000002c000017945 */ /* 0x000fe20003800000 */
[----:B------:R-:W-:-:S03]  /*a780*/  USEL UR37, UR37, URZ, !UP0 ;  /* 0x0000003f25257287 */ /* 0x000fc6000c000000 */
[----:B------:R-:W-:Y:S09]  /*a790*/  @P1 BRA `(.L_x_2641) ;  /* 0x0000000000a41947 */ /* 0x000ff20003800000 */
        /* <DEDUP_REMOVED lines=41> */
.L_x_2641:
[----:B------:R-:W-:Y:S05]  /*aa30*/  BSYNC B1 ;  /* 0x0000000000017941 */ /* 0x000fea0003800000 */
.L_x_2640:
[----:B------:R-:W1:Y:S01]  /*aa40*/  @P0 LDC R5, c[0x0][0xbf0] ;  /* 0x0002fc00ff050b82 */ /* 0x000e620000000800 */
[----:B------:R-:W-:Y:S01]  /*aa50*/  ULDC.64 UR12, c[0x0][0xaa0] ;  /* 0x0002a800000c7ab9 */ /* 0x000fe20000000a00 */
[----:B0-----:R-:W-:Y:S01]  /*aa60*/  IMAD R3, R19, 0x20, R22 ;  /* 0x0000002013037824 */ /* 0x001fe200078e0216 */
        /* <DEDUP_REMOVED lines=24> */
[----:B------:R-:W-:Y:S01]  /*abf0*/  IMAD.U32 R4, RZ, RZ, UR8 ;  /* 0x00000008ff047e24 */ /* 0x000fe2000f8e00ff */
[----:B------:R-:W-:Y:S01]  /*ac00*/  ULDC.64 UR8, c[0x0][0xad8] ;  /* 0x0002b60000087ab9 */ /* 0x000fe20000000a00 */
[----:B------:R-:W-:Y:S02]  /*ac10*/  IMAD.U32 R5, RZ, RZ, UR4 ;  /* 0x00000004ff057e24 */ /* 0x000fe4000f8e00ff */
[----:B------:R-:W-:Y:S02]  /*ac20*/  IMAD R7, R11, R7, R8 ;  /* 0x000000070b077224 */ /* 0x000fe400078e0208 */
[----:B------:R-:W-:-:S02]  /*ac30*/  IMAD R9, R3, UR11, R6 ;  /* 0x0000000b03097c24 */ /* 0x000fc4000f8e0206 */
[----:B------:R-:W-:Y:S01]  /*ac40*/  IMAD.WIDE.U32 R4, R3, UR10, R4 ;  /* 0x0000000a03047c25 */ /* 0x000fe2000f8e0004 */
[----:B------:R-:W-:-:S03]  /*ac50*/  SHF.R.S32.HI R3, RZ, 0x1f, R7 ;  /* 0x0000001fff037819 */ /* 0x000fc60000011407 */
[----:B------:R-:W-:Y:S02]  /*ac60*/  IMAD.IADD R5, R5, 0x1, R9 ;  /* 0x0000000105057824 */ /* 0x000fe400078e0209 */
[----:B------:R-:W-:Y:S02]  /*ac70*/  IMAD R6, R3, UR8, RZ ;  /* 0x0000000803067c24 */ /* 0x000fe4000f8e02ff */
[----:B------:R-:W-:Y:S02]  /*ac80*/  VIADD R8, R22, UR39 ;  /* 0x0000002716087c36 */ /* 0x000fe40008000000 */
        /* <DEDUP_REMOVED lines=24> */
.L_x_2643:
[----:B------:R-:W-:Y:S05]  /*ae10*/  BSYNC B1 ;  /* 0x0000000000017941 */ /* 0x000fea0003800000 */
.L_x_2642:
        /* <DEDUP_REMOVED lines=13> */
.L_x_2645:
[----:B------:R-:W-:Y:S05]  /*aef0*/  BSYNC B1 ;  /* 0x0000000000017941 */ /* 0x000fea0003800000 */
.L_x_2644:
        /* <DEDUP_REMOVED lines=13> */
.L_x_2647:
[----:B------:R-:W-:Y:S05]  /*afd0*/  BSYNC B1 ;  /* 0x0000000000017941 */ /* 0x000fea0003800000 */
.L_x_2646:
        /* <DEDUP_REMOVED lines=14> */
.L_x_2638:
[----:B------:R-:W-:Y:S05]  /*b0c0*/  BSYNC B0 ;  /* 0x0000000000007941 */ /* 0x000fea0003800000 */
.L_x_2629:
[----:B------:R-:W-:Y:S02]  /*b0d0*/  ULDC UR4, c[0x0][0xc3c] ;  /* 0x00030f0000047ab9 */ /* 0x000fe40000000800 */
[----:B------:R-:W-:-:S13]  /*b0e0*/  ISETP.GE.AND P0, PT, R47, UR4, PT ;  /* 0x000000042f007c0c */ /* 0x000fda000bf06270 */
[----:B------:R-:W-:Y:S05]  /*b0f0*/  @!P0 BRA `(.L_x_2648) ;  /* 0xffffff5c000c8947 */ /* 0x000fea000383ffff */
[----:B------:R-:W-:Y:S05]  /*b100*/  EXIT ;  /* 0x000000000000794d */ /* 0x000fea0003800000 */
.L_x_2587:
        /* <DEDUP_REMOVED lines=13> */
[----:B------:R-:W1:Y:S01]  /*b1e0*/  LDS.128 R16, [UR4+0x288d0] ;  /* 0x0288d004ff107984 */ /* 0x000e620008000c00 */
[----:B------:R-:W-:Y:S06]  /*b1f0*/  BAR.ARV 0x4, 0x180 ;  /* 0x0106000000007b1d */ /* 0x000fec0000002000 */
[----:B------:R-:W-:Y:S05]  /*b200*/  BRA `(.L_x_2650) ;  /* 0x00000008008c7947 */ /* 0x000fea0003800000 */
.L_x_2649:
        /* <DEDUP_REMOVED lines=40> */
.L_x_2655:
        /* <DEDUP_REMOVED lines=12> */
.L_x_2654:
[----:B------:R-:W-:Y:S05]  /*b550*/  BSYNC B0 ;  /* 0x0000000000007941 */ /* 0x000fea0003800000 */
.L_x_2653:
        /* <DEDUP_REMOVED lines=20> */
.L_x_2651:
        /* <DEDUP_REMOVED lines=15> */
[----:B0-----:R-:W-:-:S06]  /*b790*/  IADD3 R10, R9, 0xffffffe, RZ ;  /* 0x0ffffffe090a7810 */ /* 0x001fcc0007ffe0ff */
[----:B------:R0:W1:Y:S01]  /*b7a0*/  F2I.FTZ.U32.TRUNC.NTZ R3, R10 ;  /* 0x0000000a00037305 */ /* 0x000062000021f000 */
[----:B------:R-:W-:Y:S05]  /*b7b0*/  @!P0 BRA `(.L_x_2656) ;  /* 0x0000000000088947 */ /* 0x000fea0003800000 */
[----:B------:R-:W-:-:S05]  /*b7c0*/  VIADD R9, R13, 0xffffffff ;  /* 0xffffffff0d097836 */ /* 0x000fca0000000000 */
[----:B------:R2:W3:Y:S02]  /*b7d0*/  SHFL.IDX PT, R16, R6, R9, 0x1f ;  /* 0x00001f0906107589 */ /* 0x0004e400000e0000 */
.L_x_2656:
        /* <DEDUP_REMOVED lines=29> */
[----:B0-----:R-:W-:Y:S02]  /*b9b0*/  IABS R10, R15 ;  /* 0x0000000f000a7213 */ /* 0x001fe40000000000 */
[----:B------:R-:W0:Y:S01]  /*b9c0*/  I2F.RP R6, R8 ;  /* 0x0000000800067306 */ /* 0x000e220000209400 */
[----:B------:R-:W-:Y:S02]  /*b9d0*/  IADD3 R18, -R15, RZ, RZ ;  /* 0x000000ff0f127210 */ /* 0x000fe40007ffe1ff */
[----:B------:R-:W-:-:S05]  /*b9e0*/  IABS R9, R4 ;  /* 0x0000000400097213 */ /* 0x000fca0000000000 */
        /* <DEDUP_REMOVED lines=26> */
.L_x_2652:
[----:B------:R-:W-:Y:S01]  /*bb90*/  ULDC UR4, c[0x0][0xc3c] ;  /* 0x00030f0000047ab9 */ /* 0x000fe20000000800 */
[----:B------:R-:W-:Y:S02]  /*bba0*/  IMAD.MOV.U32 R17, RZ, RZ, RZ ;  /* 0x000000ffff117224 */ /* 0x000fe400078e00ff */
[----:B------:R-:W-:Y:S02]  /*bbb0*/  IMAD.U32 R16, RZ, RZ, UR6 ;  /* 0x00000006ff107e24 */ /* 0x000fe4000f8e00ff */
[----:B------:R-:W-:Y:S02]  /*bbc0*/  IMAD.MOV.U32 R18, RZ, RZ, RZ ;  /* 0x000000ffff127224 */ /* 0x000fe400078e00ff */
[----:B------:R-:W-:-:S07]  /*bbd0*/  IMAD.U32 R19, RZ, RZ, UR4 ;  /* 0x00000004ff137e24 */ /* 0x000fce000f8e00ff */
.L_x_2657:
[----:B------:R-:W-:-:S13]  /*bbe0*/  ISETP.NE.AND P0, PT, R5, RZ, PT ;  /* 0x000000ff0500720c */ /* 0x000fda0003f05270 */
[----:B------:R-:W0:Y:S01]  /*bbf0*/  @!P0 S2R R3, SR_CgaCtaId ;  /* 0x0000000000038919 */ /* 0x000e220000008800 */
[----:B------:R-:W-:-:S04]  /*bc00*/  @!P0 MOV R0, 0x400 ;  /* 0x0000040000008802 */ /* 0x000fc80000000f00 */
[----:B0-----:R-:W-:-:S05]  /*bc10*/  @!P0 LEA R0, R3, R0, 0x18 ;  /* 0x0000000003008211 */ /* 0x001fca00078ec0ff */
[----:B------:R0:W-:Y:S01]  /*bc20*/  @!P0 STS.128 [R0+0x288d0], R16 ;  /* 0x0288d01000008388 */ /* 0x0001e20000000c00 */
[----:B------:R-:W-:Y:S06]  /*bc30*/  BAR.ARV 0x5, 0x180 ;  /* 0x0146000000007b1d */ /* 0x000fec0000002000 */
.L_x_2650:
[----:B------:R2:W-:Y:S01]  /*bc40*/  STL [R1+0x18], RZ ;  /* 0x000018ff01007387 */ /* 0x0005e20000100800 */
[----:B------:R-:W-:Y:S01]  /*bc50*/  ULDC UR4, c[0x0][0xc3c] ;  /* 0x00030f0000047ab9 */ /* 0x000fe20000000800 */
[----:B------:R-:W-:Y:S01]  /*bc60*/  IMAD.MOV.U32 R28, RZ, RZ, 0x1 ;  /* 0x00000001ff1c7424 */ /* 0x000fe200078e00ff */
[----:B-1----:R-:W-:Y:S01]  /*bc70*/  ISETP.GE.AND P0, PT, R19, UR4, PT ;  /* 0x0000000413007c0c */ /* 0x002fe2000bf06270 */
[----:B------:R-:W-:-:S12]  /*bc80*/  IMAD.MOV.U32 R25, RZ, RZ, RZ ;  /* 0x000000ffff197224 */ /* 0x000fd800078e00ff */
[----:B--2---:R-:W-:Y:S05]  /*bc90*/  @P0 BRA `(.L_x_2658) ;  /* 0x0000004800b40947 */ /* 0x004fea0003800000 */
[----:B------:R-:W1:Y:S01]  /*bca0*/  S2R R3, SR_TID.X ;  /* 0x0000000000037919 */ /* 0x000e620000002100 */
        /* <DEDUP_REMOVED lines=10> */
[C---:B-1----:R-:W-:Y:S01]  /*bd50*/  LOP3.LUT R4, R3.reuse, 0x7f, RZ, 0xc0, !PT ;  /* 0x0000007f03047812 */ /* 0x042fe200078ec0ff */
[C---:B------:R-:W-:Y:S02]  /*bd60*/  IMAD.SHL.U32 R30, R3.reuse, 0x8, RZ ;  /* 0x00000008031e7824 */ /* 0x040fe400078e00ff */
[----:B------:R-:W-:-:S03]  /*bd70*/  IMAD.SHL.U32 R2, R3, 0x10, RZ ;  /* 0x0000001003027824 */ /* 0x000fc600078e00ff */
[----:B0-----:R-:W-:Y:S02]  /*bd80*/  LOP3.LUT R0, R30, 0x1f8, RZ, 0xc0, !PT ;  /* 0x000001f81e007812 */ /* 0x001fe400078ec0ff */
        /* <DEDUP_REMOVED lines=8> */
[----:B------:R3:W-:Y:S05]  /*be10*/  STL [R1], R0 ;  /* 0x0000000001007387 */ /* 0x0007ea0000100800 */
.L_x_2721:
[----:B0-----:R-:W0:Y:S02]  /*be20*/  LDC.64 R2, c[0x0][0xc88] ;  /* 0x00032200ff027b82 */ /* 0x001e240000000a00 */
[----:B0-----:R-:W-:-:S05]  /*be30*/  IMAD.WIDE R2, R19, 0x4, R2 ;  /* 0x0000000413027825 */ /* 0x001fca00078e0202 */
[----:B------:R-:W3:Y:S01]  /*be40*/  LDG.E R31, desc[UR52][R2.64] ;  /* 0x00000034021f7981 */ /* 0x000ee2000c1e1900 */
        /* <DEDUP_REMOVED lines=24> */
[----:B--2---:R-:W2:Y:S05]  /*bfd0*/  @P2 LDG.E R0, desc[UR52][R2.64] ;  /* 0x0000003402002981 */ /* 0x004eaa000c1e1900 */
        /* <DEDUP_REMOVED lines=21> */
.L_x_2659:
[----:B------:R-:W-:Y:S01]  /*c130*/  ULDC.64 UR4, c[0x0][0xa20] ;  /* 0x0002880000047ab9 */ /* 0x000fe20000000a00 */
        /* <DEDUP_REMOVED lines=8> */
.L_x_2660:
        /* <DEDUP_REMOVED lines=9> */
.L_x_2661:
[----:B------:R-:W4:Y:S01]  /*c250*/  LDL R4, [R1+0x8] ;  /* 0x0000080001047983 */ /* 0x000f220000100800 */
[----:B012---:R-:W0:Y:S01]  /*c260*/  LDC R0, c[0x0][0x448] ;  /* 0x00011200ff007b82 */ /* 0x007e220000000800 */
[----:B-----5:R-:W-:Y:S01]  /*c270*/  IMAD.IADD R35, R35, 0x1, -R36 ;  /* 0x0000000123237824 */ /* 0x020fe200078e0a24 */
[----:B------:R-:W-:Y:S01]  /*c280*/  LOP3.LUT R27, R27, 0xffffffdf, RZ, 0xc0, !PT ;  /* 0xffffffdf1b1b7812 */ /* 0x000fe200078ec0ff */
[----:B------:R-:W-:Y:S01]  /*c290*/  BSSY B7, `(.L_x_2662) ;  /* 0x000038b000077945 */ /* 0x000fe20003800000 */
[----:B0-----:R-:W-:Y:S02]  /*c2a0*/  ISETP.NE.AND P0, PT, R0, 0x1, PT ;  /* 0x000000010000780c */ /* 0x001fe40003f05270 */
[----:B------:R-:W-:-:S05]  /*c2b0*/  SHF.L.U32 R0, R17, 0x7, RZ ;  /* 0x0000000711007819 */ /* 0x000fca00000006ff */
[----:B------:R-:W-:-:S06]  /*c2c0*/  VIADD R0, R0, 0x7f ;  /* 0x0000007f00007836 */ /* 0x000fcc0000000000 */
[----:B---3--:R-:W0:Y:S01]  /*c2d0*/  @P0 LDC R3, c[0x0][0x44c] ;  /* 0x00011300ff030b82 */ /* 0x008e220000000800 */
[----:B------:R-:W-:-:S07]  /*c2e0*/  @P0 LOP3.LUT R27, R27, 0x20, RZ, 0xfc, !PT ;  /* 0x000000201b1b0812 */ /* 0x000fce00078efcff */
[----:B------:R-:W1:Y:S01]  /*c2f0*/  @P0 LDC R5, c[0x0][0x450] ;  /* 0x00011400ff050b82 */ /* 0x000e620000000800 */
[----:B0-----:R-:W-:-:S05]  /*c300*/  @P0 IMAD.HI.U32 R2, R0, R3, RZ ;  /* 0x0000000300020227 */ /* 0x001fca00078e00ff */
[----:B-1----:R-:W-:Y:S02]  /*c310*/  @P0 SHF.R.U32.HI R0, RZ, R5, R2 ;  /* 0x00000005ff000219 */ /* 0x002fe40000011602 */
[----:B----4-:R-:W-:-:S05]  /*c320*/  IADD3 R3, R35, 0x80, -R4 ;  /* 0x0000008023037810 */ /* 0x010fca0007ffe804 */
[----:B------:R-:W-:Y:S02]  /*c330*/  IMAD.IADD R2, R3, 0x1, R0 ;  /* 0x0000000103027824 */ /* 0x000fe400078e0200 */
[----:B------:R-:W-:-:S03]  /*c340*/  VIADD R0, R35, 0x7f ;  /* 0x0000007f23007836 */ /* 0x000fc60000000000 */
[----:B------:R-:W-:Y:S02]  /*c350*/  SHF.R.S32.HI R5, RZ, 0x1f, R2 ;  /* 0x0000001fff057819 */ /* 0x000fe40000011402 */
[----:B------:R-:W-:Y:S02]  /*c360*/  SHF.R.S32.HI R3, RZ, 0x1f, R0 ;  /* 0x0000001fff037819 */ /* 0x000fe40000011400 */
[----:B------:R-:W-:Y:S02]  /*c370*/  LEA.HI R5, R5, R2, RZ, 0x7 ;  /* 0x0000000205057211 */ /* 0x000fe400078f38ff */
[----:B------:R-:W-:Y:S02]  /*c380*/  LEA.HI R3, R3, R0, RZ, 0x7 ;  /* 0x0000000003037211 */ /* 0x000fe400078f38ff */
[----:B------:R-:W-:Y:S02]  /*c390*/  SHF.R.S32.HI R0, RZ, 0x7, R5 ;  /* 0x00000007ff007819 */ /* 0x000fe40000011405 */
[----:B------:R-:W-:-:S04]  /*c3a0*/  SHF.R.S32.HI R3, RZ, 0x7, R3 ;  /* 0x00000007ff037819 */ /* 0x000fc80000011403 */
[----:B------:R-:W-:-:S04]  /*c3b0*/  VIMNMX R32, R3, R0, PT ;  /* 0x0000000003207248 */ /* 0x000fc80003fe0100 */
[----:B------:R-:W-:Y:S01]  /*c3c0*/  ISETP.GT.AND P0, PT, R32, RZ, PT ;  /* 0x000000ff2000720c */ /* 0x000fe20003f04270 */
[----:B------:R0:W-:-:S12]  /*c3d0*/  STL [R1+0xc], R32 ;  /* 0x00000c2001007387 */ /* 0x0001d80000100800 */
        /* <DEDUP_REMOVED lines=18> */
.L_x_2663:
        /* <DEDUP_REMOVED lines=19> */
[----:B0-----:R-:W-:Y:S05]  /*c630*/  CALL.ABS.NOINC R2 ;  /* 0x0000000002007343 */ /* 0x001fea0003c00000 */
.L_x_2666:
[----:B------:R-:W-:Y:S05]  /*c640*/  BSYNC B6 ;  /* 0x0000000000067941 */ /* 0x000fea0003800000 */
.L_x_2665:
        /* <DEDUP_REMOVED lines=8> */
[----:B------:R0:W1:Y:S01]  /*c6d0*/  LDC.64 R2, c[0x4][R26] ;  /* 0x010000001a027b82 */ /* 0x0000620000000a00 */
[----:B------:R-:W-:Y:S01]  /*c6e0*/  IMAD.U32 R4, RZ, RZ, UR6 ;  /* 0x00000006ff047e24 */ /* 0x000fe2000f8e00ff */
[----:B------:R-:W-:Y:S01]  /*c6f0*/  MOV R8, 0x70 ;  /* 0x0000007000087802 */ /* 0x000fe20000000f00 */
[----:B------:R-:W-:Y:S02]  /*c700*/  IMAD.U32 R5, RZ, RZ, UR7 ;  /* 0x00000007ff057e24 */ /* 0x000fe4000f8e00ff */
[----:B------:R-:W-:Y:S02]  /*c710*/  IMAD.U32 R6, RZ, RZ, UR8 ;  /* 0x00000008ff067e24 */ /* 0x000fe4000f8e00ff */
[----:B------:R-:W-:-:S02]  /*c720*/  IMAD.U32 R7, RZ, RZ, UR9 ;  /* 0x00000009ff077e24 */ /* 0x000fc4000f8e00ff */
[----:B------:R-:W-:Y:S02]  /*c730*/  IMAD.U32 R10, RZ, RZ, UR4 ;  /* 0x00000004ff0a7e24 */ /* 0x000fe4000f8e00ff */
[----:B------:R-:W-:Y:S02]  /*c740*/  IMAD.U32 R11, RZ, RZ, UR5 ;  /* 0x00000005ff0b7e24 */ /* 0x000fe4000f8e00ff */
[----:B------:R-:W-:Y:S02]  /*c750*/  IMAD.MOV.U32 R12, RZ, RZ, 0x1 ;  /* 0x00000001ff0c7424 */ /* 0x000fe400078e00ff */
[----:B0-----:R-:W-:-:S07]  /*c760*/  IMAD.MOV.U32 R13, RZ, RZ, RZ ;  /* 0x000000ffff0d7224 */ /* 0x001fce00078e00ff */
[----:B------:R-:W-:-:S07]  /*c770*/  LEPC R20, `(.L_x_2669) ;  /* 0x000000001014794e */ /* 0x000fce0000000000 */
[----:B-1----:R-:W-:Y:S05]  /*c780*/  CALL.ABS.NOINC R2 ;  /* 0x0000000002007343 */ /* 0x002fea0003c00000 */
.L_x_2669:
        /* <DEDUP_REMOVED lines=15> */
.L_x_2668:
[----:B------:R-:W-:Y:S05]  /*c880*/  BSYNC B6 ;  /* 0x0000000000067941 */ /* 0x000fea0003800000 */
.L_x_2667:
[----:B------:R-:W-:Y:S01]  /*c890*/  ULDC.64 UR4, c[0x0][0x9f8] ;  /* 0x00027e0000047ab9 */ /* 0x000fe20000000a00 */
[----:B------:R-:W0:Y:S01]  /*c8a0*/  S2R R20, SR_TID.X ;  /* 0x0000000000147919 */ /* 0x000e220000002100 */
[----:B------:R-:W-:Y:S01]  /*c8b0*/  ISETP.NE.U32.AND P0, PT, RZ, UR4, PT ;  /* 0x00000004ff007c0c */ /* 0x000fe2000bf05070 */
[----:B------:R-:W1:Y:S03]  /*c8c0*/  LDC R9, c[0x0][0x430] ;  /* 0x00010c00ff097b82 */ /* 0x000e660000000800 */
[----:B------:R-:W-:-:S13]  /*c8d0*/  ISETP.NE.AND.EX P0, PT, RZ, UR5, PT, P0 ;  /* 0x00000005ff007c0c */ /* 0x000fda000bf05300 */
[----:B------:R-:W-:Y:S01]  /*c8e0*/  @P0 IADD3 R2, P1, R23, UR4, RZ ;  /* 0x0000000417020c10 */ /* 0x000fe2000ff3e0ff */
[----:B------:R-:W2:Y:S01]  /*c8f0*/  S2R R21, SR_TID.X ;  /* 0x0000000000157919 */ /* 0x000ea20000002100 */
[----:B------:R-:W-:Y:S01]  /*c900*/  VIADD R26, R32, 0xffffffff ;  /* 0xffffffff201a7836 */ /* 0x000fe20000000000 */
[----:B------:R-:W-:Y:S01]  /*c910*/  LOP3.LUT R27, R27, 0xfffffff7, RZ, 0xc0, !PT ;  /* 0xfffffff71b1b7812 */ /* 0x000fe200078ec0ff */
[----:B------:R-:W-:Y:S01]  /*c920*/  IMAD.U32 R10, RZ, RZ, UR36 ;  /* 0x00000024ff0a7e24 */ /* 0x000fe2000f8e00ff */
[----:B------:R-:W-:Y:S01]  /*c930*/  @P0 IADD3.X R3, R24, UR5, RZ, P1, !PT ;  /* 0x0000000518030c10 */ /* 0x000fe20008ffe4ff */
[----:B------:R-:W-:-:S04]  /*c940*/  ULDC UR4, c[0x0][0x2f4] ;  /* 0x0000bd0000047ab9 */ /* 0x000fc80000000800 */
[----:B------:R3:W4:Y:S01]  /*c950*/  @P0 LDG.E R33, desc[UR52][R2.64] ;  /* 0x0000003402210981 */ /* 0x000722000c1e1900 */
[----:B-1----:R-:W-:Y:S01]  /*c960*/  ISETP.NE.AND P2, PT, R9, 0x1, PT ;  /* 0x000000010900780c */ /* 0x002fe20003f45270 */
[----:B------:R-:W-:Y:S01]  /*c970*/  IMAD.SHL.U32 R8, R26, 0x80, RZ ;  /* 0x000000801a087824 */ /* 0x000fe200078e00ff */
[----:B0-----:R-:W-:-:S04]  /*c980*/  LOP3.LUT R20, R20, 0x7f, RZ, 0xc0, !PT ;  /* 0x0000007f14147812 */ /* 0x001fc800078ec0ff */
[----:B------:R-:W-:-:S07]  /*c990*/  SHF.R.U32.HI R20, RZ, 0x3, R20 ;  /* 0x00000003ff147819 */ /* 0x000fce0000011614 */
[----:B------:R-:W3:Y:S01]  /*c9a0*/  @P2 LDC R7, c[0x0][0x434] ;  /* 0x00010d00ff072b82 */ /* 0x000ee20000000800 */
[----:B------:R-:W-:-:S07]  /*c9b0*/  @P2 LOP3.LUT R27, R27, 0x8, RZ, 0xfc, !PT ;  /* 0x000000081b1b2812 */ /* 0x000fce00078efcff */
[----:B------:R-:W0:Y:S01]  /*c9c0*/  @P2 LDC R0, c[0x0][0x438] ;  /* 0x00010e00ff002b82 */ /* 0x000e220000000800 */
[----:B--2---:R-:W-:-:S05]  /*c9d0*/  IMAD.SHL.U32 R21, R21, 0x10, RZ ;  /* 0x0000001015157824 */ /* 0x004fca00078e00ff */
[----:B------:R-:W-:-:S04]  /*c9e0*/  LOP3.LUT R21, R21, 0x70, RZ, 0xc0, !PT ;  /* 0x0000007015157812 */ /* 0x000fc800078ec0ff */
[----:B------:R-:W-:-:S04]  /*c9f0*/  LOP3.LUT R6, R8, R20, R21, 0xfe, !PT ;  /* 0x0000001408067212 */ /* 0x000fc800078efe15 */
[C---:B------:R-:W-:Y:S01]  /*ca00*/  ISETP.GE.AND P0, PT, R6.reuse, R35, PT ;  /* 0x000000230600720c */ /* 0x040fe20003f06270 */
[----:B------:R-:W-:-:S04]  /*ca10*/  IMAD.IADD R6, R6, 0x1, R36 ;  /* 0x0000000106067824 */ /* 0x000fc800078e0224 */
[----:B---3--:R-:W-:-:S04]  /*ca20*/  @P2 IMAD.HI.U32 R3, R6, R7, RZ ;  /* 0x0000000706032227 */ /* 0x008fc800078e00ff */
[----:B------:R-:W-:Y:S01]  /*ca30*/  IMAD.MOV.U32 R2, RZ, RZ, R6 ;  /* 0x000000ffff027224 */ /* 0x000fe200078e0006 */
[----:B0-----:R-:W-:-:S03]  /*ca40*/  @P2 SHF.R.U32.HI R2, RZ, R0, R3 ;  /* 0x00000000ff022219 */ /* 0x001fc60000011603 */
[----:B------:R-:W4:Y:S02]  /*ca50*/  @!P0 LDC.64 R4, c[0x0][0x428] ;  /* 0x00010a00ff048b82 */ /* 0x000f240000000a00 */
[----:B------:R-:W-:-:S04]  /*ca60*/  IMAD.MOV R3, RZ, RZ, -R2 ;  /* 0x000000ffff037224 */ /* 0x000fc800078e0a02 */
[----:B------:R-:W-:Y:S01]  /*ca70*/  IMAD R0, R9, R3, R6 ;  /* 0x0000000309007224 */ /* 0x000fe200078e0206 */
[----:B------:R-:W-:Y:S02]  /*ca80*/  @!P0 SHF.R.S32.HI R3, RZ, 0x1f, R2 ;  /* 0x0000001fff038819 */ /* 0x000fe40000011402 */
[----:B------:R-:W-:Y:S02]  /*ca90*/  ISETP.NE.AND P2, PT, R10, 0x3, PT ;  /* 0x000000030a00780c */ /* 0x000fe40003f45270 */
[----:B------:R-:W-:-:S11]  /*caa0*/  LOP3.LUT R27, R27, 0xfffffffb, RZ, 0xc0, !PT ;  /* 0xfffffffb1b1b7812 */ /* 0x000fd600078ec0ff */
[----:B------:R-:W-:-:S04]  /*cab0*/  @P2 LOP3.LUT R27, R27, 0x4, RZ, 0xfc, !PT ;  /* 0x000000041b1b2812 */ /* 0x000fc800078efcff */
[----:B------:R-:W-:Y:S01]  /*cac0*/  LOP3.LUT R27, R27, 0xfffffffd, RZ, 0xc0, !PT ;  /* 0xfffffffd1b1b7812 */ /* 0x000fe200078ec0ff */
[----:B------:R-:W-:Y:S01]  /*cad0*/  UMOV UR5, 0xffffffff ;  /* 0xffffffff00057882 */ /* 0x000fe20000000000 */
[-C--:B----4-:R-:W-:Y:S01]  /*cae0*/  @!P0 IMAD.WIDE.U32 R6, R33, R4.reuse, R2 ;  /* 0x0000000421068225 */ /* 0x090fe200078e0002 */
[----:B------:R-:W-:Y:S01]  /*caf0*/  SHF.R.S32.HI R37, RZ, 0x1f, R33 ;  /* 0x0000001fff257819 */ /* 0x000fe20000011421 */
[----:B------:R-:W0:Y:S04]  /*cb00*/  @!P0 LDC.64 R2, c[0x0][0x418] ;  /* 0x00010600ff028b82 */ /* 0x000e280000000a00 */
[----:B------:R-:W-:Y:S02]  /*cb10*/  @!P0 IMAD R9, R37, R4, RZ ;  /* 0x0000000425098224 */ /* 0x000fe400078e02ff */
[----:B------:R-:W-:-:S02]  /*cb20*/  IMAD.MOV.U32 R4, RZ, RZ, RZ ;  /* 0x000000ffff047224 */ /* 0x000fc400078e00ff */
[----:B------:R-:W-:-:S04]  /*cb30*/  @!P0 IMAD R5, R33, R5, R9 ;  /* 0x0000000521058224 */ /* 0x000fc800078e0209 */
[----:B------:R-:W-:Y:S01]  /*cb40*/  @!P0 IMAD.IADD R5, R7, 0x1, R5 ;  /* 0x0000000107058824 */ /* 0x000fe200078e0205 */
[----:B0-----:R-:W-:-:S04]  /*cb50*/  @!P0 LEA R2, P1, R6, R2, 0x2 ;  /* 0x0000000206028211 */ /* 0x001fc800078210ff */
[----:B------:R-:W-:-:S05]  /*cb60*/  @!P0 LEA.HI.X R3, R6, R3, R5, 0x2, P1 ;  /* 0x0000000306038211 */ /* 0x000fca00008f1405 */
[----:B------:R0:W5:Y:S01]  /*cb70*/  @!P0 LDG.E R4, desc[UR52][R2.64] ;  /* 0x0000003402048981 */ /* 0x000162000c1e1900 */
[----:B------:R-:W-:-:S13]  /*cb80*/  ISETP.GE.AND P0, PT, R30, UR4, PT ;  /* 0x000000041e007c0c */ /* 0x000fda000bf06270 */
[----:B------:R-:W-:Y:S02]  /*cb90*/  @P0 LOP3.LUT R27, R27, 0x2, RZ, 0xfc, !PT ;  /* 0x000000021b1b0812 */ /* 0x000fe400078efcff */
[----:B------:R-:W-:Y:S02]  /*cba0*/  ISETP.GE.AND P0, PT, R29, UR4, PT ;  /* 0x000000041d007c0c */ /* 0x000fe4000bf06270 */
[----:B------:R-:W-:-:S11]  /*cbb0*/  LOP3.LUT R27, R27, 0xfffffffe, RZ, 0xc0, !PT ;  /* 0xfffffffe1b1b7812 */ /* 0x000fd600078ec0ff */
[----:B------:R-:W-:Y:S01]  /*cbc0*/  @P0 LOP3.LUT R27, R27, 0x1, RZ, 0xfc, !PT ;  /* 0x000000011b1b0812 */ /* 0x000fe200078efcff */
[----:B0-----:R-:W-:Y:S06]  /*cbd0*/  BRA.DIV UR5, `(.L_x_2670) ;  /* 0x0000004205707947 */ /* 0x001fec000b800000 */
.L_x_2738:
[----:B------:R-:W-:Y:S01]  /*cbe0*/  SHF.R.S32.HI R32, RZ, 0x1f, R18 ;  /* 0x0000001fff207819 */ /* 0x000fe20000011412 */
[----:B------:R-:W-:Y:S06]  /*cbf0*/  @!P2 BRA `(.L_x_2671) ;  /* 0x000000000004a947 */ /* 0x000fec0003800000 */
[----:B------:R-:W-:Y:S01]  /*cc00*/  BPT.TRAP 0x1 ;  /* 0x000000040000795c */ /* 0x000fe20000300000 */
.L_x_2671:
        /* <DEDUP_REMOVED lines=12> */
[----:B------:R-:W-:-:S04]  /*ccd0*/  ULDC.64 UR4, c[0x0][0x330] ;  /* 0x0000cc0000047ab9 */ /* 0x000fc80000000a00 */
[----:B------:R-:W-:Y:S01]  /*cce0*/  IADD3 R3, R3, R7, RZ ;  /* 0x0000000703037210 */ /* 0x000fe20007ffe0ff */
        /* <DEDUP_REMOVED lines=11> */
.L_x_2739:
[----:B------:R-:W-:Y:S05]  /*cda0*/  BSYNC B0 ;  /* 0x0000000000007941 */ /* 0x000fea0003800000 */
.L_x_2672:
[----:B------:R-:W1:Y:S01]  /*cdb0*/  S2R R9, SR_TID.X ;  /* 0x0000000000097919 */ /* 0x000e620000002100 */
[----:B------:R-:W-:Y:S01]  /*cdc0*/  ULDC.64 UR4, c[0x0][0x300] ;  /* 0x0000c00000047ab9 */ /* 0x000fe20000000a00 */
[----:B------:R-:W-:Y:S01]  /*cdd0*/  LOP3.LUT P3, RZ, R27, 0x2, RZ, 0xc0, !PT ;  /* 0x000000021bff7812 */ /* 0x000fe2000786c0ff */
        /* <DEDUP_REMOVED lines=104> */
.L_x_2757:
        /* <DEDUP_REMOVED lines=11> */
.L_x_2675:
        /* <DEDUP_REMOVED lines=11> */
.L_x_2676:
[----:B0-----:R0:W5:Y:S01]  /*d5c0*/  LDL.LU R4, [R1+0x10] ;  /* 0x0000100001047983 */ /* 0x0011620000300800 */
[----:B------:R0:W-:Y:S03]  /*d5d0*/  SYNCS.ARRIVE.TRANS64.A1T0 RZ, [R7+URZ+0x28830], RZ ;  /* 0x028830ff07ff79a7 */ /* 0x0001e6000810003f */
[----:B-1----:R0:W5:Y:S02]  /*d5e0*/  LDL.LU R3, [R1+0x4] ;  /* 0x0000040001037983 */ /* 0x0021640000300800 */
[----:B------:R-:W-:Y:S05]  /*d5f0*/  WARPSYNC.ALL ;  /* 0x0000000000007948 */ /* 0x000fea0003800000 */
[----:B------:R-:W-:Y:S01]  /*d600*/  ULDC.64 UR4, c[0x0][0x298] ;  /* 0x0000a60000047ab9 */ /* 0x000fe20000000a00 */
[----:B------:R-:W-:Y:S01]  /*d610*/  BAR.SYNC.DEFER_BLOCKING 0x8, 0x180 ;  /* 0x0206000000007b1d */ /* 0x000fe20000010000 */
[----:B------:R-:W-:Y:S01]  /*d620*/  LOP3.LUT P0, RZ, R27, 0x10, RZ, 0xc0, !PT ;  /* 0x000000101bff7812 */ /* 0x000fe2000780c0ff */
[----:B------:R-:W-:-:S03]  /*d630*/  VIADD R2, R22, 0x10400 ;  /* 0x0001040016027836 */ /* 0x000fc60000000000 */
[----:B------:R-:W-:Y:S01]  /*d640*/  SEL R31, R31, RZ, !P0 ;  /* 0x000000ff1f1f7207 */ /* 0x000fe20004000000 */
[----:B------:R-:W-:Y:S01]  /*d650*/  BSSY B6, `(.L_x_2677) ;  /* 0x000001c000067945 */ /* 0x000fe20003800000 */
[----:B-----5:R-:W-:Y:S02]  /*d660*/  SEL R4, R4, RZ, !P0 ;  /* 0x000000ff04047207 */ /* 0x020fe40004000000 */
[----:B------:R-:W-:Y:S02]  /*d670*/  LOP3.LUT P0, RZ, R2, 0x3ff, RZ, 0xc0, !PT ;  /* 0x000003ff02ff7812 */ /* 0x000fe4000780c0ff */
[----:B------:R-:W-:Y:S01]  /*d680*/  SHF.R.S32.HI R0, RZ, 0x1f, R3 ;  /* 0x0000001fff007819 */ /* 0x000fe20000011403 */
[----:B------:R1:W-:Y:S04]  /*d690*/  STL [R1+0x1c], R4 ;  /* 0x00001c0401007387 */ /* 0x0003e80000100800 */
[----:B------:R-:W-:-:S04]  /*d6a0*/  IMAD R0, R0, UR4, RZ ;  /* 0x0000000400007c24 */ /* 0x000fc8000f8e02ff */
[C---:B------:R-:W-:Y:S02]  /*d6b0*/  IMAD R0, R3.reuse, UR5, R0 ;  /* 0x0000000503007c24 */ /* 0x040fe4000f8e0200 */
[----:B------:R-:W-:-:S04]  /*d6c0*/  IMAD.WIDE.U32 R2, R3, UR4, RZ ;  /* 0x0000000403027c25 */ /* 0x000fc8000f8e00ff */
[----:B------:R-:W-:Y:S01]  /*d6d0*/  IMAD.IADD R0, R3, 0x1, R0 ;  /* 0x0000000103007824 */ /* 0x000fe200078e0200 */
[----:B------:R1:W-:Y:S04]  /*d6e0*/  STL.64 [R1+0x10], R2 ;  /* 0x0000100201007387 */ /* 0x0003e80000100a00 */
[----:B------:R1:W-:Y:S01]  /*d6f0*/  STL [R1+0x4], R0 ;  /* 0x0000040001007387 */ /* 0x0003e20000100800 */
[----:B------:R-:W-:Y:S05]  /*d700*/  @!P0 BRA `(.L_x_2678) ;  /* 0x0000000000408947 */ /* 0x000fea0003800000 */
[----:B-1----:R-:W-:Y:S01]  /*d710*/  MOV R2, 0x0 ;  /* 0x0000000000027802 */ /* 0x002fe20000000f00 */
[----:B------:R-:W-:Y:S01]  /*d720*/  ULDC.64 UR4, c[0x4][0x80] ;  /* 0x0100200000047ab9 */ /* 0x000fe20000000a00 */
[----:B------:R-:W-:Y:S01]  /*d730*/  ULDC.64 UR6, c[0x4][0x88] ;  /* 0x0100220000067ab9 */ /* 0x000fe20000000a00 */
[----:B------:R-:W-:Y:S01]  /*d740*/  ULDC.64 UR8, c[0x4][0x20] ;  /* 0x0100080000087ab9 */ /* 0x000fe20000000a00 */
[----:B------:R-:W-:Y:S02]  /*d750*/  IMAD.U32 R4, RZ, RZ, UR4 ;  /* 0x00000004ff047e24 */ /* 0x000fe4000f8e00ff */
[----:B------:R-:W1:Y:S01]  /*d760*/  LDC.64 R2, c[0x4][R2] ;  /* 0x0100000002027b82 */ /* 0x000e620000000a00 */
[----:B------:R-:W-:Y:S02]  /*d770*/  IMAD.U32 R5, RZ, RZ, UR5 ;  /* 0x00000005ff057e24 */ /* 0x000fe4000f8e00ff */
[----:B------:R-:W-:Y:S02]  /*d780*/  IMAD.U32 R6, RZ, RZ, UR6 ;  /* 0x00000006ff067e24 */ /* 0x000fe4000f8e00ff */
[----:B0-----:R-:W-:-:S02]  /*d790*/  IMAD.U32 R7, RZ, RZ, UR7 ;  /* 0x00000007ff077e24 */ /* 0x001fc4000f8e00ff */
[----:B------:R-:W-:Y:S02]  /*d7a0*/  IMAD.U32 R10, RZ, RZ, UR8 ;  /* 0x00000008ff0a7e24 */ /* 0x000fe4000f8e00ff */
[----:B------:R-:W-:Y:S02]  /*d7b0*/  IMAD.U32 R11, RZ, RZ, UR9 ;  /* 0x00000009ff0b7e24 */ /* 0x000fe4000f8e00ff */
[----:B------:R-:W-:Y:S02]  /*d7c0*/  IMAD.MOV.U32 R8, RZ, RZ, 0x70 ;  /* 0x00000070ff087424 */ /* 0x000fe400078e00ff */
[----:B------:R-:W-:Y:S02]  /*d7d0*/  IMAD.MOV.U32 R12, RZ, RZ, 0x1 ;  /* 0x00000001ff0c7424 */ /* 0x000fe400078e00ff */
[----:B------:R-:W-:-:S07]  /*d7e0*/  IMAD.MOV.U32 R13, RZ, RZ, RZ ;  /* 0x000000ffff0d7224 */ /* 0x000fce00078e00ff */
[----:B------:R-:W-:-:S07]  /*d7f0*/  LEPC R20, `(.L_x_2678) ;  /* 0x000000001014794e */ /* 0x000fce0000000000 */
[----:B-1----:R-:W-:Y:S05]  /*d800*/  CALL.ABS.NOINC R2 ;  /* 0x0000000002007343 */ /* 0x002fea0003c00000 */
.L_x_2678:
[----:B------:R-:W-:Y:S05]  /*d810*/  BSYNC B6 ;  /* 0x0000000000067941 */ /* 0x000fea0003800000 */
.L_x_2677:
[----:B------:R-:W2:Y:S01]  /*d820*/  LDL.LU R21, [R1+0x1c] ;  /* 0x00001c0001157983 */ /* 0x000ea20000300800 */
[----:B-1----:R-:W1:Y:S01]  /*d830*/  LDC R4, c[0x0][0x448] ;  /* 0x00011200ff047b82 */ /* 0x002e620000000800 */
[----:B------:R-:W-:Y:S02]  /*d840*/  ULDC.64 UR4, c[0x0][0x2d8] ;  /* 0x0000b60000047ab9 */ /* 0x000fe40000000a00 */
[----:B------:R-:W3:Y:S04]  /*d850*/  LDL.LU R20, [R1+0x4] ;  /* 0x0000040001147983 */ /* 0x000ee80000300800 */
[----:B------:R-:W3:Y:S01]  /*d860*/  LDL.LU.64 R2, [R1+0x10] ;  /* 0x0000100001027983 */ /* 0x000ee20000300a00 */
[----:B------:R-:W-:-:S03]  /*d870*/  IMAD R0, R32, UR4, RZ ;  /* 0x0000000420007c24 */ /* 0x000fc6000f8e02ff */
[----:B------:R4:W5:Y:S01]  /*d880*/  LDL R10, [R1+0x8] ;  /* 0x00000800010a7983 */ /* 0x0009620000100800 */
[----:B------:R-:W-:-:S03]  /*d890*/  IMAD R5, R18, UR5, R0 ;  /* 0x0000000512057c24 */ /* 0x000fc6000f8e0200 */
[----:B------:R4:W5:Y:S01]  /*d8a0*/  LDL R8, [R1] ;  /* 0x0000000001087983 */ /* 0x0009620000100800 */
[----:B-1----:R-:W-:-:S13]  /*d8b0*/  ISETP.NE.AND P6, PT, R4, 0x1, PT ;  /* 0x000000010400780c */ /* 0x002fda0003fc5270 */
[----:B------:R-:W1:Y:S01]  /*d8c0*/  @P6 LDC R4, c[0x0][0x450] ;  /* 0x00011400ff046b82 */ /* 0x000e620000000800 */
[----:B---3--:R-:W-:Y:S02]  /*d8d0*/  IMAD.MOV.U32 R3, RZ, RZ, R20 ;  /* 0x000000ffff037224 */ /* 0x008fe400078e0014 */
[----:B------:R-:W3:Y:S01]  /*d8e0*/  S2R R20, SR_TID.X ;  /* 0x0000000000147919 */ /* 0x000ee20000002100 */
[----:B------:R-:W-:Y:S01]  /*d8f0*/  IMAD.WIDE.U32 R2, R18, UR4, R2 ;  /* 0x0000000412027c25 */ /* 0x000fe2000f8e0002 */
[----:B------:R-:W-:-:S03]  /*d900*/  ULDC.64 UR4, c[0x0][0x2e0] ;  /* 0x0000b80000047ab9 */ /* 0x000fc60000000a00 */
[----:B--2---:R-:W-:Y:S02]  /*d910*/  IMAD R0, R21, UR4, RZ ;  /* 0x0000000415007c24 */ /* 0x004fe4000f8e02ff */
[----:B------:R-:W2:Y:S01]  /*d920*/  S2R R21, SR_TID.X ;  /* 0x0000000000157919 */ /* 0x000ea20000002100 */
[----:B------:R-:W-:Y:S02]  /*d930*/  IMAD.IADD R3, R3, 0x1, R5 ;  /* 0x0000000103037824 */ /* 0x000fe400078e0205 */
[----:B------:R-:W0:Y:S01]  /*d940*/  @P6 LDC R5, c[0x0][0x44c] ;  /* 0x00011300ff056b82 */ /* 0x000e220000000800 */
[C---:B------:R-:W-:Y:S02]  /*d950*/  IMAD R0, R31.reuse, UR5, R0 ;  /* 0x000000051f007c24 */ /* 0x040fe4000f8e0200 */
[----:B------:R-:W-:Y:S01]  /*d960*/  IMAD.WIDE.U32 R2, R31, UR4, R2 ;  /* 0x000000041f027c25 */ /* 0x000fe2000f8e0002 */
[----:B------:R-:W-:-:S03]  /*d970*/  ULDC.64 UR4, c[0x0][0x2d0] ;  /* 0x0000b40000047ab9 */ /* 0x000fc60000000a00 */
[----:B------:R-:W-:Y:S01]  /*d980*/  IMAD.IADD R3, R3, 0x1, R0 ;  /* 0x0000000103037824 */ /* 0x000fe200078e0200 */
[----:B---3--:R-:W-:-:S04]  /*d990*/  LOP3.LUT R20, R20, 0x7f, RZ, 0xc0, !PT ;  /* 0x0000007f14147812 */ /* 0x008fc800078ec0ff */
[----:B------:R-:W-:Y:S01]  /*d9a0*/  SHF.R.U32.HI R20, RZ, 0x3, R20 ;  /* 0x00000003ff147819 */ /* 0x000fe20000011614 */
[----:B--2---:R-:W-:-:S05]  /*d9b0*/  IMAD.SHL.U32 R21, R21, 0x10, RZ ;  /* 0x0000001015157824 */ /* 0x004fca00078e00ff */
[----:B------:R-:W-:-:S04]  /*d9c0*/  LOP3.LUT R21, R21, 0x70, RZ, 0xc0, !PT ;  /* 0x0000007015157812 */ /* 0x000fc800078ec0ff */
[----:B------:R-:W-:-:S05]  /*d9d0*/  LOP3.LUT R20, R20, R21, RZ, 0xfc, !PT ;  /* 0x0000001514147212 */ /* 0x000fca00078efcff */
[----:B------:R-:W-:-:S04]  /*d9e0*/  IMAD R0, R17, 0x80, R20 ;  /* 0x0000008011007824 */ /* 0x000fc800078e0214 */
[----:B0-----:R-:W-:-:S04]  /*d9f0*/  @P6 IMAD.HI.U32 R5, R0, R5, RZ ;  /* 0x0000000500056227 */ /* 0x001fc800078e00ff */
[----:B------:R-:W-:Y:S01]  /*da00*/  IMAD.MOV.U32 R6, RZ, RZ, R0 ;  /* 0x000000ffff067224 */ /* 0x000fe200078e0000 */
[----:B-1----:R-:W-:Y:S02]  /*da10*/  @P6 SHF.R.U32.HI R6, RZ, R4, R5 ;  /* 0x00000004ff066219 */ /* 0x002fe40000011605 */
        /* <DEDUP_REMOVED lines=26> */
[----:B-----5:R-:W-:Y:S01]  /*dbc0*/  IMAD R5, R10, R5, RZ ;  /* 0x000000050a057224 */ /* 0x020fe200078e02ff */
[----:B------:R-:W-:Y:S02]  /*dbd0*/  LEA R17, R17, R9, 0x7 ;  /* 0x0000000911117211 */ /* 0x000fe400078e38ff */
[----:B------:R-:W1:Y:S02]  /*dbe0*/  SHFL.IDX PT, R2, R4, RZ, 0x181f ;  /* 0x00181fff04027589 */ /* 0x000e6400000e0000 */
[C---:B------:R-:W-:Y:S01]  /*dbf0*/  ISETP.GE.AND P2, PT, R17.reuse, R5, PT ;  /* 0x000000051100720c */ /* 0x040fe20003f46270 */
[----:B------:R-:W-:-:S12]  /*dc00*/  VIADD R6, R17, 0x10 ;  /* 0x0000001011067836 */ /* 0x000fd80000000000 */
[----:B0-----:R-:W-:-:S05]  /*dc10*/  @!P2 LEA R14, P3, R30, R14, 0x1 ;  /* 0x0000000e1e0ea211 */ /* 0x001fca00078608ff */
[----:B-1----:R-:W-:Y:S02]  /*dc20*/  @!P2 IMAD.X R3, RZ, RZ, R2, P3 ;  /* 0x000000ffff03a224 */ /* 0x002fe400018e0602 */
[----:B------:R-:W-:Y:S02]  /*dc30*/  @!P2 IMAD.MOV.U32 R2, RZ, RZ, R14 ;  /* 0x000000ffff02a224 */ /* 0x000fe400078e000e */
        /* <DEDUP_REMOVED lines=49> */
[----:B------:R-:W0:Y:S01]  /*df50*/  SHFL.IDX PT, R14, R0, 0x6, 0x181f ;  /* 0x00d81f00000e7f89 */ /* 0x000e2200000e0000 */
[----:B------:R-:W-:-:S05]  /*df60*/  @!P2 MOV R3, R7 ;  /* 0x000000070003a202 */ /* 0x000fca0000000f00 */
        /* <DEDUP_REMOVED lines=12> */
.L_x_2774:
        /* <DEDUP_REMOVED lines=11> */
.L_x_2681:
[----:B------:R-:W-:Y:S05]  /*e0e0*/  BSYNC B0 ;  /* 0x0000000000007941 */ /* 0x000fea0003800000 */
.L_x_2680:
[----:B------:R-:W-:Y:S01]  /*e0f0*/  NOP ;  /* 0x0000000000007918 */ /* 0x000fe20000000000 */
[----:B------:R-:W-:-:S13]  /*e100*/  PLOP3.LUT P0, PT, PT, PT, PT, 0x80, 0x0 ;  /* 0x000000000000781c */ /* 0x000fda0003f0f070 */
.L_x_2682:
        /* <DEDUP_REMOVED lines=14> */
[----:B0-----:R-:W3:Y:S01]  /*e1f0*/  LDL R2, [R1+0xc] ;  /* 0x00000c0001027983 */ /* 0x001ee20000100800 */
[----:B------:R0:W-:Y:S01]  /*e200*/  SYNCS.ARRIVE.TRANS64.A1T0 RZ, [R22+URZ+0x28800], RZ ;  /* 0x028800ff16ff79a7 */ /* 0x0001e2000810003f */
[----:B------:R-:W-:Y:S01]  /*e210*/  BSSY B0, `(.L_x_2683) ;  /* 0x0000004000007945 */ /* 0x000fe20003800000 */
[----:B------:R-:W1:Y:S01]  /*e220*/  SYNCS.PHASECHK.TRANS64.TRYWAIT P1, [R22+URZ+0x28820], R3 ;  /* 0x02882003160075a7 */ /* 0x000e62000802017f */
[----:B---3--:R-:W-:Y:S02]  /*e230*/  ISETP.GE.AND P0, PT, R2, 0x2, PT ;  /* 0x000000020200780c */ /* 0x008fe40003f06270 */
[----:B01----:R-:W-:Y:S11]  /*e240*/  @!P1 BRA `(.L_x_2684) ;  /* 0x0000004000689947 */ /* 0x003ff60003800000 */
.L_x_2775:
[----:B------:R-:W-:Y:S05]  /*e250*/  BSYNC B0 ;  /* 0x0000000000007941 */ /* 0x000fea0003800000 */
.L_x_2683:
[----:B------:R-:W-:Y:S04]  /*e260*/  BSSY B0, `(.L_x_2685) ;  /* 0x000010e000007945 */ /* 0x000fe80003800000 */
[----:B------:R-:W-:Y:S05]  /*e270*/  @!P0 BRA `(.L_x_2686) ;  /* 0x0000001000308947 */ /* 0x000fea0003800000 */
[----:B------:R-:W3:Y:S01]  /*e280*/  LDL.LU R0, [R1+0xc] ;  /* 0x00000c0001007983 */ /* 0x000ee20000300800 */
[----:B------:R-:W-:Y:S01]  /*e290*/  ULDC UR4, c[0x0][0x2f4] ;  /* 0x0000bd0000047ab9 */ /* 0x000fe20000000800 */
[----:B------:R-:W-:Y:S01]  /*e2a0*/  IMAD.MOV.U32 R17, RZ, RZ, R28 ;  /* 0x000000ffff117224 */ /* 0x000fe200078e001c */
[----:B------:R-:W-:Y:S01]  /*e2b0*/  ISETP.GE.AND P2, PT, R30, UR4, PT ;  /* 0x000000041e007c0c */ /* 0x000fe2000bf46270 */
[----:B------:R-:W-:Y:S01]  /*e2c0*/  IMAD.MOV.U32 R10, RZ, RZ, R25 ;  /* 0x000000ffff0a7224 */ /* 0x000fe200078e0019 */
[----:B------:R-:W-:Y:S01]  /*e2d0*/  ISETP.GE.AND P1, PT, R29, UR4, PT ;  /* 0x000000041d007c0c */ /* 0x000fe2000bf26270 */
[----:B------:R-:W-:Y:S02]  /*e2e0*/  IMAD.MOV.U32 R31, RZ, RZ, R26 ;  /* 0x000000ffff1f7224 */ /* 0x000fe400078e001a */
[----:B---3--:R-:W-:-:S10]  /*e2f0*/  VIADD R6, R0, 0xfffffffe ;  /* 0xfffffffe00067836 */ /* 0x008fd40000000000 */
.L_x_2699:
        /* <DEDUP_REMOVED lines=31> */
[----:B------:R0:W3:Y:S03]  /*e4f0*/  LDG.E R0, desc[UR52][R4.64] ;  /* 0x0000003404007981 */ /* 0x0000e6000c1e1900 */
[----:B------:R-:W-:Y:S01]  /*e500*/  SEL R28, RZ, 0x1, P0 ;  /* 0x00000001ff1c7807 */ /* 0x000fe20000000000 */
[----:B------:R-:W-:Y:S01]  /*e510*/  IMAD.MOV.U32 R26, RZ, RZ, R6 ;  /* 0x000000ffff1a7224 */ /* 0x000fe200078e0006 */
[----:B------:R-:W-:-:S02]  /*e520*/  SEL R25, R25, RZ, P0 ;  /* 0x000000ff19197207 */ /* 0x000fc40000000000 */
[----:B------:R-:W-:Y:S01]  /*e530*/  LOP3.LUT R28, R17, R28, RZ, 0x3c, !PT ;  /* 0x0000001c111c7212 */ /* 0x000fe200078e3cff */
[----:B0-----:R-:W-:Y:S01]  /*e540*/  IMAD R4, R2, UR4, R7 ;  /* 0x0000000402047c24 */ /* 0x001fe2000f8e0207 */
[----:B---3--:R-:W-:Y:S01]  /*e550*/  SHF.R.S32.HI R21, RZ, 0x1f, R0 ;  /* 0x0000001fff157819 */ /* 0x008fe20000011400 */
[----:B------:R-:W-:Y:S06]  /*e560*/  @!P3 BRA `(.L_x_2687) ;  /* 0x000000000004b947 */ /* 0x000fec0003800000 */
[----:B------:R-:W-:Y:S01]  /*e570*/  BPT.TRAP 0x1 ;  /* 0x000000040000795c */ /* 0x000fe20000300000 */
.L_x_2687:
[----:B------:R-:W-:Y:S01]  /*e580*/  LEA R6, R25, R22, 0x3 ;  /* 0x0000001619067211 */ /* 0x000fe200078e18ff */
[----:B------:R-:W-:Y:S01]  /*e590*/  BSSY B1, `(.L_x_2688) ;  /* 0x0000004000017945 */ /* 0x000fe20003800000 */
[----:B------:R-:W-:-:S04]  /*e5a0*/  SHF.L.U32 R3, R28, 0x1f, RZ ;  /* 0x0000001f1c037819 */ /* 0x000fc800000006ff */
[----:B------:R-:W0:Y:S02]  /*e5b0*/  SYNCS.PHASECHK.TRANS64.TRYWAIT P0, [R6+URZ+0x28840], R3 ;  /* 0x02884003060075a7 */ /* 0x000e24000800017f */
[----:B0-----:R-:W-:Y:S05]  /*e5c0*/  @!P0 BRA `(.L_x_2689) ;  /* 0x0000003c009c8947 */ /* 0x001fea0003800000 */
.L_x_2776:
[----:B------:R-:W-:Y:S05]  /*e5d0*/  BSYNC B1 ;  /* 0x0000000000017941 */ /* 0x000fea0003800000 */
.L_x_2688:
        /* <DEDUP_REMOVED lines=71> */
.L_x_2794:
        /* <DEDUP_REMOVED lines=9> */
.L_x_2691:
        /* <DEDUP_REMOVED lines=11> */
.L_x_2692:
[----:B------:R1:W-:Y:S01]  /*eb90*/  SYNCS.ARRIVE.TRANS64.A1T0 RZ, [R6+URZ+0x28830], RZ ;  /* 0x028830ff06ff79a7 */ /* 0x0003e2000810003f */
[----:B------:R-:W-:Y:S05]  /*eba0*/  @!P4 BRA `(.L_x_2693) ;  /* 0x000000000004c947 */ /* 0x000fea0003800000 */
[----:B------:R-:W-:Y:S01]  /*ebb0*/  BPT.TRAP 0x1 ;  /* 0x000000040000795c */ /* 0x000fe20000300000 */
.L_x_2693:
[----:B------:R-:W-:Y:S01]  /*ebc0*/  SHF.L.U32 R2, R17, 0x1f, RZ ;  /* 0x0000001f11027819 */ /* 0x000fe200000006ff */
[----:B-1----:R-:W-:Y:S01]  /*ebd0*/  IMAD R6, R10, 0x8, R22 ;  /* 0x000000080a067824 */ /* 0x002fe200078e0216 */
[----:B------:R-:W-:Y:S01]  /*ebe0*/  BSSY B1, `(.L_x_2694) ;  /* 0x0000004000017945 */ /* 0x000fe20003800000 */
[----:B------:R-:W-:Y:S02]  /*ebf0*/  IMAD R8, R31, -0x80, R35 ;  /* 0xffffff801f087824 */ /* 0x000fe400078e0223 */
[----:B------:R-:W1:Y:S02]  /*ec00*/  SYNCS.PHASECHK.TRANS64.TRYWAIT P0, [R6+URZ+0x28860], R2 ;  /* 0x02886002060075a7 */ /* 0x000e64000800017f */
[----:B-1----:R-:W-:Y:S05]  /*ec10*/  @!P0 BRA `(.L_x_2695) ;  /* 0x0000004000688947 */ /* 0x002fea0003800000 */
.L_x_2795:
[----:B------:R-:W-:Y:S05]  /*ec20*/  BSYNC B1 ;  /* 0x0000000000017941 */ /* 0x000fea0003800000 */
.L_x_2694:
[----:B------:R-:W3:Y:S01]  /*ec30*/  S2R R3, SR_TID.X ;  /* 0x0000000000037919 */ /* 0x000ee20000002100 */
[----:B------:R-:W-:Y:S01]  /*ec40*/  UMOV UR4, 0xffffffff ;  /* 0xffffffff00047882 */ /* 0x000fe20000000000 */
        /* <DEDUP_REMOVED lines=64> */
.L_x_2813:
        /* <DEDUP_REMOVED lines=29> */
.L_x_2697:
        /* <DEDUP_REMOVED lines=11> */
.L_x_2698:
[C---:B------:R-:W-:Y:S01]  /*f2d0*/  ISETP.GT.AND P0, PT, R26.reuse, RZ, PT ;  /* 0x000000ff1a00720c */ /* 0x040fe20003f04270 */
[----:B------:R0:W-:Y:S01]  /*f2e0*/  SYNCS.ARRIVE.TRANS64.A1T0 RZ, [R6+URZ+0x28850], RZ ;  /* 0x028850ff06ff79a7 */ /* 0x0001e2000810003f */
[----:B------:R-:W-:Y:S02]  /*f2f0*/  IMAD.MOV.U32 R17, RZ, RZ, R28 ;  /* 0x000000ffff117224 */ /* 0x000fe400078e001c */
[----:B------:R-:W-:Y:S02]  /*f300*/  IMAD.MOV.U32 R10, RZ, RZ, R25 ;  /* 0x000000ffff0a7224 */ /* 0x000fe400078e0019 */
[----:B------:R-:W-:Y:S02]  /*f310*/  IMAD.MOV.U32 R31, RZ, RZ, R26 ;  /* 0x000000ffff1f7224 */ /* 0x000fe400078e001a */
[----:B0-----:R-:W-:-:S05]  /*f320*/  VIADD R6, R26, 0xffffffff ;  /* 0xffffffff1a067836 */ /* 0x001fca0000000000 */
[----:B------:R-:W-:Y:S05]  /*f330*/  @P0 BRA `(.L_x_2699) ;  /* 0xffffffec00f00947 */ /* 0x000fea000383ffff */
.L_x_2686:
[----:B------:R-:W-:Y:S05]  /*f340*/  BSYNC B0 ;  /* 0x0000000000007941 */ /* 0x000fea0003800000 */
.L_x_2685:
        /* <DEDUP_REMOVED lines=17> */
.L_x_2701:
[----:B------:R-:W-:Y:S05]  /*f460*/  BSYNC B0 ;  /* 0x0000000000007941 */ /* 0x000fea0003800000 */
.L_x_2700:
[----:B------:R-:W-:-:S05]  /*f470*/  IMAD.U32 R0, RZ, RZ, UR36 ;  /* 0x00000024ff007e24 */ /* 0x000fca000f8e00ff */
[----:B------:R-:W-:-:S13]  /*f480*/  ISETP.NE.AND P0, PT, R0, 0x3, PT ;  /* 0x000000030000780c */ /* 0x000fda0003f05270 */
[----:B------:R-:W-:Y:S05]  /*f490*/  @!P0 BRA `(.L_x_2702) ;  /* 0x0000000000048947 */ /* 0x000fea0003800000 */
[----:B------:R-:W-:Y:S01]  /*f4a0*/  BPT.TRAP 0x1 ;  /* 0x000000040000795c */ /* 0x000fe20000300000 */
.L_x_2702:
[----:B------:R-:W-:Y:S01]  /*f4b0*/  IMAD R0, R25, 0x8, R22 ;  /* 0x0000000819007824 */ /* 0x000fe200078e0216 */
[----:B0-----:R-:W-:Y:S01]  /*f4c0*/  SHF.L.U32 R3, R28, 0x1f, RZ ;  /* 0x0000001f1c037819 */ /* 0x001fe200000006ff */
[----:B------:R-:W-:Y:S01]  /*f4d0*/  BSSY B0, `(.L_x_2703) ;  /* 0x0000004000007945 */ /* 0x000fe20003800000 */
[----:B------:R-:W-:Y:S02]  /*f4e0*/  IMAD R6, R26, -0x80, R35 ;  /* 0xffffff801a067824 */ /* 0x000fe400078e0223 */
[----:B------:R-:W0:Y:S02]  /*f4f0*/  SYNCS.PHASECHK.TRANS64.TRYWAIT P0, [R0+URZ+0x28860], R3 ;  /* 0x02886003000075a7 */ /* 0x000e24000800017f */
[----:B0-----:R-:W-:Y:S05]  /*f500*/  @!P0 BRA `(.L_x_2704) ;  /* 0x0000004000c88947 */ /* 0x001fea0003800000 */
.L_x_2814:
[----:B------:R-:W-:Y:S05]  /*f510*/  BSYNC B0 ;  /* 0x0000000000007941 */ /* 0x000fea0003800000 */
.L_x_2703:
        /* <DEDUP_REMOVED lines=35> */
[----:B------:R-:W0:Y:S02]  /*f750*/  SHFL.IDX PT, R14, R23, 0x3, 0x181f ;  /* 0x00781f00170e7f89 */ /* 0x000e2400000e0000 */
[----:B------:R-:W-:Y:S02]  /*f760*/  IADD3.X R3, RZ, R8, RZ, P4, !PT ;  /* 0x00000008ff037210 */ /* 0x000fe400027fe4ff */
        /* <DEDUP_REMOVED lines=33> */
.L_x_2832:
        /* <DEDUP_REMOVED lines=11> */
.L_x_2706:
        /* <DEDUP_REMOVED lines=11> */
.L_x_2707:
[----:B------:R0:W-:Y:S01]  /*fae0*/  SYNCS.ARRIVE.TRANS64.A1T0 RZ, [R0+URZ+0x28850], RZ ;  /* 0x028850ff00ff79a7 */ /* 0x0001e2000810003f */
[----:B------:R-:W-:-:S05]  /*faf0*/  VIADD R25, R25, 0x1 ;  /* 0x0000000119197836 */ /* 0x000fca0000000000 */
[----:B------:R-:W-:-:S04]  /*fb00*/  ISETP.NE.AND P0, PT, R25, 0x2, PT ;  /* 0x000000021900780c */ /* 0x000fc80003f05270 */
[----:B------:R-:W-:Y:S02]  /*fb10*/  SEL R3, RZ, 0x1, P0 ;  /* 0x00000001ff037807 */ /* 0x000fe40000000000 */
[----:B------:R-:W-:Y:S02]  /*fb20*/  SEL R25, R25, RZ, P0 ;  /* 0x000000ff19197207 */ /* 0x000fe40000000000 */
[----:B0-----:R-:W-:-:S07]  /*fb30*/  LOP3.LUT R28, R28, R3, RZ, 0x3c, !PT ;  /* 0x000000031c1c7212 */ /* 0x001fce00078e3cff */
.L_x_2664:
[----:B------:R-:W-:Y:S05]  /*fb40*/  BSYNC B7 ;  /* 0x0000000000077941 */ /* 0x000fea0003800000 */
.L_x_2662:
        /* <DEDUP_REMOVED lines=8> */
[----:B------:R2:W3:Y:S01]  /*fbd0*/  LDS.128 R16, [R22+0x288d0] ;  /* 0x0288d00016107984 */ /* 0x0004e20000000c00 */
[----:B------:R-:W-:Y:S06]  /*fbe0*/  BAR.ARV 0x4, 0x180 ;  /* 0x0106000000007b1d */ /* 0x000fec0000002000 */
[----:B------:R-:W-:Y:S05]  /*fbf0*/  BRA `(.L_x_2709) ;  /* 0x0000000800cc7947 */ /* 0x000fea0003800000 */
.L_x_2708:
[----:B------:R-:W0:Y:S01]  /*fc00*/  S2R R0, SR_TID.X ;  /* 0x0000000000007919 */ /* 0x000e220000002100 */
[----:B------:R-:W-:Y:S01]  /*fc10*/  UMOV UR4, 0xffffffff ;  /* 0xffffffff00047882 */ /* 0x000fe20000000000 */
[----:B0-----:R-:W-:-:S04]  /*fc20*/  LOP3.LUT R8, R0, 0x1f, RZ, 0xc0, !PT ;  /* 0x0000001f00087812 */ /* 0x001fc800078ec0ff */
[----:B------:R-:W-:Y:S01]  /*fc30*/  ISETP.NE.AND P0, PT, R8, 0x1f, PT ;  /* 0x0000001f0800780c */ /* 0x000fe20003f05270 */
[----:B------:R-:W-:-:S12]  /*fc40*/  BRA.DIV UR4, `(.L_x_2710) ;  /* 0x0000004604887947 */ /* 0x000fd8000b800000 */
[----:B------:R-:W-:Y:S01]  /*fc50*/  IMAD.IADD R5, R19, 0x1, R8 ;  /* 0x0000000113057824 */ /* 0x000fe200078e0208 */
[----:B------:R-:W-:-:S04]  /*fc60*/  ULDC UR4, c[0x0][0xc3c] ;  /* 0x00030f0000047ab9 */ /* 0x000fc80000000800 */
        /* <DEDUP_REMOVED lines=13> */
[----:B0-----:R-:W-:-:S05]  /*fd40*/  SEL R5, R14, RZ, P1 ;  /* 0x000000ff0e057207 */ /* 0x001fca0000800000 */
[----:B------:R-:W-:Y:S02]  /*fd50*/  IMAD.IADD R6, R4, 0x1, R5 ;  /* 0x0000000104067824 */ /* 0x000fe400078e0205 */
        /* <DEDUP_REMOVED lines=13> */
[----:B------:R0:W1:Y:S02]  /*fe30*/  SHFL.IDX PT, R14, R6, 0x1f, 0x1f ;  /* 0x03e01f00060e7f89 */ /* 0x00006400000e0000 */
.L_x_2842:
[----:B------:R-:W-:Y:S02]  /*fe40*/  ULDC UR4, c[0x0][0xc38] ;  /* 0x00030e0000047ab9 */ /* 0x000fe40000000800 */
[----:B------:R-:W-:-:S04]  /*fe50*/  IMAD.U32 R7, RZ, RZ, UR4 ;  /* 0x00000004ff077e24 */ /* 0x000fc8000f8e00ff */
[----:B-1----:R-:W-:-:S04]  /*fe60*/  IMAD R3, R14, R7, RZ ;  /* 0x000000070e037224 */ /* 0x002fc800078e02ff */
[----:B------:R-:W-:-:S05]  /*fe70*/  IMAD.IADD R8, R0, 0x1, R3 ;  /* 0x0000000100087824 */ /* 0x000fca00078e0203 */
[----:B------:R-:W-:-:S13]  /*fe80*/  ISETP.GT.AND P6, PT, R8, R5, PT ;  /* 0x000000050800720c */ /* 0x000fda0003fc4270 */
[----:B------:R-:W-:Y:S05]  /*fe90*/  @P6 BRA `(.L_x_2711) ;  /* 0x00000000009c6947 */ /* 0x000fea0003800000 */
.L_x_2716:
[----:B------:R-:W1:Y:S01]  /*fea0*/  LDC R0, c[0x0][0xc3c] ;  /* 0x00030f00ff007b82 */ /* 0x000e620000000800 */
[----:B------:R-:W-:-:S05]  /*feb0*/  VIADD R19, R19, 0x1f ;  /* 0x0000001f13137836 */ /* 0x000fca0000000000 */
[----:B-1----:R-:W-:-:S13]  /*fec0*/  ISETP.GE.AND P6, PT, R19, R0, PT ;  /* 0x000000001300720c */ /* 0x002fda0003fc6270 */
[----:B------:R-:W-:Y:S05]  /*fed0*/  @P6 BRA `(.L_x_2712) ;  /* 0x0000000400d06947 */ /* 0x000fea0003800000 */
[----:B------:R-:W1:Y:S01]  /*fee0*/  S2R R2, SR_TID.X ;  /* 0x0000000000027919 */ /* 0x000e620000002100 */
[----:B------:R-:W-:Y:S01]  /*fef0*/  BSSY B0, `(.L_x_2713) ;  /* 0x0000009000007945 */ /* 0x000fe20003800000 */
[----:B------:R-:W-:Y:S01]  /*ff00*/  IMAD.MOV.U32 R4, RZ, RZ, RZ ;  /* 0x000000ffff047224 */ /* 0x000fe200078e00ff */
[----:B-1----:R-:W-:-:S05]  /*ff10*/  LOP3.LUT R2, R2, 0x1f, RZ, 0xc0, !PT ;  /* 0x0000001f02027812 */ /* 0x002fca00078ec0ff */
[----:B------:R-:W-:-:S05]  /*ff20*/  IMAD.IADD R7, R19, 0x1, R2 ;  /* 0x0000000113077824 */ /* 0x000fca00078e0202 */
[----:B------:R-:W-:-:S13]  /*ff30*/  ISETP.GE.OR P6, PT, R7, R0, !P0 ;  /* 0x000000000700720c */ /* 0x000fda00047c6670 */
[----:B------:R-:W-:Y:S05]  /*ff40*/  @P6 BRA `(.L_x_2714) ;  /* 0x00000000000c6947 */ /* 0x000fea0003800000 */
[----:B------:R-:W1:Y:S02]  /*ff50*/  LDC.64 R2, c[0x0][0xc80] ;  /* 0x00032000ff027b82 */ /* 0x000e640000000a00 */
[----:B-1----:R-:W-:-:S05]  /*ff60*/  IMAD.WIDE R2, R7, 0x4, R2 ;  /* 0x0000000407027825 */ /* 0x002fca00078e0202 */
[----:B------:R1:W5:Y:S02]  /*ff70*/  LDG.E R4, desc[UR52][R2.64] ;  /* 0x0000003402047981 */ /* 0x000364000c1e1900 */
.L_x_2714:
[----:B------:R-:W-:Y:S05]  /*ff80*/  BSYNC B0 ;  /* 0x0000000000007941 */ /* 0x000fea0003800000 */
.L_x_2713:
[----:B------:R-:W-:-:S03]  /*ff90*/  UMOV UR4, 0xffffffff ;  /* 0xffffffff00047882 */ /* 0x000fc60000000000 */
[----:B------:R-:W-:Y:S05]  /*ffa0*/  BRA.DIV UR4, `(.L_x_2715) ;  /* 0x0000004604d47947 */ /* 0x000fea000b800000 */
[----:B-----5:R-:W2:Y:S02]  /*ffb0*/  SHFL.UP PT, R14, R4, 0x1, RZ ;  /* 0x04200000040e7989 */ /* 0x020ea400000e00ff */
[----:B--2---:R-:W-:-:S04]  /*ffc0*/  SEL R13, R14, RZ, P1 ;  /* 0x000000ff0e0d7207 */ /* 0x004fc80000800000 */
[----:B------:R-:W-:-:S05]  /*ffd0*/  IADD3 R13, R4, R13, RZ ;  /* 0x0000000d040d7210 */ /* 0x000fca0007ffe0ff */
[----:B------:R-:W2:Y:S02]  /*ffe0*/  SHFL.UP PT, R14, R13, 0x2, RZ ;  /* 0x044000000d0e7989 */ /* 0x000ea400000e00ff */
[----:B--2---:R-:W-:-:S05]  /*fff0*/  SEL R0, R14, RZ, P2 ;  /* 0x000000ff0e007207 */ /* 0x004fca0001000000 */
[----:B------:R-:W-:-:S05]  /*10000*/  IMAD.IADD R0, R13, 0x1, R0 ;  /* 0x000000010d007824 */ /* 0x000fca00078e0200 */
[----:B------:R-:W1:Y:S02]  /*10010*/  SHFL.UP PT, R14, R0, 0x4, RZ ;  /* 0x04800000000e7989 */ /* 0x000e6400000e00ff */
[----:B-1----:R-:W-:-:S05]  /*10020*/  SEL R3, R14, RZ, P3 ;  /* 0x000000ff0e037207 */ /* 0x002fca0001800000 */
[----:B------:R-:W-:-:S05]  /*10030*/  IMAD.IADD R2, R0, 0x1, R3 ;  /* 0x0000000100027824 */ /* 0x000fca00078e0203 */
[----:B------:R-:W1:Y:S02]  /*10040*/  SHFL.UP PT, R14, R2, 0x8, RZ ;  /* 0x05000000020e7989 */ /* 0x000e6400000e00ff */
[----:B-1----:R-:W-:-:S05]  /*10050*/  SEL R3, R14, RZ, P4 ;  /* 0x000000ff0e037207 */ /* 0x002fca0002000000 */
[----:B------:R-:W-:-:S05]  /*10060*/  IMAD.IADD R3, R2, 0x1, R3 ;  /* 0x0000000102037824 */ /* 0x000fca00078e0203 */
[----:B------:R-:W0:Y:S02]  /*10070*/  SHFL.UP PT, R14, R3, 0x10, RZ ;  /* 0x06000000030e7989 */ /* 0x000e2400000e00ff */
[----:B0-----:R-:W-:-:S05]  /*10080*/  SEL R6, R14, RZ, P5 ;  /* 0x000000ff0e067207 */ /* 0x001fca0002800000 */
[----:B------:R-:W-:-:S05]  /*10090*/  IMAD.IADD R6, R3, 0x1, R6 ;  /* 0x0000000103067824 */ /* 0x000fca00078e0206 */
[----:B------:R0:W1:Y:S02]  /*100a0*/  SHFL.IDX PT, R14, R6, 0x1f, 0x1f ;  /* 0x03e01f00060e7f89 */ /* 0x00006400000e0000 */
.L_x_2850:
[----:B------:R-:W-:Y:S02]  /*100b0*/  ULDC UR4, c[0x0][0xc38] ;  /* 0x00030e0000047ab9 */ /* 0x000fe40000000800 */
[----:B------:R-:W-:-:S04]  /*100c0*/  IMAD.U32 R7, RZ, RZ, UR4 ;  /* 0x00000004ff077e24 */ /* 0x000fc8000f8e00ff */
[----:B-1----:R-:W-:-:S04]  /*100d0*/  IMAD R3, R14, R7, RZ ;  /* 0x000000070e037224 */ /* 0x002fc800078e02ff */
[----:B------:R-:W-:-:S05]  /*100e0*/  IMAD.IADD R8, R3, 0x1, R8 ;  /* 0x0000000103087824 */ /* 0x000fca00078e0208 */
[----:B------:R-:W-:-:S13]  /*100f0*/  ISETP.GT.AND P6, PT, R8, R5, PT ;  /* 0x000000050800720c */ /* 0x000fda0003fc4270 */
[----:B------:R-:W-:Y:S05]  /*10100*/  @!P6 BRA `(.L_x_2716) ;  /* 0xfffffffc0064e947 */ /* 0x000fea000383ffff */
.L_x_2711:
        /* <DEDUP_REMOVED lines=8> */
.L_x_2854:
[----:B------:R-:W-:Y:S01]  /*10190*/  ISETP.NE.AND P0, PT, R0, RZ, PT ;  /* 0x000000ff0000720c */ /* 0x000fe20003f05270 */
[----:B------:R-:W-:-:S12]  /*101a0*/  IMAD.MOV.U32 R14, RZ, RZ, RZ ;  /* 0x000000ffff0e7224 */ /* 0x000fd800078e00ff */
[----:B------:R-:W-:Y:S05]  /*101b0*/  @!P0 BRA `(.L_x_2718) ;  /* 0x0000000000108947 */ /* 0x000fea0003800000 */
[----:B------:R-:W-:Y:S01]  /*101c0*/  UMOV UR4, 0xffffffff ;  /* 0xffffffff00047882 */ /* 0x000fe20000000000 */
[----:B------:R-:W-:Y:S02]  /*101d0*/  VIADD R12, R8, 0xffffffff ;  /* 0xffffffff080c7836 */ /* 0x000fe40000000000 */
[----:B------:R-:W-:Y:S05]  /*101e0*/  BRA.DIV UR4, `(.L_x_2719) ;  /* 0x0000004a04487947 */ /* 0x000fea000b800000 */
[----:B------:R3:W4:Y:S02]  /*101f0*/  SHFL.IDX PT, R14, R6, R12, 0x1f ;  /* 0x00001f0c060e7589 */ /* 0x00072400000e0000 */
.L_x_2718:
[----:B------:R-:W5:Y:S01]  /*10200*/  LDC.64 R2, c[0x0][0xc90] ;  /* 0x00032400ff027b82 */ /* 0x000f620000000a00 */
[----:B------:R-:W-:-:S04]  /*10210*/  IMAD.IADD R19, R8, 0x1, R19 ;  /* 0x0000000108137824 */ /* 0x000fc800078e0213 */
[----:B-----5:R-:W-:-:S05]  /*10220*/  IMAD.WIDE R2, R19, 0x4, R2 ;  /* 0x0000000413027825 */ /* 0x020fca00078e0202 */
[----:B0--3--:R0:W2:Y:S01]  /*10230*/  LDG.E R6, desc[UR52][R2.64] ;  /* 0x0000003402067981 */ /* 0x0090a2000c1e1900 */
[----:B----4-:R-:W-:-:S04]  /*10240*/  IMAD R16, R14, R7, R16 ;  /* 0x000000070e107224 */ /* 0x010fc800078e0210 */
[----:B------:R-:W-:Y:S02]  /*10250*/  IMAD.IADD R5, R5, 0x1, -R16 ;  /* 0x0000000105057824 */ /* 0x000fe400078e0a10 */
[----:B0-----:R-:W-:Y:S02]  /*10260*/  IMAD.MOV.U32 R2, RZ, RZ, RZ ;  /* 0x000000ffff027224 */ /* 0x001fe400078e00ff */
[----:B--2---:R-:W-:-:S05]  /*10270*/  IMAD R0, R4, R6, RZ ;  /* 0x0000000604007224 */ /* 0x004fca00078e02ff */
[----:B-1----:R-:W-:-:S04]  /*10280*/  IABS R8, R0 ;  /* 0x0000000000087213 */ /* 0x002fc80000000000 */
        /* <DEDUP_REMOVED lines=22> */
[----:B------:R-:W-:Y:S01]  /*103f0*/  IMAD R8, R6, R2, RZ ;  /* 0x0000000206087224 */ /* 0x000fe200078e02ff */
[----:B------:R-:W-:-:S03]  /*10400*/  IADD3 R2, -R2, RZ, RZ ;  /* 0x000000ff02027210 */ /* 0x000fc60007ffe1ff */
        /* <DEDUP_REMOVED lines=33> */
.L_x_2712:
[----:B------:R-:W-:Y:S01]  /*10620*/  UMOV UR4, URZ ;  /* 0x0000003f00047c82 */ /* 0x000fe20008000000 */
[----:B------:R-:W-:Y:S01]  /*10630*/  UMOV UR5, URZ ;  /* 0x0000003f00057c82 */ /* 0x000fe20008000000 */
[----:B------:R-:W-:Y:S01]  /*10640*/  ULDC UR6, c[0x0][0xc3c] ;  /* 0x00030f0000067ab9 */ /* 0x000fe20000000800 */
[----:B------:R-:W-:Y:S02]  /*10650*/  IMAD.MOV.U32 R16, RZ, RZ, R5 ;  /* 0x000000ffff107224 */ /* 0x000fe400078e0005 */
[----:B------:R-:W-:Y:S02]  /*10660*/  IMAD.U32 R17, RZ, RZ, UR4 ;  /* 0x00000004ff117e24 */ /* 0x000fe4000f8e00ff */
[----:B------:R-:W-:Y:S02]  /*10670*/  IMAD.U32 R18, RZ, RZ, UR5 ;  /* 0x00000005ff127e24 */ /* 0x000fe4000f8e00ff */
[----:B------:R-:W-:-:S07]  /*10680*/  IMAD.U32 R19, RZ, RZ, UR6 ;  /* 0x00000006ff137e24 */ /* 0x000fce000f8e00ff */
.L_x_2720:
[----:B------:R-:W1:Y:S01]  /*10690*/  S2R R0, SR_TID.X ;  /* 0x0000000000007919 */ /* 0x000e620000002100 */
        /* <DEDUP_REMOVED lines=9> */
.L_x_2709:
[----:B------:R-:W-:Y:S02]  /*10730*/  ULDC UR4, c[0x0][0xc3c] ;  /* 0x00030f0000047ab9 */ /* 0x000fe40000000800 */
[----:B---3--:R-:W-:-:S13]  /*10740*/  ISETP.GE.AND P0, PT, R19, UR4, PT ;  /* 0x0000000413007c0c */ /* 0x008fda000bf06270 */
[----:B------:R-:W-:Y:S05]  /*10750*/  @!P0 BRA `(.L_x_2721) ;  /* 0xffffffb400b08947 */ /* 0x000fea000383ffff */
[----:B------:R-:W-:Y:S05]  /*10760*/  BSYNC B8 ;  /* 0x0000000000087941 */ /* 0x000fea0003800000 */
.L_x_2658:
[----:B0-----:R-:W3:Y:S01]  /*10770*/  LDL.LU R0, [R1+0x18] ;  /* 0x0000180001007983 */ /* 0x001ee20000300800 */
[----:B------:R-:W-:Y:S01]  /*10780*/  BSSY B0, `(.L_x_2722) ;  /* 0x000000b000007945 */ /* 0x000fe20003800000 */
[----:B------:R-:W0:Y:S01]  /*10790*/  S2R R5, SR_CgaCtaId ;  /* 0x0000000000057919 */ /* 0x000e220000008800 */
[----:B---3--:R-:W-:-:S05]  /*107a0*/  VIADD R0, R0, 0x1 ;  /* 0x0000000100007836 */ /* 0x008fca0000000000 */
[----:B------:R-:W-:-:S04]  /*107b0*/  LEA.HI R2, R0, R0, RZ, 0x1 ;  /* 0x0000000000027211 */ /* 0x000fc800078f08ff */
[----:B------:R-:W-:Y:S02]  /*107c0*/  LOP3.LUT R3, R2, 0xfffffffe, RZ, 0xc0, !PT ;  /* 0xfffffffe02037812 */ /* 0x000fe400078ec0ff */
[----:B------:R-:W-:-:S03]  /*107d0*/  MOV R2, 0x400 ;  /* 0x0000040000027802 */ /* 0x000fc60000000f00 */
[----:B------:R-:W-:Y:S01]  /*107e0*/  IMAD.IADD R0, R0, 0x1, -R3 ;  /* 0x0000000100007824 */ /* 0x000fe200078e0a03 */
[----:B0-----:R-:W-:-:S04]  /*107f0*/  LEA R4, R5, R2, 0x18 ;  /* 0x0000000205047211 */ /* 0x001fc800078ec0ff */
[----:B------:R-:W-:-:S04]  /*10800*/  SHF.L.U32 R0, R0, 0x1f, RZ ;  /* 0x0000001f00007819 */ /* 0x000fc800000006ff */
[----:B------:R-:W0:Y:S02]  /*10810*/  SYNCS.PHASECHK.TRANS64.TRYWAIT P0, [R4+URZ+0x28820], R0 ;  /* 0x02882000040075a7 */ /* 0x000e24000800017f */
[----:B0-----:R-:W-:Y:S05]  /*10820*/  @!P0 BRA `(.L_x_2723) ;  /* 0x0000004000dc8947 */ /* 0x001fea0003800000 */
.L_x_2857:
[----:B------:R-:W-:Y:S05]  /*10830*/  BSYNC B0 ;  /* 0x0000000000007941 */ /* 0x000fea0003800000 */
.L_x_2722:
[----:B------:R-:W-:-:S03]  /*10840*/  UMOV UR4, 0xffffffff ;  /* 0xffffffff00047882 */ /* 0x000fc60000000000 */
[----:B------:R-:W-:Y:S05]  /*10850*/  BRA.DIV UR4, `(.L_x_2724) ;  /* 0x0000004204e47947 */ /* 0x000fea000b800000 */
[----:B0-----:R-:W0:Y:S02]  /*10860*/  S2R R0, SR_TID.X ;  /* 0x0000000000007919 */ /* 0x001e240000002100 */
[----:B0-----:R-:W-:-:S04]  /*10870*/  SHF.R.U32.HI R0, RZ, 0x5, R0 ;  /* 0x00000005ff007819 */ /* 0x001fc80000011600 */
[----:B------:R-:W-:-:S05]  /*10880*/  LOP3.LUT R0, R0, 0x3, RZ, 0xc0, !PT ;  /* 0x0000000300007812 */ /* 0x000fca00078ec0ff */
[----:B------:R0:W3:Y:S02]  /*10890*/  SHFL.IDX PT, R14, R0, RZ, 0x1f ;  /* 0x00001fff000e7589 */ /* 0x0000e400000e0000 */
.L_x_2860:
[----:B---3--:R-:W-:Y:S01]  /*108a0*/  ISETP.NE.AND P0, PT, R14, RZ, PT ;  /* 0x000000ff0e00720c */ /* 0x008fe20003f05270 */
[----:B------:R-:W-:-:S12]  /*108b0*/  BSSY B0, `(.L_x_2725) ;  /* 0x0000024000007945 */ /* 0x000fd80003800000 */
[----:B------:R-:W-:Y:S05]  /*108c0*/  @P0 BRA `(.L_x_2726) ;  /* 0x0000000000880947 */ /* 0x000fea0003800000 */
[----:B------:R-:W-:-:S03]  /*108d0*/  UMOV UR4, 0xffffffff ;  /* 0xffffffff00047882 */ /* 0x000fc60000000000 */
[----:B------:R-:W-:Y:S05]  /*108e0*/  BRA.DIV UR4, `(.L_x_2727) ;  /* 0x0000004204f47947 */ /* 0x000fea000b800000 */
[----:B------:R-:W-:-:S13]  /*108f0*/  ELECT P6, URZ, PT ;  /* 0x00000000003f782f */ /* 0x000fda00038c0000 */
.L_x_2863:
[----:B------:R-:W-:Y:S05]  /*10900*/  @!P6 BRA `(.L_x_2726) ;  /* 0x000000000078e947 */ /* 0x000fea0003800000 */
[----:B------:R-:W-:-:S06]  /*10910*/  ULOP3.LUT UR4, UR42, 0x2, URZ, 0xfc, !UPT ;  /* 0x000000022a047892 */ /* 0x000fcc000f8efc3f */
[----:B0-----:R-:W-:-:S05]  /*10920*/  IMAD.U32 R0, RZ, RZ, UR4 ;  /* 0x00000004ff007e24 */ /* 0x001fca000f8e00ff */
[----:B------:R-:W-:-:S13]  /*10930*/  ISETP.NE.AND P0, PT, R0, 0x3, PT ;  /* 0x000000030000780c */ /* 0x000fda0003f05270 */
[----:B------:R-:W-:Y:S05]  /*10940*/  @!P0 BRA `(.L_x_2728) ;  /* 0x0000000000048947 */ /* 0x000fea0003800000 */
[----:B------:R-:W-:Y:S01]  /*10950*/  BPT.TRAP 0x1 ;  /* 0x000000040000795c */ /* 0x000fe20000300000 */
.L_x_2728:
[C---:B------:R-:W-:Y:S01]  /*10960*/  IMAD R5, R25.reuse, 0x8, R4 ;  /* 0x0000000819057824 */ /* 0x040fe200078e0204 */
[----:B------:R-:W-:Y:S01]  /*10970*/  SHF.L.U32 R0, R28, 0x1f, RZ ;  /* 0x0000001f1c007819 */ /* 0x000fe200000006ff */
[----:B------:R-:W-:-:S03]  /*10980*/  VIADD R25, R25, 0x1 ;  /* 0x0000000119197836 */ /* 0x000fc60000000000 */
[----:B------:R-:W0:Y:S02]  /*10990*/  SYNCS.PHASECHK.TRANS64.TRYWAIT P1, [R5+URZ+0x28840], R0 ;  /* 0x02884000050075a7 */ /* 0x000e24000802017f */
[----:B------:R-:W-:-:S04]  /*109a0*/  ISETP.NE.AND P2, PT, R25, 0x2, PT ;  /* 0x000000021900780c */ /* 0x000fc80003f45270 */
[----:B------:R-:W-:Y:S01]  /*109b0*/  SEL R3, RZ, 0x1, P2 ;  /* 0x00000001ff037807 */ /* 0x000fe20001000000 */
[----:B0-----:R-:W-:Y:S08]  /*109c0*/  @!P1 BRA `(.L_x_2729) ;  /* 0x0000004000dc9947 */ /* 0x001ff00003800000 */
.L_x_2864:
[----:B------:R-:W-:Y:S02]  /*109d0*/  SEL R25, R25, RZ, P2 ;  /* 0x000000ff19197207 */ /* 0x000fe40001000000 */
[----:B------:R-:W-:Y:S01]  /*109e0*/  LOP3.LUT R2, R28, R3, RZ, 0x3c, !PT ;  /* 0x000000031c027212 */ /* 0x000fe200078e3cff */
[----:B------:R-:W-:Y:S06]  /*109f0*/  @!P0 BRA `(.L_x_2730) ;  /* 0x0000000000048947 */ /* 0x000fec0003800000 */
[----:B------:R-:W-:Y:S01]  /*10a00*/  BPT.TRAP 0x1 ;  /* 0x000000040000795c */ /* 0x000fe20000300000 */
.L_x_2730:
[----:B------:R-:W-:Y:S01]  /*10a10*/  IMAD R25, R25, 0x8, R4 ;  /* 0x0000000819197824 */ /* 0x000fe200078e0204 */
[----:B------:R-:W-:-:S04]  /*10a20*/  SHF.L.U32 R2, R2, 0x1f, RZ ;  /* 0x0000001f02027819 */ /* 0x000fc800000006ff */
[----:B------:R-:W3:Y:S02]  /*10a30*/  SYNCS.PHASECHK.TRANS64.TRYWAIT P1, [R25+URZ+0x28840], R2 ;  /* 0x02884002190075a7 */ /* 0x000ee4000802017f */
[----:B---3--:R-:W-:Y:S05]  /*10a40*/  @!P1 BRA `(.L_x_2731) ;  /* 0x0000004000d09947 */ /* 0x008fea0003800000 */
.L_x_2865:
[----:B------:R-:W-:Y:S05]  /*10a50*/  @!P0 BRA `(.L_x_2732) ;  /* 0x0000000000048947 */ /* 0x000fea0003800000 */
[----:B------:R-:W-:Y:S01]  /*10a60*/  BPT.TRAP 0x1 ;  /* 0x000000040000795c */ /* 0x000fe20000300000 */
.L_x_2732:
[----:B------:R-:W4:Y:S02]  /*10a70*/  SYNCS.PHASECHK.TRANS64.TRYWAIT P1, [R5+URZ+0x28860], R0 ;  /* 0x02886000050075a7 */ /* 0x000f24000802017f */
[----:B----4-:R-:W-:Y:S05]  /*10a80*/  @!P1 BRA `(.L_x_2733) ;  /* 0x0000004000d49947 */ /* 0x010fea0003800000 */
.L_x_2866:
[----:B------:R-:W-:Y:S05]  /*10a90*/  @!P0 BRA `(.L_x_2734) ;  /* 0x0000000000048947 */ /* 0x000fea0003800000 */
[----:B------:R-:W-:Y:S01]  /*10aa0*/  BPT.TRAP 0x1 ;  /* 0x000000040000795c */ /* 0x000fe20000300000 */
.L_x_2734:
[----:B------:R0:W0:Y:S02]  /*10ab0*/  SYNCS.PHASECHK.TRANS64.TRYWAIT P0, [R25+URZ+0x28860], R2 ;  /* 0x02886002190075a7 */ /* 0x000024000800017f */
[----:B0-----:R-:W-:Y:S05]  /*10ac0*/  @!P0 NANOSLEEP.SYNCS 0x989680 ;  /* 0x009896800000895d */ /* 0x001fea0003900000 */
[----:B------:R-:W0:Y:S02]  /*10ad0*/  @!P0 SYNCS.PHASECHK.TRANS64 P0, [R25+URZ+0x28860], R2 ;  /* 0x02886002190085a7 */ /* 0x000e24000800007f */
[----:B0-----:R-:W-:Y:S05]  /*10ae0*/  @!P0 BRA `(.L_x_2734) ;  /* 0xfffffffc00f08947 */ /* 0x001fea000383ffff */
.L_x_2726:
[----:B------:R-:W-:Y:S05]  /*10af0*/  BSYNC B0 ;  /* 0x0000000000007941 */ /* 0x000fea0003800000 */
.L_x_2725:
[----:B------:R-:W-:Y:S05]  /*10b00*/  EXIT ;  /* 0x000000000000794d */ /* 0x000fea0003800000 */
.L_x_2594:
[----:B0-----:R-:W-:-:S04]  /*10b10*/  IMAD.U32 R3, RZ, RZ, UR41 ;  /* 0x00000029ff037e24 */ /* 0x001fc8000f8e00ff */
[----:B------:R0:W1:Y:S03]  /*10b20*/  SYNCS.PHASECHK.TRANS64.TRYWAIT P1, [R3+URZ+0x28800], R0 ;  /* 0x02880000030075a7 */ /* 0x000066000802017f */
[----:B-1----:R-:W-:Y:S05]  /*10b30*/  @!P1 NANOSLEEP.SYNCS 0x989680 ;  /* 0x009896800000995d */ /* 0x002fea0003900000 */
[----:B------:R-:W1:Y:S02]  /*10b40*/  @!P1 SYNCS.PHASECHK.TRANS64 P1, [R3+URZ+0x28800], R0 ;  /* 0x02880000030095a7 */ /* 0x000e64000802007f */
[----:B-1----:R-:W-:Y:S05]  /*10b50*/  @!P1 BRA `(.L_x_2594) ;  /* 0xfffffffc00ec9947 */ /* 0x002fea000383ffff */
[----:B------:R-:W-:Y:S05]  /*10b60*/  BRA `(.L_x_2735) ;  /* 0xffffff0c00207947 */ /* 0x000fea000383ffff */
.L_x_2598:
[----:B-1----:R1:W2:Y:S02]  /*10b70*/  SYNCS.PHASECHK.TRANS64.TRYWAIT P1, [R3+URZ+0x28830], R0 ;  /* 0x02883000030075a7 */ /* 0x0022a4000802017f */
[----:B--2---:R-:W-:Y:S05]  /*10b80*/  @!P1 NANOSLEEP.SYNCS 0x989680 ;  /* 0x009896800000995d */ /* 0x004fea0003900000 */
[----:B------:R-:W2:Y:S02]  /*10b90*/  @!P1 SYNCS.PHASECHK.TRANS64 P1, [R3+URZ+0x28830], R0 ;  /* 0x02883000030095a7 */ /* 0x000ea4000802007f */
[----:B--2---:R-:W-:Y:S05]  /*10ba0*/  @!P1 BRA `(.L_x_2598) ;  /* 0xfffffffc00f09947 */ /* 0x004fea000383ffff */
[----:B------:R-:W-:Y:S05]  /*10bb0*/  BRA `(.L_x_2597) ;  /* 0xffffff0c003c7947 */ /* 0x000fea000383ffff */
.L_x_2604:
[----:B-1----:R-:W-:-:S04]  /*10bc0*/  MOV R5, UR6 ;  /* 0x0000000600057c02 */ /* 0x002fc80008000f00 */
[----:B------:R1:W2:Y:S03]  /*10bd0*/  SYNCS.PHASECHK.TRANS64.TRYWAIT P1, [R5+URZ+0x28830], R0 ;  /* 0x02883000050075a7 */ /* 0x0002a6000802017f */
[----:B--2---:R-:W-:Y:S05]  /*10be0*/  @!P1 NANOSLEEP.SYNCS 0x989680 ;  /* 0x009896800000995d */ /* 0x004fea0003900000 */
[----:B------:R-:W2:Y:S02]  /*10bf0*/  @!P1 SYNCS.PHASECHK.TRANS64 P1, [R5+URZ+0x28830], R0 ;  /* 0x02883000050095a7 */ /* 0x000ea4000802007f */
[----:B--2---:R-:W-:Y:S05]  /*10c00*/  @!P1 BRA `(.L_x_2604) ;  /* 0xfffffffc00ec9947 */ /* 0x004fea000383ffff */
[----:B------:R-:W-:Y:S05]  /*10c10*/  BRA `(.L_x_2601) ;  /* 0xffffff3000547947 */ /* 0x000fea000383ffff */
.L_x_2608:
[----:B-1----:R-:W-:-:S04]  /*10c20*/  IMAD.U32 R5, RZ, RZ, UR6 ;  /* 0x00000006ff057e24 */ /* 0x002fc8000f8e00ff */
[----:B------:R1:W2:Y:S03]  /*10c30*/  SYNCS.PHASECHK.TRANS64.TRYWAIT P1, [R5+URZ+0x28850], R0 ;  /* 0x02885000050075a7 */ /* 0x0002a6000802017f */
[----:B--2---:R-:W-:Y:S05]  /*10c40*/  @!P1 NANOSLEEP.SYNCS 0x989680 ;  /* 0x009896800000995d */ /* 0x004fea0003900000 */
[----:B------:R-:W2:Y:S02]  /*10c50*/  @!P1 SYNCS.PHASECHK.TRANS64 P1, [R5+URZ+0x28850], R0 ;  /* 0x02885000050095a7 */ /* 0x000ea4000802007f */
[----:B--2---:R-:W-:Y:S05]  /*10c60*/  @!P1 BRA `(.L_x_2608) ;  /* 0xfffffffc00ec9947 */ /* 0x004fea000383ffff */
[----:B------:R-:W-:Y:S05]  /*10c70*/  BRA `(.L_x_2605) ;  /* 0xffffff3400207947 */ /* 0x000fea000383ffff */
.L_x_2616:
[----:B-1----:R-:W-:-:S04]  /*10c80*/  IMAD.U32 R5, RZ, RZ, UR6 ;  /* 0x00000006ff057e24 */ /* 0x002fc8000f8e00ff */
[----:B------:R1:W2:Y:S03]  /*10c90*/  SYNCS.PHASECHK.TRANS64.TRYWAIT P1, [R5+URZ+0x28830], R0 ;  /* 0x02883000050075a7 */ /* 0x0002a6000802017f */
[----:B--2---:R-:W-:Y:S05]  /*10ca0*/  @!P1 NANOSLEEP.SYNCS 0x989680 ;  /* 0x009896800000995d */ /* 0x004fea0003900000 */
[----:B------:R-:W2:Y:S02]  /*10cb0*/  @!P1 SYNCS.PHASECHK.TRANS64 P1, [R5+URZ+0x28830], R0 ;  /* 0x02883000050095a7 */ /* 0x000ea4000802007f */
[----:B--2---:R-:W-:Y:S05]  /*10cc0*/  @!P1 BRA `(.L_x_2616) ;  /* 0xfffffffc00ec9947 */ /* 0x004fea000383ffff */
[----:B------:R-:W-:Y:S05]  /*10cd0*/  BRA `(.L_x_2613) ;  /* 0xffffff5800a07947 */ /* 0x000fea000383ffff */
.L_x_2620:
[----:B-1----:R-:W-:-:S04]  /*10ce0*/  IMAD.U32 R5, RZ, RZ, UR6 ;  /* 0x00000006ff057e24 */ /* 0x002fc8000f8e00ff */
[----:B------:R1:W2:Y:S03]  /*10cf0*/  SYNCS.PHASECHK.TRANS64.TRYWAIT P1, [R5+URZ+0x28850], R0 ;  /* 0x02885000050075a7 */ /* 0x0002a6000802017f */
[----:B--2---:R-:W-:Y:S05]  /*10d00*/  @!P1 NANOSLEEP.SYNCS 0x989680 ;  /* 0x009896800000995d */ /* 0x004fea0003900000 */
[----:B------:R-:W2:Y:S02]  /*10d10*/  @!P1 SYNCS.PHASECHK.TRANS64 P1, [R5+URZ+0x28850], R0 ;  /* 0x02885000050095a7 */ /* 0x000ea4000802007f */
[----:B--2---:R-:W-:Y:S05]  /*10d20*/  @!P1 BRA `(.L_x_2620) ;  /* 0xfffffffc00ec9947 */ /* 0x004fea000383ffff */
[----:B------:R-:W-:Y:S05]  /*10d30*/  BRA `(.L_x_2617) ;  /* 0xffffff5c00607947 */ /* 0x000fea000383ffff */
.L_x_2627:
[----:B-1----:R-:W-:-:S04]  /*10d40*/  IMAD.U32 R9, RZ, RZ, UR5 ;  /* 0x00000005ff097e24 */ /* 0x002fc8000f8e00ff */
[----:B------:R1:W2:Y:S03]  /*10d50*/  SYNCS.PHASECHK.TRANS64.TRYWAIT P1, [R9+URZ+0x28850], R6 ;  /* 0x02885006090075a7 */ /* 0x0002a6000802017f */
[----:B--2---:R-:W-:Y:S05]  /*10d60*/  @!P1 NANOSLEEP.SYNCS 0x989680 ;  /* 0x009896800000995d */ /* 0x004fea0003900000 */
[----:B------:R-:W2:Y:S02]  /*10d70*/  @!P1 SYNCS.PHASECHK.TRANS64 P1, [R9+URZ+0x28850], R6 ;  /* 0x02885006090095a7 */ /* 0x000ea4000802007f */
[----:B--2---:R-:W-:Y:S05]  /*10d80*/  @!P1 BRA `(.L_x_2627) ;  /* 0xfffffffc00ec9947 */ /* 0x004fea000383ffff */
[----:B------:R-:W-:Y:S05]  /*10d90*/  BRA `(.L_x_2626) ;  /* 0xffffff7800487947 */ /* 0x000fea000383ffff */
.L_x_2670:
        /* <DEDUP_REMOVED lines=11> */
.L_x_2737:
[----:B------:R-:W-:Y:S05]  /*10e50*/  BSYNC B0 ;  /* 0x0000000000007941 */ /* 0x000fea0003800000 */
.L_x_2736:
[----:B------:R-:W-:Y:S05]  /*10e60*/  BRA `(.L_x_2738) ;  /* 0xffffffbc005c7947 */ /* 0x000fea000383ffff */
.L_x_2673:
[----:B0-----:R0:W1:Y:S02]  /*10e70*/  SYNCS.PHASECHK.TRANS64.TRYWAIT P0, [R7+URZ+0x28840], R2 ;  /* 0x02884002070075a7 */ /* 0x001064000800017f */
[----:B-1----:R-:W-:Y:S05]  /*10e80*/  @!P0 NANOSLEEP.SYNCS 0x989680 ;  /* 0x009896800000895d */ /* 0x002fea0003900000 */
[----:B------:R-:W1:Y:S02]  /*10e90*/  @!P0 SYNCS.PHASECHK.TRANS64 P0, [R7+URZ+0x28840], R2 ;  /* 0x02884002070085a7 */ /* 0x000e64000800007f */
[----:B-1----:R-:W-:Y:S05]  /*10ea0*/  @!P0 BRA `(.L_x_2673) ;  /* 0xfffffffc00f08947 */ /* 0x002fea000383ffff */
[----:B------:R-:W-:Y:S05]  /*10eb0*/  BRA `(.L_x_2739) ;  /* 0xffffffbc00b87947 */ /* 0x000fea000383ffff */
.L_x_2674:
        /* <DEDUP_REMOVED lines=8> */
.L_x_2741:
[----:B------:R-:W-:Y:S05]  /*10f40*/  BSYNC B0 ;  /* 0x0000000000007941 */ /* 0x000fea0003800000 */
.L_x_2740:
        /* <DEDUP_REMOVED lines=9> */
.L_x_2742:
[----:B------:R-:W-:Y:S01]  /*10fe0*/  IMAD.MOV.U32 R13, RZ, RZ, R0 ;  /* 0x000000ffff0d7224 */ /* 0x000fe200078e0000 */
[----:B------:R-:W-:Y:S01]  /*10ff0*/  MOV R12, 0x1 ;  /* 0x00000001000c7802 */ /* 0x000fe20000000f00 */
[----:B------:R-:W-:-:S07]  /*11000*/  IMAD.MOV.U32 R3, RZ, RZ, R14 ;  /* 0x000000ffff037224 */ /* 0x000fce00078e000e */
[----:B------:R-:W-:Y:S05]  /*11010*/  WARPSYNC.COLLECTIVE R15, `(.L_x_2743) ;  /* 0x000000000f087348 */ /* 0x000fea0003c00000 */
[----:B------:R0:W1:Y:S02]  /*11020*/  SHFL.IDX P6, R14, R13, R12, R11 ;  /* 0x0000000c0d0e7389 */ /* 0x00006400000c000b */
[----:B01----:R-:W-:Y:S01]  /*11030*/  ENDCOLLECTIVE ;  /* 0x000000000000791b */ /* 0x003fe20003800000 */
.L_x_2743:
        /* <DEDUP_REMOVED lines=16> */
.L_x_2744:
[----:B------:R-:W-:Y:S02]  /*11140*/  @P1 IMAD R8, R5, 0x2, R22 ;  /* 0x0000000205081824 */ /* 0x000fe400078e0216 */
[----:B------:R-:W-:Y:S02]  /*11150*/  IMAD.MOV.U32 R13, RZ, RZ, R0 ;  /* 0x000000ffff0d7224 */ /* 0x000fe400078e0000 */
[----:B------:R-:W-:Y:S02]  /*11160*/  IMAD.MOV.U32 R12, RZ, RZ, 0x2 ;  /* 0x00000002ff0c7424 */ /* 0x000fe400078e00ff */
[----:B------:R-:W-:-:S07]  /*11170*/  IMAD.MOV.U32 R3, RZ, RZ, R14 ;  /* 0x000000ffff037224 */ /* 0x000fce00078e000e */
[----:B------:R-:W-:Y:S05]  /*11180*/  WARPSYNC.COLLECTIVE R15, `(.L_x_2745) ;  /* 0x000000000f087348 */ /* 0x000fea0003c00000 */
[----:B------:R0:W1:Y:S02]  /*11190*/  SHFL.IDX P6, R14, R13, R12, R11 ;  /* 0x0000000c0d0e7389 */ /* 0x00006400000c000b */
[----:B01----:R-:W-:Y:S01]  /*111a0*/  ENDCOLLECTIVE ;  /* 0x000000000000791b */ /* 0x003fe20003800000 */
.L_x_2745:
        /* <DEDUP_REMOVED lines=16> */
.L_x_2746:
[----:B------:R-:W-:Y:S02]  /*112b0*/  @P1 IMAD R8, R5, 0x2, R22 ;  /* 0x0000000205081824 */ /* 0x000fe400078e0216 */
[----:B------:R-:W-:Y:S02]  /*112c0*/  IMAD.MOV.U32 R13, RZ, RZ, R0 ;  /* 0x000000ffff0d7224 */ /* 0x000fe400078e0000 */
[----:B------:R-:W-:Y:S02]  /*112d0*/  IMAD.MOV.U32 R12, RZ, RZ, 0x3 ;  /* 0x00000003ff0c7424 */ /* 0x000fe400078e00ff */
[----:B------:R-:W-:-:S07]  /*112e0*/  IMAD.MOV.U32 R3, RZ, RZ, R14 ;  /* 0x000000ffff037224 */ /* 0x000fce00078e000e */
[----:B------:R-:W-:Y:S05]  /*112f0*/  WARPSYNC.COLLECTIVE R15, `(.L_x_2747) ;  /* 0x000000000f087348 */ /* 0x000fea0003c00000 */
[----:B------:R0:W1:Y:S02]  /*11300*/  SHFL.IDX P6, R14, R13, R12, R11 ;  /* 0x0000000c0d0e7389 */ /* 0x00006400000c000b */
[----:B01----:R-:W-:Y:S01]  /*11310*/  ENDCOLLECTIVE ;  /* 0x000000000000791b */ /* 0x003fe20003800000 */
.L_x_2747:
        /* <DEDUP_REMOVED lines=16> */
.L_x_2748:
[----:B------:R-:W-:Y:S02]  /*11420*/  @P1 IMAD R8, R5, 0x2, R22 ;  /* 0x0000000205081824 */ /* 0x000fe400078e0216 */
[----:B------:R-:W-:Y:S02]  /*11430*/  IMAD.MOV.U32 R13, RZ, RZ, R0 ;  /* 0x000000ffff0d7224 */ /* 0x000fe400078e0000 */
[----:B------:R-:W-:Y:S02]  /*11440*/  IMAD.MOV.U32 R12, RZ, RZ, 0x4 ;  /* 0x00000004ff0c7424 */ /* 0x000fe400078e00ff */
[----:B------:R-:W-:-:S07]  /*11450*/  IMAD.MOV.U32 R3, RZ, RZ, R14 ;  /* 0x000000ffff037224 */ /* 0x000fce00078e000e */
[----:B------:R-:W-:Y:S05]  /*11460*/  WARPSYNC.COLLECTIVE R15, `(.L_x_2749) ;  /* 0x000000000f087348 */ /* 0x000fea0003c00000 */
[----:B------:R0:W1:Y:S02]  /*11470*/  SHFL.IDX P6, R14, R13, R12, R11 ;  /* 0x0000000c0d0e7389 */ /* 0x00006400000c000b */
[----:B01----:R-:W-:Y:S01]  /*11480*/  ENDCOLLECTIVE ;  /* 0x000000000000791b */ /* 0x003fe20003800000 */
.L_x_2749:
        /* <DEDUP_REMOVED lines=16> */
.L_x_2750:
[----:B------:R-:W-:Y:S02]  /*11590*/  @P1 IMAD R8, R5, 0x2, R22 ;  /* 0x0000000205081824 */ /* 0x000fe400078e0216 */
[----:B------:R-:W-:Y:S02]  /*115a0*/  IMAD.MOV.U32 R13, RZ, RZ, R0 ;  /* 0x000000ffff0d7224 */ /* 0x000fe400078e0000 */
[----:B------:R-:W-:Y:S02]  /*115b0*/  IMAD.MOV.U32 R12, RZ, RZ, 0x5 ;  /* 0x00000005ff0c7424 */ /* 0x000fe400078e00ff */
[----:B------:R-:W-:-:S07]  /*115c0*/  IMAD.MOV.U32 R3, RZ, RZ, R14 ;  /* 0x000000ffff037224 */ /* 0x000fce00078e000e */
[----:B------:R-:W-:Y:S05]  /*115d0*/  WARPSYNC.COLLECTIVE R15, `(.L_x_2751) ;  /* 0x000000000f087348 */ /* 0x000fea0003c00000 */
[----:B------:R0:W1:Y:S02]  /*115e0*/  SHFL.IDX P6, R14, R13, R12, R11 ;  /* 0x0000000c0d0e7389 */ /* 0x00006400000c000b */
[----:B01----:R-:W-:Y:S01]  /*115f0*/  ENDCOLLECTIVE ;  /* 0x000000000000791b */ /* 0x003fe20003800000 */
.L_x_2751:
        /* <DEDUP_REMOVED lines=16> */
.L_x_2752:
[----:B------:R-:W-:Y:S02]  /*11700*/  @P1 IMAD R8, R5, 0x2, R22 ;  /* 0x0000000205081824 */ /* 0x000fe400078e0216 */
[----:B------:R-:W-:Y:S02]  /*11710*/  IMAD.MOV.U32 R13, RZ, RZ, R0 ;  /* 0x000000ffff0d7224 */ /* 0x000fe400078e0000 */
[----:B------:R-:W-:Y:S02]  /*11720*/  IMAD.MOV.U32 R12, RZ, RZ, 0x6 ;  /* 0x00000006ff0c7424 */ /* 0x000fe400078e00ff */
[----:B------:R-:W-:-:S07]  /*11730*/  IMAD.MOV.U32 R3, RZ, RZ, R14 ;  /* 0x000000ffff037224 */ /* 0x000fce00078e000e */
[----:B------:R-:W-:Y:S05]  /*11740*/  WARPSYNC.COLLECTIVE R15, `(.L_x_2753) ;  /* 0x000000000f087348 */ /* 0x000fea0003c00000 */
[----:B------:R0:W1:Y:S02]  /*11750*/  SHFL.IDX P6, R14, R13, R12, R11 ;  /* 0x0000000c0d0e7389 */ /* 0x00006400000c000b */
[----:B01----:R-:W-:Y:S01]  /*11760*/  ENDCOLLECTIVE ;  /* 0x000000000000791b */ /* 0x003fe20003800000 */
.L_x_2753:
        /* <DEDUP_REMOVED lines=16> */
.L_x_2754:
[----:B------:R-:W-:Y:S02]  /*11870*/  @P1 IMAD R8, R5, 0x2, R22 ;  /* 0x0000000205081824 */ /* 0x000fe400078e0216 */
[----:B------:R-:W-:Y:S02]  /*11880*/  IMAD.MOV.U32 R13, RZ, RZ, R0 ;  /* 0x000000ffff0d7224 */ /* 0x000fe400078e0000 */
[----:B------:R-:W-:Y:S02]  /*11890*/  IMAD.MOV.U32 R12, RZ, RZ, 0x7 ;  /* 0x00000007ff0c7424 */ /* 0x000fe400078e00ff */
[----:B------:R-:W-:-:S07]  /*118a0*/  IMAD.MOV.U32 R3, RZ, RZ, R14 ;  /* 0x000000ffff037224 */ /* 0x000fce00078e000e */
[----:B------:R-:W-:Y:S05]  /*118b0*/  WARPSYNC.COLLECTIVE R15, `(.L_x_2755) ;  /* 0x000000000f087348 */ /* 0x000fea0003c00000 */
[----:B------:R0:W1:Y:S02]  /*118c0*/  SHFL.IDX P6, R14, R13, R12, R11 ;  /* 0x0000000c0d0e7389 */ /* 0x00006400000c000b */
[----:B01----:R-:W-:Y:S01]  /*118d0*/  ENDCOLLECTIVE ;  /* 0x000000000000791b */ /* 0x003fe20003800000 */
.L_x_2755:
[----:B------:R-:W-:-:S05]  /*118e0*/  @P1 LEA R3, P0, R30, R3, 0x1 ;  /* 0x000000031e031211 */ /* 0x000fca00078008ff */
[----:B------:R-:W-:-:S05]  /*118f0*/  @P1 IMAD.X R2, RZ, RZ, R2, P0 ;  /* 0x000000ffff021224 */ /* 0x000fca00000e0602 */
[----:B------:R-:W-:Y:S02]  /*11900*/  @P1 LOP3.LUT R3, R3, R2, RZ, 0x3c, !PT ;  /* 0x0000000203031212 */ /* 0x000fe400078e3cff */
[----:B------:R-:W-:Y:S02]  /*11910*/  MOV R13, R4 ;  /* 0x00000004000d7202 */ /* 0x000fe40000000f00 */
[----:B------:R-:W-:-:S04]  /*11920*/  @P1 LOP3.LUT R2, R3, R2, RZ, 0x3c, !PT ;  /* 0x0000000203021212 */ /* 0x000fc800078e3cff */
[----:B------:R-:W-:Y:S01]  /*11930*/  @P1 LOP3.LUT R3, R3, R2, RZ, 0x3c, !PT ;  /* 0x0000000203031212 */ /* 0x000fe200078e3cff */
[----:B------:R-:W-:-:S07]  /*11940*/  IMAD.MOV.U32 R0, RZ, RZ, R14 ;  /* 0x000000ffff007224 */ /* 0x000fce00078e000e */
[----:B------:R-:W-:Y:S05]  /*11950*/  WARPSYNC.COLLECTIVE R15, `(.L_x_2756) ;  /* 0x000000000f087348 */ /* 0x000fea0003c00000 */
[----:B------:R0:W1:Y:S02]  /*11960*/  SHFL.IDX P6, R14, R13, R12, R11 ;  /* 0x0000000c0d0e7389 */ /* 0x00006400000c000b */
[----:B01----:R-:W-:Y:S01]  /*11970*/  ENDCOLLECTIVE ;  /* 0x000000000000791b */ /* 0x003fe20003800000 */
.L_x_2756:
[----:B------:R-:W-:Y:S01]  /*11980*/  @!PT LDS RZ, [RZ] ;  /* 0x00000000fffff984 */ /* 0x000fe20000000800 */
[----:B------:R-:W-:Y:S01]  /*11990*/  @!PT LDS RZ, [RZ] ;  /* 0x00000000fffff984 */ /* 0x000fe20000000800 */
[----:B------:R-:W-:Y:S01]  /*119a0*/  @!PT LDS RZ, [RZ] ;  /* 0x00000000fffff984 */ /* 0x000fe20000000800 */
[----:B------:R-:W-:Y:S04]  /*119b0*/  @P1 LDGSTS.E.BYPASS.LTC128B.128 [R8+0x1b400], desc[UR52][R2.64], !P3 ;  /* 0x1b40000002081fae */ /* 0x000fe8000d901d74 */
[----:B------:R0:W-:Y:S02]  /*119c0*/  @P1 LDGSTS.E.BYPASS.LTC128B.128 [R8+0x1f400], desc[UR52][R2.64+0x80], !P2 ;  /* 0x1f40008002081fae */ /* 0x0001e4000d101d74 */
[----:B0-----:R-:W-:Y:S01]  /*119d0*/  IMAD.MOV.U32 R2, RZ, RZ, R14 ;  /* 0x000000ffff027224 */ /* 0x001fe200078e000e */
[----:B------:R-:W-:Y:S06]  /*119e0*/  BRA `(.L_x_2757) ;  /* 0xffffffb8009c7947 */ /* 0x000fec000383ffff */
.L_x_2679:
[----:B------:R-:W-:Y:S02]  /*119f0*/  IMAD.MOV.U32 R13, RZ, RZ, R4 ;  /* 0x000000ffff0d7224 */ /* 0x000fe400078e0004 */
[----:B------:R-:W-:Y:S02]  /*11a00*/  IMAD.MOV.U32 R12, RZ, RZ, RZ ;  /* 0x000000ffff0c7224 */ /* 0x000fe400078e00ff */
[----:B------:R-:W-:Y:S02]  /*11a10*/  IMAD.MOV.U32 R11, RZ, RZ, 0x181f ;  /* 0x0000181fff0b7424 */ /* 0x000fe400078e00ff */
[----:B------:R-:W-:Y:S02]  /*11a20*/  IMAD.MOV.U32 R15, RZ, RZ, -0x1 ;  /* 0xffffffffff0f7424 */ /* 0x000fe400078e00ff */
[----:B-----5:R-:W-:Y:S02]  /*11a30*/  IMAD R5, R10, R5, RZ ;  /* 0x000000050a057224 */ /* 0x020fe400078e02ff */
[----:B------:R-:W-:-:S07]  /*11a40*/  IMAD R17, R17, 0x80, R9 ;  /* 0x0000008011117824 */ /* 0x000fce00078e0209 */
[----:B------:R-:W-:Y:S05]  /*11a50*/  WARPSYNC.COLLECTIVE R15, `(.L_x_2758) ;  /* 0x000000000f087348 */ /* 0x000fea0003c00000 */
[----:B------:R0:W1:Y:S02]  /*11a60*/  SHFL.IDX P6, R14, R13, R12, R11 ;  /* 0x0000000c0d0e7389 */ /* 0x00006400000c000b */
[----:B01----:R-:W-:Y:S01]  /*11a70*/  ENDCOLLECTIVE ;  /* 0x000000000000791b */ /* 0x003fe20003800000 */
.L_x_2758:
[C---:B------:R-:W-:Y:S01]  /*11a80*/  VIADD R6, R17.reuse, 0x10 ;  /* 0x0000001011067836 */ /* 0x040fe20000000000 */
[----:B------:R-:W-:Y:S01]  /*11a90*/  ISETP.GE.AND P2, PT, R17, R5, PT ;  /* 0x000000051100720c */ /* 0x000fe20003f46270 */
[----:B------:R-:W-:Y:S02]  /*11aa0*/  IMAD.MOV.U32 R13, RZ, RZ, R0 ;  /* 0x000000ffff0d7224 */ /* 0x000fe400078e0000 */
[----:B------:R-:W-:-:S10]  /*11ab0*/  IMAD.MOV.U32 R2, RZ, RZ, R14 ;  /* 0x000000ffff027224 */ /* 0x000fd400078e000e */
[----:B------:R-:W-:Y:S05]  /*11ac0*/  WARPSYNC.COLLECTIVE R15, `(.L_x_2759) ;  /* 0x000000000f087348 */ /* 0x000fea0003c00000 */
[----:B------:R0:W1:Y:S02]  /*11ad0*/  SHFL.IDX P6, R14, R13, R12, R11 ;  /* 0x0000000c0d0e7389 */ /* 0x00006400000c000b */
[----:B01----:R-:W-:Y:S01]  /*11ae0*/  ENDCOLLECTIVE ;  /* 0x000000000000791b */ /* 0x003fe20003800000 */
.L_x_2759:
        /* <DEDUP_REMOVED lines=8> */
.L_x_2760:
        /* <DEDUP_REMOVED lines=12> */
.L_x_2761:
        /* <DEDUP_REMOVED lines=8> */
.L_x_2762:
        /* <DEDUP_REMOVED lines=8> */
[----:B------:R-:W-:Y:S01]  /*11d30*/  IMAD.MOV.U32 R13, RZ, RZ, R0 ;  /* 0x000000ffff0d7224 */ /* 0x000fe200078e0000 */
[----:B0-----:R-:W-:-:S09]  /*11d40*/  MOV R2, R14 ;  /* 0x0000000e00027202 */ /* 0x001fd20000000f00 */
[----:B------:R-:W-:Y:S05]  /*11d50*/  WARPSYNC.COLLECTIVE R15, `(.L_x_2763) ;  /* 0x000000000f087348 */ /* 0x000fea0003c00000 */
[----:B------:R0:W1:Y:S02]  /*11d60*/  SHFL.IDX P6, R14, R13, R12, R11 ;  /* 0x0000000c0d0e7389 */ /* 0x00006400000c000b */
[----:B01----:R-:W-:Y:S01]  /*11d70*/  ENDCOLLECTIVE ;  /* 0x000000000000791b */ /* 0x003fe20003800000 */
.L_x_2763:
        /* <DEDUP_REMOVED lines=8> */
.L_x_2764:
        /* <DEDUP_REMOVED lines=13> */
.L_x_2765:
        /* <DEDUP_REMOVED lines=8> */
.L_x_2766:
        /* <DEDUP_REMOVED lines=13> */
.L_x_2767:
[----:B------:R-:W-:Y:S01]  /*12020*/  MOV R13, R4 ;  /* 0x00000004000d7202 */ /* 0x000fe20000000f00 */
[----:B------:R-:W-:Y:S01]  /*12030*/  IMAD.MOV.U32 R12, RZ, RZ, 0x5 ;  /* 0x00000005ff0c7424 */ /* 0x000fe200078e00ff */
[----:B------:R-:W-:-:S05]  /*12040*/  @!P2 LEA R14, P3, R30, R14, 0x1 ;  /* 0x0000000e1e0ea211 */ /* 0x000fca00078608ff */
[----:B------:R-:W-:Y:S02]  /*12050*/  @!P2 IMAD.X R7, RZ, RZ, R2, P3 ;  /* 0x000000ffff07a224 */ /* 0x000fe400018e0602 */
[----:B------:R-:W-:-:S07]  /*12060*/  @!P2 IMAD.MOV.U32 R2, RZ, RZ, R14 ;  /* 0x000000ffff02a224 */ /* 0x000fce00078e000e */
[----:B------:R-:W-:Y:S05]  /*12070*/  WARPSYNC.COLLECTIVE R15, `(.L_x_2768) ;  /* 0x000000000f087348 */ /* 0x000fea0003c00000 */
[----:B------:R0:W1:Y:S02]  /*12080*/  SHFL.IDX P6, R14, R13, R12, R11 ;  /* 0x0000000c0d0e7389 */ /* 0x00006400000c000b */
[----:B01----:R-:W-:Y:S01]  /*12090*/  ENDCOLLECTIVE ;  /* 0x000000000000791b */ /* 0x003fe20003800000 */
.L_x_2768:
        /* <DEDUP_REMOVED lines=13> */
.L_x_2769:
        /* <DEDUP_REMOVED lines=8> */
.L_x_2770:
        /* <DEDUP_REMOVED lines=12> */
.L_x_2771:
        /* <DEDUP_REMOVED lines=8> */
.L_x_2772:
        /* <DEDUP_REMOVED lines=11> */
.L_x_2773:
[----:B------:R-:W-:Y:S05]  /*123e0*/  BRA `(.L_x_2774) ;  /* 0xffffffbc00107947 */ /* 0x000fea000383ffff */
.L_x_2684:
[----:B0-----:R0:W1:Y:S02]  /*123f0*/  SYNCS.PHASECHK.TRANS64.TRYWAIT P1, [R22+URZ+0x28820], R3 ;  /* 0x02882003160075a7 */ /* 0x001064000802017f */
[----:B-1----:R-:W-:Y:S05]  /*12400*/  @!P1 NANOSLEEP.SYNCS 0x989680 ;  /* 0x009896800000995d */ /* 0x002fea0003900000 */
[----:B------:R-:W1:Y:S02]  /*12410*/  @!P1 SYNCS.PHASECHK.TRANS64 P1, [R22+URZ+0x28820], R3 ;  /* 0x02882003160095a7 */ /* 0x000e64000802007f */
[----:B-1----:R-:W-:Y:S05]  /*12420*/  @!P1 BRA `(.L_x_2684) ;  /* 0xfffffffc00f09947 */ /* 0x002fea000383ffff */
[----:B------:R-:W-:Y:S05]  /*12430*/  BRA `(.L_x_2775) ;  /* 0xffffffbc00847947 */ /* 0x000fea000383ffff */
.L_x_2689:
[----:B0-----:R0:W1:Y:S02]  /*12440*/  SYNCS.PHASECHK.TRANS64.TRYWAIT P0, [R6+URZ+0x28840], R3 ;  /* 0x02884003060075a7 */ /* 0x001064000800017f */
[----:B-1----:R-:W-:Y:S05]  /*12450*/  @!P0 NANOSLEEP.SYNCS 0x989680 ;  /* 0x009896800000895d */ /* 0x002fea0003900000 */
[----:B------:R-:W1:Y:S02]  /*12460*/  @!P0 SYNCS.PHASECHK.TRANS64 P0, [R6+URZ+0x28840], R3 ;  /* 0x02884003060085a7 */ /* 0x000e64000800007f */
[----:B-1----:R-:W-:Y:S05]  /*12470*/  @!P0 BRA `(.L_x_2689) ;  /* 0xfffffffc00f08947 */ /* 0x002fea000383ffff */
[----:B------:R-:W-:Y:S05]  /*12480*/  BRA `(.L_x_2776) ;  /* 0xffffffc000507947 */ /* 0x000fea000383ffff */
.L_x_2690:
[----:B------:R-:W-:Y:S01]  /*12490*/  BSSY B1, `(.L_x_2777) ;  /* 0x0000008000017945 */ /* 0x000fe20003800000 */
[----:B------:R-:W-:Y:S01]  /*124a0*/  IMAD.MOV.U32 R13, RZ, RZ, R9 ;  /* 0x000000ffff0d7224 */ /* 0x000fe200078e0009 */
[----:B------:R-:W-:Y:S01]  /*124b0*/  MOV R15, 0xffffffff ;  /* 0xffffffff000f7802 */ /* 0x000fe20000000f00 */
[----:B------:R-:W-:Y:S02]  /*124c0*/  IMAD.MOV.U32 R12, RZ, RZ, RZ ;  /* 0x000000ffff0c7224 */ /* 0x000fe400078e00ff */
[----:B------:R-:W-:-:S07]  /*124d0*/  IMAD.MOV.U32 R11, RZ, RZ, 0x181f ;  /* 0x0000181fff0b7424 */ /* 0x000fce00078e00ff */
[----:B--2---:R-:W-:Y:S05]  /*124e0*/  WARPSYNC.COLLECTIVE R15, `(.L_x_2778) ;  /* 0x000000000f087348 */ /* 0x004fea0003c00000 */
[----:B--2---:R0:W1:Y:S02]  /*124f0*/  SHFL.IDX P6, R14, R13, R12, R11 ;  /* 0x0000000c0d0e7389 */ /* 0x00406400000c000b */
[----:B01----:R-:W-:Y:S01]  /*12500*/  ENDCOLLECTIVE ;  /* 0x000000000000791b */ /* 0x003fe20003800000 */
.L_x_2778:
[----:B------:R-:W-:Y:S05]  /*12510*/  BSYNC B1 ;  /* 0x0000000000017941 */ /* 0x000fea0003800000 */
.L_x_2777:
        /* <DEDUP_REMOVED lines=9> */
.L_x_2779:
[----:B------:R-:W-:Y:S02]  /*125b0*/  IMAD R8, R8, 0x2, R22 ;  /* 0x0000000208087824 */ /* 0x000fe400078e0216 */
[----:B------:R-:W-:Y:S02]  /*125c0*/  IMAD.MOV.U32 R13, RZ, RZ, R9 ;  /* 0x000000ffff0d7224 */ /* 0x000fe400078e0009 */
[----:B------:R-:W-:Y:S02]  /*125d0*/  IMAD.MOV.U32 R12, RZ, RZ, 0x1 ;  /* 0x00000001ff0c7424 */ /* 0x000fe400078e00ff */
[----:B------:R-:W-:-:S07]  /*125e0*/  IMAD.MOV.U32 R2, RZ, RZ, R14 ;  /* 0x000000ffff027224 */ /* 0x000fce00078e000e */
[----:B------:R-:W-:Y:S05]  /*125f0*/  WARPSYNC.COLLECTIVE R15, `(.L_x_2780) ;  /* 0x000000000f087348 */ /* 0x000fea0003c00000 */
[----:B------:R0:W1:Y:S02]  /*12600*/  SHFL.IDX P6, R14, R13, R12, R11 ;  /* 0x0000000c0d0e7389 */ /* 0x00006400000c000b */
[----:B01----:R-:W-:Y:S01]  /*12610*/  ENDCOLLECTIVE ;  /* 0x000000000000791b */ /* 0x003fe20003800000 */
.L_x_2780:
        /* <DEDUP_REMOVED lines=12> */
.L_x_2781:
[----:B------:R-:W-:Y:S02]  /*126e0*/  IMAD.MOV.U32 R13, RZ, RZ, R9 ;  /* 0x000000ffff0d7224 */ /* 0x000fe400078e0009 */
[----:B------:R-:W-:Y:S02]  /*126f0*/  IMAD.MOV.U32 R12, RZ, RZ, 0x2 ;  /* 0x00000002ff0c7424 */ /* 0x000fe400078e00ff */
[----:B------:R-:W-:-:S07]  /*12700*/  IMAD.MOV.U32 R2, RZ, RZ, R14 ;  /* 0x000000ffff027224 */ /* 0x000fce00078e000e */
[----:B------:R-:W-:Y:S05]  /*12710*/  WARPSYNC.COLLECTIVE R15, `(.L_x_2782) ;  /* 0x000000000f087348 */ /* 0x000fea0003c00000 */
[----:B------:R0:W1:Y:S02]  /*12720*/  SHFL.IDX P6, R14, R13, R12, R11 ;  /* 0x0000000c0d0e7389 */ /* 0x00006400000c000b */
[----:B01----:R-:W-:Y:S01]  /*12730*/  ENDCOLLECTIVE ;  /* 0x000000000000791b */ /* 0x003fe20003800000 */
.L_x_2782:
        /* <DEDUP_REMOVED lines=12> */
.L_x_2783:
[----:B------:R-:W-:Y:S01]  /*12800*/  MOV R13, R9 ;  /* 0x00000009000d7202 */ /* 0x000fe20000000f00 */
[----:B------:R-:W-:Y:S02]  /*12810*/  IMAD.MOV.U32 R12, RZ, RZ, 0x3 ;  /* 0x00000003ff0c7424 */ /* 0x000fe400078e00ff */
[----:B------:R-:W-:-:S07]  /*12820*/  IMAD.MOV.U32 R2, RZ, RZ, R14 ;  /* 0x000000ffff027224 */ /* 0x000fce00078e000e */
[----:B------:R-:W-:Y:S05]  /*12830*/  WARPSYNC.COLLECTIVE R15, `(.L_x_2784) ;  /* 0x000000000f087348 */ /* 0x000fea0003c00000 */
[----:B------:R0:W1:Y:S02]  /*12840*/  SHFL.IDX P6, R14, R13, R12, R11 ;  /* 0x0000000c0d0e7389 */ /* 0x00006400000c000b */
[----:B01----:R-:W-:Y:S01]  /*12850*/  ENDCOLLECTIVE ;  /* 0x000000000000791b */ /* 0x003fe20003800000 */
.L_x_2784:
        /* <DEDUP_REMOVED lines=12> */
.L_x_2785:
[----:B------:R-:W-:Y:S02]  /*12920*/  IMAD.MOV.U32 R13, RZ, RZ, R9 ;  /* 0x000000ffff0d7224 */ /* 0x000fe400078e0009 */
[----:B------:R-:W-:Y:S02]  /*12930*/  IMAD.MOV.U32 R12, RZ, RZ, 0x4 ;  /* 0x00000004ff0c7424 */ /* 0x000fe400078e00ff */
[----:B------:R-:W-:-:S07]  /*12940*/  IMAD.MOV.U32 R2, RZ, RZ, R14 ;  /* 0x000000ffff027224 */ /* 0x000fce00078e000e */
[----:B------:R-:W-:Y:S05]  /*12950*/  WARPSYNC.COLLECTIVE R15, `(.L_x_2786) ;  /* 0x000000000f087348 */ /* 0x000fea0003c00000 */
[----:B------:R0:W1:Y:S02]  /*12960*/  SHFL.IDX P6, R14, R13, R12, R11 ;  /* 0x0000000c0d0e7389 */ /* 0x00006400000c000b */
[----:B01----:R-:W-:Y:S01]  /*12970*/  ENDCOLLECTIVE ;  /* 0x000000000000791b */ /* 0x003fe20003800000 */
.L_x_2786:
        /* <DEDUP_REMOVED lines=12> */
.L_x_2787:
[----:B------:R-:W-:Y:S02]  /*12a40*/  IMAD.MOV.U32 R13, RZ, RZ, R9 ;  /* 0x000000ffff0d7224 */ /* 0x000fe400078e0009 */
[----:B------:R-:W-:Y:S02]  /*12a50*/  IMAD.MOV.U32 R12, RZ, RZ, 0x5 ;  /* 0x00000005ff0c7424 */ /* 0x000fe400078e00ff */
[----:B------:R-:W-:-:S07]  /*12a60*/  IMAD.MOV.U32 R2, RZ, RZ, R14 ;  /* 0x000000ffff027224 */ /* 0x000fce00078e000e */
[----:B------:R-:W-:Y:S05]  /*12a70*/  WARPSYNC.COLLECTIVE R15, `(.L_x_2788) ;  /* 0x000000000f087348 */ /* 0x000fea0003c00000 */
[----:B------:R0:W1:Y:S02]  /*12a80*/  SHFL.IDX P6, R14, R13, R12, R11 ;  /* 0x0000000c0d0e7389 */ /* 0x00006400000c000b */
[----:B01----:R-:W-:Y:S01]  /*12a90*/  ENDCOLLECTIVE ;  /* 0x000000000000791b */ /* 0x003fe20003800000 */
.L_x_2788:
        /* <DEDUP_REMOVED lines=12> */
.L_x_2789:
[----:B------:R-:W-:Y:S02]  /*12b60*/  IMAD.MOV.U32 R13, RZ, RZ, R9 ;  /* 0x000000ffff0d7224 */ /* 0x000fe400078e0009 */
[----:B------:R-:W-:Y:S02]  /*12b70*/  IMAD.MOV.U32 R12, RZ, RZ, 0x6 ;  /* 0x00000006ff0c7424 */ /* 0x000fe400078e00ff */
[----:B------:R-:W-:-:S07]  /*12b80*/  IMAD.MOV.U32 R2, RZ, RZ, R14 ;  /* 0x000000ffff027224 */ /* 0x000fce00078e000e */
[----:B------:R-:W-:Y:S05]  /*12b90*/  WARPSYNC.COLLECTIVE R15, `(.L_x_2790) ;  /* 0x000000000f087348 */ /* 0x000fea0003c00000 */
[----:B------:R0:W1:Y:S02]  /*12ba0*/  SHFL.IDX P6, R14, R13, R12, R11 ;  /* 0x0000000c0d0e7389 */ /* 0x00006400000c000b */
[----:B01----:R-:W-:Y:S01]  /*12bb0*/  ENDCOLLECTIVE ;  /* 0x000000000000791b */ /* 0x003fe20003800000 */
.L_x_2790:
        /* <DEDUP_REMOVED lines=12> */
.L_x_2791:
[----:B------:R-:W-:Y:S02]  /*12c80*/  IMAD.MOV.U32 R13, RZ, RZ, R9 ;  /* 0x000000ffff0d7224 */ /* 0x000fe400078e0009 */
[----:B------:R-:W-:Y:S01]  /*12c90*/  IMAD.MOV.U32 R12, RZ, RZ, 0x7 ;  /* 0x00000007ff0c7424 */ /* 0x000fe200078e00ff */
[----:B------:R-:W-:-:S07]  /*12ca0*/  MOV R2, R14 ;  /* 0x0000000e00027202 */ /* 0x000fce0000000f00 */
[----:B------:R-:W-:Y:S05]  /*12cb0*/  WARPSYNC.COLLECTIVE R15, `(.L_x_2792) ;  /* 0x000000000f087348 */ /* 0x000fea0003c00000 */
[----:B------:R0:W1:Y:S02]  /*12cc0*/  SHFL.IDX P6, R14, R13, R12, R11 ;  /* 0x0000000c0d0e7389 */ /* 0x00006400000c000b */
[----:B01----:R-:W-:Y:S01]  /*12cd0*/  ENDCOLLECTIVE ;  /* 0x000000000000791b */ /* 0x003fe20003800000 */
.L_x_2792:
        /* <DEDUP_REMOVED lines=12> */
.L_x_2793:
[----:B------:R-:W-:Y:S01]  /*12da0*/  IMAD.MOV.U32 R2, RZ, RZ, R14 ;  /* 0x000000ffff027224 */ /* 0x000fe200078e000e */
[----:B------:R-:W-:Y:S06]  /*12db0*/  BRA `(.L_x_2794) ;  /* 0xffffffbc00247947 */ /* 0x000fec000383ffff */
.L_x_2695:
[----:B-1----:R1:W3:Y:S02]  /*12dc0*/  SYNCS.PHASECHK.TRANS64.TRYWAIT P0, [R6+URZ+0x28860], R2 ;  /* 0x02886002060075a7 */ /* 0x0022e4000800017f */
[----:B---3--:R-:W-:Y:S05]  /*12dd0*/  @!P0 NANOSLEEP.SYNCS 0x989680 ;  /* 0x009896800000895d */ /* 0x008fea0003900000 */
[----:B------:R-:W3:Y:S02]  /*12de0*/  @!P0 SYNCS.PHASECHK.TRANS64 P0, [R6+URZ+0x28860], R2 ;  /* 0x02886002060085a7 */ /* 0x000ee4000800007f */
[----:B---3--:R-:W-:Y:S05]  /*12df0*/  @!P0 BRA `(.L_x_2695) ;  /* 0xfffffffc00f08947 */ /* 0x008fea000383ffff */
[----:B------:R-:W-:Y:S05]  /*12e00*/  BRA `(.L_x_2795) ;  /* 0xffffffbc00847947 */ /* 0x000fea000383ffff */
.L_x_2696:
        /* <DEDUP_REMOVED lines=8> */
.L_x_2797:
[----:B------:R-:W-:Y:S05]  /*12e90*/  BSYNC B1 ;  /* 0x0000000000017941 */ /* 0x000fea0003800000 */
.L_x_2796:
        /* <DEDUP_REMOVED lines=9> */
.L_x_2798:
[----:B------:R-:W-:Y:S02]  /*12f30*/  IMAD.MOV.U32 R13, RZ, RZ, R24 ;  /* 0x000000ffff0d7224 */ /* 0x000fe400078e0018 */
[----:B------:R-:W-:Y:S02]  /*12f40*/  IMAD.MOV.U32 R12, RZ, RZ, 0x1 ;  /* 0x00000001ff0c7424 */ /* 0x000fe400078e00ff */
[----:B------:R-:W-:-:S07]  /*12f50*/  IMAD.MOV.U32 R2, RZ, RZ, R14 ;  /* 0x000000ffff027224 */ /* 0x000fce00078e000e */
[----:B------:R-:W-:Y:S05]  /*12f60*/  WARPSYNC.COLLECTIVE R15, `(.L_x_2799) ;  /* 0x000000000f087348 */ /* 0x000fea0003c00000 */
[----:B------:R0:W1:Y:S02]  /*12f70*/  SHFL.IDX P6, R14, R13, R12, R11 ;  /* 0x0000000c0d0e7389 */ /* 0x00006400000c000b */
[----:B01----:R-:W-:Y:S01]  /*12f80*/  ENDCOLLECTIVE ;  /* 0x000000000000791b */ /* 0x003fe20003800000 */
.L_x_2799:
[----:B------:R-:W-:-:S05]  /*12f90*/  IADD3 R2, P0, R2, R5, RZ ;  /* 0x0000000502027210 */ /* 0x000fca0007f1e0ff */
        /* <DEDUP_REMOVED lines=13> */
.L_x_2800:
[----:B------:R-:W-:Y:S02]  /*13070*/  IMAD.MOV.U32 R13, RZ, RZ, R24 ;  /* 0x000000ffff0d7224 */ /* 0x000fe400078e0018 */
[----:B------:R-:W-:Y:S02]  /*13080*/  IMAD.MOV.U32 R12, RZ, RZ, 0x2 ;  /* 0x00000002ff0c7424 */ /* 0x000fe400078e00ff */
[----:B------:R-:W-:-:S07]  /*13090*/  IMAD.MOV.U32 R2, RZ, RZ, R14 ;  /* 0x000000ffff027224 */ /* 0x000fce00078e000e */
[----:B------:R-:W-:Y:S05]  /*130a0*/  WARPSYNC.COLLECTIVE R15, `(.L_x_2801) ;  /* 0x000000000f087348 */ /* 0x000fea0003c00000 */
[----:B------:R0:W1:Y:S02]  /*130b0*/  SHFL.IDX P6, R14, R13, R12, R11 ;  /* 0x0000000c0d0e7389 */ /* 0x00006400000c000b */
[----:B01----:R-:W-:Y:S01]  /*130c0*/  ENDCOLLECTIVE ;  /* 0x000000000000791b */ /* 0x003fe20003800000 */
.L_x_2801:
        /* <DEDUP_REMOVED lines=14> */
.L_x_2802:
[----:B------:R-:W-:Y:S02]  /*131b0*/  IMAD.MOV.U32 R13, RZ, RZ, R24 ;  /* 0x000000ffff0d7224 */ /* 0x000fe400078e0018 */
[----:B------:R-:W-:Y:S02]  /*131c0*/  IMAD.MOV.U32 R12, RZ, RZ, 0x3 ;  /* 0x00000003ff0c7424 */ /* 0x000fe400078e00ff */
[----:B------:R-:W-:-:S07]  /*131d0*/  IMAD.MOV.U32 R2, RZ, RZ, R14 ;  /* 0x000000ffff027224 */ /* 0x000fce00078e000e */
[----:B------:R-:W-:Y:S05]  /*131e0*/  WARPSYNC.COLLECTIVE R15, `(.L_x_2803) ;  /* 0x000000000f087348 */ /* 0x000fea0003c00000 */
[----:B------:R0:W1:Y:S02]  /*131f0*/  SHFL.IDX P6, R14, R13, R12, R11 ;  /* 0x0000000c0d0e7389 */ /* 0x00006400000c000b */
[----:B01----:R-:W-:Y:S01]  /*13200*/  ENDCOLLECTIVE ;  /* 0x000000000000791b */ /* 0x003fe20003800000 */
.L_x_2803:
        /* <DEDUP_REMOVED lines=14> */
.L_x_2804:
[----:B------:R-:W-:Y:S02]  /*132f0*/  IMAD.MOV.U32 R13, RZ, RZ, R24 ;  /* 0x000000ffff0d7224 */ /* 0x000fe400078e0018 */
[----:B------:R-:W-:Y:S02]  /*13300*/  IMAD.MOV.U32 R12, RZ, RZ, 0x4 ;  /* 0x00000004ff0c7424 */ /* 0x000fe400078e00ff */
[----:B------:R-:W-:-:S07]  /*13310*/  IMAD.MOV.U32 R2, RZ, RZ, R14 ;  /* 0x000000ffff027224 */ /* 0x000fce00078e000e */
[----:B------:R-:W-:Y:S05]  /*13320*/  WARPSYNC.COLLECTIVE R15, `(.L_x_2805) ;  /* 0x000000000f087348 */ /* 0x000fea0003c00000 */
[----:B------:R0:W1:Y:S02]  /*13330*/  SHFL.IDX P6, R14, R13, R12, R11 ;  /* 0x0000000c0d0e7389 */ /* 0x00006400000c000b */
[----:B01----:R-:W-:Y:S01]  /*13340*/  ENDCOLLECTIVE ;  /* 0x000000000000791b */ /* 0x003fe20003800000 */
.L_x_2805:
        /* <DEDUP_REMOVED lines=14> */
.L_x_2806:
[----:B------:R-:W-:Y:S01]  /*13430*/  IMAD.MOV.U32 R13, RZ, RZ, R24 ;  /* 0x000000ffff0d7224 */ /* 0x000fe200078e0018 */
[----:B------:R-:W-:Y:S01]  /*13440*/  MOV R12, 0x5 ;  /* 0x00000005000c7802 */ /* 0x000fe20000000f00 */
[----:B------:R-:W-:-:S07]  /*13450*/  IMAD.MOV.U32 R2, RZ, RZ, R14 ;  /* 0x000000ffff027224 */ /* 0x000fce00078e000e */
[----:B------:R-:W-:Y:S05]  /*13460*/  WARPSYNC.COLLECTIVE R15, `(.L_x_2807) ;  /* 0x000000000f087348 */ /* 0x000fea0003c00000 */
[----:B------:R0:W1:Y:S02]  /*13470*/  SHFL.IDX P6, R14, R13, R12, R11 ;  /* 0x0000000c0d0e7389 */ /* 0x00006400000c000b */
[----:B01----:R-:W-:Y:S01]  /*13480*/  ENDCOLLECTIVE ;  /* 0x000000000000791b */ /* 0x003fe20003800000 */
.L_x_2807:
        /* <DEDUP_REMOVED lines=14> */
.L_x_2808:
[----:B------:R-:W-:Y:S02]  /*13570*/  IMAD.MOV.U32 R13, RZ, RZ, R24 ;  /* 0x000000ffff0d7224 */ /* 0x000fe400078e0018 */
[----:B------:R-:W-:Y:S02]  /*13580*/  IMAD.MOV.U32 R12, RZ, RZ, 0x6 ;  /* 0x00000006ff0c7424 */ /* 0x000fe400078e00ff */
[----:B------:R-:W-:-:S07]  /*13590*/  IMAD.MOV.U32 R2, RZ, RZ, R14 ;  /* 0x000000ffff027224 */ /* 0x000fce00078e000e */
[----:B------:R-:W-:Y:S05]  /*135a0*/  WARPSYNC.COLLECTIVE R15, `(.L_x_2809) ;  /* 0x000000000f087348 */ /* 0x000fea0003c00000 */
[----:B------:R0:W1:Y:S02]  /*135b0*/  SHFL.IDX P6, R14, R13, R12, R11 ;  /* 0x0000000c0d0e7389 */ /* 0x00006400000c000b */
[----:B01----:R-:W-:Y:S01]  /*135c0*/  ENDCOLLECTIVE ;  /* 0x000000000000791b */ /* 0x003fe20003800000 */
.L_x_2809:
        /* <DEDUP_REMOVED lines=14> */
.L_x_2810:
[----:B------:R-:W-:Y:S02]  /*136b0*/  IMAD.MOV.U32 R13, RZ, RZ, R24 ;  /* 0x000000ffff0d7224 */ /* 0x000fe400078e0018 */
[----:B------:R-:W-:Y:S02]  /*136c0*/  IMAD.MOV.U32 R12, RZ, RZ, 0x7 ;  /* 0x00000007ff0c7424 */ /* 0x000fe400078e00ff */
[----:B------:R-:W-:-:S07]  /*136d0*/  IMAD.MOV.U32 R2, RZ, RZ, R14 ;  /* 0x000000ffff027224 */ /* 0x000fce00078e000e */
[----:B------:R-:W-:Y:S05]  /*136e0*/  WARPSYNC.COLLECTIVE R15, `(.L_x_2811) ;  /* 0x000000000f087348 */ /* 0x000fea0003c00000 */
[----:B------:R0:W1:Y:S02]  /*136f0*/  SHFL.IDX P6, R14, R13, R12, R11 ;  /* 0x0000000c0d0e7389 */ /* 0x00006400000c000b */
[----:B01----:R-:W-:Y:S01]  /*13700*/  ENDCOLLECTIVE ;  /* 0x000000000000791b */ /* 0x003fe20003800000 */
.L_x_2811:
        /* <DEDUP_REMOVED lines=13> */
.L_x_2812:
[----:B------:R-:W-:Y:S01]  /*137e0*/  @!PT LDS RZ, [RZ] ;  /* 0x00000000fffff984 */ /* 0x000fe20000000800 */
[----:B------:R-:W-:Y:S01]  /*137f0*/  @!PT LDS RZ, [RZ] ;  /* 0x00000000fffff984 */ /* 0x000fe20000000800 */
[----:B------:R-:W-:Y:S01]  /*13800*/  @!PT LDS RZ, [RZ] ;  /* 0x00000000fffff984 */ /* 0x000fe20000000800 */
[----:B------:R1:W-:Y:S01]  /*13810*/  LDGSTS.E.BYPASS.LTC128B.128 [R7+0x7400], desc[UR52][R2.64+0x80], !P0 ;  /* 0x0740008002077fae */ /* 0x0003e2000c101d74 */
[----:B------:R-:W-:Y:S05]  /*13820*/  BRA `(.L_x_2813) ;  /* 0xffffffb800087947 */ /* 0x000fea000383ffff */
.L_x_2704:
[----:B0-----:R0:W1:Y:S02]  /*13830*/  SYNCS.PHASECHK.TRANS64.TRYWAIT P0, [R0+URZ+0x28860], R3 ;  /* 0x02886003000075a7 */ /* 0x001064000800017f */
[----:B-1----:R-:W-:Y:S05]  /*13840*/  @!P0 NANOSLEEP.SYNCS 0x989680 ;  /* 0x009896800000895d */ /* 0x002fea0003900000 */
[----:B------:R-:W1:Y:S02]  /*13850*/  @!P0 SYNCS.PHASECHK.TRANS64 P0, [R0+URZ+0x28860], R3 ;  /* 0x02886003000085a7 */ /* 0x000e64000800007f */
[----:B-1----:R-:W-:Y:S05]  /*13860*/  @!P0 BRA `(.L_x_2704) ;  /* 0xfffffffc00f08947 */ /* 0x002fea000383ffff */
[----:B------:R-:W-:Y:S05]  /*13870*/  BRA `(.L_x_2814) ;  /* 0xffffffbc00247947 */ /* 0x000fea000383ffff */
.L_x_2705:
        /* <DEDUP_REMOVED lines=8> */
.L_x_2816:
[----:B------:R-:W-:Y:S05]  /*13900*/  BSYNC B0 ;  /* 0x0000000000007941 */ /* 0x000fea0003800000 */
.L_x_2815:
[----:B------:R-:W-:Y:S01]  /*13910*/  IMAD.MOV.U32 R13, RZ, RZ, R23 ;  /* 0x000000ffff0d7224 */ /* 0x000fe200078e0017 */
[----:B------:R-:W-:Y:S01]  /*13920*/  MOV R11, 0x181f ;  /* 0x0000181f000b7802 */ /* 0x000fe20000000f00 */
[----:B------:R-:W-:Y:S02]  /*13930*/  IMAD.MOV.U32 R12, RZ, RZ, RZ ;  /* 0x000000ffff0c7224 */ /* 0x000fe400078e00ff */
[----:B------:R-:W-:Y:S02]  /*13940*/  IMAD.MOV.U32 R15, RZ, RZ, -0x1 ;  /* 0xffffffffff0f7424 */ /* 0x000fe400078e00ff */
[----:B------:R-:W-:Y:S02]  /*13950*/  IMAD.MOV.U32 R3, RZ, RZ, R14 ;  /* 0x000000ffff037224 */ /* 0x000fe400078e000e */
[----:B------:R-:W-:-:S07]  /*13960*/  IMAD.SHL.U32 R5, R30, 0x2, RZ ;  /* 0x000000021e057824 */ /* 0x000fce00078e00ff */
[----:B------:R-:W-:Y:S05]  /*13970*/  WARPSYNC.COLLECTIVE R15, `(.L_x_2817) ;  /* 0x000000000f087348 */ /* 0x000fea0003c00000 */
[----:B------:R0:W1:Y:S02]  /*13980*/  SHFL.IDX P6, R14, R13, R12, R11 ;  /* 0x0000000c0d0e7389 */ /* 0x00006400000c000b */
[----:B01----:R-:W-:Y:S01]  /*13990*/  ENDCOLLECTIVE ;  /* 0x000000000000791b */ /* 0x003fe20003800000 */
.L_x_2817:
        /* <DEDUP_REMOVED lines=12> */
.L_x_2818:
        /* <DEDUP_REMOVED lines=13> */
.L_x_2819:
[----:B------:R-:W-:Y:S02]  /*13b30*/  IMAD.MOV.U32 R13, RZ, RZ, R24 ;  /* 0x000000ffff0d7224 */ /* 0x000fe400078e0018 */
[----:B------:R-:W-:Y:S02]  /*13b40*/  IMAD.MOV.U32 R12, RZ, RZ, 0x2 ;  /* 0x00000002ff0c7424 */ /* 0x000fe400078e00ff */
[----:B------:R-:W-:-:S07]  /*13b50*/  IMAD.MOV.U32 R10, RZ, RZ, R14 ;  /* 0x000000ffff0a7224 */ /* 0x000fce00078e000e */
[----:B------:R-:W-:Y:S05]  /*13b60*/  WARPSYNC.COLLECTIVE R15, `(.L_x_2820) ;  /* 0x000000000f087348 */ /* 0x000fea0003c00000 */
[----:B------:R0:W1:Y:S02]  /*13b70*/  SHFL.IDX P6, R14, R13, R12, R11 ;  /* 0x0000000c0d0e7389 */ /* 0x00006400000c000b */
[----:B01----:R-:W-:Y:S01]  /*13b80*/  ENDCOLLECTIVE ;  /* 0x000000000000791b */ /* 0x003fe20003800000 */
.L_x_2820:
        /* <DEDUP_REMOVED lines=14> */
.L_x_2821:
[----:B------:R-:W-:Y:S02]  /*13c70*/  IMAD.MOV.U32 R13, RZ, RZ, R24 ;  /* 0x000000ffff0d7224 */ /* 0x000fe400078e0018 */
[----:B------:R-:W-:Y:S01]  /*13c80*/  IMAD.MOV.U32 R12, RZ, RZ, 0x3 ;  /* 0x00000003ff0c7424 */ /* 0x000fe200078e00ff */
[----:B------:R-:W-:-:S13]  /*13c90*/  IADD3 R2, P2, R14, R5, RZ ;  /* 0x000000050e027210 */ /* 0x000fda0007f5e0ff */
[----:B------:R-:W-:Y:S05]  /*13ca0*/  WARPSYNC.COLLECTIVE R15, `(.L_x_2822) ;  /* 0x000000000f087348 */ /* 0x000fea0003c00000 */
[----:B------:R0:W1:Y:S02]  /*13cb0*/  SHFL.IDX P6, R14, R13, R12, R11 ;  /* 0x0000000c0d0e7389 */ /* 0x00006400000c000b */
[----:B01----:R-:W-:Y:S01]  /*13cc0*/  ENDCOLLECTIVE ;  /* 0x000000000000791b */ /* 0x003fe20003800000 */
.L_x_2822:
        /* <DEDUP_REMOVED lines=13> */
.L_x_2823:
[----:B------:R-:W-:Y:S01]  /*13da0*/  IMAD.MOV.U32 R13, RZ, RZ, R24 ;  /* 0x000000ffff0d7224 */ /* 0x000fe200078e0018 */
[----:B------:R-:W-:Y:S02]  /*13db0*/  MOV R12, 0x4 ;  /* 0x00000004000c7802 */ /* 0x000fe40000000f00 */
[----:B------:R-:W-:-:S13]  /*13dc0*/  IADD3 R2, P2, R14, R5, RZ ;  /* 0x000000050e027210 */ /* 0x000fda0007f5e0ff */
[----:B------:R-:W-:Y:S05]  /*13dd0*/  WARPSYNC.COLLECTIVE R15, `(.L_x_2824) ;  /* 0x000000000f087348 */ /* 0x000fea0003c00000 */
[----:B------:R0:W1:Y:S02]  /*13de0*/  SHFL.IDX P6, R14, R13, R12, R11 ;  /* 0x0000000c0d0e7389 */ /* 0x00006400000c000b */
[----:B01----:R-:W-:Y:S01]  /*13df0*/  ENDCOLLECTIVE ;  /* 0x000000000000791b */ /* 0x003fe20003800000 */
.L_x_2824:
        /* <DEDUP_REMOVED lines=13> */
.L_x_2825:
[----:B------:R-:W-:Y:S02]  /*13ed0*/  IMAD.MOV.U32 R13, RZ, RZ, R24 ;  /* 0x000000ffff0d7224 */ /* 0x000fe400078e0018 */
[----:B------:R-:W-:Y:S02]  /*13ee0*/  IMAD.MOV.U32 R12, RZ, RZ, 0x5 ;  /* 0x00000005ff0c7424 */ /* 0x000fe400078e00ff */
[----:B------:R-:W-:-:S07]  /*13ef0*/  IMAD.MOV.U32 R10, RZ, RZ, R14 ;  /* 0x000000ffff0a7224 */ /* 0x000fce00078e000e */
[----:B------:R-:W-:Y:S05]  /*13f00*/  WARPSYNC.COLLECTIVE R15, `(.L_x_2826) ;  /* 0x000000000f087348 */ /* 0x000fea0003c00000 */
[----:B------:R0:W1:Y:S02]  /*13f10*/  SHFL.IDX P6, R14, R13, R12, R11 ;  /* 0x0000000c0d0e7389 */ /* 0x00006400000c000b */
[----:B01----:R-:W-:Y:S01]  /*13f20*/  ENDCOLLECTIVE ;  /* 0x000000000000791b */ /* 0x003fe20003800000 */
.L_x_2826:
        /* <DEDUP_REMOVED lines=14> */
.L_x_2827:
[----:B------:R-:W-:Y:S02]  /*14010*/  IMAD.MOV.U32 R13, RZ, RZ, R24 ;  /* 0x000000ffff0d7224 */ /* 0x000fe400078e0018 */
[----:B------:R-:W-:Y:S01]  /*14020*/  IMAD.MOV.U32 R12, RZ, RZ, 0x6 ;  /* 0x00000006ff0c7424 */ /* 0x000fe200078e00ff */
[----:B------:R-:W-:-:S13]  /*14030*/  IADD3 R2, P2, R14, R5, RZ ;  /* 0x000000050e027210 */ /* 0x000fda0007f5e0ff */
[----:B------:R-:W-:Y:S05]  /*14040*/  WARPSYNC.COLLECTIVE R15, `(.L_x_2828) ;  /* 0x000000000f087348 */ /* 0x000fea0003c00000 */
[----:B------:R0:W1:Y:S02]  /*14050*/  SHFL.IDX P6, R14, R13, R12, R11 ;  /* 0x0000000c0d0e7389 */ /* 0x00006400000c000b */
[----:B01----:R-:W-:Y:S01]  /*14060*/  ENDCOLLECTIVE ;  /* 0x000000000000791b */ /* 0x003fe20003800000 */
.L_x_2828:
        /* <DEDUP_REMOVED lines=13> */
.L_x_2829:
[----:B------:R-:W-:Y:S02]  /*14140*/  IMAD.MOV.U32 R13, RZ, RZ, R24 ;  /* 0x000000ffff0d7224 */ /* 0x000fe400078e0018 */
[----:B------:R-:W-:Y:S02]  /*14150*/  IMAD.MOV.U32 R12, RZ, RZ, 0x7 ;  /* 0x00000007ff0c7424 */ /* 0x000fe400078e00ff */
[----:B------:R-:W-:-:S07]  /*14160*/  IMAD.MOV.U32 R10, RZ, RZ, R14 ;  /* 0x000000ffff0a7224 */ /* 0x000fce00078e000e */
[----:B------:R-:W-:Y:S05]  /*14170*/  WARPSYNC.COLLECTIVE R15, `(.L_x_2830) ;  /* 0x000000000f087348 */ /* 0x000fea0003c00000 */
[----:B------:R0:W1:Y:S02]  /*14180*/  SHFL.IDX P6, R14, R13, R12, R11 ;  /* 0x0000000c0d0e7389 */ /* 0x00006400000c000b */
[----:B01----:R-:W-:Y:S01]  /*14190*/  ENDCOLLECTIVE ;  /* 0x000000000000791b */ /* 0x003fe20003800000 */
.L_x_2830:
        /* <DEDUP_REMOVED lines=12> */
.L_x_2831:
[----:B------:R-:W-:Y:S05]  /*14260*/  BRA `(.L_x_2832) ;  /* 0xffffffb400c47947 */ /* 0x000fea000383ffff */
.L_x_2710:
        /* <DEDUP_REMOVED lines=8> */
.L_x_2834:
[----:B------:R-:W-:Y:S05]  /*142f0*/  BSYNC B0 ;  /* 0x0000000000007941 */ /* 0x000fea0003800000 */
.L_x_2833:
        /* <DEDUP_REMOVED lines=9> */
.L_x_2835:
        /* <DEDUP_REMOVED lines=18> */
.L_x_2836:
[----:B------:R-:W-:Y:S01]  /*144b0*/  IMAD.MOV.U32 R12, RZ, RZ, 0x2 ;  /* 0x00000002ff0c7424 */ /* 0x000fe200078e00ff */
[----:B------:R-:W-:-:S05]  /*144c0*/  SEL R7, R14, RZ, P1 ;  /* 0x000000ff0e077207 */ /* 0x000fca0000800000 */
[----:B------:R-:W-:-:S04]  /*144d0*/  IMAD.IADD R6, R4, 0x1, R7 ;  /* 0x0000000104067824 */ /* 0x000fc800078e0207 */
[----:B------:R-:W-:-:S07]  /*144e0*/  IMAD.MOV.U32 R13, RZ, RZ, R6 ;  /* 0x000000ffff0d7224 */ /* 0x000fce00078e0006 */
[----:B------:R-:W-:Y:S05]  /*144f0*/  WARPSYNC.COLLECTIVE R15, `(.L_x_2837) ;  /* 0x000000000f087348 */ /* 0x000fea0003c00000 */
[----:B------:R0:W1:Y:S02]  /*14500*/  SHFL.UP P6, R14, R13, R12, R11 ;  /* 0x0400000c0d0e7389 */ /* 0x00006400000c000b */
[----:B01----:R-:W-:Y:S01]  /*14510*/  ENDCOLLECTIVE ;  /* 0x000000000000791b */ /* 0x003fe20003800000 */
.L_x_2837:
[----:B------:R-:W-:Y:S01]  /*14520*/  IMAD.MOV.U32 R12, RZ, RZ, 0x4 ;  /* 0x00000004ff0c7424 */ /* 0x000fe200078e00ff */
[----:B------:R-:W-:-:S05]  /*14530*/  SEL R7, R14, RZ, P2 ;  /* 0x000000ff0e077207 */ /* 0x000fca0001000000 */
[----:B------:R-:W-:-:S04]  /*14540*/  IMAD.IADD R7, R6, 0x1, R7 ;  /* 0x0000000106077824 */ /* 0x000fc800078e0207 */
[----:B------:R-:W-:-:S07]  /*14550*/  IMAD.MOV.U32 R13, RZ, RZ, R7 ;  /* 0x000000ffff0d7224 */ /* 0x000fce00078e0007 */
[----:B------:R-:W-:Y:S05]  /*14560*/  WARPSYNC.COLLECTIVE R15, `(.L_x_2838) ;  /* 0x000000000f087348 */ /* 0x000fea0003c00000 */
[----:B------:R0:W1:Y:S02]  /*14570*/  SHFL.UP P6, R14, R13, R12, R11 ;  /* 0x0400000c0d0e7389 */ /* 0x00006400000c000b */
[----:B01----:R-:W-:Y:S01]  /*14580*/  ENDCOLLECTIVE ;  /* 0x000000000000791b */ /* 0x003fe20003800000 */
.L_x_2838:
[----:B------:R-:W-:Y:S01]  /*14590*/  IMAD.MOV.U32 R12, RZ, RZ, 0x8 ;  /* 0x00000008ff0c7424 */ /* 0x000fe200078e00ff */
[----:B------:R-:W-:-:S05]  /*145a0*/  SEL R2, R14, RZ, P3 ;  /* 0x000000ff0e027207 */ /* 0x000fca0001800000 */
[----:B------:R-:W-:-:S04]  /*145b0*/  IMAD.IADD R2, R7, 0x1, R2 ;  /* 0x0000000107027824 */ /* 0x000fc800078e0202 */
[----:B------:R-:W-:-:S07]  /*145c0*/  IMAD.MOV.U32 R13, RZ, RZ, R2 ;  /* 0x000000ffff0d7224 */ /* 0x000fce00078e0002 */
[----:B------:R-:W-:Y:S05]  /*145d0*/  WARPSYNC.COLLECTIVE R15, `(.L_x_2839) ;  /* 0x000000000f087348 */ /* 0x000fea0003c00000 */
[----:B------:R0:W1:Y:S02]  /*145e0*/  SHFL.UP P6, R14, R13, R12, R11 ;  /* 0x0400000c0d0e7389 */ /* 0x00006400000c000b */
[----:B01----:R-:W-:Y:S01]  /*145f0*/  ENDCOLLECTIVE ;  /* 0x000000000000791b */ /* 0x003fe20003800000 */
.L_x_2839:
[----:B------:R-:W-:Y:S01]  /*14600*/  IMAD.MOV.U32 R12, RZ, RZ, 0x10 ;  /* 0x00000010ff0c7424 */ /* 0x000fe200078e00ff */
[----:B------:R-:W-:-:S04]  /*14610*/  SEL R3, R14, RZ, P4 ;  /* 0x000000ff0e037207 */ /* 0x000fc80002000000 */
[----:B------:R-:W-:-:S05]  /*14620*/  IADD3 R3, R2, R3, RZ ;  /* 0x0000000302037210 */ /* 0x000fca0007ffe0ff */
[----:B------:R-:W-:-:S07]  /*14630*/  IMAD.MOV.U32 R13, RZ, RZ, R3 ;  /* 0x000000ffff0d7224 */ /* 0x000fce00078e0003 */
[----:B------:R-:W-:Y:S05]  /*14640*/  WARPSYNC.COLLECTIVE R15, `(.L_x_2840) ;  /* 0x000000000f087348 */ /* 0x000fea0003c00000 */
[----:B------:R0:W1:Y:S02]  /*14650*/  SHFL.UP P6, R14, R13, R12, R11 ;  /* 0x0400000c0d0e7389 */ /* 0x00006400000c000b */
[----:B01----:R-:W-:Y:S01]  /*14660*/  ENDCOLLECTIVE ;  /* 0x000000000000791b */ /* 0x003fe20003800000 */
.L_x_2840:
        /* <DEDUP_REMOVED lines=8> */
.L_x_2841:
[----:B------:R-:W-:Y:S05]  /*146f0*/  BRA `(.L_x_2842) ;  /* 0xffffffb400d07947 */ /* 0x000fea000383ffff */
.L_x_2715:
[----:B------:R-:W-:Y:S01]  /*14700*/  BSSY B0, `(.L_x_2843) ;  /* 0x0000008000007945 */ /* 0x000fe20003800000 */
[----:B-----5:R-:W-:Y:S02]  /*14710*/  IMAD.MOV.U32 R13, RZ, RZ, R4 ;  /* 0x000000ffff0d7224 */ /* 0x020fe400078e0004 */
[----:B------:R-:W-:Y:S02]  /*14720*/  IMAD.MOV.U32 R12, RZ, RZ, 0x1 ;  /* 0x00000001ff0c7424 */ /* 0x000fe400078e00ff */
[----:B------:R-:W-:Y:S02]  /*14730*/  IMAD.MOV.U32 R11, RZ, RZ, RZ ;  /* 0x000000ffff0b7224 */ /* 0x000fe400078e00ff */
[----:B------:R-:W-:-:S07]  /*14740*/  IMAD.MOV.U32 R15, RZ, RZ, -0x1 ;  /* 0xffffffffff0f7424 */ /* 0x000fce00078e00ff */
[----:B01----:R-:W-:Y:S05]  /*14750*/  WARPSYNC.COLLECTIVE R15, `(.L_x_2844) ;  /* 0x000000000f087348 */ /* 0x003fea0003c00000 */
[----:B------:R2:W3:Y:S02]  /*14760*/  SHFL.UP P6, R14, R13, R12, R11 ;  /* 0x0400000c0d0e7389 */ /* 0x0004e400000c000b */
[----:B0123--:R-:W-:Y:S01]  /*14770*/  ENDCOLLECTIVE ;  /* 0x000000000000791b */ /* 0x00ffe20003800000 */
.L_x_2844:
[----:B------:R-:W-:Y:S05]  /*14780*/  BSYNC B0 ;  /* 0x0000000000007941 */ /* 0x000fea0003800000 */
.L_x_2843:
        /* <DEDUP_REMOVED lines=8> */
.L_x_2845:
[----:B------:R-:W-:Y:S01]  /*14810*/  IMAD.MOV.U32 R12, RZ, RZ, 0x4 ;  /* 0x00000004ff0c7424 */ /* 0x000fe200078e00ff */
[----:B------:R-:W-:-:S05]  /*14820*/  SEL R0, R14, RZ, P2 ;  /* 0x000000ff0e007207 */ /* 0x000fca0001000000 */
[----:B------:R-:W-:-:S04]  /*14830*/  IMAD.IADD R0, R13, 0x1, R0 ;  /* 0x000000010d007824 */ /* 0x000fc800078e0200 */
[----:B------:R-:W-:-:S07]  /*14840*/  IMAD.MOV.U32 R13, RZ, RZ, R0 ;  /* 0x000000ffff0d7224 */ /* 0x000fce00078e0000 */
[----:B------:R-:W-:Y:S05]  /*14850*/  WARPSYNC.COLLECTIVE R15, `(.L_x_2846) ;  /* 0x000000000f087348 */ /* 0x000fea0003c00000 */
[----:B------:R0:W1:Y:S02]  /*14860*/  SHFL.UP P6, R14, R13, R12, R11 ;  /* 0x0400000c0d0e7389 */ /* 0x00006400000c000b */
[----:B01----:R-:W-:Y:S01]  /*14870*/  ENDCOLLECTIVE ;  /* 0x000000000000791b */ /* 0x003fe20003800000 */
.L_x_2846:
[----:B------:R-:W-:Y:S01]  /*14880*/  IMAD.MOV.U32 R12, RZ, RZ, 0x8 ;  /* 0x00000008ff0c7424 */ /* 0x000fe200078e00ff */
[----:B------:R-:W-:-:S05]  /*14890*/  SEL R3, R14, RZ, P3 ;  /* 0x000000ff0e037207 */ /* 0x000fca0001800000 */
[----:B------:R-:W-:-:S04]  /*148a0*/  IMAD.IADD R2, R0, 0x1, R3 ;  /* 0x0000000100027824 */ /* 0x000fc800078e0203 */
[----:B------:R-:W-:-:S07]  /*148b0*/  IMAD.MOV.U32 R13, RZ, RZ, R2 ;  /* 0x000000ffff0d7224 */ /* 0x000fce00078e0002 */
[----:B------:R-:W-:Y:S05]  /*148c0*/  WARPSYNC.COLLECTIVE R15, `(.L_x_2847) ;  /* 0x000000000f087348 */ /* 0x000fea0003c00000 */
[----:B------:R0:W1:Y:S02]  /*148d0*/  SHFL.UP P6, R14, R13, R12, R11 ;  /* 0x0400000c0d0e7389 */ /* 0x00006400000c000b */
[----:B01----:R-:W-:Y:S01]  /*148e0*/  ENDCOLLECTIVE ;  /* 0x000000000000791b */ /* 0x003fe20003800000 */
.L_x_2847:
[----:B------:R-:W-:Y:S01]  /*148f0*/  IMAD.MOV.U32 R12, RZ, RZ, 0x10 ;  /* 0x00000010ff0c7424 */ /* 0x000fe200078e00ff */
[----:B------:R-:W-:-:S05]  /*14900*/  SEL R3, R14, RZ, P4 ;  /* 0x000000ff0e037207 */ /* 0x000fca0002000000 */
[----:B------:R-:W-:-:S05]  /*14910*/  IMAD.IADD R3, R2, 0x1, R3 ;  /* 0x0000000102037824 */ /* 0x000fca00078e0203 */
[----:B------:R-:W-:-:S07]  /*14920*/  MOV R13, R3 ;  /* 0x00000003000d7202 */ /* 0x000fce0000000f00 */
[----:B------:R-:W-:Y:S05]  /*14930*/  WARPSYNC.COLLECTIVE R15, `(.L_x_2848) ;  /* 0x000000000f087348 */ /* 0x000fea0003c00000 */
[----:B------:R0:W1:Y:S02]  /*14940*/  SHFL.UP P6, R14, R13, R12, R11 ;  /* 0x0400000c0d0e7389 */ /* 0x00006400000c000b */
[----:B01----:R-:W-:Y:S01]  /*14950*/  ENDCOLLECTIVE ;  /* 0x000000000000791b */ /* 0x003fe20003800000 */
.L_x_2848:
        /* <DEDUP_REMOVED lines=8> */
.L_x_2849:
[----:B------:R-:W-:Y:S05]  /*149e0*/  BRA `(.L_x_2850) ;  /* 0xffffffb400b07947 */ /* 0x000fea000383ffff */
.L_x_2717:
[----:B------:R-:W-:Y:S01]  /*149f0*/  BSSY B0, `(.L_x_2851) ;  /* 0x0000006000007945 */ /* 0x000fe20003800000 */
[----:B------:R-:W-:Y:S01]  /*14a00*/  PLOP3.LUT P6, PT, P6, PT, PT, 0x8, 0x0 ;  /* 0x000000000000781c */ /* 0x000fe200037ce170 */
[----:B------:R-:W-:-:S12]  /*14a10*/  IMAD.MOV.U32 R15, RZ, RZ, -0x1 ;  /* 0xffffffffff0f7424 */ /* 0x000fd800078e00ff */
[----:B0-----:R-:W-:Y:S05]  /*14a20*/  WARPSYNC.COLLECTIVE R15, `(.L_x_2852) ;  /* 0x000000000f087348 */ /* 0x001fea0003c00000 */
[----:B------:R-:W-:Y:S01]  /*14a30*/  VOTE.ANY R14, PT, P6 ;  /* 0x00000000000e7806 */ /* 0x000fe200030e0100 */
[----:B0-----:R-:W-:Y:S06]  /*14a40*/  ENDCOLLECTIVE ;  /* 0x000000000000791b */ /* 0x001fec0003800000 */
.L_x_2852:
[----:B------:R-:W-:Y:S05]  /*14a50*/  BSYNC B0 ;  /* 0x0000000000007941 */ /* 0x000fea0003800000 */
.L_x_2851:
        /* <DEDUP_REMOVED lines=9> */
.L_x_2853:
[----:B------:R-:W-:Y:S01]  /*14af0*/  IMAD.MOV.U32 R4, RZ, RZ, R14 ;  /* 0x000000ffff047224 */ /* 0x000fe200078e000e */
[----:B------:R-:W-:Y:S06]  /*14b00*/  BRA `(.L_x_2854) ;  /* 0xffffffb400a07947 */ /* 0x000fec000383ffff */
.L_x_2719:
[----:B------:R-:W-:Y:S01]  /*14b10*/  BSSY B0, `(.L_x_2855) ;  /* 0x0000007000007945 */ /* 0x000fe20003800000 */
[----:B------:R-:W-:Y:S02]  /*14b20*/  IMAD.MOV.U32 R13, RZ, RZ, R6 ;  /* 0x000000ffff0d7224 */ /* 0x000fe400078e0006 */
[----:B------:R-:W-:Y:S02]  /*14b30*/  IMAD.MOV.U32 R11, RZ, RZ, 0x1f ;  /* 0x0000001fff0b7424 */ /* 0x000fe400078e00ff */
[----:B------:R-:W-:-:S07]  /*14b40*/  IMAD.MOV.U32 R15, RZ, RZ, -0x1 ;  /* 0xffffffffff0f7424 */ /* 0x000fce00078e00ff */
[----:B012---:R-:W-:Y:S05]  /*14b50*/  WARPSYNC.COLLECTIVE R15, `(.L_x_2856) ;  /* 0x000000000f087348 */ /* 0x007fea0003c00000 */
[----:B------:R3:W4:Y:S02]  /*14b60*/  SHFL.IDX P6, R14, R13, R12, R11 ;  /* 0x0000000c0d0e7389 */ /* 0x00072400000c000b */
[----:B01234-:R-:W-:Y:S01]  /*14b70*/  ENDCOLLECTIVE ;  /* 0x000000000000791b */ /* 0x01ffe20003800000 */
.L_x_2856:
[----:B------:R-:W-:Y:S05]  /*14b80*/  BSYNC B0 ;  /* 0x0000000000007941 */ /* 0x000fea0003800000 */
.L_x_2855:
[----:B------:R-:W-:Y:S05]  /*14b90*/  BRA `(.L_x_2718) ;  /* 0xffffffb400987947 */ /* 0x000fea000383ffff */
.L_x_2723:
[----:B0-----:R0:W3:Y:S02]  /*14ba0*/  SYNCS.PHASECHK.TRANS64.TRYWAIT P0, [R4+URZ+0x28820], R0 ;  /* 0x02882000040075a7 */ /* 0x0010e4000800017f */
[----:B---3--:R-:W-:Y:S05]  /*14bb0*/  @!P0 NANOSLEEP.SYNCS 0x989680 ;  /* 0x009896800000895d */ /* 0x008fea0003900000 */
[----:B------:R-:W3:Y:S02]  /*14bc0*/  @!P0 SYNCS.PHASECHK.TRANS64 P0, [R4+URZ+0x28820], R0 ;  /* 0x02882000040085a7 */ /* 0x000ee4000800007f */
[----:B---3--:R-:W-:Y:S05]  /*14bd0*/  @!P0 BRA `(.L_x_2723) ;  /* 0xfffffffc00f08947 */ /* 0x008fea000383ffff */
[----:B------:R-:W-:Y:S05]  /*14be0*/  BRA `(.L_x_2857) ;  /* 0xffffffbc00107947 */ /* 0x000fea000383ffff */
.L_x_2724:
[----:B------:R-:W3:Y:S01]  /*14bf0*/  S2R R2, SR_TID.X ;  /* 0x0000000000027919 */ /* 0x000ee20000002100 */
[----:B------:R-:W-:Y:S01]  /*14c00*/  BSSY B0, `(.L_x_2858) ;  /* 0x000000a000007945 */ /* 0x000fe20003800000 */
[----:B------:R-:W-:Y:S02]  /*14c10*/  IMAD.MOV.U32 R12, RZ, RZ, RZ ;  /* 0x000000ffff0c7224 */ /* 0x000fe400078e00ff */
[----:B------:R-:W-:Y:S02]  /*14c20*/  IMAD.MOV.U32 R11, RZ, RZ, 0x1f ;  /* 0x0000001fff0b7424 */ /* 0x000fe400078e00ff */
[----:B------:R-:W-:Y:S01]  /*14c30*/  IMAD.MOV.U32 R15, RZ, RZ, -0x1 ;  /* 0xffffffffff0f7424 */ /* 0x000fe200078e00ff */
[----:B---3--:R-:W-:-:S04]  /*14c40*/  SHF.R.U32.HI R2, RZ, 0x5, R2 ;  /* 0x00000005ff027819 */ /* 0x008fc80000011602 */
[----:B------:R-:W-:-:S05]  /*14c50*/  LOP3.LUT R2, R2, 0x3, RZ, 0xc0, !PT ;  /* 0x0000000302027812 */ /* 0x000fca00078ec0ff */
[----:B------:R-:W-:-:S07]  /*14c60*/  IMAD.MOV.U32 R13, RZ, RZ, R2 ;  /* 0x000000ffff0d7224 */ /* 0x000fce00078e0002 */
[----:B012---:R-:W-:Y:S05]  /*14c70*/  WARPSYNC.COLLECTIVE R15, `(.L_x_2859) ;  /* 0x000000000f087348 */ /* 0x007fea0003c00000 */
[----:B------:R3:W4:Y:S02]  /*14c80*/  SHFL.IDX P6, R14, R13, R12, R11 ;  /* 0x0000000c0d0e7389 */ /* 0x00072400000c000b */
[----:B01234-:R-:W-:Y:S01]  /*14c90*/  ENDCOLLECTIVE ;  /* 0x000000000000791b */ /* 0x01ffe20003800000 */
.L_x_2859:
[----:B------:R-:W-:Y:S05]  /*14ca0*/  BSYNC B0 ;  /* 0x0000000000007941 */ /* 0x000fea0003800000 */
.L_x_2858:
[----:B------:R-:W-:Y:S05]  /*14cb0*/  BRA `(.L_x_2860) ;  /* 0xffffffb800f87947 */ /* 0x000fea000383ffff */
.L_x_2727:
[----:B------:R-:W-:Y:S01]  /*14cc0*/  BSSY B1, `(.L_x_2861) ;  /* 0x0000006000017945 */ /* 0x000fe20003800000 */
[----:B------:R-:W-:-:S07]  /*14cd0*/  IMAD.MOV.U32 R15, RZ, RZ, -0x1 ;  /* 0xffffffffff0f7424 */ /* 0x000fce00078e00ff */
[----:B012---:R-:W-:Y:S05]  /*14ce0*/  WARPSYNC.COLLECTIVE R15, `(.L_x_2862) ;  /* 0x000000000f0c7348 */ /* 0x007fea0003c00000 */
[----:B------:R-:W-:Y:S02]  /*14cf0*/  ELECT P6, UR62, PT ;  /* 0x00000000003e782f */ /* 0x000fe400038c0000 */
[----:B------:R-:W-:Y:S01]  /*14d00*/  MOV R14, UR62 ;  /* 0x0000003e000e7c02 */ /* 0x000fe20008000f00 */
[----:B012---:R-:W-:Y:S10]  /*14d10*/  ENDCOLLECTIVE ;  /* 0x000000000000791b */ /* 0x007ff40003800000 */
.L_x_2862:
[----:B------:R-:W-:Y:S05]  /*14d20*/  BSYNC B1 ;  /* 0x0000000000017941 */ /* 0x000fea0003800000 */
.L_x_2861:
[----:B------:R-:W-:Y:S05]  /*14d30*/  BRA `(.L_x_2863) ;  /* 0xffffffb800f07947 */ /* 0x000fea000383ffff */
.L_x_2729:
[----:B0-----:R0:W3:Y:S02]  /*14d40*/  SYNCS.PHASECHK.TRANS64.TRYWAIT P1, [R5+URZ+0x28840], R0 ;  /* 0x02884000050075a7 */ /* 0x0010e4000802017f */
[----:B---3--:R-:W-:Y:S05]  /*14d50*/  @!P1 NANOSLEEP.SYNCS 0x989680 ;  /* 0x009896800000995d */ /* 0x008fea0003900000 */
[----:B------:R-:W3:Y:S02]  /*14d60*/  @!P1 SYNCS.PHASECHK.TRANS64 P1, [R5+URZ+0x28840], R0 ;  /* 0x02884000050095a7 */ /* 0x000ee4000802007f */
[----:B---3--:R-:W-:Y:S05]  /*14d70*/  @!P1 BRA `(.L_x_2729) ;  /* 0xfffffffc00f09947 */ /* 0x008fea000383ffff */
[----:B------:R-:W-:Y:S05]  /*14d80*/  BRA `(.L_x_2864) ;  /* 0xffffffbc00107947 */ /* 0x000fea000383ffff */
.L_x_2731:
[----:B---3--:R3:W4:Y:S02]  /*14d90*/  SYNCS.PHASECHK.TRANS64.TRYWAIT P1, [R25+URZ+0x28840], R2 ;  /* 0x02884002190075a7 */ /* 0x008724000802017f */
[----:B----4-:R-:W-:Y:S05]  /*14da0*/  @!P1 NANOSLEEP.SYNCS 0x989680 ;  /* 0x009896800000995d */ /* 0x010fea0003900000 */
[----:B------:R-:W4:Y:S02]  /*14db0*/  @!P1 SYNCS.PHASECHK.TRANS64 P1, [R25+URZ+0x28840], R2 ;  /* 0x02884002190095a7 */ /* 0x000f24000802007f */
[----:B----4-:R-:W-:Y:S05]  /*14dc0*/  @!P1 BRA `(.L_x_2731) ;  /* 0xfffffffc00f09947 */ /* 0x010fea000383ffff */
[----:B------:R-:W-:Y:S05]  /*14dd0*/  BRA `(.L_x_2865) ;  /* 0xffffffbc001c7947 */ /* 0x000fea000383ffff */
.L_x_2733:
[----:B----4-:R4:W0:Y:S02]  /*14de0*/  SYNCS.PHASECHK.TRANS64.TRYWAIT P1, [R5+URZ+0x28860], R0 ;  /* 0x02886000050075a7 */ /* 0x010824000802017f */
[----:B0-----:R-:W-:Y:S05]  /*14df0*/  @!P1 NANOSLEEP.SYNCS 0x989680 ;  /* 0x009896800000995d */ /* 0x001fea0003900000 */
[----:B------:R-:W0:Y:S02]  /*14e00*/  @!P1 SYNCS.PHASECHK.TRANS64 P1, [R5+URZ+0x28860], R0 ;  /* 0x02886000050095a7 */ /* 0x000e24000802007f */
[----:B0-----:R-:W-:Y:S05]  /*14e10*/  @!P1 BRA `(.L_x_2733) ;  /* 0xfffffffc00f09947 */ /* 0x001fea000383ffff */
[----:B------:R-:W-:Y:S05]  /*14e20*/  BRA `(.L_x_2866) ;  /* 0xffffffbc00187947 */ /* 0x000fea000383ffff */
.L_x_2867:
        /* <DEDUP_REMOVED lines=13> */
.L_x_3485:


//--------------------- .text._ZN7cutlass13device_kernelIN5flash11enable_sm90INS1_16FlashAttnFwdSm90INS1_25CollectiveMainloopFwdSm90ILi2EN4cute5tupleIJNS5_1CILi1EEES8_S8_EEENS6_IJNS7_ILi128EEESA_SA_EEELi128ENS_6half_tEfNS_4arch4Sm90ELb1ELb0ELb0ELb1ELb1ELb1ELb0ELb1ELb1ELb1ELb0ELb0EEENS1_21CollectiveEpilogueFwdISB_S9_SC_SE_Li256ELb1ELb1ELb0ELb0EEENS1_36VarlenDynamicPersistentTileSchedulerILi128ELi128ELi256ELi128ELb0ELb1ELb1ELb1ELb1ELb1EEEEEEEEEvNT_6ParamsE --------------------------
	.section	.text._ZN7cutlass13device_kernelIN5flash11enable_sm90INS1_16FlashAttnFwdSm90INS1_25CollectiveMainloopFwdSm90ILi2EN4cute5tupleIJNS5_1CILi1EEES8_S8_EEENS6_IJNS7_ILi128EEESA_SA_EEELi128ENS_6half_tEfNS_4arch4Sm90ELb1ELb0ELb0ELb1ELb1ELb1ELb0ELb1ELb1ELb1ELb0ELb0EEENS1_21CollectiveEpilogueFwdISB_S9_SC_SE_Li256ELb1ELb1ELb0ELb0EEENS1_36VarlenDynamicPersistentTileSchedulerILi128ELi128ELi256ELi128ELb0ELb1ELb1ELb1ELb1ELb1EEEEEEEEEvNT_6ParamsE,"ax",@progbits
	.align	128
.text._ZN7cutlass13device_kernelIN5flash11enable_sm90INS1_16FlashAttnFwdSm90INS1_25CollectiveMainloopFwdSm90ILi2EN4cute5tupleIJNS5_1CILi1EEES8_S8_EEENS6_IJNS7_ILi128EEESA_SA_EEELi128ENS_6half_tEfNS_4arch4Sm90ELb1ELb0ELb0ELb1ELb1ELb1ELb0ELb1ELb1ELb1ELb0ELb0EEENS1_21CollectiveEpilogueFwdISB_S9_SC_SE_Li256ELb1ELb1ELb0ELb0EEENS1_36VarlenDynamicPersistentTileSchedulerILi128ELi128ELi256ELi128ELb0ELb1ELb1ELb1ELb1ELb1EEEEEEEEEvNT_6ParamsE:
        .type           _ZN7cutlass13device_kernelIN5flash11enable_sm90INS1_16FlashAttnFwdSm90INS1_25CollectiveMainloopFwdSm90ILi2EN4cute5tupleIJNS5_1CILi1EEES8_S8_EEENS6_IJNS7_ILi128EEESA_SA_EEELi128ENS_6half_tEfNS_4arch4Sm90ELb1ELb0ELb0ELb1ELb1ELb1ELb0ELb1ELb1ELb1ELb0ELb0EEENS1_21CollectiveEpilogueFwdISB_S9_SC_SE_Li256ELb1ELb1ELb0ELb0EEENS1_36VarlenDynamicPersistentTileSchedulerILi128ELi128ELi256ELi128ELb0ELb1ELb1ELb1ELb1ELb1EEEEEEEEEvNT_6ParamsE,@function
        .size           _ZN7cutlass13device_kernelIN5flash11enable_sm90INS1_16FlashAttnFwdSm90INS1_25CollectiveMainloopFwdSm90ILi2EN4cute5tupleIJNS5_1CILi1EEES8_S8_EEENS6_IJNS7_ILi128EEESA_SA_EEELi128ENS_6half_tEfNS_4arch4Sm90ELb1ELb0ELb0ELb1ELb1ELb1ELb0ELb1ELb1ELb1ELb0ELb0EEENS1_21CollectiveEpilogueFwdISB_S9_SC_SE_Li256ELb1ELb1ELb0ELb0EEENS1_36VarlenDynamicPersistentTileSchedulerILi128ELi128ELi256ELi128ELb0ELb1ELb1ELb1ELb1ELb1EEEEEEEEEvNT_6ParamsE,(.L_x_3486 - _ZN7cutlass13device_kernelIN5flash11enable_sm90INS1_16FlashAttnFwdSm90INS1_25CollectiveMainloopFwdSm90ILi2EN4cute5tupleIJNS5_1CILi1EEES8_S8_EEENS6_IJNS7_ILi128EEESA_SA_EEELi128ENS_6half_tEfNS_4arch4Sm90ELb1ELb0ELb0ELb1ELb1ELb1ELb0ELb1ELb1ELb1ELb0ELb0EEENS1_21CollectiveEpilogueFwdISB_S9_SC_SE_Li256ELb1ELb1ELb0ELb0EEENS1_36VarlenDynamicPersistentTileSchedulerILi128ELi128ELi256ELi128ELb0ELb1ELb1ELb1ELb1ELb1EEEEEEEEEvNT_6ParamsE)
        .other          _ZN7cutlass13device_kernelIN5flash11enable_sm90INS1_16FlashAttnFwdSm90INS1_25CollectiveMainloopFwdSm90ILi2EN4cute5tupleIJNS5_1CILi1EEES8_S8_EEENS6_IJNS7_ILi128EEESA_SA_EEELi128ENS_6half_tEfNS_4arch4Sm90ELb1ELb0ELb0ELb1ELb1ELb1ELb0ELb1ELb1ELb1ELb0ELb0EEENS1_21CollectiveEpilogueFwdISB_S9_SC_SE_Li256ELb1ELb1ELb0ELb0EEENS1_36VarlenDynamicPersistentTileSchedulerILi128ELi128ELi256ELi128ELb0ELb1ELb1ELb1ELb1ELb1EEEEEEEEEvNT_6ParamsE,@"STO_CUDA_ENTRY STV_DEFAULT"
_ZN7cutlass13device_kernelIN5flash11enable_sm90INS1_16FlashAttnFwdSm90INS1_25CollectiveMainloopFwdSm90ILi2EN4cute5tupleIJNS5_1CILi1EEES8_S8_EEENS6_IJNS7_ILi128EEESA_SA_EEELi128ENS_6half_tEfNS_4arch4Sm90ELb1ELb0ELb0ELb1ELb1ELb1ELb0ELb1ELb1ELb1ELb0ELb0EEENS1_21CollectiveEpilogueFwdISB_S9_SC_SE_Li256ELb1ELb1ELb0ELb0EEENS1_36VarlenDynamicPersistentTileSchedulerILi128ELi128ELi256ELi128ELb0ELb1ELb1ELb1ELb1ELb1EEEEEEEEEvNT_6ParamsE:
        /* <DEDUP_REMOVED lines=18> */
.L_x_2869:
[----:B------:R-:W-:Y:S05]  /*0120*/  BSYNC B0 ;  /* 0x0000000000007941 */ /* 0x000fea0003800000 */
.L_x_2868:
        /* <DEDUP_REMOVED lines=41> */
.L_x_2870:
        /* <DEDUP_REMOVED lines=22> */
.L_x_2871:
        /* <DEDUP_REMOVED lines=18> */
.L_x_2872:
        /* <DEDUP_REMOVED lines=22> */
.L_x_2873:
        /* <DEDUP_REMOVED lines=22> */
.L_x_2874:
        /* <DEDUP_REMOVED lines=8> */
.L_x_2877:
        /* <DEDUP_REMOVED lines=19> */
[----:B------:R-:W-:Y:S02]  /*0ab0*/  R2UR UR40, R18 ;  /* 0x00000000122872ca */ /* 0x000fe400000e0000 */
[----:B------:R-:W-:Y:S02]  /*0ac0*/  CS2R R188, SRZ ;  /* 0x0000000000bc7805 */ /* 0x000fe4000001ff00 */
[----:B------:R-:W-:Y:S01]  /*0ad0*/  MOV R19, RZ ;  /* 0x000000ff00137202 */ /* 0x000fe20000000f00 */
[----:B------:R-:W-:Y:S01]  /*0ae0*/  IMAD.MOV.U32 R186, RZ, RZ, RZ ;  /* 0x000000ffffba7224 */ /* 0x000fe200078e00ff */
[----:B------:R-:W-:Y:S01]  /*0af0*/  SHF.R.S32.HI R3, RZ, 0x1f, R228 ;  /* 0x0000001fff037819 */ /* 0x000fe200000114e4 */
[----:B------:R-:W-:Y:S01]  /*0b00*/  ULOP3.LUT UR39, UR36, 0x1, URZ, 0xfc, !UPT ;  /* 0x0000000124277892 */ /* 0x000fe2000f8efc3f */
[----:B------:R-:W-:Y:S02]  /*0b10*/  UMOV UR37, URZ ;  /* 0x0000003f00257c82 */ /* 0x000fe40008000000 */
[----:B------:R-:W-:-:S02]  /*0b20*/  LEA.HI R5, R3, R228, RZ, 0x7 ;  /* 0x000000e403057211 */ /* 0x000fc400078f38ff */
[-C--:B------:R-:W-:Y:S02]  /*0b30*/  LEA.HI R2, R3, R228.reuse, RZ, 0x5 ;  /* 0x000000e403027211 */ /* 0x080fe400078f28ff */
[----:B------:R-:W-:Y:S01]  /*0b40*/  LOP3.LUT R213, R5, 0xffffff80, RZ, 0xc0, !PT ;  /* 0xffffff8005d57812 */ /* 0x000fe200078ec0ff */
[----:B------:R-:W-:Y:S01]  /*0b50*/  UIADD3 UR40, UR40, 0x10400, URZ ;  /* 0x0001040028287890 */ /* 0x000fe2000fffe03f */
[----:B------:R-:W-:Y:S01]  /*0b60*/  LEA.HI R0, R3, R228, RZ, 0x4 ;  /* 0x000000e403007211 */ /* 0x000fe200078f20ff */
[----:B------:R-:W-:Y:S01]  /*0b70*/  IMAD.SHL.U32 R2, R2, 0x20, RZ ;  /* 0x0000002002027824 */ /* 0x000fe200078e00ff */
[----:B------:R-:W-:Y:S02]  /*0b80*/  IADD3 R213, R228, -R213, RZ ;  /* 0x800000d5e4d57210 */ /* 0x000fe40007ffe0ff */
[----:B------:R-:W-:Y:S02]  /*0b90*/  LOP3.LUT R7, R0, 0x3fffff0, RZ, 0xc0, !PT ;  /* 0x03fffff000077812 */ /* 0x000fe400078ec0ff */
[----:B------:R-:W-:-:S02]  /*0ba0*/  SHF.R.S32.HI R4, RZ, 0x1f, R213 ;  /* 0x0000001fff047819 */ /* 0x000fc400000114d5 */
[----:B------:R-:W-:Y:S01]  /*0bb0*/  LOP3.LUT R2, R2, 0xfffffc00, RZ, 0xc0, !PT ;  /* 0xfffffc0002027812 */ /* 0x000fe200078ec0ff */
[----:B------:R-:W-:Y:S01]  /*0bc0*/  IMAD.IADD R7, R228, 0x1, -R7 ;  /* 0x00000001e4077824 */ /* 0x000fe200078e0a07 */
[----:B------:R-:W-:Y:S02]  /*0bd0*/  LEA.HI R6, R4, R213, RZ, 0x2 ;  /* 0x000000d504067211 */ /* 0x000fe400078f10ff */
[----:B------:R-:W-:Y:S02]  /*0be0*/  LEA.HI R10, R3, R228, RZ, 0x2 ;  /* 0x000000e4030a7211 */ /* 0x000fe400078f10ff */
[--C-:B------:R-:W-:Y:S02]  /*0bf0*/  SHF.R.S32.HI R8, RZ, 0x2, R6.reuse ;  /* 0x00000002ff087819 */ /* 0x100fe40000011406 */
[----:B------:R-:W-:Y:S02]  /*0c00*/  SHF.R.S32.HI R9, RZ, 0x1f, R6 ;  /* 0x0000001fff097819 */ /* 0x000fe40000011406 */
[----:B------:R-:W-:-:S02]  /*0c10*/  LOP3.LUT R13, R10, 0xfffffffc, RZ, 0xc0, !PT ;  /* 0xfffffffc0a0d7812 */ /* 0x000fc400078ec0ff */
[----:B------:R-:W-:Y:S02]  /*0c20*/  LEA.HI R9, R9, R8, RZ, 0x3 ;  /* 0x0000000809097211 */ /* 0x000fe400078f18ff */
[----:B------:R-:W-:Y:S01]  /*0c30*/  SHF.R.S32.HI R220, RZ, 0x7, R5 ;  /* 0x00000007ffdc7819 */ /* 0x000fe20000011405 */
[----:B------:R-:W-:Y:S01]  /*0c40*/  IMAD.IADD R13, R228, 0x1, -R13 ;  /* 0x00000001e40d7824 */ /* 0x000fe200078e0a0d */
[----:B------:R-:W-:Y:S01]  /*0c50*/  LOP3.LUT R11, R9, 0xfffffff8, RZ, 0xc0, !PT ;  /* 0xfffffff8090b7812 */ /* 0x000fe200078ec0ff */
[----:B------:R-:W-:Y:S01]  /*0c60*/  IMAD R9, R7, 0x40, R2 ;  /* 0x0000004007097824 */ /* 0x000fe200078e0202 */
[----:B------:R-:W-:Y:S02]  /*0c70*/  SHF.R.S32.HI R7, RZ, 0x4, R0 ;  /* 0x00000004ff077819 */ /* 0x000fe40000011400 */
[----:B------:R-:W-:Y:S02]  /*0c80*/  LEA.HI R187, R3, R228, RZ, 0x3 ;  /* 0x000000e403bb7211 */ /* 0x000fe400078f18ff */
[----:B------:R-:W-:-:S02]  /*0c90*/  LEA.HI R0, R0, R7, RZ, 0x1 ;  /* 0x0000000700007211 */ /* 0x000fc400078f08ff */
[----:B------:R-:W-:Y:S02]  /*0ca0*/  LEA.HI R4, R4, R213, RZ, 0x5 ;  /* 0x000000d504047211 */ /* 0x000fe400078f28ff */
[----:B------:R-:W-:Y:S02]  /*0cb0*/  LOP3.LUT R0, R0, 0x1ffffffe, RZ, 0xc0, !PT ;  /* 0x1ffffffe00007812 */ /* 0x000fe400078ec0ff */
[----:B------:R-:W-:Y:S02]  /*0cc0*/  LEA.HI R5, R5, R220, RZ, 0x1 ;  /* 0x000000dc05057211 */ /* 0x000fe400078f08ff */
[----:B------:R-:W-:Y:S01]  /*0cd0*/  LEA.HI R2, R13, R13, RZ, 0x1 ;  /* 0x0000000d0d027211 */ /* 0x000fe200078f08ff */
[----:B------:R-:W-:Y:S01]  /*0ce0*/  IMAD.IADD R0, R7, 0x1, -R0 ;  /* 0x0000000107007824 */ /* 0x000fe200078e0a00 */
[----:B------:R-:W-:Y:S02]  /*0cf0*/  IADD3 R11, R8, -R11, RZ ;  /* 0x8000000b080b7210 */ /* 0x000fe40007ffe0ff */
[----:B------:R-:W-:Y:S01]  /*0d00*/  SHF.R.S32.HI R4, RZ, 0x5, R4 ;  /* 0x00000005ff047819 */ /* 0x000fe20000011404 */
[----:B------:R-:W-:Y:S01]  /*0d10*/  IMAD R222, R0, 0x8, R9 ;  /* 0x0000000800de7824 */ /* 0x000fe200078e0209 */
[----:B------:R-:W-:-:S02]  /*0d20*/  LEA.HI R0, R3, R228, RZ, 0x6 ;  /* 0x000000e403007211 */ /* 0x000fc400078f30ff */
[----:B------:R-:W-:Y:S01]  /*0d30*/  LOP3.LUT R3, R187, 0xfffffff8, RZ, 0xc0, !PT ;  /* 0xfffffff8bb037812 */ /* 0x000fe200078ec0ff */
[----:B------:R-:W-:Y:S01]  /*0d40*/  IMAD R4, R4, 0x10, R11 ;  /* 0x0000001004047824 */ /* 0x000fe200078e020b */
[----:B------:R-:W-:Y:S01]  /*0d50*/  SHF.R.S32.HI R187, RZ, 0x3, R187 ;  /* 0x00000003ffbb7819 */ /* 0x000fe200000114bb */
[----:B------:R-:W-:Y:S01]  /*0d60*/  IMAD.SHL.U32 R0, R0, 0x8, RZ ;  /* 0x0000000800007824 */ /* 0x000fe200078e00ff */
[----:B------:R-:W-:Y:S01]  /*0d70*/  LOP3.LUT R5, R5, 0x3fffffe, RZ, 0xc0, !PT ;  /* 0x03fffffe05057812 */ /* 0x000fe200078ec0ff */
[----:B------:R-:W-:Y:S01]  /*0d80*/  IMAD.IADD R206, R228, 0x1, -R3 ;  /* 0x00000001e4ce7824 */ /* 0x000fe200078e0a03 */
[----:B------:R-:W-:Y:S01]  /*0d90*/  LOP3.LUT R2, R2, 0x1ffffffe, RZ, 0xc0, !PT ;  /* 0x1ffffffe02027812 */ /* 0x000fe200078ec0ff */
[C---:B------:R-:W-:Y:S01]  /*0da0*/  VIADD R219, R187.reuse, 0x20 ;  /* 0x00000020bbdb7836 */ /* 0x040fe20000000000 */
[C---:B------:R-:W-:Y:S01]  /*0db0*/  SHF.L.U32 R224, R187.reuse, 0x6, RZ ;  /* 0x00000006bbe07819 */ /* 0x040fe200000006ff */
[C---:B------:R-:W-:Y:S01]  /*0dc0*/  VIADD R217, R187.reuse, 0x60 ;  /* 0x00000060bbd97836 */ /* 0x040fe20000000000 */
[----:B------:R-:W-:Y:S01]  /*0dd0*/  IADD3 R5, R220, -R5, RZ ;  /* 0x80000005dc057210 */ /* 0x000fe20007ffe0ff */
[----:B------:R-:W-:Y:S01]  /*0de0*/  VIADD R218, R187, 0x40 ;  /* 0x00000040bbda7836 */ /* 0x000fe20000000000 */
[----:B------:R-:W-:Y:S01]  /*0df0*/  LOP3.LUT R201, R0, 0xfffffe00, RZ, 0xc0, !PT ;  /* 0xfffffe0000c97812 */ /* 0x000fe200078ec0ff */
[----:B------:R-:W-:Y:S01]  /*0e00*/  IMAD.IADD R204, R13, 0x1, -R2 ;  /* 0x000000010dcc7824 */ /* 0x000fe200078e0a02 */
[----:B------:R-:W-:Y:S01]  /*0e10*/  SHF.L.U32 R16, R206, 0x3, RZ ;  /* 0x00000003ce107819 */ /* 0x000fe200000006ff */
[----:B------:R-:W-:Y:S01]  /*0e20*/  IMAD R221, R5, 0x40, R4 ;  /* 0x0000004005dd7824 */ /* 0x000fe200078e0204 */
[----:B------:R-:W-:Y:S01]  /*0e30*/  LOP3.LUT R3, R224, 0x1c0, RZ, 0xc0, !PT ;  /* 0x000001c0e0037812 */ /* 0x000fe200078ec0ff */
[----:B------:R-:W-:Y:S01]  /*0e40*/  IMAD.SHL.U32 R196, R219, 0x40, RZ ;  /* 0x00000040dbc47824 */ /* 0x000fe200078e00ff */
[----:B------:R-:W-:Y:S01]  /*0e50*/  SHF.R.S32.HI R0, RZ, 0x1f, R219 ;  /* 0x0000001fff007819 */ /* 0x000fe200000114db */
[----:B------:R-:W-:Y:S01]  /*0e60*/  IMAD.SHL.U32 R195, R218, 0x40, RZ ;  /* 0x00000040dac37824 */ /* 0x000fe200078e00ff */
[----:B------:R-:W-:Y:S01]  /*0e70*/  SHF.R.S32.HI R2, RZ, 0x1f, R217 ;  /* 0x0000001fff027819 */ /* 0x000fe200000114d9 */
[----:B------:R-:W-:Y:S01]  /*0e80*/  IMAD.SHL.U32 R194, R217, 0x40, RZ ;  /* 0x00000040d9c27824 */ /* 0x000fe200078e00ff */
[----:B------:R-:W-:Y:S01]  /*0e90*/  SHF.R.S32.HI R5, RZ, 0x1f, R218 ;  /* 0x0000001fff057819 */ /* 0x000fe200000114da */
[----:B------:R-:W-:Y:S01]  /*0ea0*/  IMAD R204, R204, 0x8, R221 ;  /* 0x00000008cccc7824 */ /* 0x000fe200078e02dd */
[----:B------:R-:W-:-:S02]  /*0eb0*/  SHF.R.U32.HI R200, RZ, 0x3, R3 ;  /* 0x00000003ffc87819 */ /* 0x000fc40000011603 */
[----:B------:R-:W-:Y:S02]  /*0ec0*/  LOP3.LUT R205, R3, 0x38, R16, 0xf8, !PT ;  /* 0x0000003803cd7812 */ /* 0x000fe400078ef810 */
[----:B------:R-:W-:Y:S02]  /*0ed0*/  LEA.HI R0, R0, R219, RZ, 0x3 ;  /* 0x000000db00007211 */ /* 0x000fe400078f18ff */
[----:B------:R-:W-:Y:S01]  /*0ee0*/  LEA.HI R3, R2, R217, RZ, 0x3 ;  /* 0x000000d902037211 */ /* 0x000fe200078f18ff */
[----:B------:R-:W-:Y:S01]  /*0ef0*/  VIADD R2, R16, 0x40 ;  /* 0x0000004010027836 */ /* 0x000fe20000000000 */
[----:B------:R-:W-:Y:S01]  /*0f00*/  LEA.HI R5, R5, R218, RZ, 0x3 ;  /* 0x000000da05057211 */ /* 0x000fe200078f18ff */
[----:B------:R-:W-:Y:S01]  /*0f10*/  IMAD.SHL.U32 R0, R0, 0x40, RZ ;  /* 0x0000004000007824 */ /* 0x000fe200078e00ff */
[----:B------:R-:W-:Y:S01]  /*0f20*/  LOP3.LUT R196, R196, 0x1c0, RZ, 0xc0, !PT ;  /* 0x000001c0c4c47812 */ /* 0x000fe200078ec0ff */
[----:B------:R-:W-:Y:S01]  /*0f30*/  IMAD.SHL.U32 R3, R3, 0x40, RZ ;  /* 0x0000004003037824 */ /* 0x000fe200078e00ff */
[----:B------:R-:W-:-:S02]  /*0f40*/  LOP3.LUT R195, R195, 0x1c0, RZ, 0xc0, !PT ;  /* 0x000001c0c3c37812 */ /* 0x000fc400078ec0ff */
[----:B------:R-:W-:Y:S02]  /*0f50*/  LOP3.LUT R194, R194, 0x1c0, RZ, 0xc0, !PT ;  /* 0x000001c0c2c27812 */ /* 0x000fe400078ec0ff */
[----:B------:R-:W-:Y:S02]  /*0f60*/  SHF.L.U32 R5, R5, 0x6, RZ ;  /* 0x0000000605057819 */ /* 0x000fe400000006ff */
[----:B------:R-:W-:Y:S02]  /*0f70*/  SHF.L.U32 R22, R206, 0x2, RZ ;  /* 0x00000002ce167819 */ /* 0x000fe400000006ff */
[----:B------:R-:W-:Y:S02]  /*0f80*/  SHF.R.U32.HI R227, RZ, 0x3, R196 ;  /* 0x00000003ffe37819 */ /* 0x000fe400000116c4 */
[----:B------:R-:W-:Y:S01]  /*0f90*/  LOP3.LUT R4, R196, 0x38, R16, 0xf8, !PT ;  /* 0x00000038c4047812 */ /* 0x000fe200078ef810 */
[----:B------:R-:W-:Y:S01]  /*0fa0*/  VIADD R185, R22, 0x20 ;  /* 0x0000002016b97836 */ /* 0x000fe20000000000 */
[----:B------:R-:W-:-:S02]  /*0fb0*/  SHF.R.U32.HI R226, RZ, 0x3, R195 ;  /* 0x00000003ffe27819 */ /* 0x000fc400000116c3 */
[----:B------:R-:W-:Y:S02]  /*0fc0*/  LOP3.LUT R7, R195, 0x38, R16, 0xf8, !PT ;  /* 0x00000038c3077812 */ /* 0x000fe400078ef810 */
[----:B------:R-:W-:Y:S02]  /*0fd0*/  SHF.R.U32.HI R225, RZ, 0x3, R194 ;  /* 0x00000003ffe17819 */ /* 0x000fe400000116c2 */
[----:B------:R-:W-:Y:S02]  /*0fe0*/  LOP3.LUT R8, R194, 0x38, R16, 0xf8, !PT ;  /* 0x00000038c2087812 */ /* 0x000fe400078ef810 */
[----:B------:R-:W-:Y:S02]  /*0ff0*/  LOP3.LUT R199, R0, 0xfffffe00, RZ, 0xc0, !PT ;  /* 0xfffffe0000c77812 */ /* 0x000fe400078ec0ff */
[----:B------:R-:W-:Y:S02]  /*1000*/  LOP3.LUT R198, R5, 0xfffffe00, RZ, 0xc0, !PT ;  /* 0xfffffe0005c67812 */ /* 0x000fe400078ec0ff */
[----:B------:R-:W-:-:S02]  /*1010*/  LOP3.LUT R197, R3, 0xfffffe00, RZ, 0xc0, !PT ;  /* 0xfffffe0003c57812 */ /* 0x000fc400078ec0ff */
[----:B------:R-:W-:Y:S02]  /*1020*/  LOP3.LUT R6, R6, 0x7ffffffc, RZ, 0xc0, !PT ;  /* 0x7ffffffc06067812 */ /* 0x000fe400078ec0ff */
[----:B------:R-:W-:Y:S02]  /*1030*/  LOP3.LUT R205, R201, R205, R200, 0xf6, !PT ;  /* 0x000000cdc9cd7212 */ /* 0x000fe400078ef6c8 */
[----:B------:R-:W-:Y:S01]  /*1040*/  LOP3.LUT R4, R199, R4, R227, 0xf6, !PT ;  /* 0x00000004c7047212 */ /* 0x000fe200078ef6e3 */
[----:B------:R-:W-:Y:S01]  /*1050*/  IMAD.IADD R203, R213, 0x1, -R6 ;  /* 0x00000001d5cb7824 */ /* 0x000fe200078e0a06 */
[----:B------:R-:W-:Y:S02]  /*1060*/  LOP3.LUT R7, R198, R7, R226, 0xf6, !PT ;  /* 0x00000007c6077212 */ /* 0x000fe400078ef6e2 */
[----:B------:R-:W-:Y:S02]  /*1070*/  LOP3.LUT R8, R197, R8, R225, 0xf6, !PT ;  /* 0x00000008c5087212 */ /* 0x000fe400078ef6e1 */
[----:B------:R-:W-:-:S02]  /*1080*/  SHF.R.S32.HI R223, RZ, 0x1f, R187 ;  /* 0x0000001fffdf7819 */ /* 0x000fc400000114bb */
[----:B------:R-:W-:Y:S02]  /*1090*/  SHF.R.S32.HI R23, RZ, 0x1f, R22 ;  /* 0x0000001fff177819 */ /* 0x000fe40000011416 */
[----:B------:R-:W-:Y:S02]  /*10a0*/  SHF.R.S32.HI R17, RZ, 0x1f, R16 ;  /* 0x0000001fff117819 */ /* 0x000fe40000011410 */
[----:B------:R-:W-:Y:S02]  /*10b0*/  SHF.R.S32.HI R184, RZ, 0x1f, R2 ;  /* 0x0000001fffb87819 */ /* 0x000fe40000011402 */
[----:B------:R-:W-:Y:S02]  /*10c0*/  SHF.R.S32.HI R212, RZ, 0x1f, R185 ;  /* 0x0000001fffd47819 */ /* 0x000fe400000114b9 */
[----:B------:R-:W-:Y:S02]  /*10d0*/  LEA R202, R205, UR40, 0x1 ;  /* 0x00000028cdca7c11 */ /* 0x000fe4000f8e08ff */
[----:B------:R-:W-:-:S02]  /*10e0*/  LEA R216, R4, UR40, 0x1 ;  /* 0x0000002804d87c11 */ /* 0x000fc4000f8e08ff */
[----:B------:R-:W-:Y:S02]  /*10f0*/  LEA R215, R7, UR40, 0x1 ;  /* 0x0000002807d77c11 */ /* 0x000fe4000f8e08ff */
[----:B------:R-:W-:-:S07]  /*1100*/  LEA R214, R8, UR40, 0x1 ;  /* 0x0000002808d67c11 */ /* 0x000fce000f8e08ff */
.L_x_3099:
[----:B0---4-:R-:W0:Y:S02]  /*1110*/  LDC.64 R4, c[0x0][0xc88] ;  /* 0x00032200ff047b82 */ /* 0x011e240000000a00 */
        /* <DEDUP_REMOVED lines=15> */
[C-C-:B------:R-:W-:Y:S02]  /*1210*/  @P1 LEA.HI.X R7, R210.reuse, UR5, R211.reuse, 0x2, P2 ;  /* 0x00000005d2071c11 */ /* 0x140fe400090f14d3 */
        /* <DEDUP_REMOVED lines=33> */
.L_x_2879:
        /* <DEDUP_REMOVED lines=9> */
.L_x_2880:
[----:B------:R-:W-:Y:S05]  /*14c0*/  @!P0 BRA `(.L_x_2881) ;  /* 0x00000000000c8947 */ /* 0x000fea0003800000 */
[----:B------:R-:W2:Y:S04]  /*14d0*/  LDG.E R4, desc[UR42][R8.64] ;  /* 0x0000002a08047981 */ /* 0x000ea8000c1e1900 */
[----:B------:R-:W2:Y:S02]  /*14e0*/  LDG.E R29, desc[UR42][R8.64+0x4] ;  /* 0x0000042a081d7981 */ /* 0x000ea4000c1e1900 */
[----:B--2---:R-:W-:-:S07]  /*14f0*/  IMAD.IADD R29, R29, 0x1, -R4 ;  /* 0x000000011d1d7824 */ /* 0x004fce00078e0a04 */
.L_x_2881:
[----:B------:R-:W-:Y:S01]  /*1500*/  ULDC.64 UR4, c[0x0][0xa10] ;  /* 0x0002840000047ab9 */ /* 0x000fe20000000a00 */
[----:B------:R-:W1:Y:S01]  /*1510*/  LDC R9, c[0x0][0x448] ;  /* 0x00011200ff097b82 */ /* 0x000e620000000800 */
[----:B------:R-:W-:-:S04]  /*1520*/  ISETP.NE.U32.AND P0, PT, RZ, UR4, PT ;  /* 0x00000004ff007c0c */ /* 0x000fc8000bf05070 */
[----:B------:R-:W-:Y:S01]  /*1530*/  ISETP.NE.AND.EX P0, PT, RZ, UR5, PT, P0 ;  /* 0x00000005ff007c0c */ /* 0x000fe2000bf05300 */
[----:B------:R-:W-:-:S12]  /*1540*/  ULDC.64 UR4, c[0x0][0xa30] ;  /* 0x00028c0000047ab9 */ /* 0x000fd80000000a00 */
[----:B0-----:R-:W0:Y:S02]  /*1550*/  @P0 LDC.64 R4, c[0x0][0xa10] ;  /* 0x00028400ff040b82 */ /* 0x001e240000000a00 */
[----:B0-----:R-:W-:-:S05]  /*1560*/  @P0 IMAD.WIDE R4, R26, 0x4, R4 ;  /* 0x000000041a040825 */ /* 0x001fca00078e0204 */
[----:B------:R-:W2:Y:S04]  /*1570*/  @P0 LDG.E R3, desc[UR42][R4.64] ;  /* 0x0000002a04030981 */ /* 0x000ea8000c1e1900 */
[----:B------:R0:W2:Y:S01]  /*1580*/  @P0 LDG.E R8, desc[UR42][R4.64+0x4] ;  /* 0x0000042a04080981 */ /* 0x0000a2000c1e1900 */
[----:B------:R-:W-:Y:S01]  /*1590*/  ISETP.NE.U32.AND P1, PT, RZ, UR4, PT ;  /* 0x00000004ff007c0c */ /* 0x000fe2000bf25070 */
[----:B-----5:R-:W-:-:S03]  /*15a0*/  IMAD.MOV.U32 R24, RZ, RZ, R29 ;  /* 0x000000ffff187224 */ /* 0x020fc600078e001d */
[----:B------:R-:W-:-:S13]  /*15b0*/  ISETP.NE.AND.EX P1, PT, RZ, UR5, PT, P1 ;  /* 0x00000005ff007c0c */ /* 0x000fda000bf25310 */
[----:B------:R-:W-:-:S04]  /*15c0*/  @P1 IADD3 R6, P2, R208, UR4, RZ ;  /* 0x00000004d0061c10 */ /* 0x000fc8000ff5e0ff */
[----:B------:R-:W-:-:S05]  /*15d0*/  @P1 IADD3.X R7, R209, UR5, RZ, P2, !PT ;  /* 0x00000005d1071c10 */ /* 0x000fca00097fe4ff */
[----:B------:R3:W5:Y:S01]  /*15e0*/  @P1 LDG.E R24, desc[UR42][R6.64] ;  /* 0x0000002a06181981 */ /* 0x000762000c1e1900 */
[----:B-1----:R-:W-:Y:S01]  /*15f0*/  ISETP.NE.AND P1, PT, R9, 0x1, PT ;  /* 0x000000010900780c */ /* 0x002fe20003f25270 */
[----:B------:R-:W-:-:S05]  /*1600*/  IMAD.SHL.U32 R191, R41, 0x80, RZ ;  /* 0x0000008029bf7824 */ /* 0x000fca00078e00ff */
[----:B0-----:R-:W-:-:S07]  /*1610*/  IADD3 R4, R191, 0x7f, RZ ;  /* 0x0000007fbf047810 */ /* 0x001fce0007ffe0ff */
[----:B------:R-:W0:Y:S08]  /*1620*/  @P1 LDC R9, c[0x0][0x44c] ;  /* 0x00011300ff091b82 */ /* 0x000e300000000800 */
[----:B------:R-:W1:Y:S01]  /*1630*/  @P1 LDC R5, c[0x0][0x450] ;  /* 0x00011400ff051b82 */ /* 0x000e620000000800 */
[----:B--2---:R-:W-:Y:S02]  /*1640*/  @P0 IMAD.IADD R25, R8, 0x1, -R3 ;  /* 0x0000000108190824 */ /* 0x004fe400078e0a03 */
[----:B------:R-:W-:-:S02]  /*1650*/  IMAD.IADD R8, R29, 0x1, -R0 ;  /* 0x000000011d087824 */ /* 0x000fc400078e0a00 */
[----:B0-----:R-:W-:-:S04]  /*1660*/  @P1 IMAD.HI.U32 R0, R4, R9, RZ ;  /* 0x0000000904001227 */ /* 0x001fc800078e00ff */
[----:B------:R-:W-:Y:S01]  /*1670*/  IMAD.IADD R193, R8, 0x1, R25 ;  /* 0x0000000108c17824 */ /* 0x000fe200078e0219 */
[----:B-1----:R-:W-:Y:S01]  /*1680*/  @P1 SHF.R.U32.HI R4, RZ, R5, R0 ;  /* 0x00000005ff041219 */ /* 0x002fe20000011600 */
[----:B------:R-:W-:-:S03]  /*1690*/  IMAD.MOV R27, RZ, RZ, -R8 ;  /* 0x000000ffff1b7224 */ /* 0x000fc600078e0a08 */
[C---:B------:R-:W-:Y:S02]  /*16a0*/  IADD3 R95, R193.reuse, 0x80, -R192 ;  /* 0x00000080c15f7810 */ /* 0x040fe40007ffe8c0 */
[----:B------:R-:W-:Y:S02]  /*16b0*/  IADD3 R0, R193, 0x7f, RZ ;  /* 0x0000007fc1007810 */ /* 0x000fe40007ffe0ff */
[----:B------:R-:W-:Y:S01]  /*16c0*/  VIMNMX R27, RZ, R27, !PT ;  /* 0x0000001bff1b7248 */ /* 0x000fe20007fe0100 */
[----:B------:R-:W-:Y:S01]  /*16d0*/  IMAD.IADD R4, R95, 0x1, R4 ;  /* 0x000000015f047824 */ /* 0x000fe200078e0204 */
[----:B------:R-:W-:-:S04]  /*16e0*/  SHF.R.S32.HI R3, RZ, 0x1f, R0 ;  /* 0x0000001fff037819 */ /* 0x000fc80000011400 */
[----:B------:R-:W-:Y:S02]  /*16f0*/  SHF.R.S32.HI R5, RZ, 0x1f, R4 ;  /* 0x0000001fff057819 */ /* 0x000fe40000011404 */
[----:B------:R-:W-:Y:S02]  /*1700*/  LEA.HI R3, R3, R0, RZ, 0x7 ;  /* 0x0000000003037211 */ /* 0x000fe400078f38ff */
[----:B------:R-:W-:Y:S02]  /*1710*/  LEA.HI R5, R5, R4, RZ, 0x7 ;  /* 0x0000000405057211 */ /* 0x000fe400078f38ff */
[----:B------:R-:W-:Y:S02]  /*1720*/  SHF.R.S32.HI R96, RZ, 0x7, R3 ;  /* 0x00000007ff607819 */ /* 0x000fe40000011403 */
[----:B------:R-:W-:-:S04]  /*1730*/  SHF.R.S32.HI R5, RZ, 0x7, R5 ;  /* 0x00000007ff057819 */ /* 0x000fc80000011405 */
[----:B------:R-:W-:-:S05]  /*1740*/  VIMNMX R5, R96, R5, PT ;  /* 0x0000000560057248 */ /* 0x000fca0003fe0100 */
[----:B------:R-:W-:-:S05]  /*1750*/  IMAD R0, R5, 0x80, -R8 ;  /* 0x0000008005007824 */ /* 0x000fca00078e0a08 */
[----:B------:R-:W-:-:S04]  /*1760*/  VIMNMX R0, R0, R25, PT ;  /* 0x0000001900007248 */ /* 0x000fc80003fe0100 */
[----:B------:R-:W-:Y:S02]  /*1770*/  ISETP.GT.AND P0, PT, R0, R27, PT ;  /* 0x0000001b0000720c */ /* 0x000fe40003f04270 */
[----:B------:R-:W-:-:S05]  /*1780*/  SHF.R.U32.HI R27, RZ, 0x7, R27 ;  /* 0x00000007ff1b7819 */ /* 0x000fca000001161b */
[----:B------:R-:W-:-:S06]  /*1790*/  IMAD.MOV.U32 R28, RZ, RZ, R27 ;  /* 0x000000ffff1c7224 */ /* 0x000fcc00078e001b */
[----:B------:R-:W-:-:S04]  /*17a0*/  @P0 IADD3 R0, R0, 0x7f, RZ ;  /* 0x0000007f00000810 */ /* 0x000fc80007ffe0ff */
[----:B------:R-:W-:-:S04]  /*17b0*/  @P0 SHF.R.S32.HI R3, RZ, 0x1f, R0 ;  /* 0x0000001fff030819 */ /* 0x000fc80000011400 */
[----:B------:R-:W-:-:S04]  /*17c0*/  @P0 LEA.HI R3, R3, R0, RZ, 0x7 ;  /* 0x0000000003030211 */ /* 0x000fc800078f38ff */
[----:B------:R-:W-:Y:S02]  /*17d0*/  @P0 SHF.R.S32.HI R28, RZ, 0x7, R3 ;  /* 0x00000007ff1c0819 */ /* 0x000fe40000011403 */
[----:B------:R-:W-:Y:S02]  /*17e0*/  PLOP3.LUT P0, PT, PT, PT, PT, 0x80, 0x0 ;  /* 0x000000000000781c */ /* 0x000fe40003f0f070 */
[----:B------:R-:W-:-:S13]  /*17f0*/  ISETP.GT.AND P1, PT, R28, R27, PT ;  /* 0x0000001b1c00720c */ /* 0x000fda0003f24270 */
[----:B---3--:R-:W-:Y:S05]  /*1800*/  @!P1 BRA `(.L_x_2882) ;  /* 0x0000006800449947 */ /* 0x008fea0003800000 */
        /* <DEDUP_REMOVED lines=20> */
.L_x_2884:
[----:B------:R-:W-:Y:S05]  /*1950*/  BSYNC B6 ;  /* 0x0000000000067941 */ /* 0x000fea0003800000 */
.L_x_2883:
[----:B------:R-:W-:Y:S01]  /*1960*/  IADD3 R0, R18, 0x400, RZ ;  /* 0x0000040012007810 */ /* 0x000fe20007ffe0ff */
[----:B------:R-:W-:Y:S03]  /*1970*/  BSSY B6, `(.L_x_2885) ;  /* 0x0000013000067945 */ /* 0x000fe60003800000 */
        /* <DEDUP_REMOVED lines=18> */
.L_x_2886:
[----:B------:R-:W-:Y:S05]  /*1aa0*/  BSYNC B6 ;  /* 0x0000000000067941 */ /* 0x000fea0003800000 */
.L_x_2885:
        /* <DEDUP_REMOVED lines=11> */
[----:B-----5:R-:W-:Y:S01]  /*1b60*/  SHF.R.S32.HI R13, RZ, 0x1f, R24 ;  /* 0x0000001fff0d7819 */ /* 0x020fe20000011418 */
[----:B------:R-:W0:Y:S01]  /*1b70*/  S2R R38, SR_TID.X ;  /* 0x0000000000267919 */ /* 0x000e220000002100 */
[----:B------:R-:W-:Y:S01]  /*1b80*/  SEL R3, R37, RZ, P0 ;  /* 0x000000ff25037207 */ /* 0x000fe20000000000 */
[-C--:B-1----:R-:W-:Y:S01]  /*1b90*/  IMAD R10, R223, R34.reuse, RZ ;  /* 0x00000022df0a7224 */ /* 0x082fe200078e02ff */
[C-C-:B------:R-:W-:Y:S01]  /*1ba0*/  SHF.L.U64.HI R29, R34.reuse, 0x5, R35.reuse ;  /* 0x00000005221d7819 */ /* 0x140fe20000010223 */
[C---:B------:R-:W-:Y:S01]  /*1bb0*/  IMAD.SHL.U32 R33, R34.reuse, 0x40, RZ ;  /* 0x0000004022217824 */ /* 0x040fe200078e00ff */
[----:B------:R-:W-:Y:S01]  /*1bc0*/  SHF.L.U64.HI R30, R34, 0x6, R35 ;  /* 0x00000006221e7819 */ /* 0x000fe20000010223 */
[----:B------:R-:W-:Y:S01]  /*1bd0*/  IMAD.IADD R3, R16, 0x1, R3 ;  /* 0x0000000110037824 */ /* 0x000fe200078e0203 */
[C---:B------:R-:W-:Y:S01]  /*1be0*/  SHF.L.U64.HI R31, R34.reuse, 0x7, R35 ;  /* 0x00000007221f7819 */ /* 0x040fe20000010223 */
[----:B---3--:R-:W-:Y:S01]  /*1bf0*/  IMAD.WIDE.U32 R4, R187, R34, R22 ;  /* 0x00000022bb047225 */ /* 0x008fe200078e0016 */
[----:B------:R-:W-:-:S03]  /*1c00*/  SHF.L.U32 R32, R34, 0x5, RZ ;  /* 0x0000000522207819 */ /* 0x000fc600000006ff */
[----:B--2---:R-:W-:-:S04]  /*1c10*/  IMAD.WIDE.U32 R6, R187, R14, R22 ;  /* 0x0000000ebb067225 */ /* 0x004fc800078e0016 */
[C---:B------:R-:W-:Y:S02]  /*1c20*/  IMAD R89, R187.reuse, R35, R10 ;  /* 0x00000023bb597224 */ /* 0x040fe400078e020a */
[----:B------:R-:W-:-:S04]  /*1c30*/  IMAD.WIDE.U32 R10, R187, R34, R16 ;  /* 0x00000022bb0a7225 */ /* 0x000fc800078e0010 */
[----:B------:R-:W-:Y:S01]  /*1c40*/  IMAD.MOV.U32 R82, RZ, RZ, R6 ;  /* 0x000000ffff527224 */ /* 0x000fe200078e0006 */
[----:B------:R-:W-:Y:S01]  /*1c50*/  SHF.R.S32.HI R6, RZ, 0x1f, R3 ;  /* 0x0000001fff067819 */ /* 0x000fe20000011403 */
[-C--:B------:R-:W-:Y:S02]  /*1c60*/  IMAD R8, R223, R14.reuse, RZ ;  /* 0x0000000edf087224 */ /* 0x080fe400078e02ff */
[----:B------:R-:W-:Y:S02]  /*1c70*/  IMAD.IADD R87, R5, 0x1, R89 ;  /* 0x0000000105577824 */ /* 0x000fe400078e0259 */
[----:B------:R-:W-:Y:S01]  /*1c80*/  IMAD.IADD R89, R89, 0x1, R11 ;  /* 0x0000000159597824 */ /* 0x000fe200078e020b */
[----:B------:R-:W-:Y:S01]  /*1c90*/  LEA.HI R11, R6, R3, RZ, 0x3 ;  /* 0x00000003060b7211 */ /* 0x000fe200078f18ff */
[C---:B------:R-:W-:Y:S01]  /*1ca0*/  IMAD R85, R187.reuse, R15, R8 ;  /* 0x0000000fbb557224 */ /* 0x040fe200078e0208 */
[----:B0-----:R-:W-:Y:S01]  /*1cb0*/  SHF.R.U32.HI R38, RZ, 0x7, R38 ;  /* 0x00000007ff267819 */ /* 0x001fe20000011626 */
[----:B------:R-:W-:Y:S01]  /*1cc0*/  IMAD.WIDE.U32 R8, R187, R14, R16 ;  /* 0x0000000ebb087225 */ /* 0x000fe200078e0010 */
[----:B------:R-:W-:-:S02]  /*1cd0*/  LOP3.LUT R5, R195, 0x38, R11, 0xf8, !PT ;  /* 0x00000038c3057812 */ /* 0x000fc400078ef80b */
[----:B------:R-:W-:Y:S01]  /*1ce0*/  ISETP.NE.AND P6, PT, R38, 0x1, PT ;  /* 0x000000012600780c */ /* 0x000fe20003fc5270 */
[----:B------:R-:W-:Y:S01]  /*1cf0*/  IMAD.MOV.U32 R86, RZ, RZ, R4 ;  /* 0x000000ffff567224 */ /* 0x000fe200078e0004 */
[----:B------:R-:W-:Y:S01]  /*1d00*/  LEA.HI R4, R6, R3, RZ, 0x6 ;  /* 0x0000000306047211 */ /* 0x000fe200078f30ff */
[----:B------:R-:W-:Y:S01]  /*1d10*/  IMAD.IADD R83, R7, 0x1, R85 ;  /* 0x0000000107537824 */ /* 0x000fe200078e0255 */
[----:B------:R-:W-:Y:S01]  /*1d20*/  LOP3.LUT R3, R11, 0x38, RZ, 0xc0, !PT ;  /* 0x000000380b037812 */ /* 0x000fe200078ec0ff */
[----:B------:R-:W-:Y:S01]  /*1d30*/  IMAD.MOV.U32 R88, RZ, RZ, R10 ;  /* 0x000000ffff587224 */ /* 0x000fe200078e000a */
[----:B------:R-:W-:Y:S01]  /*1d40*/  IADD3 R85, R85, R9, RZ ;  /* 0x0000000955557210 */ /* 0x000fe20007ffe0ff */
[C---:B------:R-:W-:Y:S01]  /*1d50*/  IMAD R9, R13.reuse, R14, RZ ;  /* 0x0000000e0d097224 */ /* 0x040fe200078e02ff */
[----:B------:R-:W-:Y:S01]  /*1d60*/  MOV R84, R8 ;  /* 0x0000000800547202 */ /* 0x000fe20000000f00 */
[----:B------:R-:W-:Y:S01]  /*1d70*/  IMAD R13, R13, R34, RZ ;  /* 0x000000220d0d7224 */ /* 0x000fe200078e02ff */
[----:B------:R-:W-:Y:S01]  /*1d80*/  SHF.L.U32 R4, R4, 0x7, RZ ;  /* 0x0000000704047819 */ /* 0x000fe200000006ff */
[----:B------:R-:W-:Y:S01]  /*1d90*/  IMAD R39, R24, R15, R9 ;  /* 0x0000000f18277224 */ /* 0x000fe200078e0209 */
[--C-:B------:R-:W-:Y:S01]  /*1da0*/  LOP3.LUT R8, R196, 0x38, R11.reuse, 0xf8, !PT ;  /* 0x00000038c4087812 */ /* 0x100fe200078ef80b */
[----:B------:R-:W-:Y:S05]  /*1db0*/  @!P6 WARPSYNC.ALL ;  /* 0x000000000000e948 */ /* 0x000fea0003800000 */
[----:B------:R-:W-:Y:S01]  /*1dc0*/  LOP3.LUT R10, R194, 0x38, R11, 0xf8, !PT ;  /* 0x00000038c20a7812 */ /* 0x000fe200078ef80b */
[----:B------:R-:W-:Y:S01]  /*1dd0*/  IMAD.WIDE.U32 R82, R24, R14, R82 ;  /* 0x0000000e18527225 */ /* 0x000fe200078e0052 */
[----:B------:R-:W-:Y:S01]  /*1de0*/  LOP3.LUT R3, R3, 0x1c0, R224, 0xf8, !PT ;  /* 0x000001c003037812 */ /* 0x000fe200078ef8e0 */
[----:B------:R-:W-:Y:S01]  /*1df0*/  ULDC UR4, c[0x0][0x2f4] ;  /* 0x0000bd0000047ab9 */ /* 0x000fe20000000800 */
[----:B------:R-:W-:Y:S01]  /*1e00*/  LOP3.LUT R6, R4, 0xffffe000, RZ, 0xc0, !PT ;  /* 0xffffe00004067812 */ /* 0x000fe200078ec0ff */
[C---:B------:R-:W-:Y:S01]  /*1e10*/  IMAD R13, R24.reuse, R35, R13 ;  /* 0x00000023180d7224 */ /* 0x040fe200078e020d */
[----:B------:R-:W-:Y:S01]  /*1e20*/  LOP3.LUT R5, R5, R226, RZ, 0x3c, !PT ;  /* 0x000000e205057212 */ /* 0x000fe200078e3cff */
[----:B------:R-:W-:Y:S01]  /*1e30*/  IMAD.WIDE.U32 R86, R24, R34, R86 ;  /* 0x0000002218567225 */ /* 0x000fe200078e0056 */
[----:B------:R-:W-:-:S02]  /*1e40*/  LOP3.LUT R8, R8, R227, RZ, 0x3c, !PT ;  /* 0x000000e308087212 */ /* 0x000fc400078e3cff */
[----:B------:R-:W-:Y:S01]  /*1e50*/  LOP3.LUT R10, R10, R225, RZ, 0x3c, !PT ;  /* 0x000000e10a0a7212 */ /* 0x000fe200078e3cff */
[C---:B------:R-:W-:Y:S01]  /*1e60*/  IMAD.WIDE.U32 R84, R24.reuse, R14, R84 ;  /* 0x0000000e18547225 */ /* 0x040fe200078e0054 */
[----:B------:R-:W-:Y:S02]  /*1e70*/  LOP3.LUT R7, R3, R200, RZ, 0x3c, !PT ;  /* 0x000000c803077212 */ /* 0x000fe400078e3cff */
[----:B------:R-:W-:Y:S01]  /*1e80*/  LOP3.LUT R41, R11, 0xfffffff8, RZ, 0xc0, !PT ;  /* 0xfffffff80b297812 */ /* 0x000fe200078ec0ff */
[----:B------:R-:W-:Y:S01]  /*1e90*/  IMAD.WIDE.U32 R88, R24, R34, R88 ;  /* 0x0000002218587225 */ /* 0x000fe200078e0058 */
[-C--:B------:R-:W-:Y:S02]  /*1ea0*/  IADD3 R4, R5, R6.reuse, R198 ;  /* 0x0000000605047210 */ /* 0x080fe40007ffe0c6 */
[-C--:B------:R-:W-:Y:S01]  /*1eb0*/  IADD3 R3, R8, R6.reuse, R199 ;  /* 0x0000000608037210 */ /* 0x080fe20007ffe0c7 */
[----:B------:R-:W-:Y:S01]  /*1ec0*/  IMAD.SHL.U32 R20, R14, 0x40, RZ ;  /* 0x000000400e147824 */ /* 0x000fe200078e00ff */
[-C--:B------:R-:W-:Y:S01]  /*1ed0*/  IADD3 R5, R10, R6.reuse, R197 ;  /* 0x000000060a057210 */ /* 0x080fe20007ffe0c5 */
[----:B------:R-:W-:Y:S01]  /*1ee0*/  IMAD.SHL.U32 R10, R14, 0x20, RZ ;  /* 0x000000200e0a7824 */ /* 0x000fe200078e00ff */
[----:B------:R-:W-:Y:S01]  /*1ef0*/  IADD3 R94, R38, 0x8, RZ ;  /* 0x00000008265e7810 */ /* 0x000fe20007ffe0ff */
[----:B------:R-:W-:Y:S01]  /*1f00*/  IMAD.IADD R38, R83, 0x1, R39 ;  /* 0x0000000153267824 */ /* 0x000fe200078e0227 */
[----:B------:R-:W-:Y:S01]  /*1f10*/  IADD3 R6, R7, R6, R201 ;  /* 0x0000000607067210 */ /* 0x000fe20007ffe0c9 */
[C---:B------:R-:W-:Y:S01]  /*1f20*/  IMAD.SHL.U32 R21, R14.reuse, 0x80, RZ ;  /* 0x000000800e157824 */ /* 0x040fe200078e00ff */
[--C-:B------:R-:W-:Y:S01]  /*1f30*/  SHF.L.U64.HI R7, R14, 0x5, R15.reuse ;  /* 0x000000050e077819 */ /* 0x100fe2000001020f */
[----:B------:R-:W-:Y:S01]  /*1f40*/  IMAD.SHL.U32 R34, R34, 0x80, RZ ;  /* 0x0000008022227824 */ /* 0x000fe200078e00ff */
[----:B------:R-:W-:Y:S01]  /*1f50*/  SHF.L.U64.HI R8, R14, 0x6, R15 ;  /* 0x000000060e087819 */ /* 0x000fe2000001020f */
[----:B------:R-:W-:Y:S01]  /*1f60*/  IMAD R36, R206, 0x20, R187 ;  /* 0x00000020ce247824 */ /* 0x000fe200078e02bb */
[----:B------:R-:W-:Y:S01]  /*1f70*/  SHF.L.U64.HI R9, R14, 0x7, R15 ;  /* 0x000000070e097819 */ /* 0x000fe2000001020f */
[----:B------:R-:W-:Y:S01]  /*1f80*/  IMAD.SHL.U32 R37, R37, 0x2, RZ ;  /* 0x0000000225257824 */ /* 0x000fe200078e00ff */
[----:B------:R-:W-:Y:S01]  /*1f90*/  SHF.R.S32.HI R35, RZ, 0x1f, R42 ;  /* 0x0000001fff237819 */ /* 0x000fe2000001142a */
[----:B------:R-:W-:Y:S01]  /*1fa0*/  IMAD.IADD R39, R39, 0x1, R85 ;  /* 0x0000000127277824 */ /* 0x000fe200078e0255 */
[----:B------:R-:W-:Y:S01]  /*1fb0*/  @!P6 BAR.SYNC.DEFER_BLOCKING 0x9, 0x100 ;  /* 0x024400000000eb1d */ /* 0x000fe20000010000 */
[----:B------:R-:W-:Y:S01]  /*1fc0*/  ISETP.GE.AND P1, PT, R16, UR4, PT ;  /* 0x0000000410007c0c */ /* 0x000fe2000bf26270 */
[----:B------:R-:W-:Y:S01]  /*1fd0*/  IMAD.IADD R43, R13, 0x1, R89 ;  /* 0x000000010d2b7824 */ /* 0x000fe200078e0259 */
[----:B------:R-:W-:-:S02]  /*1fe0*/  ISETP.GE.AND P2, PT, R2, UR4, PT ;  /* 0x0000000402007c0c */ /* 0x000fc4000bf46270 */
[----:B------:R-:W-:Y:S02]  /*1ff0*/  IADD3 R40, R87, R13, RZ ;  /* 0x0000000d57287210 */ /* 0x000fe40007ffe0ff */
[----:B------:R-:W-:Y:S02]  /*2000*/  SHF.R.S32.HI R80, RZ, 0x3, R11 ;  /* 0x00000003ff507819 */ /* 0x000fe4000001140b */
[----:B------:R-:W-:Y:S02]  /*2010*/  SHF.R.S32.HI R90, RZ, 0x1f, R41 ;  /* 0x0000001fff5a7819 */ /* 0x000fe40000011429 */
[----:B----4-:R-:W-:-:S07]  /*2020*/  SHF.R.S32.HI R81, RZ, 0x1f, R26 ;  /* 0x0000001fff517819 */ /* 0x010fce000001141a */
.L_x_2984:
[----:B------:R-:W0:Y:S01]  /*2030*/  LDC R100, c[0x0][0x430] ;  /* 0x00010c00ff647b82 */ /* 0x000e220000000800 */
[----:B------:R-:W-:Y:S01]  /*2040*/  VIADD R28, R28, 0xffffffff ;  /* 0xffffffff1c1c7836 */ /* 0x000fe20000000000 */
[----:B------:R-:W-:-:S03]  /*2050*/  MOV R101, RZ ;  /* 0x000000ff00657202 */ /* 0x000fc60000000f00 */
[----:B------:R-:W-:-:S03]  /*2060*/  IMAD R11, R28, 0x80, R36 ;  /* 0x000000801c0b7824 */ /* 0x000fc600078e0224 */
[----:B------:R-:W1:Y:S02]  /*2070*/  LDC R104, c[0x0][0x3f4] ;  /* 0x0000fd00ff687b82 */ /* 0x000e640000000800 */
[----:B------:R-:W-:Y:S02]  /*2080*/  ISETP.GE.AND P3, PT, R11, R25, PT ;  /* 0x000000190b00720c */ /* 0x000fe40003f66270 */
[----:B------:R-:W-:Y:S02]  /*2090*/  IADD3 R45, R0, R11, RZ ;  /* 0x0000000b002d7210 */ /* 0x000fe40007ffe0ff */
[----:B------:R-:W-:-:S03]  /*20a0*/  ISETP.GT.OR P3, PT, R36, 0x7f, P3 ;  /* 0x0000007f2400780c */ /* 0x000fc60001f64670 */
[----:B------:R-:W-:Y:S01]  /*20b0*/  IMAD.MOV.U32 R11, RZ, RZ, R45 ;  /* 0x000000ffff0b7224 */ /* 0x000fe200078e002d */
[----:B0-----:R-:W-:-:S09]  /*20c0*/  ISETP.NE.AND P4, PT, R100, 0x1, PT ;  /* 0x000000016400780c */ /* 0x001fd20003f85270 */
[----:B------:R-:W0:Y:S08]  /*20d0*/  @!P3 LDC.64 R14, c[0x0][0x428] ;  /* 0x00010a00ff0ebb82 */ /* 0x000e300000000a00 */
[----:B--2---:R-:W2:Y:S08]  /*20e0*/  @!P3 LDC.64 R46, c[0x0][0x418] ;  /* 0x00010600ff2ebb82 */ /* 0x004eb00000000a00 */
[----:B---3--:R-:W3:Y:S08]  /*20f0*/  @P4 LDC R12, c[0x0][0x434] ;  /* 0x00010d00ff0c4b82 */ /* 0x008ef00000000800 */
[----:B----4-:R-:W4:Y:S01]  /*2100*/  @P4 LDC R13, c[0x0][0x438] ;  /* 0x00010e00ff0d4b82 */ /* 0x010f220000000800 */
        /* <DEDUP_REMOVED lines=32> */
[----:B------:R-:W-:Y:S01]  /*2310*/  IMAD R14, R98, UR4, RZ ;  /* 0x00000004620e7c24 */ /* 0x000fe2000f8e02ff */
[----:B------:R-:W-:Y:S02]  /*2320*/  IADD3 R13, R13, R11, RZ ;  /* 0x0000000b0d0d7210 */ /* 0x000fe40007ffe0ff */
        /* <DEDUP_REMOVED lines=50> */
.L_x_2891:
[----:B------:R-:W-:Y:S05]  /*2650*/  BSYNC B1 ;  /* 0x0000000000017941 */ /* 0x000fea0003800000 */
.L_x_2890:
        /* <DEDUP_REMOVED lines=41> */
.L_x_2893:
[----:B------:R-:W-:Y:S05]  /*28f0*/  BSYNC B1 ;  /* 0x0000000000017941 */ /* 0x000fea0003800000 */
.L_x_2892:
        /* <DEDUP_REMOVED lines=43> */
.L_x_2895:
[----:B------:R-:W-:Y:S05]  /*2bb0*/  BSYNC B1 ;  /* 0x0000000000017941 */ /* 0x000fea0003800000 */
.L_x_2894:
[----:B------:R-:W-:Y:S01]  /*2bc0*/  ISETP.GE.AND P4, PT, R217, R97, PT ;  /* 0x00000061d900720c */ /* 0x000fe20003f86270 */
[----:B------:R-:W-:-:S12]  /*2bd0*/  BSSY B1, `(.L_x_2896) ;  /* 0x000001e000017945 */ /* 0x000fd80003800000 */
[----:B------:R-:W-:Y:S05]  /*2be0*/  @P4 BRA `(.L_x_2897) ;  /* 0x0000000000704947 */ /* 0x000fea0003800000 */
[----:B------:R-:W1:Y:S01]  /*2bf0*/  LDC.64 R44, c[0x0][0x3f8] ;  /* 0x0000fe00ff2c7b82 */ /* 0x000e620000000a00 */
[----:B------:R-:W-:Y:S01]  /*2c00*/  IMAD.MOV.U32 R15, RZ, RZ, R91 ;  /* 0x000000ffff0f7224 */ /* 0x000fe200078e005b */
[----:B------:R-:W-:Y:S01]  /*2c10*/  ULDC.64 UR4, c[0x0][0x3e8] ;  /* 0x0000fa0000047ab9 */ /* 0x000fe20000000a00 */
[----:B------:R-:W-:Y:S02]  /*2c20*/  CS2R R48, SRZ ;  /* 0x0000000000307805 */ /* 0x000fe4000001ff00 */
[----:B------:R-:W-:Y:S01]  /*2c30*/  CS2R R50, SRZ ;  /* 0x0000000000327805 */ /* 0x000fe2000001ff00 */
[----:B-1----:R-:W-:-:S04]  /*2c40*/  IMAD.WIDE.U32 R14, R44, 0x60, R14 ;  /* 0x000000602c0e7825 */ /* 0x002fc800078e000e */
[----:B------:R-:W-:Y:S01]  /*2c50*/  IMAD R13, R45, 0x60, RZ ;  /* 0x000000602d0d7824 */ /* 0x000fe200078e02ff */
[----:B------:R-:W-:-:S04]  /*2c60*/  IADD3 R45, P5, R82, R14, RZ ;  /* 0x0000000e522d7210 */ /* 0x000fc80007fbe0ff */
[----:B------:R-:W-:Y:S02]  /*2c70*/  IADD3.X R46, R38, R15, R13, P5, !PT ;  /* 0x0000000f262e7210 */ /* 0x000fe40002ffe40d */
[----:B------:R-:W1:Y:S01]  /*2c80*/  LDC.64 R14, c[0x0][0x408] ;  /* 0x00010200ff0e7b82 */ /* 0x000e620000000a00 */
[----:B------:R-:W-:-:S03]  /*2c90*/  MOV R13, R11 ;  /* 0x0000000b000d7202 */ /* 0x000fc60000000f00 */
        /* <DEDUP_REMOVED lines=17> */
.L_x_2897:
[----:B------:R-:W-:Y:S05]  /*2db0*/  BSYNC B1 ;  /* 0x0000000000017941 */ /* 0x000fea0003800000 */
.L_x_2896:
[----:B-----5:R-:W-:Y:S01]  /*2dc0*/  IMAD.MOV.U32 R11, RZ, RZ, R52 ;  /* 0x000000ffff0b7224 */ /* 0x020fe200078e0034 */
[----:B-1----:R-:W-:Y:S01]  /*2dd0*/  MOV R14, R57 ;  /* 0x00000039000e7202 */ /* 0x002fe20000000f00 */
[----:B------:R-:W-:Y:S01]  /*2de0*/  IMAD.MOV.U32 R12, RZ, RZ, R53 ;  /* 0x000000ffff0c7224 */ /* 0x000fe200078e0035 */
[----:B------:R-:W-:Y:S01]  /*2df0*/  UISETP.NE.AND UP0, UPT, UR39, 0x3, UPT ;  /* 0x000000032700788c */ /* 0x000fe2000bf05270 */
[----:B------:R-:W-:-:S03]  /*2e00*/  IMAD.MOV.U32 R13, RZ, RZ, R56 ;  /* 0x000000ffff0d7224 */ /* 0x000fc600078e0038 */
[----:B------:R-:W-:Y:S01]  /*2e10*/  PRMT R116, R11, 0x5410, R12 ;  /* 0x000054100b747816 */ /* 0x000fe2000000000c */
[----:B------:R-:W-:Y:S01]  /*2e20*/  IMAD.MOV.U32 R11, RZ, RZ, R54 ;  /* 0x000000ffff0b7224 */ /* 0x000fe200078e0036 */
[----:B------:R-:W-:Y:S01]  /*2e30*/  PRMT R118, R13, 0x5410, R14 ;  /* 0x000054100d767816 */ /* 0x000fe2000000000e */
[----:B------:R-:W-:Y:S01]  /*2e40*/  IMAD.MOV.U32 R12, RZ, RZ, R55 ;  /* 0x000000ffff0c7224 */ /* 0x000fe200078e0037 */
[----:B------:R-:W-:Y:S01]  /*2e50*/  MOV R14, R59 ;  /* 0x0000003b000e7202 */ /* 0x000fe20000000f00 */
[----:B------:R-:W-:Y:S01]  /*2e60*/  IMAD.MOV.U32 R13, RZ, RZ, R58 ;  /* 0x000000ffff0d7224 */ /* 0x000fe200078e003a */
[----:B------:R-:W-:Y:S02]  /*2e70*/  PLOP3.LUT P5, PT, PT, PT, UP0, 0x80, 0x0 ;  /* 0x000000000000781c */ /* 0x000fe40003faf008 */
        /* <DEDUP_REMOVED lines=16> */
.L_x_2898:
[----:B------:R-:W-:Y:S01]  /*2f80*/  IMAD R91, R19, 0x8, R18 ;  /* 0x00000008135b7824 */ /* 0x000fe200078e0212 */
[----:B------:R-:W-:Y:S01]  /*2f90*/  SHF.L.U32 R102, R189, 0x1f, RZ ;  /* 0x0000001fbd667819 */ /* 0x000fe200000006ff */
[----:B------:R-:W-:Y:S03]  /*2fa0*/  BSSY B1, `(.L_x_2899) ;  /* 0x0000003000017945 */ /* 0x000fe60003800000 */
[----:B------:R-:W0:Y:S02]  /*2fb0*/  SYNCS.PHASECHK.TRANS64.TRYWAIT P6, [R91+URZ+0x28890], R102 ;  /* 0x028890665b0075a7 */ /* 0x000e2400080c017f */
[----:B0-----:R-:W-:Y:S05]  /*2fc0*/  @!P6 BRA `(.L_x_2900) ;  /* 0x000001b0006ce947 */ /* 0x001fea0003800000 */
.L_x_3220:
[----:B------:R-:W-:Y:S05]  /*2fd0*/  BSYNC B1 ;  /* 0x0000000000017941 */ /* 0x000fea0003800000 */
.L_x_2899:
[----:B------:R-:W-:-:S03]  /*2fe0*/  UMOV UR4, 0xffffffff ;  /* 0xffffffff00047882 */ /* 0x000fc60000000000 */
[----:B------:R-:W-:Y:S05]  /*2ff0*/  BRA.DIV UR4, `(.L_x_2901) ;  /* 0x000001b204747947 */ /* 0x000fea000b800000 */
[----:B------:R1:W2:Y:S04]  /*3000*/  SHFL.IDX PT, R79, R103, RZ, 0x181f ;  /* 0x00181fff674f7589 */ /* 0x0002a800000e0000 */
[----:B------:R1:W3:Y:S02]  /*3010*/  SHFL.IDX PT, R105, R108, RZ, 0x181f ;  /* 0x00181fff6c697589 */ /* 0x0002e400000e0000 */
.L_x_3224:
        /* <DEDUP_REMOVED lines=51> */
.L_x_2907:
[----:B------:R-:W-:Y:S05]  /*3350*/  BSYNC B3 ;  /* 0x0000000000037941 */ /* 0x000fea0003800000 */
.L_x_2906:
[----:B0-----:R4:W-:Y:S02]  /*3360*/  ST.E.128 desc[UR42][R76.64], R12 ;  /* 0x0000000c4c007985 */ /* 0x0019e4000c101d2a */
.L_x_2905:
[----:B------:R-:W-:Y:S05]  /*3370*/  BSYNC B2 ;  /* 0x0000000000027941 */ /* 0x000fea0003800000 */
.L_x_2904:
        /* <DEDUP_REMOVED lines=47> */
.L_x_2909:
[----:B------:R-:W-:Y:S05]  /*3670*/  BSYNC B2 ;  /* 0x0000000000027941 */ /* 0x000fea0003800000 */
.L_x_2908:
[----:B0-----:R0:W-:Y:S02]  /*3680*/  ST.E.128 desc[UR42][R72.64], R12 ;  /* 0x0000000c48007985 */ /* 0x0011e4000c101d2a */
.L_x_2903:
[----:B------:R-:W-:Y:S05]  /*3690*/  BSYNC B1 ;  /* 0x0000000000017941 */ /* 0x000fea0003800000 */
.L_x_2902:
[----:B------:R-:W-:-:S03]  /*36a0*/  UMOV UR4, 0xffffffff ;  /* 0xffffffff00047882 */ /* 0x000fc60000000000 */
[----:B------:R-:W-:Y:S05]  /*36b0*/  BRA.DIV UR4, `(.L_x_2910) ;  /* 0x000001ae04107947 */ /* 0x000fea000b800000 */
[----:B------:R1:W1:Y:S04]  /*36c0*/  SHFL.IDX PT, R71, R103, 0x1, 0x181f ;  /* 0x00381f0067477f89 */ /* 0x00026800000e0000 */
[----:B0-----:R0:W0:Y:S02]  /*36d0*/  SHFL.IDX PT, R73, R108, 0x1, 0x181f ;  /* 0x00381f006c497f89 */ /* 0x00102400000e0000 */
.L_x_3228:
        /* <DEDUP_REMOVED lines=51> */
.L_x_2916:
[----:B------:R-:W-:Y:S05]  /*3a10*/  BSYNC B3 ;  /* 0x0000000000037941 */ /* 0x000fea0003800000 */
.L_x_2915:
[----:B--2---:R0:W-:Y:S02]  /*3a20*/  ST.E.128 desc[UR42][R68.64], R12 ;  /* 0x0000000c44007985 */ /* 0x0041e4000c101d2a */
.L_x_2914:
[----:B------:R-:W-:Y:S05]  /*3a30*/  BSYNC B2 ;  /* 0x0000000000027941 */ /* 0x000fea0003800000 */
.L_x_2913:
        /* <DEDUP_REMOVED lines=47> */
.L_x_2918:
[----:B------:R-:W-:Y:S05]  /*3d30*/  BSYNC B2 ;  /* 0x0000000000027941 */ /* 0x000fea0003800000 */
.L_x_2917:
[----:B----4-:R0:W-:Y:S02]  /*3d40*/  ST.E.128 desc[UR42][R64.64], R12 ;  /* 0x0000000c40007985 */ /* 0x0101e4000c101d2a */
.L_x_2912:
[----:B------:R-:W-:Y:S05]  /*3d50*/  BSYNC B1 ;  /* 0x0000000000017941 */ /* 0x000fea0003800000 */
.L_x_2911:
[----:B------:R-:W-:-:S03]  /*3d60*/  UMOV UR4, 0xffffffff ;  /* 0xffffffff00047882 */ /* 0x000fc60000000000 */
[----:B------:R-:W-:Y:S05]  /*3d70*/  BRA.DIV UR4, `(.L_x_2919) ;  /* 0x000001a604ac7947 */ /* 0x000fea000b800000 */
[----:B------:R1:W1:Y:S04]  /*3d80*/  SHFL.IDX PT, R63, R103, 0x2, 0x181f ;  /* 0x00581f00673f7f89 */ /* 0x00026800000e0000 */
[----:B0-----:R0:W0:Y:S02]  /*3d90*/  SHFL.IDX PT, R65, R108, 0x2, 0x181f ;  /* 0x00581f006c417f89 */ /* 0x00102400000e0000 */
.L_x_3232:
        /* <DEDUP_REMOVED lines=50> */
.L_x_2925:
[----:B------:R-:W-:Y:S05]  /*40c0*/  BSYNC B3 ;  /* 0x0000000000037941 */ /* 0x000fea0003800000 */
.L_x_2924:
[----:B--2---:R0:W-:Y:S02]  /*40d0*/  ST.E.128 desc[UR42][R60.64], R12 ;  /* 0x0000000c3c007985 */ /* 0x0041e4000c101d2a */
.L_x_2923:
[----:B------:R-:W-:Y:S05]  /*40e0*/  BSYNC B2 ;  /* 0x0000000000027941 */ /* 0x000fea0003800000 */
.L_x_2922:
        /* <DEDUP_REMOVED lines=47> */
.L_x_2927:
[----:B------:R-:W-:Y:S05]  /*43e0*/  BSYNC B2 ;  /* 0x0000000000027941 */ /* 0x000fea0003800000 */
.L_x_2926:
[----:B----4-:R0:W-:Y:S02]  /*43f0*/  ST.E.128 desc[UR42][R56.64], R12 ;  /* 0x0000000c38007985 */ /* 0x0101e4000c101d2a */
.L_x_2921:
[----:B------:R-:W-:Y:S05]  /*4400*/  BSYNC B1 ;  /* 0x0000000000017941 */ /* 0x000fea0003800000 */
.L_x_2920:
[----:B------:R-:W-:-:S03]  /*4410*/  UMOV UR4, 0xffffffff ;  /* 0xffffffff00047882 */ /* 0x000fc60000000000 */
[----:B------:R-:W-:Y:S05]  /*4420*/  BRA.DIV UR4, `(.L_x_2928) ;  /* 0x000001a2044c7947 */ /* 0x000fea000b800000 */
[----:B-1----:R-:W1:Y:S04]  /*4430*/  SHFL.IDX PT, R103, R103, 0x3, 0x181f ;  /* 0x00781f0067677f89 */ /* 0x002e6800000e0000 */
[----:B------:R0:W0:Y:S02]  /*4440*/  SHFL.IDX PT, R53, R108, 0x3, 0x181f ;  /* 0x00781f006c357f89 */ /* 0x00002400000e0000 */
.L_x_3236:
[----:B------:R-:W-:Y:S05]  /*4450*/  @P4 BRA `(.L_x_2929) ;  /* 0x00000034002c4947 */ /* 0x000fea0003800000 */
[----:B------:R-:W-:Y:S04]  /*4460*/  BSSY B1, `(.L_x_2930) ;  /* 0x0000032000017945 */ /* 0x000fe80003800000 */
        /* <DEDUP_REMOVED lines=47> */
.L_x_2933:
[----:B------:R-:W-:Y:S05]  /*4760*/  BSYNC B2 ;  /* 0x0000000000027941 */ /* 0x000fea0003800000 */
.L_x_2932:
[----:B----4-:R0:W-:Y:S02]  /*4770*/  ST.E.128 desc[UR42][R54.64], R12 ;  /* 0x0000000c36007985 */ /* 0x0101e4000c101d2a */
.L_x_2931:
[----:B------:R-:W-:Y:S05]  /*4780*/  BSYNC B1 ;  /* 0x0000000000017941 */ /* 0x000fea0003800000 */
.L_x_2930:
        /* <DEDUP_REMOVED lines=47> */
.L_x_2935:
[----:B------:R-:W-:Y:S05]  /*4a80*/  BSYNC B1 ;  /* 0x0000000000017941 */ /* 0x000fea0003800000 */
.L_x_2934:
[----:B----4-:R0:W-:Y:S01]  /*4a90*/  ST.E.128 desc[UR42][R48.64], R12 ;  /* 0x0000000c30007985 */ /* 0x0101e2000c101d2a */
[----:B------:R-:W-:Y:S05]  /*4aa0*/  BRA `(.L_x_2929) ;  /* 0x0000002c00987947 */ /* 0x000fea0003800000 */
.L_x_2889:
        /* <DEDUP_REMOVED lines=38> */
[----:B------:R0:W5:Y:S01]  /*4d10*/  @!P4 LDG.E.128 R52, desc[UR42][R60.64] ;  /* 0x0000002a3c34c981 */ /* 0x000162000c1e1d00 */
[----:B------:R-:W-:Y:S02]  /*4d20*/  @!P4 LEA.HI.X R63, R44, R63, R45, 0x1, P6 ;  /* 0x0000003f2c3fc211 */ /* 0x000fe400030f0c2d */
[----:B------:R-:W-:-:S02]  /*4d30*/  CS2R R44, SRZ ;  /* 0x00000000002c7805 */ /* 0x000fc4000001ff00 */
[----:B------:R-:W5:Y:S04]  /*4d40*/  @!P5 LDG.E.128 R48, desc[UR42][R64.64] ;  /* 0x0000002a4030d981 */ /* 0x000f68000c1e1d00 */
[----:B------:R1:W5:Y:S01]  /*4d50*/  @!P4 LDG.E.128 R56, desc[UR42][R62.64] ;  /* 0x0000002a3e38c981 */ /* 0x000362000c1e1d00 */
[C---:B--2---:R-:W-:Y:S02]  /*4d60*/  @!P3 LEA R68, P4, R74.reuse, R68, 0x1 ;  /* 0x000000444a44b211 */ /* 0x044fe400078808ff */
[----:B0-----:R-:W-:Y:S01]  /*4d70*/  CS2R R60, SRZ ;  /* 0x00000000003c7805 */ /* 0x001fe2000001ff00 */
[----:B------:R0:W5:Y:S01]  /*4d80*/  @!P5 LDG.E.128 R44, desc[UR42][R66.64] ;  /* 0x0000002a422cd981 */ /* 0x000162000c1e1d00 */
[----:B------:R-:W-:Y:S02]  /*4d90*/  @!P3 LEA.HI.X R69, R74, R69, R75, 0x1, P4 ;  /* 0x000000454a45b211 */ /* 0x000fe400020f0c4b */
[----:B---3--:R-:W-:-:S04]  /*4da0*/  @!P3 LEA R70, P4, R72, R70, 0x1 ;  /* 0x000000464846b211 */ /* 0x008fc800078808ff */
[----:B------:R-:W-:Y:S02]  /*4db0*/  @!P3 LEA.HI.X R71, R72, R71, R73, 0x1, P4 ;  /* 0x000000474847b211 */ /* 0x000fe400020f0c49 */
[----:B------:R-:W-:-:S04]  /*4dc0*/  ISETP.GE.AND P4, PT, R217, R97, PT ;  /* 0x00000061d900720c */ /* 0x000fc80003f86270 */
[CC--:B------:R-:W-:Y:S02]  /*4dd0*/  ISETP.GE.OR P4, PT, R16.reuse, R104.reuse, P4 ;  /* 0x000000681000720c */ /* 0x0c0fe40002786670 */
[----:B-1----:R-:W-:Y:S02]  /*4de0*/  CS2R R62, SRZ ;  /* 0x00000000003e7805 */ /* 0x002fe4000001ff00 */
[----:B0-----:R-:W-:Y:S02]  /*4df0*/  CS2R R66, SRZ ;  /* 0x0000000000427805 */ /* 0x001fe4000001ff00 */
[----:B------:R-:W-:Y:S01]  /*4e00*/  CS2R R64, SRZ ;  /* 0x0000000000407805 */ /* 0x000fe2000001ff00 */
[----:B------:R-:W-:Y:S01]  /*4e10*/  BSSY B1, `(.L_x_2936) ;  /* 0x000001d000017945 */ /* 0x000fe20003800000 */
[----:B------:R-:W-:Y:S02]  /*4e20*/  CS2R R74, SRZ ;  /* 0x00000000004a7805 */ /* 0x000fe4000001ff00 */
[----:B------:R-:W-:Y:S01]  /*4e30*/  CS2R R72, SRZ ;  /* 0x0000000000487805 */ /* 0x000fe2000001ff00 */
[----:B------:R0:W5:Y:S04]  /*4e40*/  @!P3 LDG.E.128 R60, desc[UR42][R68.64] ;  /* 0x0000002a443cb981 */ /* 0x000168000c1e1d00 */
[----:B------:R1:W5:Y:S01]  /*4e50*/  @!P3 LDG.E.128 R64, desc[UR42][R70.64] ;  /* 0x0000002a4640b981 */ /* 0x000362000c1e1d00 */
[----:B------:R-:W-:-:S02]  /*4e60*/  ISETP.GE.AND P3, PT, R16, R104, PT ;  /* 0x000000681000720c */ /* 0x000fc40003f66270 */
[----:B0-----:R-:W-:Y:S02]  /*4e70*/  CS2R R68, SRZ ;  /* 0x0000000000447805 */ /* 0x001fe4000001ff00 */
[----:B-1----:R-:W-:Y:S01]  /*4e80*/  CS2R R70, SRZ ;  /* 0x0000000000467805 */ /* 0x002fe2000001ff00 */
[----:B------:R-:W-:Y:S08]  /*4e90*/  @P4 BRA `(.L_x_2937) ;  /* 0x0000000000504947 */ /* 0x000ff00003800000 */
[----:B------:R-:W0:Y:S01]  /*4ea0*/  LDC.64 R68, c[0x0][0x3f8] ;  /* 0x0000fe00ff447b82 */ /* 0x000e220000000a00 */
[----:B------:R-:W-:Y:S01]  /*4eb0*/  MOV R15, R91 ;  /* 0x0000005b000f7202 */ /* 0x000fe20000000f00 */
[----:B------:R-:W-:Y:S01]  /*4ec0*/  IMAD.MOV.U32 R13, RZ, RZ, R11 ;  /* 0x000000ffff0d7224 */ /* 0x000fe200078e000b */
[----:B------:R-:W-:Y:S01]  /*4ed0*/  ULDC.64 UR4, c[0x0][0x3e8] ;  /* 0x0000fa0000047ab9 */ /* 0x000fe20000000a00 */
        /* <DEDUP_REMOVED lines=16> */
.L_x_2937:
[----:B------:R-:W-:Y:S05]  /*4fe0*/  BSYNC B1 ;  /* 0x0000000000017941 */ /* 0x000fea0003800000 */
.L_x_2936:
[----:B-----5:R-:W-:Y:S01]  /*4ff0*/  IMAD.MOV.U32 R11, RZ, RZ, R70 ;  /* 0x000000ffff0b7224 */ /* 0x020fe200078e0046 */
[----:B------:R-:W-:Y:S01]  /*5000*/  MOV R13, R68 ;  /* 0x00000044000d7202 */ /* 0x000fe20000000f00 */
        /* <DEDUP_REMOVED lines=15> */
[----:B------:R-:W-:Y:S01]  /*5100*/  IMAD.MOV.U32 R14, RZ, RZ, R45 ;  /* 0x000000ffff0e7224 */ /* 0x000fe200078e002d */
[----:B------:R-:W-:Y:S01]  /*5110*/  PRMT R123, R123, 0x5410, R11 ;  /* 0x000054107b7b7816 */ /* 0x000fe2000000000b */
[----:B------:R-:W-:Y:S01]  /*5120*/  IMAD.MOV.U32 R11, RZ, RZ, R50 ;  /* 0x000000ffff0b7224 */ /* 0x000fe200078e0032 */
[----:B------:R-:W-:Y:S01]  /*5130*/  PRMT R126, R126, 0x5410, R12 ;  /* 0x000054107e7e7816 */ /* 0x000fe2000000000c */
[----:B------:R-:W-:Y:S01]  /*5140*/  IMAD.MOV.U32 R12, RZ, RZ, R51 ;  /* 0x000000ffff0c7224 */ /* 0x000fe200078e0033 */
[----:B------:R-:W-:Y:S01]  /*5150*/  PRMT R127, R14, 0x7610, R127 ;  /* 0x000076100e7f7816 */ /* 0x000fe2000000007f */
[----:B------:R-:W-:Y:S01]  /*5160*/  IMAD.MOV.U32 R14, RZ, RZ, R49 ;  /* 0x000000ffff0e7224 */ /* 0x000fe200078e0031 */
[----:B------:R-:W-:-:S02]  /*5170*/  PRMT R124, R124, 0x5410, R13 ;  /* 0x000054107c7c7816 */ /* 0x000fc4000000000d */
[----:B------:R-:W-:Y:S02]  /*5180*/  MOV R13, R48 ;  /* 0x00000030000d7202 */ /* 0x000fe40000000f00 */
[----:B------:R-:W-:Y:S01]  /*5190*/  PRMT R123, R11, 0x7610, R123 ;  /* 0x000076100b7b7816 */ /* 0x000fe2000000007b */
[----:B------:R-:W-:Y:S01]  /*51a0*/  IMAD.MOV.U32 R11, RZ, RZ, R54 ;  /* 0x000000ffff0b7224 */ /* 0x000fe200078e0036 */
[----:B------:R-:W-:Y:S01]  /*51b0*/  PRMT R126, R12, 0x7610, R126 ;  /* 0x000076100c7e7816 */ /* 0x000fe2000000007e */
[----:B------:R-:W-:Y:S01]  /*51c0*/  IMAD.MOV.U32 R12, RZ, RZ, R55 ;  /* 0x000000ffff0c7224 */ /* 0x000fe200078e0037 */
[----:B------:R-:W-:Y:S01]  /*51d0*/  PRMT R127, R127, 0x5410, R14 ;  /* 0x000054107f7f7816 */ /* 0x000fe2000000000e */
[----:B------:R-:W-:Y:S01]  /*51e0*/  IMAD.MOV.U32 R14, RZ, RZ, R53 ;  /* 0x000000ffff0e7224 */ /* 0x000fe200078e0035 */
[----:B------:R-:W-:Y:S02]  /*51f0*/  PRMT R124, R13, 0x7610, R124 ;  /* 0x000076100d7c7816 */ /* 0x000fe4000000007c */
[----:B------:R-:W-:-:S02]  /*5200*/  MOV R13, R52 ;  /* 0x00000034000d7202 */ /* 0x000fc40000000f00 */
        /* <DEDUP_REMOVED lines=22> */
.L_x_2938:
[----:B------:R-:W-:Y:S01]  /*5370*/  IMAD R91, R19, 0x8, R18 ;  /* 0x00000008135b7824 */ /* 0x000fe200078e0212 */
[----:B------:R-:W-:Y:S01]  /*5380*/  SHF.L.U32 R102, R189, 0x1f, RZ ;  /* 0x0000001fbd667819 */ /* 0x000fe200000006ff */
[----:B------:R-:W0:Y:S01]  /*5390*/  LDC R110, c[0x0][0x2f4] ;  /* 0x0000bd00ff6e7b82 */ /* 0x000e220000000800 */
[----:B------:R-:W-:Y:S02]  /*53a0*/  BSSY B1, `(.L_x_2939) ;  /* 0x0000003000017945 */ /* 0x000fe40003800000 */
[----:B------:R-:W1:Y:S02]  /*53b0*/  SYNCS.PHASECHK.TRANS64.TRYWAIT P4, [R91+URZ+0x28890], R102 ;  /* 0x028890665b0075a7 */ /* 0x000e64000808017f */
[----:B-1----:R-:W-:Y:S05]  /*53c0*/  @!P4 BRA `(.L_x_2940) ;  /* 0x0000019000b0c947 */ /* 0x002fea0003800000 */
.L_x_3237:
[----:B------:R-:W-:Y:S05]  /*53d0*/  BSYNC B1 ;  /* 0x0000000000017941 */ /* 0x000fea0003800000 */
.L_x_2939:
[----:B------:R-:W-:Y:S01]  /*53e0*/  UMOV UR4, 0xffffffff ;  /* 0xffffffff00047882 */ /* 0x000fe20000000000 */
[----:B0-----:R-:W-:Y:S02]  /*53f0*/  IMAD.IADD R112, R110, 0x1, -R37 ;  /* 0x000000016e707824 */ /* 0x001fe400078e0a25 */
[----:B------:R-:W-:Y:S05]  /*5400*/  BRA.DIV UR4, `(.L_x_2941) ;  /* 0x0000019204b47947 */ /* 0x000fea000b800000 */
[----:B------:R0:W2:Y:S04]  /*5410*/  SHFL.IDX PT, R107, R103, RZ, 0x181f ;  /* 0x00181fff676b7589 */ /* 0x0000a800000e0000 */
[----:B------:R0:W3:Y:S02]  /*5420*/  SHFL.IDX PT, R106, R108, RZ, 0x181f ;  /* 0x00181fff6c6a7589 */ /* 0x0000e400000e0000 */
.L_x_3241:
        /* <DEDUP_REMOVED lines=20> */
[----:B------:R-:W-:Y:S01]  /*5570*/  IMAD R15, R19, 0x4000, R12 ;  /* 0x00004000130f7824 */ /* 0x000fe200078e020c */
[----:B------:R-:W-:-:S03]  /*5580*/  LEA R13, R13, R18, 0x1 ;  /* 0x000000120d0d7211 */ /* 0x000fc600078e08ff */
[----:B------:R-:W-:-:S03]  /*5590*/  IMAD R76, R15, 0x2, R18 ;  /* 0x000000020f4c7824 */ /* 0x000fc600078e0212 */
[----:B------:R-:W2:Y:S04]  /*55a0*/  LDS.128 R12, [R13+0x18400] ;  /* 0x018400000d0c7984 */ /* 0x000ea80000000c00 */
        /* <DEDUP_REMOVED lines=13> */
[----:B--2---:R-:W-:Y:S01]  /*5680*/  IMAD.MOV.U32 R47, RZ, RZ, R12 ;  /* 0x000000ffff2f7224 */ /* 0x004fe200078e000c */
[----:B------:R-:W-:Y:S01]  /*5690*/  SHF.R.U64 R48, R48, 0x10, R49 ;  /* 0x0000001030307819 */ /* 0x000fe20000001231 */
[----:B---3--:R-:W-:-:S02]  /*56a0*/  HADD2.F32 R46, -RZ, R77.H0_H0 ;  /* 0x2000004dff2e7230 */ /* 0x008fc40000004100 */
[----:B------:R-:W-:Y:S02]  /*56b0*/  IMAD.MOV.U32 R49, RZ, RZ, R15 ;  /* 0x000000ffff317224 */ /* 0x000fe400078e000f */
[----:B------:R-:W-:Y:S02]  /*56c0*/  HADD2.F32 R77, -RZ, R77.H1_H1 ;  /* 0x3000004dff4d7230 */ /* 0x000fe40000004100 */
        /* <DEDUP_REMOVED lines=12> */
[--C-:B------:R-:W-:Y:S01]  /*5790*/  HADD2.F32 R127, -RZ, R126.reuse.H0_H0 ;  /* 0x2000007eff7f7230 */ /* 0x100fe20000004100 */
[----:B------:R-:W-:Y:S01]  /*57a0*/  F2FP.F16.F32.PACK_AB R15, R15, R12 ;  /* 0x0000000c0f0f723e */ /* 0x000fe200000000ff */
[----:B------:R-:W-:Y:S01]  /*57b0*/  HADD2.F32 R79, -RZ, R79.H1_H1 ;  /* 0x3000004fff4f7230 */ /* 0x000fe20000004100 */
[----:B------:R-:W-:Y:S01]  /*57c0*/  F2FP.F16.F32.PACK_AB R46, R46, R13 ;  /* 0x0000000d2e2e723e */ /* 0x000fe200000000ff */
[----:B------:R-:W-:Y:S01]  /*57d0*/  HADD2.F32 R50, -RZ, R49.H0_H0 ;  /* 0x20000031ff327230 */ /* 0x000fe20000004100 */
[----:B------:R-:W-:Y:S01]  /*57e0*/  MOV R13, R15 ;  /* 0x0000000f000d7202 */ /* 0x000fe20000000f00 */
[----:B------:R-:W-:Y:S02]  /*57f0*/  HADD2.F32 R128, -RZ, R129.H0_H0 ;  /* 0x20000081ff807230 */ /* 0x000fe40000004100 */
[-C--:B------:R-:W-:Y:S01]  /*5800*/  FMUL.FTZ R129, R51, R127.reuse ;  /* 0x0000007f33817220 */ /* 0x080fe20000410000 */
[----:B------:R-:W-:Y:S02]  /*5810*/  HADD2.F32 R77, -RZ, R126.H1_H1 ;  /* 0x3000007eff4d7230 */ /* 0x000fe40000004100 */
[----:B------:R-:W-:Y:S01]  /*5820*/  FMUL.FTZ R130, R50, R127 ;  /* 0x0000007f32827220 */ /* 0x000fe20000410000 */
[----:B------:R-:W-:-:S02]  /*5830*/  HADD2.F32 R49, -RZ, R49.H1_H1 ;  /* 0x30000031ff317230 */ /* 0x000fc40000004100 */
[-C--:B------:R-:W-:Y:S01]  /*5840*/  FMUL.FTZ R132, R79, R128.reuse ;  /* 0x000000804f847220 */ /* 0x080fe20000410000 */
[----:B------:R-:W-:Y:S02]  /*5850*/  HADD2.F32 R126, -RZ, R131.H0_H0 ;  /* 0x20000083ff7e7230 */ /* 0x000fe40000004100 */
[-C--:B------:R-:W-:Y:S01]  /*5860*/  FFMA.FTZ R130, R51, R77.reuse, R130 ;  /* 0x0000004d33827223 */ /* 0x080fe20000010082 */
[----:B------:R-:W-:Y:S01]  /*5870*/  FFMA.FTZ R129, R50, R77, -R129 ;  /* 0x0000004d32817223 */ /* 0x000fe20000010881 */
[C---:B------:R-:W-:Y:S01]  /*5880*/  FMUL.FTZ R128, R49.reuse, R128 ;  /* 0x0000008031807220 */ /* 0x040fe20000410000 */
[----:B------:R-:W-:Y:S02]  /*5890*/  HADD2.F32 R51, -RZ, R48.H0_H0 ;  /* 0x20000030ff337230 */ /* 0x000fe40000004100 */
[-C--:B------:R-:W-:Y:S01]  /*58a0*/  FFMA.FTZ R132, R49, R126.reuse, -R132 ;  /* 0x0000007e31847223 */ /* 0x080fe20000010884 */
[----:B------:R-:W-:Y:S02]  /*58b0*/  HADD2.F32 R49, -RZ, R76.H0_H0 ;  /* 0x2000004cff317230 */ /* 0x000fe40000004100 */
[----:B------:R-:W-:Y:S01]  /*58c0*/  FFMA.FTZ R127, R79, R126, R128 ;  /* 0x0000007e4f7f7223 */ /* 0x000fe20000010080 */
[----:B------:R-:W-:-:S02]  /*58d0*/  HADD2.F32 R50, -RZ, R124.H1_H1 ;  /* 0x3000007cff327230 */ /* 0x000fc40000004100 */
[--C-:B------:R-:W-:Y:S01]  /*58e0*/  HADD2.F32 R48, -RZ, R47.reuse.H0_H0 ;  /* 0x2000002fff307230 */ /* 0x100fe20000004100 */
[----:B------:R-:W-:Y:S01]  /*58f0*/  F2FP.F16.F32.PACK_AB R129, R132, R129 ;  /* 0x000000818481723e */ /* 0x000fe200000000ff */
[----:B------:R-:W-:Y:S01]  /*5900*/  HADD2.F32 R76, -RZ, R76.H1_H1 ;  /* 0x3000004cff4c7230 */ /* 0x000fe20000004100 */
[----:B------:R-:W-:Y:S01]  /*5910*/  F2FP.F16.F32.PACK_AB R127, R127, R130 ;  /* 0x000000827f7f723e */ /* 0x000fe200000000ff */
[----:B------:R-:W-:Y:S02]  /*5920*/  HADD2.F32 R124, -RZ, R124.H0_H0 ;  /* 0x2000007cff7c7230 */ /* 0x000fe40000004100 */
[----:B------:R-:W-:Y:S02]  /*5930*/  HADD2.F32 R47, -RZ, R47.H1_H1 ;  /* 0x3000002fff2f7230 */ /* 0x000fe40000004100 */
[-C--:B------:R-:W-:Y:S01]  /*5940*/  FMUL.FTZ R126, R76, R51.reuse ;  /* 0x000000334c7e7220 */ /* 0x080fe20000410000 */
[----:B------:R-:W-:Y:S02]  /*5950*/  IMAD.MOV.U32 R15, RZ, RZ, R129 ;  /* 0x000000ffff0f7224 */ /* 0x000fe400078e0081 */
[-C--:B------:R-:W-:Y:S01]  /*5960*/  FMUL.FTZ R77, R49, R124.reuse ;  /* 0x0000007c314d7220 */ /* 0x080fe20000410000 */
[C---:B------:R-:W-:Y:S01]  /*5970*/  FMUL.FTZ R124, R48.reuse, R124 ;  /* 0x0000007c307c7220 */ /* 0x040fe20000410000 */
[C---:B------:R-:W-:Y:S01]  /*5980*/  FMUL.FTZ R51, R47.reuse, R51 ;  /* 0x000000332f337220 */ /* 0x040fe20000410000 */
[-C--:B------:R-:W-:Y:S01]  /*5990*/  FFMA.FTZ R126, R47, R125.reuse, -R126 ;  /* 0x0000007d2f7e7223 */ /* 0x080fe2000001087e */
[-C--:B------:R-:W-:Y:S01]  /*59a0*/  FFMA.FTZ R77, R48, R50.reuse, -R77 ;  /* 0x00000032304d7223 */ /* 0x080fe2000001084d */
[----:B------:R-:W-:Y:S01]  /*59b0*/  FFMA.FTZ R124, R49, R50, R124 ;  /* 0x00000032317c7223 */ /* 0x000fe2000001007c */
[----:B------:R-:W-:Y:S01]  /*59c0*/  FFMA.FTZ R125, R76, R125, R51 ;  /* 0x0000007d4c7d7223 */ /* 0x000fe20000010033 */
[----:B------:R-:W-:-:S02]  /*59d0*/  HADD2.F32 R51, -RZ, R45.H0_H0 ;  /* 0x2000002dff337230 */ /* 0x000fc40000004100 */
[----:B------:R-:W-:Y:S01]  /*59e0*/  HADD2.F32 R47, -RZ, R78.H0_H0 ;  /* 0x2000004eff2f7230 */ /* 0x000fe20000004100 */
[----:B------:R-:W-:Y:S01]  /*59f0*/  F2FP.F16.F32.PACK_AB R12, R126, R77 ;  /* 0x0000004d7e0c723e */ /* 0x000fe200000000ff */
[--C-:B------:R-:W-:Y:S01]  /*5a00*/  HADD2.F32 R50, -RZ, R123.reuse.H0_H0 ;  /* 0x2000007bff327230 */ /* 0x100fe20000004100 */
[----:B------:R-:W-:Y:S01]  /*5a10*/  F2FP.F16.F32.PACK_AB R76, R125, R124 ;  /* 0x0000007c7d4c723e */ /* 0x000fe200000000ff */
[----:B------:R-:W-:Y:S02]  /*5a20*/  HADD2.F32 R45, -RZ, R14.H0_H0 ;  /* 0x2000000eff2d7230 */ /* 0x000fe40000004100 */
[----:B------:R-:W-:Y:S02]  /*5a30*/  HADD2.F32 R78, -RZ, R78.H1_H1 ;  /* 0x3000004eff4e7230 */ /* 0x000fe40000004100 */
[----:B------:R-:W-:Y:S02]  /*5a40*/  HADD2.F32 R14, -RZ, R14.H1_H1 ;  /* 0x3000000eff0e7230 */ /* 0x000fe40000004100 */
[----:B------:R-:W-:-:S02]  /*5a50*/  HADD2.F32 R48, -RZ, R123.H1_H1 ;  /* 0x3000007bff307230 */ /* 0x000fc40000004100 */
[-C--:B------:R-:W-:Y:S01]  /*5a60*/  FMUL.FTZ R79, R78, R51.reuse ;  /* 0x000000334e4f7220 */ /* 0x080fe20000410000 */
[----:B------:R-:W-:Y:S02]  /*5a70*/  HADD2.F32 R49, -RZ, R44.H0_H0 ;  /* 0x2000002cff317230 */ /* 0x000fe40000004100 */
[-C--:B------:R-:W-:Y:S01]  /*5a80*/  FMUL.FTZ R44, R47, R50.reuse ;  /* 0x000000322f2c7220 */ /* 0x080fe20000410000 */
[C---:B------:R-:W-:Y:S01]  /*5a90*/  FMUL.FTZ R50, R45.reuse, R50 ;  /* 0x000000322d327220 */ /* 0x040fe20000410000 */
[C---:B------:R-:W-:Y:S01]  /*5aa0*/  FMUL.FTZ R51, R14.reuse, R51 ;  /* 0x000000330e337220 */ /* 0x040fe20000410000 */
[----:B------:R-:W-:Y:S02]  /*5ab0*/  IMAD.MOV.U32 R77, RZ, RZ, R46 ;  /* 0x000000ffff4d7224 */ /* 0x000fe400078e002e */
[-C--:B------:R-:W-:Y:S01]  /*5ac0*/  FFMA.FTZ R44, R45, R48.reuse, -R44 ;  /* 0x000000302d2c7223 */ /* 0x080fe2000001082c */
[-C--:B------:R-:W-:Y:S01]  /*5ad0*/  FFMA.FTZ R79, R14, R49.reuse, -R79 ;  /* 0x000000310e4f7223 */ /* 0x080fe2000001084f */
[----:B------:R-:W-:Y:S01]  /*5ae0*/  FFMA.FTZ R50, R47, R48, R50 ;  /* 0x000000302f327223 */ /* 0x000fe20000010032 */
[----:B------:R-:W-:-:S03]  /*5af0*/  FFMA.FTZ R51, R78, R49, R51 ;  /* 0x000000314e337223 */ /* 0x000fc60000010033 */
[----:B------:R-:W-:Y:S01]  /*5b00*/  F2FP.F16.F32.PACK_AB R14, R79, R44 ;  /* 0x0000002c4f0e723e */ /* 0x000fe200000000ff */
[----:B------:R-:W-:Y:S01]  /*5b10*/  IMAD.MOV.U32 R79, RZ, RZ, R127 ;  /* 0x000000ffff4f7224 */ /* 0x000fe200078e007f */
[----:B------:R-:W-:-:S07]  /*5b20*/  F2FP.F16.F32.PACK_AB R78, R51, R50 ;  /* 0x00000032334e723e */ /* 0x000fce00000000ff */
.L_x_2945:
[----:B------:R-:W-:Y:S05]  /*5b30*/  BSYNC B2 ;  /* 0x0000000000027941 */ /* 0x000fea0003800000 */
.L_x_2944:
[----:B------:R-:W-:Y:S01]  /*5b40*/  ISETP.GE.AND P4, PT, R11, R110, PT ;  /* 0x0000006e0b00720c */ /* 0x000fe20003f86270 */
[----:B--2---:R4:W-:-:S12]  /*5b50*/  ST.E.128 desc[UR42][R104.64], R12 ;  /* 0x0000000c68007985 */ /* 0x0049d8000c101d2a */
[----:B------:R-:W-:-:S05]  /*5b60*/  @!P4 IMAD.WIDE R106, R11, 0x2, R106 ;  /* 0x000000020b6ac825 */ /* 0x000fca00078e026a */
[----:B---3--:R4:W-:Y:S02]  /*5b70*/  @!P4 ST.E.128 desc[UR42][R106.64], R76 ;  /* 0x0000004c6a00c985 */ /* 0x0089e4000c101d2a */
.L_x_2943:
[----:B------:R-:W-:Y:S05]  /*5b80*/  BSYNC B1 ;  /* 0x0000000000017941 */ /* 0x000fea0003800000 */
.L_x_2942:
[----:B------:R-:W-:-:S03]  /*5b90*/  UMOV UR4, 0xffffffff ;  /* 0xffffffff00047882 */ /* 0x000fc60000000000 */
[----:B------:R-:W-:Y:S05]  /*5ba0*/  BRA.DIV UR4, `(.L_x_2946) ;  /* 0x0000018e04187947 */ /* 0x000fea000b800000 */
[----:B------:R0:W0:Y:S04]  /*5bb0*/  SHFL.IDX PT, R51, R103, 0x1, 0x181f ;  /* 0x00381f0067337f89 */ /* 0x00002800000e0000 */
[----:B------:R0:W0:Y:S02]  /*5bc0*/  SHFL.IDX PT, R50, R108, 0x1, 0x181f ;  /* 0x00381f006c327f89 */ /* 0x00002400000e0000 */
.L_x_3245:
[----:B------:R-:W-:Y:S01]  /*5bd0*/  ISETP.GE.OR P4, PT, R219, R97, P1 ;  /* 0x00000061db00720c */ /* 0x000fe20000f86670 */
[----:B------:R-:W-:-:S12]  /*5be0*/  BSSY B1, `(.L_x_2947) ;  /* 0x0000074000017945 */ /* 0x000fd80003800000 */
[----:B------:R-:W-:Y:S05]  /*5bf0*/  @P4 BRA `(.L_x_2948) ;  /* 0x0000000400c84947 */ /* 0x000fea0003800000 */
[----:B------:R-:W-:Y:S01]  /*5c00*/  SEL R11, R37, R112, !P0 ;  /* 0x00000070250b7207 */ /* 0x000fe20004000000 */
[----:B------:R-:W-:Y:S01]  /*5c10*/  BSSY B2, `(.L_x_2949) ;  /* 0x000006c000027945 */ /* 0x000fe20003800000 */
[C---:B0-----:R-:W-:Y:S02]  /*5c20*/  LEA R48, P4, R41.reuse, R50, 0x1 ;  /* 0x0000003229307211 */ /* 0x041fe400078808ff */
[----:B----4-:R-:W-:Y:S02]  /*5c30*/  SHF.R.S32.HI R12, RZ, 0x1f, R11 ;  /* 0x0000001fff0c7819 */ /* 0x010fe4000001140b */
[----:B------:R-:W-:Y:S02]  /*5c40*/  LEA.HI.X R49, R41, R51, R90, 0x1, P4 ;  /* 0x0000003329317211 */ /* 0x000fe400020f0c5a */
[----:B------:R-:W-:-:S04]  /*5c50*/  LEA.HI R11, R12, R11, RZ, 0x4 ;  /* 0x0000000b0c0b7211 */ /* 0x000fc800078f20ff */
[----:B------:R-:W-:-:S04]  /*5c60*/  LEA.HI.SX32 R12, R11, R80, 0x1c ;  /* 0x000000500b0c7211 */ /* 0x000fc800078fe2ff */
[----:B------:R-:W-:Y:S02]  /*5c70*/  SHF.R.S32.HI R13, RZ, 0x1f, R12 ;  /* 0x0000001fff0d7819 */ /* 0x000fe4000001140c */
[----:B------:R-:W-:Y:S02]  /*5c80*/  SHF.L.U32 R11, R12, 0x3, RZ ;  /* 0x000000030c0b7819 */ /* 0x000fe400000006ff */
[----:B------:R-:W-:Y:S02]  /*5c90*/  LEA.HI R13, R13, R12, RZ, 0x3 ;  /* 0x0000000c0d0d7211 */ /* 0x000fe400078f18ff */
[----:B------:R-:W-:-:S03]  /*5ca0*/  LOP3.LUT R12, R196, 0x38, R11, 0xf8, !PT ;  /* 0x00000038c40c7812 */ /* 0x000fc600078ef80b */
[----:B------:R-:W-:Y:S01]  /*5cb0*/  IMAD.SHL.U32 R13, R13, 0x400, RZ ;  /* 0x000004000d0d7824 */ /* 0x000fe200078e00ff */
[----:B------:R-:W-:-:S04]  /*5cc0*/  LOP3.LUT R12, R12, R227, RZ, 0x3c, !PT ;  /* 0x000000e30c0c7212 */ /* 0x000fc800078e3cff */
[----:B------:R-:W-:-:S04]  /*5cd0*/  LOP3.LUT R13, R13, 0x7fffe000, RZ, 0xc0, !PT ;  /* 0x7fffe0000d0d7812 */ /* 0x000fc800078ec0ff */
[----:B------:R-:W-:Y:S01]  /*5ce0*/  IADD3 R12, R12, R13, R199 ;  /* 0x0000000d0c0c7210 */ /* 0x000fe20007ffe0c7 */
[----:B------:R-:W-:-:S04]  /*5cf0*/  IMAD R13, R19, 0x4000, R3 ;  /* 0x00004000130d7824 */ /* 0x000fc800078e0203 */
[----:B------:R-:W-:Y:S01]  /*5d00*/  IMAD R15, R19, 0x4000, R12 ;  /* 0x00004000130f7824 */ /* 0x000fe200078e020c */
[----:B------:R-:W-:-:S03]  /*5d10*/  LEA R13, R13, R18, 0x1 ;  /* 0x000000120d0d7211 */ /* 0x000fc600078e08ff */
[----:B------:R-:W-:-:S03]  /*5d20*/  IMAD R44, R15, 0x2, R18 ;  /* 0x000000020f2c7824 */ /* 0x000fc600078e0212 */
[----:B------:R-:W0:Y:S04]  /*5d30*/  LDS.128 R12, [R13+0x18400] ;  /* 0x018400000d0c7984 */ /* 0x000e280000000c00 */
[----:B------:R-:W4:Y:S01]  /*5d40*/  LDS.128 R44, [R44+0x18400] ;  /* 0x018400002c2c7984 */ /* 0x000f220000000c00 */
[----:B------:R-:W-:Y:S05]  /*5d50*/  @P3 BRA `(.L_x_2950) ;  /* 0x00000004005c3947 */ /* 0x000fea0003800000 */
[--C-:B--2---:R-:W-:Y:S02]  /*5d60*/  SHF.R.U64 R107, R56, 0x10, R57.reuse ;  /* 0x00000010386b7819 */ /* 0x104fe40000001239 */
[----:B------:R-:W-:Y:S01]  /*5d70*/  SHF.R.U32.HI R56, RZ, 0x10, R57 ;  /* 0x00000010ff387819 */ /* 0x000fe20000011639 */
[--C-:B------:R-:W-:Y:S01]  /*5d80*/  HADD2.F32 R57, -RZ, R120.reuse.H1_H1 ;  /* 0x30000078ff397230 */ /* 0x100fe20000004100 */
[----:B------:R-:W-:Y:S01]  /*5d90*/  SHF.R.U64 R123, R52, 0x10, R53 ;  /* 0x00000010347b7819 */ /* 0x000fe20000001235 */
[----:B------:R-:W-:Y:S01]  /*5da0*/  HADD2.F32 R120, -RZ, R120.H0_H0 ;  /* 0x20000078ff787230 */ /* 0x000fe20000004100 */
[--C-:B------:R-:W-:Y:S01]  /*5db0*/  SHF.R.U64 R52, R54, 0x10, R55.reuse ;  /* 0x0000001036347819 */ /* 0x100fe20000001237 */
[----:B----4-:R-:W-:Y:S01]  /*5dc0*/  IMAD.MOV.U32 R54, RZ, RZ, R44 ;  /* 0x000000ffff367224 */ /* 0x010fe200078e002c */
[----:B------:R-:W-:Y:S01]  /*5dd0*/  SHF.R.U32.HI R104, RZ, 0x10, R55 ;  /* 0x00000010ff687819 */ /* 0x000fe20000011637 */
[----:B0-----:R-:W-:Y:S01]  /*5de0*/  IMAD.MOV.U32 R44, RZ, RZ, R14 ;  /* 0x000000ffff2c7224 */ /* 0x001fe200078e000e */
[----:B------:R-:W-:Y:S01]  /*5df0*/  SHF.R.U32.HI R76, RZ, 0x10, R53 ;  /* 0x00000010ff4c7819 */ /* 0x000fe20000011635 */
[----:B------:R-:W-:Y:S01]  /*5e00*/  HADD2.F32 R14, -RZ, R13.H0_H0 ;  /* 0x2000000dff0e7230 */ /* 0x000fe20000004100 */
[----:B------:R-:W-:Y:S01]  /*5e10*/  MOV R55, R46 ;  /* 0x0000002e00377202 */ /* 0x000fe20000000f00 */
[--C-:B------:R-:W-:Y:S01]  /*5e20*/  HADD2.F32 R46, -RZ, R45.reuse.H0_H0 ;  /* 0x2000002dff2e7230 */ /* 0x100fe20000004100 */
[--C-:B------:R-:W-:Y:S01]  /*5e30*/  SHF.R.U64 R53, R58, 0x10, R59.reuse ;  /* 0x000000103a357819 */ /* 0x100fe2000000123b */
[----:B------:R-:W-:Y:S01]  /*5e40*/  HADD2.F32 R45, -RZ, R45.H1_H1 ;  /* 0x3000002dff2d7230 */ /* 0x000fe20000004100 */
[----:B------:R-:W-:Y:S01]  /*5e50*/  SHF.R.U32.HI R79, RZ, 0x10, R59 ;  /* 0x00000010ff4f7819 */ /* 0x000fe2000001163b */
[----:B------:R-:W-:-:S02]  /*5e60*/  HADD2.F32 R58, -RZ, R56.H0_H0 ;  /* 0x20000038ff3a7230 */ /* 0x000fc40000004100 */
[----:B------:R-:W-:Y:S02]  /*5e70*/  HADD2.F32 R13, -RZ, R13.H1_H1 ;  /* 0x3000000dff0d7230 */ /* 0x000fe40000004100 */
[----:B------:R-:W-:Y:S02]  /*5e80*/  HADD2.F32 R59, -RZ, R122.H1_H1 ;  /* 0x3000007aff3b7230 */ /* 0x000fe40000004100 */
[----:B------:R-:W-:Y:S02]  /*5e90*/  HADD2.F32 R56, -RZ, R76.H0_H0 ;  /* 0x2000004cff387230 */ /* 0x000fe40000004100 */
[-C--:B------:R-:W-:Y:S01]  /*5ea0*/  FMUL.FTZ R76, R45, R58.reuse ;  /* 0x0000003a2d4c7220 */ /* 0x080fe20000410000 */
[C---:B------:R-:W-:Y:S01]  /*5eb0*/  FMUL.FTZ R58, R13.reuse, R58 ;  /* 0x0000003a0d3a7220 */ /* 0x040fe20000410000 */
[-C--:B------:R-:W-:Y:S01]  /*5ec0*/  FMUL.FTZ R77, R46, R59.reuse ;  /* 0x0000003b2e4d7220 */ /* 0x080fe20000410000 */
[----:B------:R-:W-:Y:S01]  /*5ed0*/  FMUL.FTZ R59, R14, R59 ;  /* 0x0000003b0e3b7220 */ /* 0x000fe20000410000 */
[-C--:B------:R-:W-:Y:S01]  /*5ee0*/  FFMA.FTZ R76, R13, R56.reuse, -R76 ;  /* 0x000000380d4c7223 */ /* 0x080fe2000001084c */
[----:B------:R-:W-:Y:S01]  /*5ef0*/  FFMA.FTZ R78, R45, R56, R58 ;  /* 0x000000382d4e7223 */ /* 0x000fe2000001003a */
[----:B------:R-:W-:-:S02]  /*5f00*/  HADD2.F32 R56, -RZ, R121.H1_H1 ;  /* 0x30000079ff387230 */ /* 0x000fc40000004100 */
[-C--:B------:R-:W-:Y:S01]  /*5f10*/  FFMA.FTZ R77, R14, R57.reuse, -R77 ;  /* 0x000000390e4d7223 */ /* 0x080fe2000001084d */
[----:B------:R-:W-:Y:S02]  /*5f20*/  HADD2.F32 R13, -RZ, R15.H0_H0 ;  /* 0x2000000fff0d7230 */ /* 0x000fe40000004100 */
[----:B------:R-:W-:Y:S01]  /*5f30*/  FFMA.FTZ R59, R46, R57, R59 ;  /* 0x000000392e3b7223 */ /* 0x000fe2000001003b */
[--C-:B------:R-:W-:Y:S02]  /*5f40*/  HADD2.F32 R14, -RZ, R47.reuse.H0_H0 ;  /* 0x2000002fff0e7230 */ /* 0x100fe40000004100 */
[----:B------:R-:W-:Y:S02]  /*5f50*/  HADD2.F32 R47, -RZ, R47.H1_H1 ;  /* 0x3000002fff2f7230 */ /* 0x000fe40000004100 */
[----:B------:R-:W-:Y:S01]  /*5f60*/  FMUL.FTZ R57, R13, R56 ;  /* 0x000000380d397220 */ /* 0x000fe20000410000 */
[----:B------:R-:W-:Y:S02]  /*5f70*/  HADD2.F32 R58, -RZ, R79.H0_H0 ;  /* 0x2000004fff3a7230 */ /* 0x000fe40000004100 */
[----:B------:R-:W-:-:S02]  /*5f80*/  HADD2.F32 R15, -RZ, R15.H1_H1 ;  /* 0x3000000fff0f7230 */ /* 0x000fc40000004100 */
[----:B------:R-:W-:Y:S02]  /*5f90*/  HADD2.F32 R45, -RZ, R119.H1_H1 ;  /* 0x30000077ff2d7230 */ /* 0x000fe40000004100 */
[----:B------:R-:W-:Y:S02]  /*5fa0*/  HADD2.F32 R46, -RZ, R104.H0_H0 ;  /* 0x20000068ff2e7230 */ /* 0x000fe40000004100 */
[C---:B------:R-:W-:Y:S01]  /*5fb0*/  FMUL.FTZ R104, R14.reuse, R56 ;  /* 0x000000380e687220 */ /* 0x040fe20000410000 */
[-C--:B------:R-:W-:Y:S01]  /*5fc0*/  FMUL.FTZ R56, R47, R58.reuse ;  /* 0x0000003a2f387220 */ /* 0x080fe20000410000 */
[----:B---3--:R-:W-:Y:S01]  /*5fd0*/  FMUL.FTZ R106, R15, R58 ;  /* 0x0000003a0f6a7220 */ /* 0x008fe20000410000 */
[-C--:B------:R-:W-:Y:S01]  /*5fe0*/  FFMA.FTZ R58, R14, R45.reuse, R57 ;  /* 0x0000002d0e3a7223 */ /* 0x080fe20000010039 */
[----:B------:R-:W-:Y:S02]  /*5ff0*/  HADD2.F32 R122, -RZ, R122.H0_H0 ;  /* 0x2000007aff7a7230 */ /* 0x000fe40000004100 */
[----:B------:R-:W-:Y:S01]  /*6000*/  FFMA.FTZ R104, R13, R45, -R104 ;  /* 0x0000002d0d687223 */ /* 0x000fe20000010868 */
[----:B------:R-:W-:-:S02]  /*6010*/  HADD2.F32 R14, -RZ, R54.H0_H0 ;  /* 0x20000036ff0e7230 */ /* 0x000fc40000004100 */
[-C--:B------:R-:W-:Y:S01]  /*6020*/  FFMA.FTZ R79, R15, R46.reuse, -R56 ;  /* 0x0000002e0f4f7223 */ /* 0x080fe20000010838 */
[----:B------:R-:W-:Y:S02]  /*6030*/  HADD2.F32 R45, -RZ, R107.H0_H0 ;  /* 0x2000006bff2d7230 */ /* 0x000fe40000004100 */
[----:B------:R-:W-:Y:S01]  /*6040*/  FFMA.FTZ R105, R47, R46, R106 ;  /* 0x0000002e2f697223 */ /* 0x000fe2000001006a */
[----:B------:R-:W-:Y:S02]  /*6050*/  HADD2.F32 R54, -RZ, R54.H1_H1 ;  /* 0x30000036ff367230 */ /* 0x000fe40000004100 */
[----:B------:R-:W-:Y:S01]  /*6060*/  FMUL.FTZ R46, R14, R122 ;  /* 0x0000007a0e2e7220 */ /* 0x000fe20000410000 */
[--C-:B------:R-:W-:Y:S01]  /*6070*/  HADD2.F32 R13, -RZ, R12.reuse.H0_H0 ;  /* 0x2000000cff0d7230 */ /* 0x100fe20000004100 */
[----:B------:R-:W-:Y:S01]  /*6080*/  F2FP.F16.F32.PACK_AB R79, R79, R104 ;  /* 0x000000684f4f723e */ /* 0x000fe200000000ff */
[----:B------:R-:W-:Y:S02]  /*6090*/  HADD2.F32 R12, -RZ, R12.H1_H1 ;  /* 0x3000000cff0c7230 */ /* 0x000fe40000004100 */
[----:B------:R-:W-:Y:S01]  /*60a0*/  FMUL.FTZ R57, R54, R45 ;  /* 0x0000002d36397220 */ /* 0x000fe20000410000 */
[----:B------:R-:W-:-:S02]  /*60b0*/  HADD2.F32 R15, -RZ, R123.H0_H0 ;  /* 0x2000007bff0f7230 */ /* 0x000fc40000004100 */
[C---:B------:R-:W-:Y:S01]  /*60c0*/  FMUL.FTZ R47, R13.reuse, R122 ;  /* 0x0000007a0d2f7220 */ /* 0x040fe20000410000 */
[----:B------:R-:W-:Y:S01]  /*60d0*/  FFMA.FTZ R46, R13, R120, -R46 ;  /* 0x000000780d2e7223 */ /* 0x000fe2000001082e */
[----:B------:R-:W-:Y:S02]  /*60e0*/  HADD2.F32 R13, -RZ, R55.H0_H0 ;  /* 0x20000037ff0d7230 */ /* 0x000fe40000004100 */
[C---:B------:R-:W-:Y:S01]  /*60f0*/  FMUL.FTZ R45, R12.reuse, R45 ;  /* 0x0000002d0c2d7220 */ /* 0x040fe20000410000 */
[----:B------:R-:W-:Y:S02]  /*6100*/  HADD2.F32 R121, -RZ, R121.H0_H0 ;  /* 0x20000079ff797230 */ /* 0x000fe40000004100 */
[-C--:B------:R-:W-:Y:S01]  /*6110*/  FFMA.FTZ R57, R12, R15.reuse, -R57 ;  /* 0x0000000f0c397223 */ /* 0x080fe20000010839 */
[----:B------:R-:W-:Y:S02]  /*6120*/  HADD2.F32 R53, -RZ, R53.H0_H0 ;  /* 0x20000035ff357230 */ /* 0x000fe40000004100 */
[----:B------:R-:W-:Y:S01]  /*6130*/  FFMA.FTZ R54, R54, R15, R45 ;  /* 0x0000000f36367223 */ /* 0x000fe2000001002d */
[----:B------:R-:W-:-:S02]  /*6140*/  HADD2.F32 R55, -RZ, R55.H1_H1 ;  /* 0x30000037ff377230 */ /* 0x000fc40000004100 */
[----:B------:R-:W-:Y:S01]  /*6150*/  FMUL.FTZ R15, R13, R121 ;  /* 0x000000790d0f7220 */ /* 0x000fe20000410000 */
[--C-:B------:R-:W-:Y:S02]  /*6160*/  HADD2.F32 R12, -RZ, R44.reuse.H0_H0 ;  /* 0x2000002cff0c7230 */ /* 0x100fe40000004100 */
[----:B------:R-:W-:Y:S01]  /*6170*/  FFMA.FTZ R47, R14, R120, R47 ;  /* 0x000000780e2f7223 */ /* 0x000fe2000001002f */
        /* <DEDUP_REMOVED lines=17> */
[----:B------:R-:W-:Y:S01]  /*6290*/  F2FP.F16.F32.PACK_AB R46, R55, R14 ;  /* 0x0000000e372e723e */ /* 0x000fe200000000ff */
[----:B------:R-:W-:Y:S01]  /*62a0*/  IMAD.MOV.U32 R14, RZ, RZ, R78 ;  /* 0x000000ffff0e7224 */ /* 0x000fe200078e004e */
[----:B------:R-:W-:-:S02]  /*62b0*/  F2FP.F16.F32.PACK_AB R13, R76, R77 ;  /* 0x0000004d4c0d723e */ /* 0x000fc400000000ff */
[----:B------:R-:W-:-:S07]  /*62c0*/  MOV R47, R58 ;  /* 0x0000003a002f7202 */ /* 0x000fce0000000f00 */
.L_x_2950:
[----:B------:R-:W-:Y:S05]  /*62d0*/  BSYNC B2 ;  /* 0x0000000000027941 */ /* 0x000fea0003800000 */
.L_x_2949:
[----:B------:R-:W-:Y:S01]  /*62e0*/  ISETP.GE.AND P4, PT, R11, R110, PT ;  /* 0x0000006e0b00720c */ /* 0x000fe20003f86270 */
[----:B0-----:R0:W-:-:S12]  /*62f0*/  ST.E.128 desc[UR42][R48.64], R12 ;  /* 0x0000000c30007985 */ /* 0x0011d8000c101d2a */
[----:B------:R-:W-:-:S05]  /*6300*/  @!P4 IMAD.WIDE R50, R11, 0x2, R50 ;  /* 0x000000020b32c825 */ /* 0x000fca00078e0232 */
[----:B----4-:R0:W-:Y:S02]  /*6310*/  @!P4 ST.E.128 desc[UR42][R50.64], R44 ;  /* 0x0000002c3200c985 */ /* 0x0101e4000c101d2a */
.L_x_2948:
[----:B------:R-:W-:Y:S05]  /*6320*/  BSYNC B1 ;  /* 0x0000000000017941 */ /* 0x000fea0003800000 */
.L_x_2947:
[----:B------:R-:W-:-:S03]  /*6330*/  UMOV UR4, 0xffffffff ;  /* 0xffffffff00047882 */ /* 0x000fc60000000000 */
[----:B------:R-:W-:Y:S05]  /*6340*/  BRA.DIV UR4, `(.L_x_2951) ;  /* 0x00000186047c7947 */ /* 0x000fea000b800000 */
[----:B0-----:R0:W0:Y:S04]  /*6350*/  SHFL.IDX PT, R51, R103, 0x2, 0x181f ;  /* 0x00581f0067337f89 */ /* 0x00102800000e0000 */
[----:B------:R0:W0:Y:S02]  /*6360*/  SHFL.IDX PT, R50, R108, 0x2, 0x181f ;  /* 0x00581f006c327f89 */ /* 0x00002400000e0000 */
.L_x_3249:
        /* <DEDUP_REMOVED lines=103> */
[----:B------:R-:W-:Y:S02]  /*69e0*/  F2FP.F16.F32.PACK_AB R56, R52, R47 ;  /* 0x0000002f3438723e */ /* 0x000fe400000000ff */
[----:B------:R-:W-:-:S02]  /*69f0*/  F2FP.F16.F32.PACK_AB R12, R55, R46 ;  /* 0x0000002e370c723e */ /* 0x000fc400000000ff */
[----:B------:R-:W-:Y:S01]  /*6a00*/  F2FP.F16.F32.PACK_AB R14, R44, R45 ;  /* 0x0000002d2c0e723e */ /* 0x000fe200000000ff */
[----:B------:R-:W-:Y:S01]  /*6a10*/  IMAD.MOV.U32 R44, RZ, RZ, R56 ;  /* 0x000000ffff2c7224 */ /* 0x000fe200078e0038 */
[----:B------:R-:W-:Y:S01]  /*6a20*/  F2FP.F16.F32.PACK_AB R13, R58, R59 ;  /* 0x0000003b3a0d723e */ /* 0x000fe200000000ff */
[----:B------:R-:W-:Y:S01]  /*6a30*/  IMAD.MOV.U32 R45, RZ, RZ, R57 ;  /* 0x000000ffff2d7224 */ /* 0x000fe200078e0039 */
[----:B------:R-:W-:Y:S02]  /*6a40*/  F2FP.F16.F32.PACK_AB R46, R53, R54 ;  /* 0x00000036352e723e */ /* 0x000fe400000000ff */
[----:B------:R-:W-:-:S07]  /*6a50*/  MOV R47, R63 ;  /* 0x0000003f002f7202 */ /* 0x000fce0000000f00 */
.L_x_2955:
[----:B------:R-:W-:Y:S05]  /*6a60*/  BSYNC B2 ;  /* 0x0000000000027941 */ /* 0x000fea0003800000 */
.L_x_2954:
[----:B------:R-:W-:Y:S01]  /*6a70*/  ISETP.GE.AND P4, PT, R11, R110, PT ;  /* 0x0000006e0b00720c */ /* 0x000fe20003f86270 */
[----:B0-----:R0:W-:-:S12]  /*6a80*/  ST.E.128 desc[UR42][R48.64], R12 ;  /* 0x0000000c30007985 */ /* 0x0011d8000c101d2a */
[----:B------:R-:W-:-:S05]  /*6a90*/  @!P4 IMAD.WIDE R50, R11, 0x2, R50 ;  /* 0x000000020b32c825 */ /* 0x000fca00078e0232 */
[----:B----4-:R0:W-:Y:S02]  /*6aa0*/  @!P4 ST.E.128 desc[UR42][R50.64], R44 ;  /* 0x0000002c3200c985 */ /* 0x0101e4000c101d2a */
.L_x_2953:
[----:B------:R-:W-:Y:S05]  /*6ab0*/  BSYNC B1 ;  /* 0x0000000000017941 */ /* 0x000fea0003800000 */
.L_x_2952:
[----:B------:R-:W-:-:S03]  /*6ac0*/  UMOV UR4, 0xffffffff ;  /* 0xffffffff00047882 */ /* 0x000fc60000000000 */
[----:B------:R-:W-:Y:S05]  /*6ad0*/  BRA.DIV UR4, `(.L_x_2956) ;  /* 0x0000017e04e47947 */ /* 0x000fea000b800000 */
[----:B0-----:R-:W0:Y:S04]  /*6ae0*/  SHFL.IDX PT, R103, R103, 0x3, 0x181f ;  /* 0x00781f0067677f89 */ /* 0x001e2800000e0000 */
[----:B------:R-:W0:Y:S02]  /*6af0*/  SHFL.IDX PT, R108, R108, 0x3, 0x181f ;  /* 0x00781f006c6c7f89 */ /* 0x000e2400000e0000 */
.L_x_3253:
        /* <DEDUP_REMOVED lines=8> */
[----:B----4-:R-:W-:-:S04]  /*6b80*/  LEA.HI.SX32 R12, R11, R80, 0x1c ;  /* 0x000000500b0c7211 */ /* 0x010fc800078fe2ff */
        /* <DEDUP_REMOVED lines=21> */
[--C-:B------:R-:W-:Y:S01]  /*6ce0*/  SHF.R.U64 R59, R74, 0x10, R75.reuse ;  /* 0x000000104a3b7819 */ /* 0x100fe2000000124b */
[----:B------:R-:W-:Y:S01]  /*6cf0*/  HADD2.F32 R45, -RZ, R45.H1_H1 ;  /* 0x3000002dff2d7230 */ /* 0x000fe20000004100 */
[----:B------:R-:W-:Y:S01]  /*6d00*/  SHF.R.U32.HI R74, RZ, 0x10, R75 ;  /* 0x00000010ff4a7819 */ /* 0x000fe2000001164b */
[--C-:B------:R-:W-:Y:S01]  /*6d10*/  HADD2.F32 R14, -RZ, R13.reuse.H0_H0 ;  /* 0x2000000dff0e7230 */ /* 0x100fe20000004100 */
[--C-:B------:R-:W-:Y:S01]  /*6d20*/  SHF.R.U64 R65, R70, 0x10, R71.reuse ;  /* 0x0000001046417819 */ /* 0x100fe20000001247 */
        /* <DEDUP_REMOVED lines=31> */
[----:B------:R-:W-:-:S02]  /*6f20*/  HADD2.F32 R114, -RZ, R114.H0_H0 ;  /* 0x20000072ff727230 */ /* 0x000fc40000004100 */
[-C--:B------:R-:W-:Y:S01]  /*6f30*/  FFMA.FTZ R63, R15, R46.reuse, -R52 ;  /* 0x0000002e0f3f7223 */ /* 0x080fe20000010834 */
[----:B------:R-:W-:Y:S02]  /*6f40*/  HADD2.F32 R45, -RZ, R64.H0_H0 ;  /* 0x20000040ff2d7230 */ /* 0x000fe40000004100 */
[----:B------:R-:W-:Y:S01]  /*6f50*/  FFMA.FTZ R62, R47, R46, R54 ;  /* 0x0000002e2f3e7223 */ /* 0x000fe20000010036 */
        /* <DEDUP_REMOVED lines=17> */
[----:B------:R-:W-:Y:S02]  /*7070*/  HADD2.F32 R15, -RZ, R59.H0_H0 ;  /* 0x2000003bff0f7230 */ /* 0x000fe40000004100 */
[-C--:B------:R-:W-:Y:S01]  /*7080*/  FMUL.FTZ R45, R13, R113.reuse ;  /* 0x000000710d2d7220 */ /* 0x080fe20000410000 */
[----:B------:R-:W-:Y:S02]  /*7090*/  HADD2.F32 R51, -RZ, R51.H1_H1 ;  /* 0x30000033ff337230 */ /* 0x000fe40000004100 */
[----:B------:R-:W-:Y:S01]  /*70a0*/  FMUL.FTZ R52, R12, R113 ;  /* 0x000000710c347220 */ /* 0x000fe20000410000 */
[----:B------:R-:W-:Y:S01]  /*70b0*/  HADD2.F32 R44, -RZ, R44.H1_H1 ;  /* 0x3000002cff2c7230 */ /* 0x000fe20000004100 */
[----:B------:R-:W-:Y:S01]  /*70c0*/  F2FP.F16.F32.PACK_AB R61, R62, R61 ;  /* 0x0000003d3e3d723e */ /* 0x000fe200000000ff */
        /* <DEDUP_REMOVED lines=17> */
.L_x_2958:
[----:B------:R-:W-:Y:S05]  /*71e0*/  BSYNC B1 ;  /* 0x0000000000017941 */ /* 0x000fea0003800000 */
.L_x_2957:
[----:B0-----:R0:W-:Y:S01]  /*71f0*/  ST.E.128 desc[UR42][R48.64], R12 ;  /* 0x0000000c30007985 */ /* 0x0011e2000c101d2a */
[----:B------:R-:W-:Y:S01]  /*7200*/  ISETP.GE.AND P3, PT, R11, R110, PT ;  /* 0x0000006e0b00720c */ /* 0x000fe20003f66270 */
[----:B------:R-:W-:-:S12]  /*7210*/  IMAD.MOV.U32 R109, RZ, RZ, R103 ;  /* 0x000000ffff6d7224 */ /* 0x000fd800078e0067 */
[----:B------:R-:W-:Y:S05]  /*7220*/  @P3 BRA `(.L_x_2929) ;  /* 0x0000000400b83947 */ /* 0x000fea0003800000 */
[----:B0-----:R-:W-:-:S05]  /*7230*/  IMAD.WIDE R12, R11, 0x2, R108 ;  /* 0x000000020b0c7825 */ /* 0x001fca00078e026c */
[----:B----4-:R0:W-:Y:S01]  /*7240*/  ST.E.128 desc[UR42][R12.64], R44 ;  /* 0x0000002c0c007985 */ /* 0x0101e2000c101d2a */
[----:B------:R-:W-:Y:S05]  /*7250*/  BRA `(.L_x_2929) ;  /* 0x0000000400ac7947 */ /* 0x000fea0003800000 */
.L_x_2888:
[----:B------:R-:W-:-:S06]  /*7260*/  UISETP.NE.AND UP0, UPT, UR39, 0x3, UPT ;  /* 0x000000032700788c */ /* 0x000fcc000bf05270 */
[----:B------:R-:W-:-:S13]  /*7270*/  PLOP3.LUT P5, PT, PT, PT, UP0, 0x80, 0x0 ;  /* 0x000000000000781c */ /* 0x000fda0003faf008 */
[----:B------:R-:W-:Y:S05]  /*7280*/  @!P5 BRA `(.L_x_2959) ;  /* 0x000000000004d947 */ /* 0x000fea0003800000 */
[----:B------:R-:W-:Y:S01]  /*7290*/  BPT.TRAP 0x1 ;  /* 0x000000040000795c */ /* 0x000fe20000300000 */
.L_x_2959:
[----:B------:R-:W-:Y:S01]  /*72a0*/  IMAD R91, R19, 0x8, R18 ;  /* 0x00000008135b7824 */ /* 0x000fe200078e0212 */
[----:B------:R-:W-:Y:S01]  /*72b0*/  SHF.L.U32 R102, R189, 0x1f, RZ ;  /* 0x0000001fbd667819 */ /* 0x000fe200000006ff */
[----:B------:R-:W-:Y:S01]  /*72c0*/  BSSY B1, `(.L_x_2960) ;  /* 0x0000004000017945 */ /* 0x000fe20003800000 */
[----:B------:R-:W-:Y:S02]  /*72d0*/  SHF.R.S32.HI R99, RZ, 0x1f, R100 ;  /* 0x0000001fff637819 */ /* 0x000fe40000011464 */
[----:B------:R-:W0:Y:S02]  /*72e0*/  SYNCS.PHASECHK.TRANS64.TRYWAIT P3, [R91+URZ+0x28890], R102 ;  /* 0x028890665b0075a7 */ /* 0x000e24000806017f */
[----:B0-----:R-:W-:Y:S05]  /*72f0*/  @!P3 BRA `(.L_x_2961) ;  /* 0x000001780028b947 */ /* 0x001fea0003800000 */
.L_x_3254:
[----:B------:R-:W-:Y:S05]  /*7300*/  BSYNC B1 ;  /* 0x0000000000017941 */ /* 0x000fea0003800000 */
.L_x_2960:
        /* <DEDUP_REMOVED lines=27> */
.L_x_3258:
        /* <DEDUP_REMOVED lines=13> */
.L_x_2964:
[----:B------:R-:W-:Y:S05]  /*7590*/  BSYNC B1 ;  /* 0x0000000000017941 */ /* 0x000fea0003800000 */
.L_x_2963:
[----:B------:R-:W-:-:S03]  /*75a0*/  UMOV UR4, 0xffffffff ;  /* 0xffffffff00047882 */ /* 0x000fc60000000000 */
[----:B------:R-:W-:Y:S05]  /*75b0*/  BRA.DIV UR4, `(.L_x_2965) ;  /* 0x0000017604d47947 */ /* 0x000fea000b800000 */
[----:B--2---:R2:W0:Y:S04]  /*75c0*/  SHFL.IDX PT, R45, R46, 0x1, 0x181f ;  /* 0x00381f002e2d7f89 */ /* 0x00442800000e0000 */
[----:B---34-:R2:W3:Y:S02]  /*75d0*/  SHFL.IDX PT, R14, R44, 0x1, 0x181f ;  /* 0x00381f002c0e7f89 */ /* 0x0184e400000e0000 */
.L_x_3262:
        /* <DEDUP_REMOVED lines=14> */
.L_x_2967:
[----:B------:R-:W-:Y:S05]  /*76c0*/  BSYNC B1 ;  /* 0x0000000000017941 */ /* 0x000fea0003800000 */
.L_x_2966:
[----:B------:R-:W-:-:S03]  /*76d0*/  UMOV UR4, 0xffffffff ;  /* 0xffffffff00047882 */ /* 0x000fc60000000000 */
[----:B------:R-:W-:Y:S05]  /*76e0*/  BRA.DIV UR4, `(.L_x_2968) ;  /* 0x0000017604d07947 */ /* 0x000fea000b800000 */
[----:B0-----:R0:W0:Y:S04]  /*76f0*/  SHFL.IDX PT, R45, R46, 0x2, 0x181f ;  /* 0x00581f002e2d7f89 */ /* 0x00102800000e0000 */
[----:B---34-:R3:W4:Y:S02]  /*7700*/  SHFL.IDX PT, R14, R44, 0x2, 0x181f ;  /* 0x00581f002c0e7f89 */ /* 0x01872400000e0000 */
.L_x_3266:
        /* <DEDUP_REMOVED lines=14> */
.L_x_2970:
[----:B------:R-:W-:Y:S05]  /*77f0*/  BSYNC B1 ;  /* 0x0000000000017941 */ /* 0x000fea0003800000 */
.L_x_2969:
[----:B------:R-:W-:-:S03]  /*7800*/  UMOV UR4, 0xffffffff ;  /* 0xffffffff00047882 */ /* 0x000fc60000000000 */
[----:B------:R-:W-:Y:S05]  /*7810*/  BRA.DIV UR4, `(.L_x_2971) ;  /* 0x0000017604cc7947 */ /* 0x000fea000b800000 */
[----:B0-----:R0:W0:Y:S04]  /*7820*/  SHFL.IDX PT, R45, R46, 0x3, 0x181f ;  /* 0x00781f002e2d7f89 */ /* 0x00102800000e0000 */
[----:B----4-:R4:W0:Y:S02]  /*7830*/  SHFL.IDX PT, R14, R44, 0x3, 0x181f ;  /* 0x00781f002c0e7f89 */ /* 0x01082400000e0000 */
.L_x_3270:
        /* <DEDUP_REMOVED lines=13> */
.L_x_2929:
[----:B------:R-:W-:Y:S05]  /*7910*/  BSYNC B0 ;  /* 0x0000000000007941 */ /* 0x000fea0003800000 */
.L_x_2887:
        /* <DEDUP_REMOVED lines=17> */
.L_x_2973:
[----:B------:R-:W-:Y:S05]  /*7a30*/  BSYNC B0 ;  /* 0x0000000000007941 */ /* 0x000fea0003800000 */
.L_x_2972:
[----:B------:R-:W5:Y:S01]  /*7a40*/  SYNCS.PHASECHK.TRANS64.TRYWAIT P4, [R91+URZ+0x288b0], R102 ;  /* 0x0288b0665b0075a7 */ /* 0x000f62000808017f */
[----:B------:R-:W-:Y:S01]  /*7a50*/  ULDC UR41, c[0x0][0x2f4] ;  /* 0x0000bd0000297ab9 */ /* 0x000fe20000000800 */
[----:B------:R-:W-:Y:S04]  /*7a60*/  BSSY B0, `(.L_x_2974) ;  /* 0x0000002000007945 */ /* 0x000fe80003800000 */
[----:B-----5:R-:W-:Y:S05]  /*7a70*/  @!P4 BRA `(.L_x_2975) ;  /* 0x00000174007cc947 */ /* 0x020fea0003800000 */
.L_x_3271:
[----:B------:R-:W-:Y:S05]  /*7a80*/  BSYNC B0 ;  /* 0x0000000000007941 */ /* 0x000fea0003800000 */
.L_x_2974:
        /* <DEDUP_REMOVED lines=8> */
[----:B------:R-:W-:Y:S02]  /*7b10*/  IADD3 R13, R13, R99, RZ ;  /* 0x000000630d0d7210 */ /* 0x000fe40007ffe0ff */
        /* <DEDUP_REMOVED lines=11> */
[----:B------:R0:W2:Y:S01]  /*7bd0*/  SHFL.IDX PT, R47, R48, RZ, 0x181f ;  /* 0x00181fff302f7589 */ /* 0x0000a200000e0000 */
[----:B------:R-:W-:-:S03]  /*7be0*/  ISETP.GE.AND P4, PT, R97, 0x1, PT ;  /* 0x000000016100780c */ /* 0x000fc60003f86270 */
[----:B------:R0:W4:Y:S10]  /*7bf0*/  SHFL.IDX PT, R13, R11, RZ, 0x181f ;  /* 0x00181fff0b0d7589 */ /* 0x00013400000e0000 */
[----:B0-----:R-:W-:Y:S05]  /*7c00*/  @!P4 BRA `(.L_x_2977) ;  /* 0x000000000028c947 */ /* 0x001fea0003800000 */
[----:B------:R-:W-:-:S13]  /*7c10*/  ISETP.GE.AND P4, PT, R16, UR41, PT ;  /* 0x0000002910007c0c */ /* 0x000fda000bf86270 */
[----:B-123--:R-:W-:-:S04]  /*7c20*/  @!P4 LEA R44, P5, R16, R47, 0x1 ;  /* 0x0000002f102cc211 */ /* 0x00efc800078a08ff */
[----:B----4-:R-:W-:Y:S02]  /*7c30*/  @!P4 LEA.HI.X R45, R16, R13, R17, 0x1, P5 ;  /* 0x0000000d102dc211 */ /* 0x010fe400028f0c11 */
[----:B------:R-:W-:-:S13]  /*7c40*/  ISETP.GE.AND P5, PT, R2, UR41, PT ;  /* 0x0000002902007c0c */ /* 0x000fda000bfa6270 */
[----:B------:R-:W-:-:S04]  /*7c50*/  @!P5 LEA R46, P6, R2, R47, 0x1 ;  /* 0x0000002f022ed211 */ /* 0x000fc800078c08ff */
[----:B------:R-:W-:Y:S02]  /*7c60*/  @!P5 LEA.HI.X R47, R2, R13, R184, 0x1, P6 ;  /* 0x0000000d022fd211 */ /* 0x000fe400030f0cb8 */
[----:B------:R-:W0:Y:S04]  /*7c70*/  @!P4 LDS.128 R12, [R93+0x400] ;  /* 0x000400005d0cc984 */ /* 0x000e280000000c00 */
[----:B0-----:R-:W-:Y:S04]  /*7c80*/  @!P4 ST.E.128 desc[UR42][R44.64], R12 ;  /* 0x0000000c2c00c985 */ /* 0x001fe8000c101d2a */
[----:B------:R-:W0:Y:S04]  /*7c90*/  @!P5 LDS.128 R12, [R93+0x4400] ;  /* 0x004400005d0cd984 */ /* 0x000e280000000c00 */
[----:B0-----:R0:W-:Y:S02]  /*7ca0*/  @!P5 ST.E.128 desc[UR42][R46.64], R12 ;  /* 0x0000000c2e00d985 */ /* 0x0011e4000c101d2a */
.L_x_2977:
[----:B------:R-:W-:Y:S05]  /*7cb0*/  BSYNC B0 ;  /* 0x0000000000007941 */ /* 0x000fea0003800000 */
.L_x_2976:
[----:B------:R-:W-:Y:S01]  /*7cc0*/  ISETP.GE.AND P4, PT, R97, 0x21, PT ;  /* 0x000000216100780c */ /* 0x000fe20003f86270 */
[----:B0---4-:R0:W4:Y:S01]  /*7cd0*/  SHFL.IDX PT, R13, R11, 0x1, 0x181f ;  /* 0x00381f000b0d7f89 */ /* 0x01112200000e0000 */
[----:B------:R-:W-:Y:S03]  /*7ce0*/  BSSY B0, `(.L_x_2978) ;  /* 0x000000d000007945 */ /* 0x000fe60003800000 */
[----:B--2---:R0:W2:Y:S08]  /*7cf0*/  SHFL.IDX PT, R47, R48, 0x1, 0x181f ;  /* 0x00381f00302f7f89 */ /* 0x0040b000000e0000 */
        /* <DEDUP_REMOVED lines=11> */
.L_x_2979:
[----:B------:R-:W-:Y:S05]  /*7db0*/  BSYNC B0 ;  /* 0x0000000000007941 */ /* 0x000fea0003800000 */
.L_x_2978:
        /* <DEDUP_REMOVED lines=15> */
.L_x_2981:
[----:B------:R-:W-:Y:S05]  /*7eb0*/  BSYNC B0 ;  /* 0x0000000000007941 */ /* 0x000fea0003800000 */
.L_x_2980:
[----:B------:R-:W-:Y:S01]  /*7ec0*/  ISETP.GE.AND P4, PT, R97, 0x61, PT ;  /* 0x000000616100780c */ /* 0x000fe20003f86270 */
[----:B------:R-:W1:Y:S01]  /*7ed0*/  SHFL.IDX PT, R11, R11, 0x3, 0x181f ;  /* 0x00781f000b0b7f89 */ /* 0x000e6200000e0000 */
[----:B------:R-:W-:Y:S03]  /*7ee0*/  BSSY B0, `(.L_x_2982) ;  /* 0x000000d000007945 */ /* 0x000fe60003800000 */
[----:B0-2---:R0:W2:Y:S08]  /*7ef0*/  SHFL.IDX PT, R47, R48, 0x3, 0x181f ;  /* 0x00781f00302f7f89 */ /* 0x0050b000000e0000 */
[----:B0-----:R-:W-:Y:S05]  /*7f00*/  @!P4 BRA `(.L_x_2983) ;  /* 0x000000000028c947 */ /* 0x001fea0003800000 */
[----:B------:R-:W-:-:S13]  /*7f10*/  ISETP.GE.AND P4, PT, R16, UR41, PT ;  /* 0x0000002910007c0c */ /* 0x000fda000bf86270 */
[----:B----4-:R-:W0:Y:S01]  /*7f20*/  @!P4 LDS.128 R12, [R93+0x3400] ;  /* 0x003400005d0cc984 */ /* 0x010e220000000c00 */
[----:B-123--:R-:W-:-:S04]  /*7f30*/  @!P4 LEA R44, P5, R16, R47, 0x1 ;  /* 0x0000002f102cc211 */ /* 0x00efc800078a08ff */
[----:B------:R-:W-:Y:S02]  /*7f40*/  @!P4 LEA.HI.X R45, R16, R11, R17, 0x1, P5 ;  /* 0x0000000b102dc211 */ /* 0x000fe400028f0c11 */
[----:B------:R-:W-:-:S13]  /*7f50*/  ISETP.GE.AND P5, PT, R2, UR41, PT ;  /* 0x0000002902007c0c */ /* 0x000fda000bfa6270 */
[----:B------:R-:W-:-:S04]  /*7f60*/  @!P5 LEA R46, P6, R2, R47, 0x1 ;  /* 0x0000002f022ed211 */ /* 0x000fc800078c08ff */
[----:B------:R-:W-:Y:S01]  /*7f70*/  @!P5 LEA.HI.X R47, R2, R11, R184, 0x1, P6 ;  /* 0x0000000b022fd211 */ /* 0x000fe200030f0cb8 */
[----:B0-----:R-:W-:Y:S04]  /*7f80*/  @!P4 ST.E.128 desc[UR42][R44.64], R12 ;  /* 0x0000000c2c00c985 */ /* 0x001fe8000c101d2a */
[----:B------:R-:W0:Y:S04]  /*7f90*/  @!P5 LDS.128 R12, [R93+0x7400] ;  /* 0x007400005d0cd984 */ /* 0x000e280000000c00 */
[----:B0-----:R0:W-:Y:S02]  /*7fa0*/  @!P5 ST.E.128 desc[UR42][R46.64], R12 ;  /* 0x0000000c2e00d985 */ /* 0x0011e4000c101d2a */
.L_x_2983:
[----:B------:R-:W-:Y:S05]  /*7fb0*/  BSYNC B0 ;  /* 0x0000000000007941 */ /* 0x000fea0003800000 */
.L_x_2982:
[----:B------:R-:W-:Y:S01]  /*7fc0*/  @!PT LDS RZ, [RZ] ;  /* 0x00000000fffff984 */ /* 0x000fe20000000800 */
[----:B------:R-:W-:Y:S01]  /*7fd0*/  @!PT LDS RZ, [RZ] ;  /* 0x00000000fffff984 */ /* 0x000fe20000000800 */
[----:B------:R-:W-:Y:S01]  /*7fe0*/  @!PT LDS RZ, [RZ] ;  /* 0x00000000fffff984 */ /* 0x000fe20000000800 */
[----:B------:R-:W-:Y:S01]  /*7ff0*/  @!PT LDS RZ, [RZ] ;  /* 0x00000000fffff984 */ /* 0x000fe20000000800 */
[----:B------:R5:W-:Y:S06]  /*8000*/  MEMBAR.ALL.CTA ;  /* 0x0000000000007992 */ /* 0x000bec0000008000 */
[----:B-----5:R-:W5:Y:S01]  /*8010*/  FENCE.VIEW.ASYNC.S ;  /* 0x00000000000073c6 */ /* 0x020f620000000000 */
[----:B-1----:R-:W-:Y:S01]  /*8020*/  @!P3 IADD3 R91, R91, 0x288c0, RZ ;  /* 0x000288c05b5bb810 */ /* 0x002fe20007ffe0ff */
[----:B------:R-:W-:Y:S01]  /*8030*/  VIADD R19, R19, 0x1 ;  /* 0x0000000113137836 */ /* 0x000fe20000000000 */
[----:B-----5:R1:W-:Y:S01]  /*8040*/  BAR.SYNC.DEFER_BLOCKING R94, 0x80 ;  /* 0x0002005e0000751d */ /* 0x0203e20000010000 */
[----:B------:R-:W-:-:S02]  /*8050*/  ISETP.NE.AND P4, PT, R92, RZ, PT ;  /* 0x000000ff5c00720c */ /* 0x000fc40003f85270 */
[----:B------:R-:W-:-:S04]  /*8060*/  @!P3 PRMT R91, RZ, 0x654, R91 ;  /* 0x00000654ff5bb816 */ /* 0x000fc8000000005b */
[----:B------:R1:W-:Y:S01]  /*8070*/  @!P3 SYNCS.ARRIVE.TRANS64.RED.A1T0 RZ, [R91+URZ], RZ ;  /* 0x000000ff5bffb9a7 */ /* 0x0003e2000810043f */
[----:B------:R-:W-:-:S04]  /*8080*/  ISETP.NE.AND P3, PT, R19, 0x2, PT ;  /* 0x000000021300780c */ /* 0x000fc80003f65270 */
[----:B0-----:R-:W-:Y:S02]  /*8090*/  SEL R12, RZ, 0x1, P3 ;  /* 0x00000001ff0c7807 */ /* 0x001fe40001800000 */
[----:B------:R-:W-:Y:S02]  /*80a0*/  SEL R19, R19, RZ, P3 ;  /* 0x000000ff13137207 */ /* 0x000fe40001800000 */
[----:B------:R-:W-:Y:S01]  /*80b0*/  LOP3.LUT R189, R189, R12, RZ, 0x3c, !PT ;  /* 0x0000000cbdbd7212 */ /* 0x000fe200078e3cff */
[----:B-1----:R-:W-:Y:S06]  /*80c0*/  @P4 BRA `(.L_x_2984) ;  /* 0xffffff9c00d84947 */ /* 0x002fec000383ffff */
[----:B------:R-:W0:Y:S01]  /*80d0*/  S2R R11, SR_TID.X ;  /* 0x00000000000b7919 */ /* 0x000e220000002100 */
[----:B------:R-:W-:Y:S02]  /*80e0*/  PLOP3.LUT P0, PT, PT, PT, PT, 0x8, 0x0 ;  /* 0x000000000000781c */ /* 0x000fe40003f0e170 */
[----:B0-----:R-:W-:-:S04]  /*80f0*/  SHF.R.U32.HI R11, RZ, 0x7, R11 ;  /* 0x00000007ff0b7819 */ /* 0x001fc8000001160b */
[----:B------:R-:W-:-:S13]  /*8100*/  ISETP.NE.AND P4, PT, R11, 0x1, PT ;  /* 0x000000010b00780c */ /* 0x000fda0003f85270 */
[----:B------:R-:W-:Y:S06]  /*8110*/  @!P4 BAR.ARV 0x9, 0x100 ;  /* 0x024400000000cb1d */ /* 0x000fec0000002000 */
.L_x_2882:
[----:B------:R-:W0:Y:S01]  /*8120*/  LDC R0, c[0x0][0x448] ;  /* 0x00011200ff007b82 */ /* 0x000e220000000800 */
[----:B------:R-:W-:Y:S02]  /*8130*/  CS2R R150, SRZ ;  /* 0x0000000000967805 */ /* 0x000fe4000001ff00 */
[----:B------:R-:W-:Y:S02]  /*8140*/  CS2R R148, SRZ ;  /* 0x0000000000947805 */ /* 0x000fe4000001ff00 */
[----:B------:R-:W-:Y:S02]  /*8150*/  CS2R R146, SRZ ;  /* 0x0000000000927805 */ /* 0x000fe4000001ff00 */
[----:B------:R-:W-:Y:S02]  /*8160*/  CS2R R144, SRZ ;  /* 0x0000000000907805 */ /* 0x000fe4000001ff00 */
[----:B------:R-:W-:Y:S01]  /*8170*/  CS2R R34, SRZ ;  /* 0x0000000000227805 */ /* 0x000fe2000001ff00 */
[----:B------:R-:W-:Y:S01]  /*8180*/  IMAD.MOV.U32 R142, RZ, RZ, RZ ;  /* 0x000000ffff8e7224 */ /* 0x000fe200078e00ff */
[----:B------:R-:W-:Y:S01]  /*8190*/  CS2R R32, SRZ ;  /* 0x0000000000207805 */ /* 0x000fe2000001ff00 */
[----:B------:R-:W-:Y:S01]  /*81a0*/  IMAD.MOV.U32 R141, RZ, RZ, RZ ;  /* 0x000000ffff8d7224 */ /* 0x000fe200078e00ff */
[----:B------:R-:W-:Y:S01]  /*81b0*/  MOV R138, RZ ;  /* 0x000000ff008a7202 */ /* 0x000fe20000000f00 */
[----:B------:R-:W-:Y:S01]  /*81c0*/  IMAD.MOV.U32 R137, RZ, RZ, RZ ;  /* 0x000000ffff897224 */ /* 0x000fe200078e00ff */
[----:B------:R-:W-:Y:S01]  /*81d0*/  CS2R R134, SRZ ;  /* 0x0000000000867805 */ /* 0x000fe2000001ff00 */
[----:B------:R-:W-:Y:S01]  /*81e0*/  IMAD.MOV.U32 R133, RZ, RZ, RZ ;  /* 0x000000ffff857224 */ /* 0x000fe200078e00ff */
        /* <DEDUP_REMOVED lines=11> */
[----:B0-----:R-:W-:Y:S01]  /*82a0*/  ISETP.NE.AND P1, PT, R0, 0x1, PT ;  /* 0x000000010000780c */ /* 0x001fe20003f25270 */
[----:B------:R-:W-:Y:S01]  /*82b0*/  VIADD R0, R191, 0x7f ;  /* 0x0000007fbf007836 */ /* 0x000fe20000000000 */
[----:B------:R-:W-:-:S02]  /*82c0*/  CS2R R110, SRZ ;  /* 0x00000000006e7805 */ /* 0x000fc4000001ff00 */
[----:B------:R-:W-:Y:S02]  /*82d0*/  CS2R R108, SRZ ;  /* 0x00000000006c7805 */ /* 0x000fe4000001ff00 */
[----:B---3--:R-:W-:Y:S02]  /*82e0*/  CS2R R106, SRZ ;  /* 0x00000000006a7805 */ /* 0x008fe4000001ff00 */
[----:B------:R-:W-:Y:S02]  /*82f0*/  CS2R R104, SRZ ;  /* 0x0000000000687805 */ /* 0x000fe4000001ff00 */
[----:B------:R-:W-:Y:S02]  /*8300*/  CS2R R102, SRZ ;  /* 0x0000000000667805 */ /* 0x000fe4000001ff00 */
[----:B------:R-:W-:Y:S02]  /*8310*/  CS2R R100, SRZ ;  /* 0x0000000000647805 */ /* 0x000fe4000001ff00 */
[----:B------:R-:W-:Y:S01]  /*8320*/  CS2R R98, SRZ ;  /* 0x0000000000627805 */ /* 0x000fe2000001ff00 */
[----:B------:R-:W-:Y:S01]  /*8330*/  IMAD.MOV.U32 R36, RZ, RZ, RZ ;  /* 0x000000ffff247224 */ /* 0x000fe200078e00ff */
[----:B------:R-:W-:-:S02]  /*8340*/  CS2R R10, SRZ ;  /* 0x00000000000a7805 */ /* 0x000fc4000001ff00 */
[----:B------:R-:W-:Y:S01]  /*8350*/  MOV R94, RZ ;  /* 0x000000ff005e7202 */ /* 0x000fe20000000f00 */
[----:B------:R-:W-:Y:S01]  /*8360*/  IMAD.MOV.U32 R93, RZ, RZ, RZ ;  /* 0x000000ffff5d7224 */ /* 0x000fe200078e00ff */
[----:B------:R-:W0:Y:S01]  /*8370*/  @P1 LDC R3, c[0x0][0x44c] ;  /* 0x00011300ff031b82 */ /* 0x000e220000000800 */
[----:B------:R-:W-:-:S07]  /*8380*/  CS2R R90, SRZ ;  /* 0x00000000005a7805 */ /* 0x000fce000001ff00 */
[----:B------:R-:W1:Y:S01]  /*8390*/  @P1 LDC R4, c[0x0][0x450] ;  /* 0x00011400ff041b82 */ /* 0x000e620000000800 */
[----:B0-----:R-:W-:-:S05]  /*83a0*/  @P1 IMAD.HI.U32 R3, R0, R3, RZ ;  /* 0x0000000300031227 */ /* 0x001fca00078e00ff */
[----:B-1----:R-:W-:Y:S02]  /*83b0*/  @P1 SHF.R.U32.HI R0, RZ, R4, R3 ;  /* 0x00000004ff001219 */ /* 0x002fe40000011603 */
[----:B------:R-:W-:-:S03]  /*83c0*/  PLOP3.LUT P1, PT, PT, PT, PT, 0x80, 0x0 ;  /* 0x000000000000781c */ /* 0x000fc60003f2f070 */
[----:B------:R-:W-:-:S05]  /*83d0*/  IMAD.IADD R0, R95, 0x1, R0 ;  /* 0x000000015f007824 */ /* 0x000fca00078e0200 */
[----:B------:R-:W-:-:S04]  /*83e0*/  SHF.R.S32.HI R3, RZ, 0x1f, R0 ;  /* 0x0000001fff037819 */ /* 0x000fc80000011400 */
[----:B------:R-:W-:Y:S02]  /*83f0*/  LEA.HI R3, R3, R0, RZ, 0x7 ;  /* 0x0000000003037211 */ /* 0x000fe400078f38ff */
[----:B------:R-:W-:Y:S02]  /*8400*/  MOV R0, RZ ;  /* 0x000000ff00007202 */ /* 0x000fe40000000f00 */
[----:B------:R-:W-:-:S04]  /*8410*/  SHF.R.S32.HI R3, RZ, 0x7, R3 ;  /* 0x00000007ff037819 */ /* 0x000fc80000011403 */
[----:B------:R-:W-:Y:S01]  /*8420*/  VIMNMX R96, R96, R3, PT ;  /* 0x0000000360607248 */ /* 0x000fe20003fe0100 */
[----:B------:R-:W-:-:S03]  /*8430*/  IMAD.MOV.U32 R3, RZ, RZ, RZ ;  /* 0x000000ffff037224 */ /* 0x000fc600078e00ff */
[----:B------:R-:W-:Y:S01]  /*8440*/  ISETP.GE.AND P2, PT, R96, 0x1, PT ;  /* 0x000000016000780c */ /* 0x000fe20003f46270 */
[----:B------:R-:W-:-:S12]  /*8450*/  @P0 BRA `(.L_x_2985) ;  /* 0x00000000000c0947 */ /* 0x000fd80003800000 */
[----:B------:R-:W0:Y:S01]  /*8460*/  FENCE.VIEW.ASYNC.G ;  /* 0x00000000000073c6 */ /* 0x000e220000000100 */
[----:B------:R-:W-:Y:S05]  /*8470*/  WARPSYNC.ALL ;  /* 0x0000000000007948 */ /* 0x000fea0003800000 */
[----:B0-----:R-:W-:Y:S06]  /*8480*/  BAR.ARV 0xc, 0x180 ;  /* 0x0306000000007b1d */ /* 0x001fec0000002000 */
.L_x_2985:
[----:B------:R-:W-:Y:S01]  /*8490*/  CS2R R88, SRZ ;  /* 0x0000000000587805 */ /* 0x000fe2000001ff00 */
[----:B------:R-:W-:Y:S06]  /*84a0*/  @!P2 BRA `(.L_x_2986) ;  /* 0x000000cc00eca947 */ /* 0x000fec0003800000 */
[----:B------:R-:W-:-:S03]  /*84b0*/  UMOV UR4, 0xffffffff ;  /* 0xffffffff00047882 */ /* 0x000fc60000000000 */
[----:B------:R-:W-:Y:S05]  /*84c0*/  BRA.DIV UR4, `(.L_x_2987) ;  /* 0x0000016a04fc7947 */ /* 0x000fea000b800000 */
[----:B------:R0:W1:Y:S02]  /*84d0*/  SHFL.IDX PT, R190, R220, RZ, 0x1f ;  /* 0x00001fffdcbe7589 */ /* 0x00006400000e0000 */
.L_x_3274:
[----:B-1----:R-:W-:-:S04]  /*84e0*/  LEA.HI R0, R190, R190, RZ, 0x1 ;  /* 0x000000bebe007211 */ /* 0x002fc800078f08ff */
[----:B------:R-:W-:Y:S01]  /*84f0*/  LOP3.LUT R3, R0, 0x1e, RZ, 0xc0, !PT ;  /* 0x0000001e00037812 */ /* 0x000fe200078ec0ff */
[----:B------:R-:W-:-:S04]  /*8500*/  IMAD.U32 R0, RZ, RZ, UR40 ;  /* 0x00000028ff007e24 */ /* 0x000fc8000f8e00ff */
[----:B------:R-:W-:Y:S01]  /*8510*/  IMAD.IADD R3, R190, 0x1, -R3 ;  /* 0x00000001be037824 */ /* 0x000fe200078e0a03 */
[----:B------:R-:W-:-:S04]  /*8520*/  LOP3.LUT P0, RZ, R0, 0x3ff, RZ, 0xc0, !PT ;  /* 0x000003ff00ff7812 */ /* 0x000fc8000780c0ff */
[----:B------:R-:W-:Y:S02]  /*8530*/  LEA R3, R3, UR40, 0xd ;  /* 0x0000002803037c11 */ /* 0x000fe4000f8e68ff */
[----:B------:R-:W-:Y:S02]  /*8540*/  P2R R25, PR, RZ, 0x1 ;  /* 0x00000001ff197803 */ /* 0x000fe40000000000 */
[----:B------:R-:W-:-:S04]  /*8550*/  SHF.R.U32.HI R3, RZ, 0x4, R3 ;  /* 0x00000004ff037819 */ /* 0x000fc80000011603 */
[----:B------:R-:W-:Y:S01]  /*8560*/  LOP3.LUT R42, R3, 0x3fff, RZ, 0xc0, !PT ;  /* 0x00003fff032a7812 */ /* 0x000fe200078ec0ff */
[----:B------:R-:W-:Y:S06]  /*8570*/  @!P0 BRA `(.L_x_2988) ;  /* 0x0000000000408947 */ /* 0x000fec0003800000 */
[----:B------:R-:W-:Y:S01]  /*8580*/  MOV R0, 0x0 ;  /* 0x0000000000007802 */ /* 0x000fe20000000f00 */
[----:B------:R-:W-:Y:S01]  /*8590*/  ULDC.64 UR4, c[0x4][0x80] ;  /* 0x0100200000047ab9 */ /* 0x000fe20000000a00 */
[----:B------:R-:W-:Y:S01]  /*85a0*/  ULDC.64 UR6, c[0x4][0x88] ;  /* 0x0100220000067ab9 */ /* 0x000fe20000000a00 */
[----:B------:R-:W-:Y:S01]  /*85b0*/  MOV R4, UR4 ;  /* 0x0000000400047c02 */ /* 0x000fe20008000f00 */
[----:B------:R1:W3:Y:S01]  /*85c0*/  LDC.64 R14, c[0x4][R0] ;  /* 0x01000000000e7b82 */ /* 0x0002e20000000a00 */
[----:B------:R-:W-:Y:S01]  /*85d0*/  IMAD.U32 R5, RZ, RZ, UR5 ;  /* 0x00000005ff057e24 */ /* 0x000fe2000f8e00ff */
[----:B------:R-:W-:Y:S01]  /*85e0*/  ULDC.64 UR4, c[0x4][0x20] ;  /* 0x0100080000047ab9 */ /* 0x000fe20000000a00 */
[----:B------:R-:W-:Y:S01]  /*85f0*/  IMAD.U32 R6, RZ, RZ, UR6 ;  /* 0x00000006ff067e24 */ /* 0x000fe2000f8e00ff */
[----:B------:R-:W-:Y:S01]  /*8600*/  MOV R10, UR4 ;  /* 0x00000004000a7c02 */ /* 0x000fe20008000f00 */
[----:B------:R-:W-:Y:S01]  /*8610*/  IMAD.U32 R7, RZ, RZ, UR7 ;  /* 0x00000007ff077e24 */ /* 0x000fe2000f8e00ff */
[----:B----4-:R-:W-:Y:S01]  /*8620*/  MOV R13, RZ ;  /* 0x000000ff000d7202 */ /* 0x010fe20000000f00 */
[----:B------:R-:W-:-:S02]  /*8630*/  IMAD.U32 R11, RZ, RZ, UR5 ;  /* 0x00000005ff0b7e24 */ /* 0x000fc4000f8e00ff */
[----:B------:R-:W-:Y:S02]  /*8640*/  IMAD.MOV.U32 R8, RZ, RZ, 0x70 ;  /* 0x00000070ff087424 */ /* 0x000fe400078e00ff */
[----:B-1----:R-:W-:-:S07]  /*8650*/  IMAD.MOV.U32 R12, RZ, RZ, 0x1 ;  /* 0x00000001ff0c7424 */ /* 0x002fce00078e00ff */
[----:B------:R-:W-:-:S07]  /*8660*/  LEPC R20, `(.L_x_2988) ;  /* 0x000000001014794e */ /* 0x000fce0000000000 */
[----:B0-23-5:R-:W-:Y:S05]  /*8670*/  CALL.ABS.NOINC R14 ;  /* 0x000000000e007343 */ /* 0x02dfea0003c00000 */
.L_x_2988:
        /* <DEDUP_REMOVED lines=8> */
[----:B------:R1:W3:Y:S03]  /*8700*/  SYNCS.PHASECHK.TRANS64.TRYWAIT P0, [R18+URZ+0x28800], R3 ;  /* 0x02880003120075a7 */ /* 0x0002e6000800017f */
[----:B---3--:R-:W-:Y:S05]  /*8710*/  @!P0 NANOSLEEP.SYNCS 0x989680 ;  /* 0x009896800000895d */ /* 0x008fea0003900000 */
[----:B------:R-:W3:Y:S01]  /*8720*/  @!P0 SYNCS.PHASECHK.TRANS64 P0, [R18+URZ+0x28800], R3 ;  /* 0x02880003120085a7 */ /* 0x000ee2000800007f */
[----:B------:R-:W-:Y:S04]  /*8730*/  BSSY B0, `(.L_x_2990) ;  /* 0x0000006000007945 */ /* 0x000fe80003800000 */
[----:B---3--:R-:W-:Y:S05]  /*8740*/  @P0 BRA `(.L_x_2991) ;  /* 0x0000000000100947 */ /* 0x008fea0003800000 */
.L_x_2992:
[----:B---3--:R3:W0:Y:S02]  /*8750*/  SYNCS.PHASECHK.TRANS64.TRYWAIT P0, [R18+URZ+0x28800], R3 ;  /* 0x02880003120075a7 */ /* 0x008624000800017f */
[----:B0-----:R-:W-:Y:S05]  /*8760*/  @!P0 NANOSLEEP.SYNCS 0x989680 ;  /* 0x009896800000895d */ /* 0x001fea0003900000 */
[----:B------:R-:W0:Y:S02]  /*8770*/  @!P0 SYNCS.PHASECHK.TRANS64 P0, [R18+URZ+0x28800], R3 ;  /* 0x02880003120085a7 */ /* 0x000e24000800007f */
[----:B0-----:R-:W-:Y:S05]  /*8780*/  @!P0 BRA `(.L_x_2992) ;  /* 0xfffffffc00f08947 */ /* 0x001fea000383ffff */
.L_x_2991:
[----:B------:R-:W-:Y:S05]  /*8790*/  BSYNC B0 ;  /* 0x0000000000007941 */ /* 0x000fea0003800000 */
.L_x_2990:
[----:B------:R-:W-:Y:S05]  /*87a0*/  BRA `(.L_x_2993) ;  /* 0x0000004c00987947 */ /* 0x000fea0003800000 */
.L_x_2989:
        /* <DEDUP_REMOVED lines=20> */
[----:B------:R-:W-:Y:S01]  /*88f0*/  MOV R10, UR6 ;  /* 0x00000006000a7c02 */ /* 0x000fe20008000f00 */
[----:B------:R-:W-:Y:S01]  /*8900*/  IMAD.U32 R6, RZ, RZ, UR4 ;  /* 0x00000004ff067e24 */ /* 0x000fe2000f8e00ff */
[----:B----4-:R-:W-:Y:S01]  /*8910*/  MOV R13, RZ ;  /* 0x000000ff000d7202 */ /* 0x010fe20000000f00 */
[----:B------:R-:W-:-:S02]  /*8920*/  IMAD.U32 R7, RZ, RZ, UR5 ;  /* 0x00000005ff077e24 */ /* 0x000fc4000f8e00ff */
[----:B------:R-:W-:Y:S02]  /*8930*/  IMAD.U32 R11, RZ, RZ, UR7 ;  /* 0x00000007ff0b7e24 */ /* 0x000fe4000f8e00ff */
[----:B------:R-:W-:Y:S02]  /*8940*/  IMAD.MOV.U32 R8, RZ, RZ, 0x70 ;  /* 0x00000070ff087424 */ /* 0x000fe400078e00ff */
[----:B-1----:R-:W-:-:S07]  /*8950*/  IMAD.MOV.U32 R12, RZ, RZ, 0x1 ;  /* 0x00000001ff0c7424 */ /* 0x002fce00078e00ff */
[----:B------:R-:W-:-:S07]  /*8960*/  LEPC R20, `(.L_x_2994) ;  /* 0x000000001014794e */ /* 0x000fce0000000000 */
[----:B0-23--:R-:W-:Y:S05]  /*8970*/  CALL.ABS.NOINC R14 ;  /* 0x000000000e007343 */ /* 0x00dfea0003c00000 */
.L_x_2994:
[----:B------:R-:W-:Y:S01]  /*8980*/  ULDC.U8 UR4, c[0x0][0x410] ;  /* 0x0001040000047ab9 */ /* 0x000fe20000000000 */
[----:B------:R-:W-:Y:S01]  /*8990*/  IMAD.IADD R55, R187, 0x1, R191 ;  /* 0x00000001bb377824 */ /* 0x000fe200078e02bf */
[----:B------:R-:W-:Y:S01]  /*89a0*/  ISETP.NE.AND P0, PT, RZ, UR4, PT ;  /* 0x00000004ff007c0c */ /* 0x000fe2000bf05270 */
[----:B------:R-:W-:Y:S02]  /*89b0*/  BSSY B0, `(.L_x_2995) ;  /* 0x00004bd000007945 */ /* 0x000fe40003800000 */
[----:B------:R-:W-:-:S10]  /*89c0*/  IMAD R3, R206, 0x20, R55 ;  /* 0x00000020ce037824 */ /* 0x000fd400078e0237 */
[----:B------:R-:W-:Y:S05]  /*89d0*/  @!P0 BRA `(.L_x_2996) ;  /* 0x0000002400b88947 */ /* 0x000fea0003800000 */
[----:B------:R-:W1:Y:S01]  /*89e0*/  LDC R21, c[0x0][0x448] ;  /* 0x00011200ff157b82 */ /* 0x000e620000000800 */
[----:B------:R-:W-:Y:S01]  /*89f0*/  ULDC.64 UR4, c[0x0][0x3f8] ;  /* 0x0000fe0000047ab9 */ /* 0x000fe20000000a00 */
[----:B------:R-:W-:Y:S01]  /*8a00*/  MOV R9, R29 ;  /* 0x0000001d00097202 */ /* 0x000fe20000000f00 */
[----:B------:R-:W-:Y:S01]  /*8a10*/  ULDC.64 UR6, c[0x0][0x408] ;  /* 0x0001020000067ab9 */ /* 0x000fe20000000a00 */
[----:B------:R-:W-:Y:S02]  /*8a20*/  IMAD.MOV.U32 R8, RZ, RZ, R26 ;  /* 0x000000ffff087224 */ /* 0x000fe400078e001a */
[----:B------:R-:W-:Y:S02]  /*8a30*/  IMAD.MOV.U32 R10, RZ, RZ, R24 ;  /* 0x000000ffff0a7224 */ /* 0x000fe400078e0018 */
[----:B------:R-:W-:Y:S01]  /*8a40*/  IMAD.MOV.U32 R11, RZ, RZ, R31 ;  /* 0x000000ffff0b7224 */ /* 0x000fe200078e001f */
[----:B-1----:R-:W-:-:S13]  /*8a50*/  ISETP.NE.AND P0, PT, R21, 0x1, PT ;  /* 0x000000011500780c */ /* 0x002fda0003f05270 */
[----:B------:R-:W1:Y:S08]  /*8a60*/  @P0 LDC R0, c[0x0][0x44c] ;  /* 0x00011300ff000b82 */ /* 0x000e700000000800 */
[----:B------:R-:W3:Y:S01]  /*8a70*/  @P0 LDC R5, c[0x0][0x450] ;  /* 0x00011400ff050b82 */ /* 0x000ee20000000800 */
[----:B-1----:R-:W-:-:S05]  /*8a80*/  @P0 IMAD.HI.U32 R0, R3, R0, RZ ;  /* 0x0000000003000227 */ /* 0x002fca00078e00ff */
[----:B---3--:R-:W-:-:S04]  /*8a90*/  @P0 SHF.R.U32.HI R3, RZ, R5, R0 ;  /* 0x00000005ff030219 */ /* 0x008fc80000011600 */
[----:B------:R-:W-:Y:S01]  /*8aa0*/  SHF.R.S32.HI R0, RZ, 0x1f, R3 ;  /* 0x0000001fff007819 */ /* 0x000fe20000011403 */
[----:B------:R-:W-:-:S04]  /*8ab0*/  IMAD.WIDE.U32 R8, R3, UR4, R8 ;  /* 0x0000000403087c25 */ /* 0x000fc8000f8e0008 */
[C---:B------:R-:W-:Y:S02]  /*8ac0*/  IMAD R4, R0.reuse, UR4, RZ ;  /* 0x0000000400047c24 */ /* 0x040fe4000f8e02ff */
[----:B------:R-:W-:Y:S02]  /*8ad0*/  IMAD R0, R0, UR6, RZ ;  /* 0x0000000600007c24 */ /* 0x000fe4000f8e02ff */
[C---:B----4-:R-:W-:Y:S01]  /*8ae0*/  IMAD R13, R3.reuse, UR5, R4 ;  /* 0x00000005030d7c24 */ /* 0x050fe2000f8e0204 */
[----:B------:R-:W-:Y:S01]  /*8af0*/  ULDC.64 UR4, c[0x0][0x3e8] ;  /* 0x0000fa0000047ab9 */ /* 0x000fe20000000a00 */
[C---:B------:R-:W-:Y:S01]  /*8b00*/  IMAD.WIDE.U32 R10, R3.reuse, UR6, R10 ;  /* 0x00000006030a7c25 */ /* 0x040fe2000f8e000a */
[----:B------:R-:W-:Y:S01]  /*8b10*/  LEA R5, P0, R8, UR4, 0x1 ;  /* 0x0000000408057c11 */ /* 0x000fe2000f8008ff */
[----:B------:R-:W-:Y:S02]  /*8b20*/  UMOV UR4, 0xffffffff ;  /* 0xffffffff00047882 */ /* 0x000fe40000000000 */
[----:B------:R-:W-:Y:S01]  /*8b30*/  IMAD R3, R3, UR7, R0 ;  /* 0x0000000703037c24 */ /* 0x000fe2000f8e0200 */
[----:B------:R-:W-:Y:S01]  /*8b40*/  ULDC.64 UR6, c[0x0][0x400] ;  /* 0x0001000000067ab9 */ /* 0x000fe20000000a00 */
[----:B------:R-:W-:Y:S01]  /*8b50*/  IMAD.IADD R9, R9, 0x1, R13 ;  /* 0x0000000109097824 */ /* 0x000fe200078e020d */
[----:B------:R-:W-:-:S02]  /*8b60*/  LEA R7, P1, R10, UR6, 0x1 ;  /* 0x000000060a077c11 */ /* 0x000fc4000f8208ff */
[----:B------:R-:W-:Y:S02]  /*8b70*/  IADD3 R3, R11, R3, RZ ;  /* 0x000000030b037210 */ /* 0x000fe40007ffe0ff */
[----:B------:R-:W-:Y:S02]  /*8b80*/  LEA.HI.X R6, R8, UR5, R9, 0x1, P0 ;  /* 0x0000000508067c11 */ /* 0x000fe400080f0c09 */
[----:B------:R-:W-:Y:S01]  /*8b90*/  LEA.HI.X R8, R10, UR7, R3, 0x1, P1 ;  /* 0x000000070a087c11 */ /* 0x000fe200088f0c03 */
[----:B------:R-:W-:Y:S06]  /*8ba0*/  BRA.DIV UR4, `(.L_x_2997) ;  /* 0x0000016604707947 */ /* 0x000fec000b800000 */
[----:B------:R1:W3:Y:S04]  /*8bb0*/  SHFL.IDX PT, R0, R6, RZ, 0x181f ;  /* 0x00181fff06007589 */ /* 0x0002e800000e0000 */
[----:B------:R1:W4:Y:S04]  /*8bc0*/  SHFL.IDX PT, R3, R5, RZ, 0x181f ;  /* 0x00181fff05037589 */ /* 0x00032800000e0000 */
[----:B------:R1:W0:Y:S04]  /*8bd0*/  SHFL.IDX PT, R4, R8, RZ, 0x181f ;  /* 0x00181fff08047589 */ /* 0x00022800000e0000 */
[----:B------:R1:W0:Y:S02]  /*8be0*/  SHFL.IDX PT, R14, R7, RZ, 0x181f ;  /* 0x00181fff070e7589 */ /* 0x00022400000e0000 */
.L_x_3280:
[----:B------:R-:W-:Y:S01]  /*8bf0*/  IMAD R64, R192, R21, RZ ;  /* 0x00000015c0407224 */ /* 0x000fe200078e02ff */
[----:B------:R-:W-:Y:S01]  /*8c00*/  BSSY B1, `(.L_x_2998) ;  /* 0x000001e000017945 */ /* 0x000fe20003800000 */
[----:B------:R-:W-:Y:S02]  /*8c10*/  CS2R R48, SRZ ;  /* 0x0000000000307805 */ /* 0x000fe4000001ff00 */
[----:B------:R-:W-:Y:S02]  /*8c20*/  CS2R R44, SRZ ;  /* 0x00000000002c7805 */ /* 0x000fe4000001ff00 */
[----:B--2---:R-:W-:Y:S02]  /*8c30*/  CS2R R46, SRZ ;  /* 0x00000000002e7805 */ /* 0x004fe4000001ff00 */
        /* <DEDUP_REMOVED lines=19> */
[----:B------:R-:W-:Y:S02]  /*8d70*/  @!P5 IMAD.X R21, R0, 0x1, R9, P2 ;  /* 0x000000010015d824 */ /* 0x000fe400010e0609 */
[C---:B------:R-:W-:Y:S01]  /*8d80*/  @!P4 IMAD.X R13, R4.reuse, 0x1, R13, P1 ;  /* 0x00000001040dc824 */ /* 0x040fe200008e060d */
[----:B------:R2:W5:Y:S01]  /*8d90*/  @!P4 LD.E.64 R46, desc[UR42][R10.64] ;  /* 0x0000002a0a2ec980 */ /* 0x000562000c101b00 */
[----:B------:R-:W-:-:S03]  /*8da0*/  @!P5 IMAD.X R15, R4, 0x1, R9, P3 ;  /* 0x00000001040fd824 */ /* 0x000fc600018e0609 */
[----:B------:R2:W5:Y:S04]  /*8db0*/  @!P5 LD.E.64 R40, desc[UR42][R20.64] ;  /* 0x0000002a1428d980 */ /* 0x000568000c101b00 */
[----:B------:R2:W5:Y:S04]  /*8dc0*/  @!P5 LD.E.64 R44, desc[UR42][R14.64] ;  /* 0x0000002a0e2cd980 */ /* 0x000568000c101b00 */
[----:B------:R2:W5:Y:S02]  /*8dd0*/  @!P4 LD.E.64 R48, desc[UR42][R12.64] ;  /* 0x0000002a0c30c980 */ /* 0x000564000c101b00 */
.L_x_2999:
[----:B------:R-:W-:Y:S05]  /*8de0*/  BSYNC B1 ;  /* 0x0000000000017941 */ /* 0x000fea0003800000 */
.L_x_2998:
[----:B---3-5:R-:W-:Y:S01]  /*8df0*/  IMAD.MOV.U32 R0, RZ, RZ, R48 ;  /* 0x000000ffff007224 */ /* 0x028fe200078e0030 */
[----:B----4-:R-:W-:Y:S01]  /*8e00*/  MOV R3, R49 ;  /* 0x0000003100037202 */ /* 0x010fe20000000f00 */
[----:B0-----:R-:W-:Y:S01]  /*8e10*/  IMAD.MOV.U32 R4, RZ, RZ, R44 ;  /* 0x000000ffff047224 */ /* 0x001fe200078e002c */
[----:B------:R-:W-:Y:S01]  /*8e20*/  UMOV UR4, 0xffffffff ;  /* 0xffffffff00047882 */ /* 0x000fe20000000000 */
        /* <DEDUP_REMOVED lines=8> */
[----:B------:R-:W-:Y:S02]  /*8eb0*/  CS2R R38, SRZ ;  /* 0x0000000000267805 */ /* 0x000fe4000001ff00 */
[----:B------:R-:W-:Y:S02]  /*8ec0*/  MOV R3, R47 ;  /* 0x0000002f00037202 */ /* 0x000fe40000000f00 */
        /* <DEDUP_REMOVED lines=8> */
[----:B--2---:R2:W0:Y:S02]  /*8f50*/  SHFL.IDX PT, R14, R7, 0x1, 0x181f ;  /* 0x00381f00070e7f89 */ /* 0x00442400000e0000 */
.L_x_3286:
        /* <DEDUP_REMOVED lines=11> */
[----:B------:R-:W-:Y:S02]  /*9010*/  ISETP.GE.AND P5, PT, R185, UR4, PT ;  /* 0x00000004b9007c0c */ /* 0x000fe4000bfa6270 */
[----:B------:R-:W-:-:S07]  /*9020*/  CS2R R36, SRZ ;  /* 0x0000000000247805 */ /* 0x000fce000001ff00 */
[----:B------:R-:W-:-:S04]  /*9030*/  @!P4 SHF.L.U32 R12, R22, 0x1, RZ ;  /* 0x00000001160cc819 */ /* 0x000fc800000006ff */
[C---:B------:R-:W-:Y:S01]  /*9040*/  @!P5 IMAD.SHL.U32 R11, R185.reuse, 0x2, RZ ;  /* 0x00000002b90bd824 */ /* 0x040fe200078e00ff */
[----:B------:R-:W-:Y:S02]  /*9050*/  @!P5 SHF.L.U64.HI R15, R185, 0x1, R212 ;  /* 0x00000001b90fd819 */ /* 0x000fe400000102d4 */
[CC--:B----4-:R-:W-:Y:S02]  /*9060*/  @!P4 IADD3 R10, P0, R3.reuse, R12.reuse, RZ ;  /* 0x0000000c030ac210 */ /* 0x0d0fe40007f1e0ff */
[-C--:B------:R-:W-:Y:S02]  /*9070*/  @!P5 IADD3 R20, P2, R3, R11.reuse, RZ ;  /* 0x0000000b0314d210 */ /* 0x080fe40007f5e0ff */
[----:B0-----:R-:W-:Y:S02]  /*9080*/  @!P4 IADD3 R12, P1, R14, R12, RZ ;  /* 0x0000000c0e0cc210 */ /* 0x001fe40007f3e0ff */
[----:B------:R-:W-:Y:S01]  /*9090*/  @!P4 SHF.L.U64.HI R9, R22, 0x1, R23 ;  /* 0x000000011609c819 */ /* 0x000fe20000010217 */
[----:B---3--:R-:W-:Y:S01]  /*90a0*/  @!P5 IMAD.X R21, R0, 0x1, R15, P2 ;  /* 0x000000010015d824 */ /* 0x008fe200010e060f */
[----:B------:R-:W-:-:S02]  /*90b0*/  @!P5 IADD3 R14, P3, R14, R11, RZ ;  /* 0x0000000b0e0ed210 */ /* 0x000fc40007f7e0ff */
[----:B------:R-:W-:Y:S02]  /*90c0*/  CS2R R38, SRZ ;  /* 0x0000000000267805 */ /* 0x000fe4000001ff00 */
[----:B------:R-:W-:Y:S01]  /*90d0*/  @!P4 IADD3.X R13, R4, R9, RZ, P1, !PT ;  /* 0x00000009040dc210 */ /* 0x000fe20000ffe4ff */
[----:B------:R-:W-:Y:S01]  /*90e0*/  @!P4 IMAD.X R11, R0, 0x1, R9, P0 ;  /* 0x00000001000bc824 */ /* 0x000fe200000e0609 */
[----:B------:R0:W5:Y:S01]  /*90f0*/  @!P5 LD.E.64 R32, desc[UR42][R20.64] ;  /* 0x0000002a1420d980 */ /* 0x000162000c101b00 */
[----:B------:R-:W-:-:S03]  /*9100*/  @!P5 IMAD.X R15, R4, 0x1, R15, P3 ;  /* 0x00000001040fd824 */ /* 0x000fc600018e060f */
[----:B------:R0:W5:Y:S04]  /*9110*/  @!P4 LD.E.64 R36, desc[UR42][R10.64] ;  /* 0x0000002a0a24c980 */ /* 0x000168000c101b00 */
[----:B------:R0:W5:Y:S04]  /*9120*/  @!P5 LD.E.64 R34, desc[UR42][R14.64] ;  /* 0x0000002a0e22d980 */ /* 0x000168000c101b00 */
[----:B------:R0:W5:Y:S02]  /*9130*/  @!P4 LD.E.64 R38, desc[UR42][R12.64] ;  /* 0x0000002a0c26c980 */ /* 0x000164000c101b00 */
.L_x_3002:
[----:B------:R-:W-:Y:S05]  /*9140*/  BSYNC B1 ;  /* 0x0000000000017941 */ /* 0x000fea0003800000 */
.L_x_3001:
[----:B---3-5:R-:W-:Y:S01]  /*9150*/  IMAD.MOV.U32 R0, RZ, RZ, R38 ;  /* 0x000000ffff007224 */ /* 0x028fe200078e0026 */
[----:B0-----:R-:W-:Y:S01]  /*9160*/  MOV R4, R34 ;  /* 0x0000002200047202 */ /* 0x001fe20000000f00 */
[----:B----4-:R-:W-:Y:S01]  /*9170*/  IMAD.MOV.U32 R3, RZ, RZ, R39 ;  /* 0x000000ffff037224 */ /* 0x010fe200078e0027 */
        /* <DEDUP_REMOVED lines=17> */
.L_x_3292:
        /* <DEDUP_REMOVED lines=12> */
[----:B------:R-:W-:Y:S02]  /*9350*/  ISETP.GE.AND P5, PT, R185, UR4, PT ;  /* 0x00000004b9007c0c */ /* 0x000fe4000bfa6270 */
[----:B------:R-:W-:-:S07]  /*9360*/  CS2R R28, SRZ ;  /* 0x00000000001c7805 */ /* 0x000fce000001ff00 */
[C---:B------:R-:W-:Y:S01]  /*9370*/  @!P4 IMAD.SHL.U32 R12, R22.reuse, 0x2, RZ ;  /* 0x00000002160cc824 */ /* 0x040fe200078e00ff */
[----:B------:R-:W-:-:S03]  /*9380*/  @!P4 SHF.L.U64.HI R9, R22, 0x1, R23 ;  /* 0x000000011609c819 */ /* 0x000fc60000010217 */
[C---:B------:R-:W-:Y:S02]  /*9390*/  @!P5 SHF.L.U32 R11, R185.reuse, 0x1, RZ ;  /* 0x00000001b90bd819 */ /* 0x040fe400000006ff */
[----:B------:R-:W-:Y:S02]  /*93a0*/  @!P5 SHF.L.U64.HI R15, R185, 0x1, R212 ;  /* 0x00000001b90fd819 */ /* 0x000fe400000102d4 */
[CC--:B----4-:R-:W-:Y:S02]  /*93b0*/  @!P4 IADD3 R10, P0, R3.reuse, R12.reuse, RZ ;  /* 0x0000000c030ac210 */ /* 0x0d0fe40007f1e0ff */
[-C--:B------:R-:W-:Y:S02]  /*93c0*/  @!P5 IADD3 R26, P2, R3, R11.reuse, RZ ;  /* 0x0000000b031ad210 */ /* 0x080fe40007f5e0ff */
[C---:B0-----:R-:W-:Y:S02]  /*93d0*/  @!P4 IADD3 R12, P1, R14.reuse, R12, RZ ;  /* 0x0000000c0e0cc210 */ /* 0x041fe40007f3e0ff */
[----:B------:R-:W-:Y:S01]  /*93e0*/  @!P5 IADD3 R14, P3, R14, R11, RZ ;  /* 0x0000000b0e0ed210 */ /* 0x000fe20007f7e0ff */
[C---:B---3--:R-:W-:Y:S01]  /*93f0*/  @!P5 IMAD.X R27, R0.reuse, 0x1, R15, P2 ;  /* 0x00000001001bd824 */ /* 0x048fe200010e060f */
        /* <DEDUP_REMOVED lines=8> */
.L_x_3005:
[----:B------:R-:W-:Y:S05]  /*9480*/  BSYNC B1 ;  /* 0x0000000000017941 */ /* 0x000fea0003800000 */
.L_x_3004:
        /* <DEDUP_REMOVED lines=14> */
[----:B------:R-:W-:Y:S06]  /*9570*/  BRA.DIV UR4, `(.L_x_3006) ;  /* 0x00000162044c7947 */ /* 0x000fec000b800000 */
[----:B------:R0:W3:Y:S04]  /*9580*/  SHFL.IDX PT, R0, R6, 0x3, 0x181f ;  /* 0x00781f0006007f89 */ /* 0x0000e800000e0000 */
[----:B------:R0:W4:Y:S04]  /*9590*/  SHFL.IDX PT, R3, R5, 0x3, 0x181f ;  /* 0x00781f0005037f89 */ /* 0x00012800000e0000 */
[----:B------:R0:W0:Y:S04]  /*95a0*/  SHFL.IDX PT, R4, R8, 0x3, 0x181f ;  /* 0x00781f0008047f89 */ /* 0x00002800000e0000 */
[----:B------:R0:W0:Y:S02]  /*95b0*/  SHFL.IDX PT, R14, R7, 0x3, 0x181f ;  /* 0x00781f00070e7f89 */ /* 0x00002400000e0000 */
.L_x_3298:
[----:B------:R-:W-:Y:S01]  /*95c0*/  VIADD R55, R55, 0x60 ;  /* 0x0000006037377836 */ /* 0x000fe20000000000 */
[----:B------:R-:W-:Y:S01]  /*95d0*/  BSSY B1, `(.L_x_3007) ;  /* 0x000001d000017945 */ /* 0x000fe20003800000 */
[----:B------:R-:W-:Y:S02]  /*95e0*/  CS2R R10, SRZ ;  /* 0x00000000000a7805 */ /* 0x000fe4000001ff00 */
[----:B------:R-:W-:Y:S02]  /*95f0*/  CS2R R12, SRZ ;  /* 0x00000000000c7805 */ /* 0x000fe4000001ff00 */
[----:B01----:R-:W-:Y:S02]  /*9600*/  CS2R R8, SRZ ;  /* 0x0000000000087805 */ /* 0x003fe4000001ff00 */
[----:B------:R-:W-:-:S13]  /*9610*/  ISETP.GE.AND P0, PT, R55, R64, PT ;  /* 0x000000403700720c */ /* 0x000fda0003f06270 */
[----:B------:R-:W-:Y:S05]  /*9620*/  @P0 BRA `(.L_x_3008) ;  /* 0x00000000005c0947 */ /* 0x000fea0003800000 */
[----:B------:R-:W-:Y:S01]  /*9630*/  ULDC UR4, c[0x0][0x3f4] ;  /* 0x0000fd0000047ab9 */ /* 0x000fe20000000800 */
[----:B------:R-:W-:Y:S02]  /*9640*/  CS2R R8, SRZ ;  /* 0x0000000000087805 */ /* 0x000fe4000001ff00 */
[----:B------:R-:W-:Y:S02]  /*9650*/  ISETP.GE.AND P4, PT, R22, UR4, PT ;  /* 0x0000000416007c0c */ /* 0x000fe4000bf86270 */
[----:B------:R-:W-:-:S11]  /*9660*/  ISETP.GE.AND P5, PT, R185, UR4, PT ;  /* 0x00000004b9007c0c */ /* 0x000fd6000bfa6270 */
[C---:B------:R-:W-:Y:S01]  /*9670*/  @!P4 IMAD.SHL.U32 R60, R22.reuse, 0x2, RZ ;  /* 0x00000002163cc824 */ /* 0x040fe200078e00ff */
[----:B------:R-:W-:Y:S01]  /*9680*/  @!P4 SHF.L.U64.HI R5, R22, 0x1, R23 ;  /* 0x000000011605c819 */ /* 0x000fe20000010217 */
[C---:B------:R-:W-:Y:S01]  /*9690*/  @!P5 IMAD.SHL.U32 R15, R185.reuse, 0x2, RZ ;  /* 0x00000002b90fd824 */ /* 0x040fe200078e00ff */
[----:B------:R-:W-:Y:S02]  /*96a0*/  @!P5 SHF.L.U64.HI R11, R185, 0x1, R212 ;  /* 0x00000001b90bd819 */ /* 0x000fe400000102d4 */
[-C--:B----4-:R-:W-:Y:S02]  /*96b0*/  @!P4 IADD3 R6, P0, R3, R60.reuse, RZ ;  /* 0x0000003c0306c210 */ /* 0x090fe40007f1e0ff */
[C---:B------:R-:W-:Y:S02]  /*96c0*/  @!P4 IADD3 R60, P1, R14.reuse, R60, RZ ;  /* 0x0000003c0e3cc210 */ /* 0x040fe40007f3e0ff */
[----:B------:R-:W-:Y:S02]  /*96d0*/  @!P5 IADD3 R14, P3, R14, R15, RZ ;  /* 0x0000000f0e0ed210 */ /* 0x000fe40007f7e0ff */
[----:B------:R-:W-:-:S02]  /*96e0*/  CS2R R12, SRZ ;  /* 0x00000000000c7805 */ /* 0x000fc4000001ff00 */
[----:B------:R-:W-:Y:S02]  /*96f0*/  @!P5 IADD3 R62, P2, R3, R15, RZ ;  /* 0x0000000f033ed210 */ /* 0x000fe40007f5e0ff */
[----:B------:R-:W-:Y:S01]  /*9700*/  CS2R R26, SRZ ;  /* 0x00000000001a7805 */ /* 0x000fe2000001ff00 */
[C---:B--23--:R-:W-:Y:S01]  /*9710*/  @!P4 IMAD.X R7, R0.reuse, 0x1, R5, P0 ;  /* 0x000000010007c824 */ /* 0x04cfe200000e0605 */
[----:B------:R-:W-:Y:S01]  /*9720*/  @!P5 IADD3.X R63, R0, R11, RZ, P2, !PT ;  /* 0x0000000b003fd210 */ /* 0x000fe200017fe4ff */
[C---:B------:R-:W-:Y:S01]  /*9730*/  @!P5 IMAD.X R15, R4.reuse, 0x1, R11, P3 ;  /* 0x00000001040fd824 */ /* 0x040fe200018e060b */
[----:B------:R-:W-:Y:S01]  /*9740*/  CS2R R10, SRZ ;  /* 0x00000000000a7805 */ /* 0x000fe2000001ff00 */
[----:B------:R-:W-:Y:S01]  /*9750*/  @!P4 IMAD.X R61, R4, 0x1, R5, P1 ;  /* 0x00000001043dc824 */ /* 0x000fe200008e0605 */
[----:B------:R0:W5:Y:S04]  /*9760*/  @!P4 LD.E.64 R12, desc[UR42][R6.64] ;  /* 0x0000002a060cc980 */ /* 0x000168000c101b00 */
[----:B------:R0:W5:Y:S04]  /*9770*/  @!P5 LD.E.64 R8, desc[UR42][R62.64] ;  /* 0x0000002a3e08d980 */ /* 0x000168000c101b00 */
[----:B------:R0:W5:Y:S04]  /*9780*/  @!P5 LD.E.64 R10, desc[UR42][R14.64] ;  /* 0x0000002a0e0ad980 */ /* 0x000168000c101b00 */
[----:B------:R0:W5:Y:S02]  /*9790*/  @!P4 LD.E.64 R26, desc[UR42][R60.64] ;  /* 0x0000002a3c1ac980 */ /* 0x000164000c101b00 */
.L_x_3008:
[----:B------:R-:W-:Y:S05]  /*97a0*/  BSYNC B1 ;  /* 0x0000000000017941 */ /* 0x000fea0003800000 */
.L_x_3007:
[----:B------:R-:W-:Y:S01]  /*97b0*/  ULEA.HI UR4, UR37, UR37, URZ, 0x1 ;  /* 0x0000002525047291 */ /* 0x000fe2000f8f083f */
[----:B----45:R-:W-:Y:S01]  /*97c0*/  IMAD.MOV.U32 R3, RZ, RZ, R26 ;  /* 0x000000ffff037224 */ /* 0x030fe200078e001a */
[----:B---3--:R-:W-:Y:S01]  /*97d0*/  VIADDMNMX R0, R64, -R191, 0x80, PT ;  /* 0x0000008040007446 */ /* 0x008fe200038009bf */
[----:B------:R-:W-:Y:S01]  /*97e0*/  IMAD.MOV.U32 R4, RZ, RZ, R27 ;  /* 0x000000ffff047224 */ /* 0x000fe200078e001b */
[----:B------:R-:W-:Y:S01]  /*97f0*/  ULOP3.LUT UR4, UR4, 0xfffffffe, URZ, 0xc0, !UPT ;  /* 0xfffffffe04047892 */ /* 0x000fe2000f8ec03f */
[----:B0-----:R-:W-:Y:S01]  /*9800*/  IMAD.MOV.U32 R6, RZ, RZ, R12 ;  /* 0x000000ffff067224 */ /* 0x001fe200078e000c */
[----:B------:R-:W-:Y:S01]  /*9810*/  BSSY B1, `(.L_x_3009) ;  /* 0x000000f000017945 */ /* 0x000fe20003800000 */
[----:B--2---:R-:W-:Y:S01]  /*9820*/  IMAD.MOV.U32 R7, RZ, RZ, R13 ;  /* 0x000000ffff077224 */ /* 0x004fe200078e000d */
[----:B------:R-:W-:Y:S01]  /*9830*/  UIADD3 UR4, UR37, -UR4, URZ ;  /* 0x8000000425047290 */ /* 0x000fe2000fffe03f */
[----:B------:R-:W-:Y:S01]  /*9840*/  PRMT R15, R3, 0x5410, R4 ;  /* 0x00005410030f7816 */ /* 0x000fe20000000004 */
[----:B------:R-:W-:Y:S01]  /*9850*/  IMAD.MOV.U32 R3, RZ, RZ, R10 ;  /* 0x000000ffff037224 */ /* 0x000fe200078e000a */
[----:B------:R-:W-:-:S02]  /*9860*/  MOV R4, R11 ;  /* 0x0000000b00047202 */ /* 0x000fc40000000f00 */
[----:B------:R-:W-:Y:S02]  /*9870*/  PRMT R55, R6, 0x5410, R7 ;  /* 0x0000541006377816 */ /* 0x000fe40000000007 */
[----:B------:R-:W-:Y:S02]  /*9880*/  MOV R5, UR4 ;  /* 0x0000000400057c02 */ /* 0x000fe40008000f00 */
[----:B------:R-:W-:Y:S01]  /*9890*/  PRMT R3, R3, 0x5410, R4 ;  /* 0x0000541003037816 */ /* 0x000fe20000000004 */
[----:B------:R-:W-:Y:S01]  /*98a0*/  IMAD.MOV.U32 R4, RZ, RZ, R8 ;  /* 0x000000ffff047224 */ /* 0x000fe200078e0008 */
[----:B------:R-:W-:Y:S02]  /*98b0*/  SHF.L.U32 R5, R5, 0x1f, RZ ;  /* 0x0000001f05057819 */ /* 0x000fe400000006ff */
[----:B------:R-:W-:Y:S02]  /*98c0*/  ISETP.GE.AND P1, PT, R187, R0, PT ;  /* 0x00000000bb00720c */ /* 0x000fe40003f26270 */
[----:B------:R-:W0:Y:S01]  /*98d0*/  SYNCS.PHASECHK.TRANS64.TRYWAIT P0, [R18+URZ+0x28800], R5 ;  /* 0x02880005120075a7 */ /* 0x000e22000800017f */
[----:B------:R-:W-:Y:S01]  /*98e0*/  MOV R6, R9 ;  /* 0x0000000900067202 */ /* 0x000fe20000000f00 */
[----:B0-----:R-:W-:Y:S09]  /*98f0*/  @!P0 BRA `(.L_x_3010) ;  /* 0x0000015c00dc8947 */ /* 0x001ff20003800000 */
.L_x_3299:
[----:B------:R-:W-:Y:S05]  /*9900*/  BSYNC B1 ;  /* 0x0000000000017941 */ /* 0x000fea0003800000 */
.L_x_3009:
        /* <DEDUP_REMOVED lines=22> */
[-C--:B------:R-:W-:Y:S01]  /*9a70*/  FMUL.FTZ R65, R49, R63.reuse ;  /* 0x0000003f31417220 */ /* 0x080fe20000410000 */
[--C-:B------:R-:W-:Y:S02]  /*9a80*/  HADD2.F32 R46, -RZ, R6.reuse.H0_H0 ;  /* 0x20000006ff2e7230 */ /* 0x100fe40000004100 */
[----:B------:R-:W-:Y:S01]  /*9a90*/  FMUL.FTZ R64, R4, R62 ;  /* 0x0000003e04407220 */ /* 0x000fe20000410000 */
[----:B------:R-:W-:Y:S01]  /*9aa0*/  FFMA.FTZ R68, R48, R63, R66 ;  /* 0x0000003f30447223 */ /* 0x000fe20000010042 */
[----:B------:R-:W-:-:S02]  /*9ab0*/  HADD2.F32 R47, -RZ, R6.H1_H1 ;  /* 0x30000006ff2f7230 */ /* 0x000fc40000004100 */
[-C--:B------:R-:W-:Y:S01]  /*9ac0*/  FMUL.FTZ R66, R4, R60.reuse ;  /* 0x0000003c04427220 */ /* 0x080fe20000410000 */
[C---:B------:R-:W-:Y:S01]  /*9ad0*/  FFMA.FTZ R64, R7.reuse, R60, -R64 ;  /* 0x0000003c07407223 */ /* 0x040fe20000010840 */
[--C-:B------:R-:W-:Y:S02]  /*9ae0*/  HADD2.F32 R6, -RZ, R5.reuse.H0_H0 ;  /* 0x20000005ff067230 */ /* 0x100fe40000004100 */
[----:B------:R-:W-:Y:S01]  /*9af0*/  FFMA.FTZ R65, R48, R61, -R65 ;  /* 0x0000003d30417223 */ /* 0x000fe20000010841 */
[--C-:B------:R-:W-:Y:S02]  /*9b00*/  HADD2.F32 R60, -RZ, R70.reuse.H0_H0 ;  /* 0x20000046ff3c7230 */ /* 0x100fe40000004100 */
[----:B------:R-:W-:Y:S01]  /*9b10*/  FFMA.FTZ R61, R7, R62, R66 ;  /* 0x0000003e073d7223 */ /* 0x000fe20000010042 */
[----:B------:R-:W-:Y:S02]  /*9b20*/  HADD2.F32 R5, -RZ, R5.H1_H1 ;  /* 0x30000005ff057230 */ /* 0x000fe40000004100 */
[----:B------:R-:W-:-:S02]  /*9b30*/  HADD2.F32 R48, -RZ, R70.H1_H1 ;  /* 0x30000046ff307230 */ /* 0x000fc40000004100 */
[C---:B------:R-:W-:Y:S01]  /*9b40*/  FMUL.FTZ R63, R47.reuse, R60 ;  /* 0x0000003c2f3f7220 */ /* 0x040fe20000410000 */
[----:B------:R-:W-:Y:S02]  /*9b50*/  HADD2.F32 R49, -RZ, R67.H0_H0 ;  /* 0x20000043ff317230 */ /* 0x000fe40000004100 */
[----:B------:R-:W-:Y:S02]  /*9b60*/  HADD2.F32 R4, -RZ, R69.H0_H0 ;  /* 0x20000045ff047230 */ /* 0x000fe40000004100 */
[-C--:B------:R-:W-:Y:S01]  /*9b70*/  FMUL.FTZ R47, R47, R48.reuse ;  /* 0x000000302f2f7220 */ /* 0x080fe20000410000 */
[C---:B------:R-:W-:Y:S01]  /*9b80*/  FFMA.FTZ R63, R46.reuse, R48, -R63 ;  /* 0x000000302e3f7223 */ /* 0x040fe2000001083f */
[C---:B------:R-:W-:Y:S01]  /*9b90*/  FMUL.FTZ R7, R5.reuse, R49 ;  /* 0x0000003105077220 */ /* 0x040fe20000410000 */
[----:B------:R-:W-:Y:S01]  /*9ba0*/  FMUL.FTZ R62, R5, R4 ;  /* 0x00000004053e7220 */ /* 0x000fe20000410000 */
[----:B------:R-:W-:Y:S02]  /*9bb0*/  FFMA.FTZ R46, R46, R60, R47 ;  /* 0x0000003c2e2e7223 */ /* 0x000fe4000001002f */
[----:B------:R-:W-:Y:S01]  /*9bc0*/  FFMA.FTZ R5, R6, R4, -R7 ;  /* 0x0000000406057223 */ /* 0x000fe20000010807 */
[----:B------:R-:W-:Y:S01]  /*9bd0*/  F2FP.F16.F32.PACK_AB R7, R68, R65 ;  /* 0x000000414407723e */ /* 0x000fe200000000ff */
[----:B------:R-:W-:Y:S01]  /*9be0*/  FFMA.FTZ R62, R6, R49, R62 ;  /* 0x00000031063e7223 */ /* 0x000fe2000001003e */
[----:B------:R-:W-:-:S02]  /*9bf0*/  F2FP.F16.F32.PACK_AB R4, R61, R64 ;  /* 0x000000403d04723e */ /* 0x000fc400000000ff */
[----:B------:R-:W-:Y:S02]  /*9c00*/  F2FP.F16.F32.PACK_AB R6, R46, R63 ;  /* 0x0000003f2e06723e */ /* 0x000fe400000000ff */
[----:B------:R-:W-:-:S05]  /*9c10*/  F2FP.F16.F32.PACK_AB R5, R62, R5 ;  /* 0x000000053e05723e */ /* 0x000fca00000000ff */
[----:B------:R1:W-:Y:S02]  /*9c20*/  STS.128 [R202], R4 ;  /* 0x00000004ca007388 */ /* 0x0003e40000000c00 */
.L_x_3014:
[----:B------:R-:W-:Y:S05]  /*9c30*/  BSYNC B2 ;  /* 0x0000000000027941 */ /* 0x000fea0003800000 */
.L_x_3013:
[----:B------:R-:W-:Y:S05]  /*9c40*/  @P1 BRA `(.L_x_3012) ;  /* 0x0000000000a81947 */ /* 0x000fea0003800000 */
[----:B01----:R-:W0:Y:S01]  /*9c50*/  LDS.128 R4, [R202+0x4000] ;  /* 0x00400000ca047984 */ /* 0x003e220000000c00 */
        /* <DEDUP_REMOVED lines=18> */
[--C-:B------:R-:W-:Y:S02]  /*9d80*/  HADD2.F32 R45, -RZ, R58.reuse.H1_H1 ;  /* 0x3000003aff2d7230 */ /* 0x100fe40000004100 */
[----:B------:R-:W-:Y:S01]  /*9d90*/  FFMA.FTZ R49, R44, R47, -R49 ;  /* 0x0000002f2c317223 */ /* 0x000fe20000010831 */
[--C-:B------:R-:W-:Y:S02]  /*9da0*/  HADD2.F32 R6, -RZ, R5.reuse.H0_H0 ;  /* 0x20000005ff067230 */ /* 0x100fe40000004100 */
[-C--:B------:R-:W-:Y:S01]  /*9db0*/  FMUL.FTZ R48, R4, R46.reuse ;  /* 0x0000002e04307220 */ /* 0x080fe20000410000 */
[----:B------:R-:W-:Y:S02]  /*9dc0*/  HADD2.F32 R58, -RZ, R58.H0_H0 ;  /* 0x2000003aff3a7230 */ /* 0x000fe40000004100 */
[----:B------:R-:W-:Y:S01]  /*9dd0*/  FFMA.FTZ R60, R7, R46, -R60 ;  /* 0x0000002e073c7223 */ /* 0x000fe2000001083c */
[----:B------:R-:W-:-:S02]  /*9de0*/  HADD2.F32 R5, -RZ, R5.H1_H1 ;  /* 0x30000005ff057230 */ /* 0x000fc40000004100 */
[----:B------:R-:W-:Y:S01]  /*9df0*/  FFMA.FTZ R59, R7, R59, R48 ;  /* 0x0000003b073b7223 */ /* 0x000fe20000010030 */
[----:B------:R-:W-:Y:S02]  /*9e00*/  HADD2.F32 R44, -RZ, R61.H0_H0 ;  /* 0x2000003dff2c7230 */ /* 0x000fe40000004100 */
[CC--:B------:R-:W-:Y:S01]  /*9e10*/  FMUL.FTZ R47, R41.reuse, R45.reuse ;  /* 0x0000002d292f7220 */ /* 0x0c0fe20000410000 */
[----:B------:R-:W-:Y:S02]  /*9e20*/  HADD2.F32 R4, -RZ, R63.H0_H0 ;  /* 0x2000003fff047230 */ /* 0x000fe40000004100 */
[----:B------:R-:W-:Y:S01]  /*9e30*/  FMUL.FTZ R46, R41, R58 ;  /* 0x0000003a292e7220 */ /* 0x000fe20000410000 */
        /* <DEDUP_REMOVED lines=11> */
.L_x_3012:
[----:B------:R-:W-:Y:S05]  /*9ef0*/  BSYNC B1 ;  /* 0x0000000000017941 */ /* 0x000fea0003800000 */
.L_x_3011:
        /* <DEDUP_REMOVED lines=50> */
.L_x_3018:
[----:B------:R-:W-:Y:S05]  /*a220*/  BSYNC B2 ;  /* 0x0000000000027941 */ /* 0x000fea0003800000 */
.L_x_3017:
[----:B------:R-:W-:Y:S05]  /*a230*/  @P1 BRA `(.L_x_3016) ;  /* 0x0000000000a81947 */ /* 0x000fea0003800000 */
[----:B01----:R-:W0:Y:S01]  /*a240*/  LDS.128 R4, [R202+0x5000] ;  /* 0x00500000ca047984 */ /* 0x003e220000000c00 */
        /* <DEDUP_REMOVED lines=41> */
.L_x_3016:
[----:B------:R-:W-:Y:S05]  /*a4e0*/  BSYNC B1 ;  /* 0x0000000000017941 */ /* 0x000fea0003800000 */
.L_x_3015:
        /* <DEDUP_REMOVED lines=50> */
.L_x_3022:
[----:B------:R-:W-:Y:S05]  /*a810*/  BSYNC B2 ;  /* 0x0000000000027941 */ /* 0x000fea0003800000 */
.L_x_3021:
[----:B------:R-:W-:Y:S05]  /*a820*/  @P1 BRA `(.L_x_3020) ;  /* 0x0000000000a81947 */ /* 0x000fea0003800000 */
[----:B01----:R-:W0:Y:S01]  /*a830*/  LDS.128 R4, [R202+0x6000] ;  /* 0x00600000ca047984 */ /* 0x003e220000000c00 */
        /* <DEDUP_REMOVED lines=41> */
.L_x_3020:
[----:B------:R-:W-:Y:S05]  /*aad0*/  BSYNC B1 ;  /* 0x0000000000017941 */ /* 0x000fea0003800000 */
.L_x_3019:
        /* <DEDUP_REMOVED lines=36> */
[----:B------:R-:W-:Y:S01]  /*ad20*/  FMUL.FTZ R24, R12, R55 ;  /* 0x000000370c187220 */ /* 0x000fe20000410000 */
        /* <DEDUP_REMOVED lines=12> */
.L_x_3025:
[----:B------:R-:W-:Y:S05]  /*adf0*/  BSYNC B1 ;  /* 0x0000000000017941 */ /* 0x000fea0003800000 */
.L_x_3024:
[----:B------:R-:W-:Y:S05]  /*ae00*/  @P1 BRA `(.L_x_3023) ;  /* 0x0000002400dc1947 */ /* 0x000fea0003800000 */
[----:B01234-:R-:W0:Y:S01]  /*ae10*/  LDS.128 R4, [R202+0x7000] ;  /* 0x00700000ca047984 */ /* 0x01fe220000000c00 */
        /* <DEDUP_REMOVED lines=42> */
.L_x_2996:
[----:B------:R-:W1:Y:S01]  /*b0c0*/  LDC R5, c[0x0][0x448] ;  /* 0x00011200ff057b82 */ /* 0x000e620000000800 */
[----:B------:R-:W-:Y:S01]  /*b0d0*/  ULDC.64 UR4, c[0x0][0x3f8] ;  /* 0x0000fe0000047ab9 */ /* 0x000fe20000000a00 */
[----:B------:R-:W-:Y:S01]  /*b0e0*/  ULDC.64 UR6, c[0x0][0x408] ;  /* 0x0001020000067ab9 */ /* 0x000fe20000000a00 */
        /* <DEDUP_REMOVED lines=24> */
[----:B------:R-:W1:Y:S01]  /*b270*/  LDC R45, c[0x0][0x3f4] ;  /* 0x0000fd00ff2d7b82 */ /* 0x000e620000000800 */
[----:B------:R-:W3:Y:S01]  /*b280*/  SHFL.IDX PT, R4, R32, RZ, 0x181f ;  /* 0x00181fff20047589 */ /* 0x000ee200000e0000 */
[----:B------:R-:W-:-:S03]  /*b290*/  IMAD R0, R192, R5, RZ ;  /* 0x00000005c0007224 */ /* 0x000fc600078e02ff */
[----:B------:R-:W5:Y:S04]  /*b2a0*/  SHFL.IDX PT, R3, R35, RZ, 0x181f ;  /* 0x00181fff23037589 */ /* 0x000f6800000e0000 */
[----:B------:R-:W0:Y:S04]  /*b2b0*/  SHFL.IDX PT, R14, R34, RZ, 0x181f ;  /* 0x00181fff220e7589 */ /* 0x000e2800000e0000 */
[----:B------:R-:W2:Y:S01]  /*b2c0*/  SHFL.IDX PT, R5, R33, RZ, 0x181f ;  /* 0x00181fff21057589 */ /* 0x000ea200000e0000 */
[----:B-1----:R-:W-:-:S04]  /*b2d0*/  ISETP.GE.AND P0, PT, R16, R45, PT ;  /* 0x0000002d1000720c */ /* 0x002fc80003f06270 */
[----:B------:R-:W-:-:S13]  /*b2e0*/  ISETP.GE.OR P1, PT, R55, R0, P0 ;  /* 0x000000003700720c */ /* 0x000fda0000726670 */
[C---:B------:R-:W-:Y:S01]  /*b2f0*/  @!P1 IMAD.SHL.U32 R7, R16.reuse, 0x2, RZ ;  /* 0x0000000210079824 */ /* 0x040fe200078e00ff */
[----:B------:R-:W-:-:S04]  /*b300*/  @!P1 SHF.L.U64.HI R6, R16, 0x1, R17 ;  /* 0x0000000110069819 */ /* 0x000fc80000010211 */
[----:B---3--:R-:W-:-:S05]  /*b310*/  @!P1 IADD3 R4, P2, R4, R7, RZ ;  /* 0x0000000704049210 */ /* 0x008fca0007f5e0ff */
[----:B-----5:R-:W-:Y:S02]  /*b320*/  @!P1 IMAD.X R3, R3, 0x1, R6, P2 ;  /* 0x0000000103039824 */ /* 0x020fe400010e0606 */
[----:B------:R-:W-:-:S03]  /*b330*/  @!P1 IMAD.MOV.U32 R24, RZ, RZ, R4 ;  /* 0x000000ffff189224 */ /* 0x000fc600078e0004 */
[----:B------:R-:W-:-:S06]  /*b340*/  @!P1 MOV R25, R3 ;  /* 0x0000000300199202 */ /* 0x000fcc0000000f00 */
[----:B------:R-:W3:Y:S01]  /*b350*/  @!P1 LD.E.128 R24, desc[UR42][R24.64] ;  /* 0x0000002a18189980 */ /* 0x000ee2000c101d00 */
[----:B0-----:R-:W-:-:S05]  /*b360*/  @!P1 IADD3 R14, P2, R14, R7, RZ ;  /* 0x000000070e0e9210 */ /* 0x001fca0007f5e0ff */
[----:B--2---:R-:W-:Y:S02]  /*b370*/  @!P1 IMAD.X R5, R5, 0x1, R6, P2 ;  /* 0x0000000105059824 */ /* 0x004fe400010e0606 */
[----:B------:R-:W-:-:S06]  /*b380*/  @!P1 IMAD.MOV.U32 R4, RZ, RZ, R14 ;  /* 0x000000ffff049224 */ /* 0x000fcc00078e000e */
[----:B------:R-:W2:Y:S01]  /*b390*/  @!P1 LD.E.128 R4, desc[UR42][R4.64] ;  /* 0x0000002a04049980 */ /* 0x000ea2000c101d00 */
[----:B------:R-:W-:Y:S02]  /*b3a0*/  CS2R R46, SRZ ;  /* 0x00000000002e7805 */ /* 0x000fe4000001ff00 */
[----:B------:R-:W-:Y:S02]  /*b3b0*/  CS2R R48, SRZ ;  /* 0x0000000000307805 */ /* 0x000fe4000001ff00 */
[----:B------:R-:W-:Y:S01]  /*b3c0*/  CS2R R20, SRZ ;  /* 0x0000000000147805 */ /* 0x000fe2000001ff00 */
[----:B------:R0:W1:Y:S01]  /*b3d0*/  SHFL.IDX PT, R9, R33, 0x1, 0x181f ;  /* 0x00381f0021097f89 */ /* 0x00006200000e0000 */
[----:B------:R-:W-:-:S03]  /*b3e0*/  CS2R R36, SRZ ;  /* 0x0000000000247805 */ /* 0x000fc6000001ff00 */
[----:B------:R0:W0:Y:S01]  /*b3f0*/  SHFL.IDX PT, R14, R34, 0x1, 0x181f ;  /* 0x00381f00220e7f89 */ /* 0x00002200000e0000 */
[----:B---3--:R-:W-:Y:S01]  /*b400*/  @!P1 MOV R47, R25 ;  /* 0x00000019002f9202 */ /* 0x008fe20000000f00 */
[----:B------:R-:W-:Y:S01]  /*b410*/  @!P1 IMAD.MOV.U32 R46, RZ, RZ, R24 ;  /* 0x000000ffff2e9224 */ /* 0x000fe200078e0018 */
[----:B------:R-:W-:Y:S01]  /*b420*/  @!P1 MOV R49, R27 ;  /* 0x0000001b00319202 */ /* 0x000fe20000000f00 */
[----:B------:R-:W-:Y:S01]  /*b430*/  @!P1 IMAD.MOV.U32 R48, RZ, RZ, R26 ;  /* 0x000000ffff309224 */ /* 0x000fe200078e001a */
[----:B------:R-:W-:Y:S01]  /*b440*/  CS2R R24, SRZ ;  /* 0x0000000000187805 */ /* 0x000fe2000001ff00 */
[----:B------:R-:W-:Y:S02]  /*b450*/  IMAD.MOV.U32 R3, RZ, RZ, R46 ;  /* 0x000000ffff037224 */ /* 0x000fe400078e002e */
[----:B------:R-:W-:Y:S02]  /*b460*/  IMAD.MOV.U32 R8, RZ, RZ, R47 ;  /* 0x000000ffff087224 */ /* 0x000fe400078e002f */
[----:B------:R-:W-:Y:S01]  /*b470*/  IMAD.MOV.U32 R10, RZ, RZ, R48 ;  /* 0x000000ffff0a7224 */ /* 0x000fe200078e0030 */
[----:B------:R-:W-:Y:S01]  /*b480*/  PRMT R64, R64, 0x5410, R3 ;  /* 0x0000541040407816 */ /* 0x000fe20000000003 */
[----:B------:R-:W-:Y:S01]  /*b490*/  IMAD.MOV.U32 R11, RZ, RZ, R49 ;  /* 0x000000ffff0b7224 */ /* 0x000fe200078e0031 */
[----:B------:R-:W-:Y:S01]  /*b4a0*/  PRMT R66, R8, 0x7610, R66 ;  /* 0x0000761008427816 */ /* 0x000fe20000000042 */
[----:B------:R3:W0:Y:S01]  /*b4b0*/  SHFL.IDX PT, R3, R35, 0x1, 0x181f ;  /* 0x00381f0023037f89 */ /* 0x00062200000e0000 */
[----:B--2---:R-:W-:Y:S01]  /*b4c0*/  @!P1 IMAD.MOV.U32 R20, RZ, RZ, R4 ;  /* 0x000000ffff149224 */ /* 0x004fe200078e0004 */
[----:B------:R-:W-:Y:S01]  /*b4d0*/  @!P1 MOV R21, R5 ;  /* 0x0000000500159202 */ /* 0x000fe20000000f00 */
[----:B------:R-:W-:Y:S01]  /*b4e0*/  @!P1 IMAD.MOV.U32 R36, RZ, RZ, R6 ;  /* 0x000000ffff249224 */ /* 0x000fe200078e0006 */
[----:B------:R3:W2:Y:S01]  /*b4f0*/  SHFL.IDX PT, R8, R32, 0x1, 0x181f ;  /* 0x00381f0020087f89 */ /* 0x0006a200000e0000 */
[----:B------:R-:W-:Y:S01]  /*b500*/  @!P1 IMAD.MOV.U32 R37, RZ, RZ, R7 ;  /* 0x000000ffff259224 */ /* 0x000fe200078e0007 */
[----:B------:R-:W-:Y:S01]  /*b510*/  MOV R5, R21 ;  /* 0x0000001500057202 */ /* 0x000fe20000000f00 */
[----:B------:R-:W-:Y:S01]  /*b520*/  IMAD.MOV.U32 R4, RZ, RZ, R20 ;  /* 0x000000ffff047224 */ /* 0x000fe200078e0014 */
[----:B------:R-:W-:Y:S01]  /*b530*/  PRMT R43, R10, 0x5410, R11 ;  /* 0x000054100a2b7816 */ /* 0x000fe2000000000b */
[----:B------:R-:W-:Y:S01]  /*b540*/  IMAD.MOV.U32 R6, RZ, RZ, R36 ;  /* 0x000000ffff067224 */ /* 0x000fe200078e0024 */
[----:B------:R-:W-:Y:S01]  /*b550*/  PRMT R66, R66, 0x5410, R5 ;  /* 0x0000541042427816 */ /* 0x000fe20000000005 */
[----:B------:R-:W-:-:S03]  /*b560*/  IMAD.MOV.U32 R7, RZ, RZ, R37 ;  /* 0x000000ffff077224 */ /* 0x000fc600078e0025 */
[----:B------:R-:W-:Y:S02]  /*b570*/  PRMT R65, R6, 0x5410, R4 ;  /* 0x0000541006417816 */ /* 0x000fe40000000004 */
[----:B-1-3--:R-:W-:-:S07]  /*b580*/  PRMT R64, R7, 0x7610, R64 ;  /* 0x0000761007407816 */ /* 0x00afce0000000040 */
.L_x_3309:
        /* <DEDUP_REMOVED lines=11> */
[C---:B------:R-:W-:Y:S02]  /*b640*/  SHF.L.U32 R15, R16.reuse, 0x1, RZ ;  /* 0x00000001100f7819 */ /* 0x040fe400000006ff */
[----:B------:R-:W-:Y:S02]  /*b650*/  SHF.L.U64.HI R6, R16, 0x1, R17 ;  /* 0x0000000110067819 */ /* 0x000fe40000010211 */
[-C--:B--2---:R-:W-:Y:S02]  /*b660*/  IADD3 R4, P1, R8, R15.reuse, RZ ;  /* 0x0000000f08047210 */ /* 0x084fe40007f3e0ff */
[----:B0-----:R-:W-:-:S03]  /*b670*/  IADD3 R14, P2, R14, R15, RZ ;  /* 0x0000000f0e0e7210 */ /* 0x001fc60007f5e0ff */
[--C-:B------:R-:W-:Y:S02]  /*b680*/  IMAD.X R5, R3, 0x1, R6.reuse, P1 ;  /* 0x0000000103057824 */ /* 0x100fe400008e0606 */
[----:B------:R-:W-:-:S04]  /*b690*/  IMAD.X R15, R9, 0x1, R6, P2 ;  /* 0x00000001090f7824 */ /* 0x000fc800010e0606 */
[----:B------:R-:W5:Y:S04]  /*b6a0*/  LD.E.128 R4, desc[UR42][R4.64] ;  /* 0x0000002a04047980 */ /* 0x000f68000c101d00 */
[----:B------:R1:W5:Y:S02]  /*b6b0*/  LD.E.128 R24, desc[UR42][R14.64] ;  /* 0x0000002a0e187980 */ /* 0x000364000c101d00 */
.L_x_3028:
[----:B------:R-:W-:Y:S05]  /*b6c0*/  BSYNC B1 ;  /* 0x0000000000017941 */ /* 0x000fea0003800000 */
.L_x_3027:
[----:B0----5:R-:W-:Y:S01]  /*b6d0*/  IMAD.MOV.U32 R3, RZ, RZ, R24 ;  /* 0x000000ffff037224 */ /* 0x021fe200078e0018 */
[----:B--2---:R-:W-:Y:S01]  /*b6e0*/  MOV R8, R25 ;  /* 0x0000001900087202 */ /* 0x004fe20000000f00 */
[----:B------:R-:W-:Y:S01]  /*b6f0*/  IMAD.MOV.U32 R9, RZ, RZ, R26 ;  /* 0x000000ffff097224 */ /* 0x000fe200078e001a */
[----:B------:R-:W-:Y:S01]  /*b700*/  UMOV UR4, 0xffffffff ;  /* 0xffffffff00047882 */ /* 0x000fe20000000000 */
        /* <DEDUP_REMOVED lines=12> */
[----:B------:R-:W2:Y:S02]  /*b7d0*/  SHFL.IDX PT, R3, R35, 0x2, 0x181f ;  /* 0x00581f0023037f89 */ /* 0x000ea400000e0000 */
[----:B------:R-:W-:Y:S02]  /*b7e0*/  ISETP.GE.OR P1, PT, R9, R0, P0 ;  /* 0x000000000900720c */ /* 0x000fe40000726670 */
[----:B-1----:R-:W1:Y:S04]  /*b7f0*/  SHFL.IDX PT, R14, R34, 0x2, 0x181f ;  /* 0x00581f00220e7f89 */ /* 0x002e6800000e0000 */
[----:B------:R-:W3:Y:S07]  /*b800*/  SHFL.IDX PT, R28, R33, 0x2, 0x181f ;  /* 0x00581f00211c7f89 */ /* 0x000eee00000e0000 */
[----:B------:R-:W-:-:S02]  /*b810*/  @!P1 SHF.L.U32 R31, R16, 0x1, RZ ;  /* 0x00000001101f9819 */ /* 0x000fc400000006ff */
[----:B------:R-:W-:Y:S02]  /*b820*/  @!P1 SHF.L.U64.HI R29, R16, 0x1, R17 ;  /* 0x00000001101d9819 */ /* 0x000fe40000010211 */
[----:B0-----:R-:W-:-:S05]  /*b830*/  @!P1 IADD3 R8, P2, R8, R31, RZ ;  /* 0x0000001f08089210 */ /* 0x001fca0007f5e0ff */
[----:B--2---:R-:W-:-:S06]  /*b840*/  @!P1 IMAD.X R9, R3, 0x1, R29, P2 ;  /* 0x0000000103099824 */ /* 0x004fcc00010e061d */
[----:B------:R-:W2:Y:S01]  /*b850*/  @!P1 LD.E.128 R8, desc[UR42][R8.64] ;  /* 0x0000002a08089980 */ /* 0x000ea2000c101d00 */
[----:B-1----:R-:W-:-:S05]  /*b860*/  @!P1 IADD3 R14, P2, R14, R31, RZ ;  /* 0x0000001f0e0e9210 */ /* 0x002fca0007f5e0ff */
[----:B---3--:R-:W-:-:S04]  /*b870*/  @!P1 IMAD.X R3, R28, 0x1, R29, P2 ;  /* 0x000000011c039824 */ /* 0x008fc800010e061d */
[----:B------:R-:W-:-:S05]  /*b880*/  @!P1 IMAD.MOV.U32 R15, RZ, RZ, R3 ;  /* 0x000000ffff0f9224 */ /* 0x000fca00078e0003 */
[----:B------:R-:W3:Y:S01]  /*b890*/  @!P1 LD.E.128 R28, desc[UR42][R14.64] ;  /* 0x0000002a0e1c9980 */ /* 0x000ee2000c101d00 */
[----:B------:R-:W-:Y:S02]  /*b8a0*/  CS2R R50, SRZ ;  /* 0x0000000000327805 */ /* 0x000fe4000001ff00 */
[----:B------:R-:W-:Y:S02]  /*b8b0*/  CS2R R52, SRZ ;  /* 0x0000000000347805 */ /* 0x000fe4000001ff00 */
[----:B------:R-:W-:Y:S01]  /*b8c0*/  CS2R R38, SRZ ;  /* 0x0000000000267805 */ /* 0x000fe2000001ff00 */
[----:B------:R-:W0:Y:S01]  /*b8d0*/  SHFL.IDX PT, R32, R32, 0x3, 0x181f ;  /* 0x00781f0020207f89 */ /* 0x000e2200000e0000 */
[----:B------:R-:W-:-:S03]  /*b8e0*/  CS2R R40, SRZ ;  /* 0x0000000000287805 */ /* 0x000fc6000001ff00 */
[----:B------:R-:W1:Y:S04]  /*b8f0*/  SHFL.IDX PT, R34, R34, 0x3, 0x181f ;  /* 0x00781f0022227f89 */ /* 0x000e6800000e0000 */
[----:B------:R-:W0:Y:S01]  /*b900*/  SHFL.IDX PT, R33, R33, 0x3, 0x181f ;  /* 0x00781f0021217f89 */ /* 0x000e2200000e0000 */
[----:B--2---:R-:W-:Y:S01]  /*b910*/  @!P1 MOV R50, R8 ;  /* 0x0000000800329202 */ /* 0x004fe20000000f00 */
[----:B------:R-:W-:Y:S01]  /*b920*/  @!P1 IMAD.MOV.U32 R51, RZ, RZ, R9 ;  /* 0x000000ffff339224 */ /* 0x000fe200078e0009 */
[----:B------:R-:W-:Y:S01]  /*b930*/  @!P1 MOV R52, R10 ;  /* 0x0000000a00349202 */ /* 0x000fe20000000f00 */
[----:B------:R-:W-:Y:S02]  /*b940*/  @!P1 IMAD.MOV.U32 R53, RZ, RZ, R11 ;  /* 0x000000ffff359224 */ /* 0x000fe400078e000b */
[----:B------:R-:W-:-:S02]  /*b950*/  IMAD.MOV.U32 R3, RZ, RZ, R50 ;  /* 0x000000ffff037224 */ /* 0x000fc400078e0032 */
[----:B------:R-:W-:Y:S02]  /*b960*/  IMAD.MOV.U32 R12, RZ, RZ, R51 ;  /* 0x000000ffff0c7224 */ /* 0x000fe400078e0033 */
[----:B------:R-:W-:Y:S02]  /*b970*/  IMAD.MOV.U32 R8, RZ, RZ, R52 ;  /* 0x000000ffff087224 */ /* 0x000fe400078e0034 */
[----:B------:R-:W-:Y:S01]  /*b980*/  IMAD.MOV.U32 R9, RZ, RZ, R53 ;  /* 0x000000ffff097224 */ /* 0x000fe200078e0035 */
[----:B------:R-:W-:Y:S02]  /*b990*/  PRMT R59, R3, 0x5410, R12 ;  /* 0x00005410033b7816 */ /* 0x000fe4000000000c */
[----:B------:R2:W0:Y:S01]  /*b9a0*/  SHFL.IDX PT, R3, R35, 0x3, 0x181f ;  /* 0x00781f0023037f89 */ /* 0x00042200000e0000 */
[----:B---3--:R-:W-:Y:S01]  /*b9b0*/  @!P1 IMAD.MOV.U32 R39, RZ, RZ, R29 ;  /* 0x000000ffff279224 */ /* 0x008fe200078e001d */
[----:B------:R-:W-:Y:S01]  /*b9c0*/  @!P1 MOV R38, R28 ;  /* 0x0000001c00269202 */ /* 0x000fe20000000f00 */
[----:B------:R-:W-:Y:S01]  /*b9d0*/  @!P1 IMAD.MOV.U32 R40, RZ, RZ, R30 ;  /* 0x000000ffff289224 */ /* 0x000fe200078e001e */
[----:B------:R-:W-:Y:S01]  /*b9e0*/  PRMT R44, R8, 0x5410, R9 ;  /* 0x00005410082c7816 */ /* 0x000fe20000000009 */
[----:B------:R-:W-:Y:S01]  /*b9f0*/  @!P1 IMAD.MOV.U32 R41, RZ, RZ, R31 ;  /* 0x000000ffff299224 */ /* 0x000fe200078e001f */
[----:B------:R-:W-:Y:S01]  /*ba00*/  MOV R8, R38 ;  /* 0x0000002600087202 */ /* 0x000fe20000000f00 */
[----:B------:R-:W-:-:S02]  /*ba10*/  IMAD.MOV.U32 R9, RZ, RZ, R39 ;  /* 0x000000ffff097224 */ /* 0x000fc400078e0027 */
[----:B------:R-:W-:Y:S02]  /*ba20*/  IMAD.MOV.U32 R10, RZ, RZ, R40 ;  /* 0x000000ffff0a7224 */ /* 0x000fe400078e0028 */
[----:B------:R-:W-:Y:S01]  /*ba30*/  IMAD.MOV.U32 R11, RZ, RZ, R41 ;  /* 0x000000ffff0b7224 */ /* 0x000fe200078e0029 */
[----:B------:R-:W-:Y:S02]  /*ba40*/  PRMT R62, R8, 0x5410, R9 ;  /* 0x00005410083e7816 */ /* 0x000fe40000000009 */
[----:B------:R-:W-:Y:S02]  /*ba50*/  CS2R R8, SRZ ;  /* 0x0000000000087805 */ /* 0x000fe4000001ff00 */
[----:B-12---:R-:W-:-:S07]  /*ba60*/  PRMT R63, R10, 0x5410, R11 ;  /* 0x000054100a3f7816 */ /* 0x006fce000000000b */
.L_x_3319:
[----:B------:R-:W-:Y:S01]  /*ba70*/  IADD3 R55, R55, 0x60, RZ ;  /* 0x0000006037377810 */ /* 0x000fe20007ffe0ff */
[----:B------:R-:W-:Y:S01]  /*ba80*/  BSSY B1, `(.L_x_3030) ;  /* 0x0000012000017945 */ /* 0x000fe20003800000 */
[----:B------:R-:W-:Y:S02]  /*ba90*/  CS2R R10, SRZ ;  /* 0x00000000000a7805 */ /* 0x000fe4000001ff00 */
[----:B----4-:R-:W-:Y:S02]  /*baa0*/  CS2R R12, SRZ ;  /* 0x00000000000c7805 */ /* 0x010fe4000001ff00 */
        /* <DEDUP_REMOVED lines=11> */
[--C-:B------:R-:W-:Y:S02]  /*bb60*/  IMAD.X R13, R3, 0x1, R10.reuse, P1 ;  /* 0x00000001030d7824 */ /* 0x100fe400008e060a */
[----:B------:R-:W-:-:S04]  /*bb70*/  IMAD.X R9, R33, 0x1, R10, P2 ;  /* 0x0000000121097824 */ /* 0x000fc800010e060a */
[----:B------:R-:W5:Y:S04]  /*bb80*/  LD.E.128 R12, desc[UR42][R12.64] ;  /* 0x0000002a0c0c7980 */ /* 0x000f68000c101d00 */
[----:B------:R-:W5:Y:S02]  /*bb90*/  LD.E.128 R8, desc[UR42][R8.64] ;  /* 0x0000002a08087980 */ /* 0x000f64000c101d00 */
.L_x_3031:
[----:B------:R-:W-:Y:S05]  /*bba0*/  BSYNC B1 ;  /* 0x0000000000017941 */ /* 0x000fea0003800000 */
.L_x_3030:
[----:B------:R-:W-:Y:S01]  /*bbb0*/  ULEA.HI UR4, UR37, UR37, URZ, 0x1 ;  /* 0x0000002525047291 */ /* 0x000fe2000f8f083f */
[----:B------:R-:W-:Y:S01]  /*bbc0*/  VIADDMNMX R0, R0, -R191, 0x80, PT ;  /* 0x0000008000007446 */ /* 0x000fe200038009bf */
[----:B0----5:R-:W-:Y:S01]  /*bbd0*/  IMAD.MOV.U32 R3, RZ, RZ, R8 ;  /* 0x000000ffff037224 */ /* 0x021fe200078e0008 */
        /* <DEDUP_REMOVED lines=9> */
[----:B------:R-:W-:Y:S01]  /*bc70*/  IMAD.MOV.U32 R0, RZ, RZ, R10 ;  /* 0x000000ffff007224 */ /* 0x000fe200078e000a */
[----:B------:R-:W-:Y:S02]  /*bc80*/  MOV R29, UR4 ;  /* 0x00000004001d7c02 */ /* 0x000fe40008000f00 */
[----:B------:R-:W-:Y:S01]  /*bc90*/  PRMT R55, R3, 0x5410, R28 ;  /* 0x0000541003377816 */ /* 0x000fe2000000001c */
[----:B------:R-:W-:Y:S01]  /*bca0*/  IMAD.MOV.U32 R28, RZ, RZ, R12 ;  /* 0x000000ffff1c7224 */ /* 0x000fe200078e000c */
[----:B------:R-:W-:Y:S02]  /*bcb0*/  SHF.L.U32 R29, R29, 0x1f, RZ ;  /* 0x0000001f1d1d7819 */ /* 0x000fe400000006ff */
[----:B------:R-:W-:Y:S02]  /*bcc0*/  MOV R3, R11 ;  /* 0x0000000b00037202 */ /* 0x000fe40000000f00 */
[----:B------:R-:W0:Y:S01]  /*bcd0*/  SYNCS.PHASECHK.TRANS64.TRYWAIT P4, [R18+URZ+0x28800], R29 ;  /* 0x0288001d120075a7 */ /* 0x000e22000808017f */
[----:B------:R-:W-:-:S02]  /*bce0*/  PRMT R61, R28, 0x5410, R30 ;  /* 0x000054101c3d7816 */ /* 0x000fc4000000001e */
[----:B------:R-:W-:Y:S01]  /*bcf0*/  PRMT R60, R0, 0x5410, R3 ;  /* 0x00005410003c7816 */ /* 0x000fe20000000003 */
[----:B------:R-:W-:Y:S01]  /*bd00*/  IMAD.MOV.U32 R0, RZ, RZ, R14 ;  /* 0x000000ffff007224 */ /* 0x000fe200078e000e */
[----:B------:R-:W-:Y:S01]  /*bd10*/  MOV R3, R15 ;  /* 0x0000000f00037202 */ /* 0x000fe20000000f00 */
[----:B0-----:R-:W-:Y:S06]  /*bd20*/  @!P4 BRA `(.L_x_3033) ;  /* 0x0000014400a8c947 */ /* 0x001fec0003800000 */
.L_x_3320:
[----:B------:R-:W-:Y:S05]  /*bd30*/  BSYNC B1 ;  /* 0x0000000000017941 */ /* 0x000fea0003800000 */
.L_x_3032:
[----:B------:R-:W-:Y:S04]  /*bd40*/  BSSY B1, `(.L_x_3034) ;  /* 0x0000061000017945 */ /* 0x000fe80003800000 */
[----:B------:R-:W-:Y:S05]  /*bd50*/  @P3 BRA `(.L_x_3035) ;  /* 0x00000004007c3947 */ /* 0x000fea0003800000 */
[----:B------:R-:W-:Y:S01]  /*bd60*/  LEA.HI R28, R45, R206, RZ, 0x1d ;  /* 0x000000ce2d1c7211 */ /* 0x000fe200078fe8ff */
[--C-:B------:R-:W-:Y:S01]  /*bd70*/  HADD2.F32 R69, -RZ, R66.reuse.H1_H1 ;  /* 0x30000042ff457230 */ /* 0x100fe20000004100 */
[----:B------:R-:W-:Y:S01]  /*bd80*/  SHF.R.U64 R80, R46, 0x10, R47 ;  /* 0x000000102e507819 */ /* 0x000fe2000000122f */
[----:B------:R-:W-:Y:S01]  /*bd90*/  HADD2.F32 R68, -RZ, R66.H0_H0 ;  /* 0x20000042ff447230 */ /* 0x000fe20000004100 */
[----:B------:R-:W-:Y:S01]  /*bda0*/  SHF.R.S32.HI R31, RZ, 0x1f, R28 ;  /* 0x0000001fff1f7819 */ /* 0x000fe2000001141c */
[----:B0-----:R-:W-:Y:S01]  /*bdb0*/  IMAD.SHL.U32 R29, R28, 0x8, RZ ;  /* 0x000000081c1d7824 */ /* 0x001fe200078e00ff */
[----:B------:R-:W-:Y:S02]  /*bdc0*/  SHF.R.U64 R77, R20, 0x10, R21 ;  /* 0x00000010144d7819 */ /* 0x000fe40000001215 */
[----:B------:R-:W-:Y:S02]  /*bdd0*/  LEA.HI R31, R31, R28, RZ, 0x3 ;  /* 0x0000001c1f1f7211 */ /* 0x000fe400078f18ff */
[----:B------:R-:W-:-:S02]  /*bde0*/  LOP3.LUT R29, R29, 0x38, RZ, 0xc0, !PT ;  /* 0x000000381d1d7812 */ /* 0x000fc400078ec0ff */
[----:B------:R-:W-:Y:S01]  /*bdf0*/  SHF.R.U32.HI R70, RZ, 0x10, R21 ;  /* 0x00000010ff467819 */ /* 0x000fe20000011615 */
[----:B------:R-:W-:Y:S01]  /*be00*/  IMAD.SHL.U32 R31, R31, 0x400, RZ ;  /* 0x000004001f1f7824 */ /* 0x000fe200078e00ff */
[----:B------:R-:W-:Y:S02]  /*be10*/  LOP3.LUT R29, R29, 0x1c0, R224, 0xf8, !PT ;  /* 0x000001c01d1d7812 */ /* 0x000fe400078ef8e0 */
[----:B------:R-:W-:Y:S01]  /*be20*/  SHF.R.U32.HI R71, RZ, 0x10, R47 ;  /* 0x00000010ff477819 */ /* 0x000fe2000001162f */
[----:B------:R-:W-:Y:S01]  /*be30*/  HADD2.F32 R70, -RZ, R70.H0_H0 ;  /* 0x20000046ff467230 */ /* 0x000fe20000004100 */
[----:B------:R-:W-:Y:S02]  /*be40*/  LOP3.LUT R33, R29, R200, RZ, 0x3c, !PT ;  /* 0x000000c81d217212 */ /* 0x000fe400078e3cff */
[----:B------:R-:W-:Y:S02]  /*be50*/  LOP3.LUT R32, R31, 0x7fffe000, RZ, 0xc0, !PT ;  /* 0x7fffe0001f207812 */ /* 0x000fe400078ec0ff */
[----:B------:R-:W0:Y:S01]  /*be60*/  LDS.128 R28, [R202] ;  /* 0x00000000ca1c7984 */ /* 0x000e220000000c00 */
[----:B------:R-:W-:-:S02]  /*be70*/  SHF.R.U64 R79, R48, 0x10, R49 ;  /* 0x00000010304f7819 */ /* 0x000fc40000001231 */
[----:B------:R-:W-:Y:S02]  /*be80*/  IADD3 R33, R33, R32, R201 ;  /* 0x0000002021217210 */ /* 0x000fe40007ffe0c9 */
[----:B------:R-:W-:Y:S02]  /*be90*/  SHF.R.U32.HI R78, RZ, 0x10, R49 ;  /* 0x00000010ff4e7819 */ /* 0x000fe40000011631 */
[--C-:B------:R-:W-:Y:S01]  /*bea0*/  SHF.R.U32.HI R73, RZ, 0x10, R37.reuse ;  /* 0x00000010ff497819 */ /* 0x100fe20000011625 */
[----:B------:R-:W-:Y:S01]  /*beb0*/  IMAD R67, R33, 0x2, R18 ;  /* 0x0000000221437824 */ /* 0x000fe200078e0212 */
[----:B------:R-:W-:-:S04]  /*bec0*/  SHF.R.U64 R75, R36, 0x10, R37 ;  /* 0x00000010244b7819 */ /* 0x000fc80000001225 */
[----:B------:R-:W1:Y:S01]  /*bed0*/  LDS.128 R32, [R67+0x10400] ;  /* 0x0104000043207984 */ /* 0x000e620000000c00 */
[--C-:B0-----:R-:W-:Y:S02]  /*bee0*/  HADD2.F32 R21, -RZ, R29.reuse.H0_H0 ;  /* 0x2000001dff157230 */ /* 0x101fe40000004100 */
[----:B------:R-:W-:Y:S02]  /*bef0*/  HADD2.F32 R20, -RZ, R28.H0_H0 ;  /* 0x2000001cff147230 */ /* 0x000fe40000004100 */
[----:B------:R-:W-:Y:S02]  /*bf00*/  HADD2.F32 R29, -RZ, R29.H1_H1 ;  /* 0x3000001dff1d7230 */ /* 0x000fe40000004100 */
        /* <DEDUP_REMOVED lines=10> */
[----:B------:R-:W-:Y:S01]  /*bfb0*/  FMUL.FTZ R74, R47, R70 ;  /* 0x000000462f4a7220 */ /* 0x000fe20000410000 */
[C---:B------:R-:W-:Y:S01]  /*bfc0*/  FFMA.FTZ R68, R21.reuse, R68, -R66 ;  /* 0x0000004415447223 */ /* 0x040fe20000010842 */
[--C-:B------:R-:W-:Y:S02]  /*bfd0*/  HADD2.F32 R66, -RZ, R65.reuse.H1_H1 ;  /* 0x30000041ff427230 */ /* 0x100fe40000004100 */
[----:B------:R-:W-:Y:S01]  /*bfe0*/  FFMA.FTZ R72, R21, R69, R72 ;  /* 0x0000004515487223 */ /* 0x000fe20000010048 */
[----:B------:R-:W-:Y:S02]  /*bff0*/  HADD2.F32 R21, -RZ, R64.H1_H1 ;  /* 0x30000040ff157230 */ /* 0x000fe40000004100 */
[----:B------:R-:W-:Y:S01]  /*c000*/  FMUL.FTZ R76, R47, R46 ;  /* 0x0000002e2f4c7220 */ /* 0x000fe20000410000 */
[----:B------:R-:W-:Y:S02]  /*c010*/  HADD2.F32 R48, -RZ, R34.H0_H0 ;  /* 0x20000022ff307230 */ /* 0x000fe40000004100 */
[----:B------:R-:W-:Y:S01]  /*c020*/  FMUL.FTZ R47, R33, R66 ;  /* 0x00000042212f7220 */ /* 0x000fe20000410000 */
[----:B------:R-:W-:-:S02]  /*c030*/  HADD2.F32 R65, -RZ, R65.H0_H0 ;  /* 0x20000041ff417230 */ /* 0x000fc40000004100 */
[-C--:B------:R-:W-:Y:S01]  /*c040*/  FMUL.FTZ R33, R33, R21.reuse ;  /* 0x0000001521217220 */ /* 0x080fe20000410000 */
[----:B------:R-:W-:Y:S02]  /*c050*/  HADD2.F32 R49, -RZ, R35.H0_H0 ;  /* 0x20000023ff317230 */ /* 0x000fe40000004100 */
[C---:B------:R-:W-:Y:S01]  /*c060*/  FFMA.FTZ R47, R20.reuse, R21, -R47 ;  /* 0x00000015142f7223 */ /* 0x040fe2000001082f */
[--C-:B------:R-:W-:Y:S02]  /*c070*/  HADD2.F32 R21, -RZ, R43.reuse.H0_H0 ;  /* 0x2000002bff157230 */ /* 0x100fe40000004100 */
[C---:B------:R-:W-:Y:S01]  /*c080*/  FFMA.FTZ R69, R29.reuse, R46, -R74 ;  /* 0x0000002e1d457223 */ /* 0x040fe2000001084a */
[----:B------:R-:W-:Y:S02]  /*c090*/  HADD2.F32 R64, -RZ, R64.H0_H0 ;  /* 0x20000040ff407230 */ /* 0x000fe40000004100 */
[----:B------:R-:W-:Y:S01]  /*c0a0*/  FFMA.FTZ R71, R29, R70, R76 ;  /* 0x000000461d477223 */ /* 0x000fe2000001004c */
[----:B------:R-:W-:Y:S01]  /*c0b0*/  FFMA.FTZ R66, R20, R66, R33 ;  /* 0x0000004214427223 */ /* 0x000fe20000010021 */
[----:B------:R-:W-:Y:S01]  /*c0c0*/  FMUL.FTZ R29, R48, R65 ;  /* 0x00000041301d7220 */ /* 0x000fe20000410000 */
[----:B------:R-:W-:-:S02]  /*c0d0*/  HADD2.F32 R20, -RZ, R43.H1_H1 ;  /* 0x3000002bff147230 */ /* 0x000fc40000004100 */
[-C--:B------:R-:W-:Y:S01]  /*c0e0*/  FMUL.FTZ R33, R48, R21.reuse ;  /* 0x0000001530217220 */ /* 0x080fe20000410000 */
[----:B------:R-:W-:Y:S02]  /*c0f0*/  HADD2.F32 R35, -RZ, R35.H1_H1 ;  /* 0x30000023ff237230 */ /* 0x000fe40000004100 */
[C---:B------:R-:W-:Y:S01]  /*c100*/  FMUL.FTZ R70, R49.reuse, R64 ;  /* 0x0000004031467220 */ /* 0x040fe20000410000 */
[----:B------:R-:W-:Y:S02]  /*c110*/  HADD2.F32 R48, -RZ, R73.H0_H0 ;  /* 0x20000049ff307230 */ /* 0x000fe40000004100 */
[C---:B------:R-:W-:Y:S01]  /*c120*/  FFMA.FTZ R43, R36.reuse, R21, -R29 ;  /* 0x00000015242b7223 */ /* 0x040fe2000001081d */
[----:B------:R-:W-:Y:S02]  /*c130*/  HADD2.F32 R46, -RZ, R78.H0_H0 ;  /* 0x2000004eff2e7230 */ /* 0x000fe40000004100 */
[-C--:B------:R-:W-:Y:S01]  /*c140*/  FMUL.FTZ R49, R49, R20.reuse ;  /* 0x0000001431317220 */ /* 0x080fe20000410000 */
[----:B------:R-:W-:Y:S01]  /*c150*/  FFMA.FTZ R70, R37, R20, -R70 ;  /* 0x0000001425467223 */ /* 0x000fe20000010846 */
[----:B------:R-:W-:Y:S01]  /*c160*/  FFMA.FTZ R36, R36, R65, R33 ;  /* 0x0000004124247223 */ /* 0x000fe20000010021 */
[C---:B------:R-:W-:Y:S01]  /*c170*/  FMUL.FTZ R74, R35.reuse, R48 ;  /* 0x00000030234a7220 */ /* 0x040fe20000410000 */
[----:B------:R-:W-:Y:S01]  /*c180*/  FMUL.FTZ R20, R35, R46 ;  /* 0x0000002e23147220 */ /* 0x000fe20000410000 */
[----:B------:R-:W-:-:S02]  /*c190*/  HADD2.F32 R32, -RZ, R32.H1_H1 ;  /* 0x30000020ff207230 */ /* 0x000fc40000004100 */
[----:B------:R-:W-:Y:S01]  /*c1a0*/  FFMA.FTZ R49, R37, R64, R49 ;  /* 0x0000004025317223 */ /* 0x000fe20000010031 */
[----:B------:R-:W-:Y:S02]  /*c1b0*/  HADD2.F32 R34, -RZ, R34.H1_H1 ;  /* 0x30000022ff227230 */ /* 0x000fe40000004100 */
[C---:B------:R-:W-:Y:S01]  /*c1c0*/  FFMA.FTZ R65, R31.reuse, R46, -R74 ;  /* 0x0000002e1f417223 */ /* 0x040fe2000001084a */
[----:B------:R-:W-:Y:S02]  /*c1d0*/  HADD2.F32 R33, -RZ, R77.H0_H0 ;  /* 0x2000004dff217230 */ /* 0x000fe40000004100 */
[----:B------:R-:W-:Y:S01]  /*c1e0*/  FFMA.FTZ R48, R31, R48, R20 ;  /* 0x000000301f307223 */ /* 0x000fe20000010014 */
[----:B------:R-:W-:Y:S02]  /*c1f0*/  HADD2.F32 R35, -RZ, R75.H0_H0 ;  /* 0x2000004bff237230 */ /* 0x000fe40000004100 */
[----:B------:R-:W-:Y:S02]  /*c200*/  HADD2.F32 R21, -RZ, R80.H0_H0 ;  /* 0x20000050ff157230 */ /* 0x000fe40000004100 */
[----:B------:R-:W-:Y:S01]  /*c210*/  FMUL.FTZ R31, R32, R33 ;  /* 0x00000021201f7220 */ /* 0x000fe20000410000 */
[----:B------:R-:W-:-:S02]  /*c220*/  HADD2.F32 R29, -RZ, R79.H0_H0 ;  /* 0x2000004fff1d7230 */ /* 0x000fc40000004100 */
        /* <DEDUP_REMOVED lines=18> */
.L_x_3035:
[----:B------:R-:W-:Y:S05]  /*c350*/  BSYNC B1 ;  /* 0x0000000000017941 */ /* 0x000fea0003800000 */
.L_x_3034:
[----:B------:R-:W-:Y:S04]  /*c360*/  BSSY B1, `(.L_x_3036) ;  /* 0x0000060000017945 */ /* 0x000fe80003800000 */
[----:B------:R-:W-:Y:S05]  /*c370*/  @P2 BRA `(.L_x_3037) ;  /* 0x0000000400782947 */ /* 0x000fea0003800000 */
[----:B------:R-:W-:Y:S01]  /*c380*/  LEA.HI R20, R45, R206, RZ, 0x1d ;  /* 0x000000ce2d147211 */ /* 0x000fe200078fe8ff */
[----:B------:R-:W-:Y:S01]  /*c390*/  HADD2.F32 R36, -RZ, R54.H1_H1 ;  /* 0x30000036ff247230 */ /* 0x000fe20000004100 */
[----:B------:R-:W-:Y:S02]  /*c3a0*/  SHF.R.U64 R49, R24, 0x10, R25 ;  /* 0x0000001018317819 */ /* 0x000fe40000001219 */
[----:B01----:R-:W-:Y:S02]  /*c3b0*/  SHF.R.S32.HI R29, RZ, 0x1f, R20 ;  /* 0x0000001fff1d7819 */ /* 0x003fe40000011414 */
[----:B------:R-:W-:Y:S02]  /*c3c0*/  SHF.L.U32 R21, R20, 0x3, RZ ;  /* 0x0000000314157819 */ /* 0x000fe400000006ff */
[----:B------:R-:W-:Y:S02]  /*c3d0*/  LEA.HI R29, R29, R20, RZ, 0x3 ;  /* 0x000000141d1d7211 */ /* 0x000fe400078f18ff */
[----:B------:R-:W-:-:S02]  /*c3e0*/  LOP3.LUT R20, R196, 0x38, R21, 0xf8, !PT ;  /* 0x00000038c4147812 */ /* 0x000fc400078ef815 */
[----:B------:R-:W-:Y:S01]  /*c3f0*/  SHF.R.U32.HI R46, RZ, 0x10, R25 ;  /* 0x00000010ff2e7819 */ /* 0x000fe20000011619 */
[----:B------:R-:W-:Y:S01]  /*c400*/  IMAD.SHL.U32 R29, R29, 0x400, RZ ;  /* 0x000004001d1d7824 */ /* 0x000fe200078e00ff */
[----:B------:R-:W-:Y:S02]  /*c410*/  LOP3.LUT R20, R20, R227, RZ, 0x3c, !PT ;  /* 0x000000e314147212 */ /* 0x000fe400078e3cff */
[--C-:B------:R-:W-:Y:S01]  /*c420*/  SHF.R.U64 R47, R26, 0x10, R27.reuse ;  /* 0x000000101a2f7819 */ /* 0x100fe2000000121b */
[----:B------:R-:W-:Y:S01]  /*c430*/  HADD2.F32 R46, -RZ, R46.H0_H0 ;  /* 0x2000002eff2e7230 */ /* 0x000fe20000004100 */
[----:B------:R-:W-:Y:S02]  /*c440*/  LOP3.LUT R21, R29, 0x7fffe000, RZ, 0xc0, !PT ;  /* 0x7fffe0001d157812 */ /* 0x000fe400078ec0ff */
[----:B------:R-:W0:Y:S01]  /*c450*/  LDS.128 R28, [R216] ;  /* 0x00000000d81c7984 */ /* 0x000e220000000c00 */
[----:B------:R-:W-:Y:S01]  /*c460*/  SHF.R.U32.HI R43, RZ, 0x10, R27 ;  /* 0x00000010ff2b7819 */ /* 0x000fe2000001161b */
[--C-:B------:R-:W-:Y:S01]  /*c470*/  HADD2.F32 R27, -RZ, R57.reuse.H1_H1 ;  /* 0x30000039ff1b7230 */ /* 0x100fe20000004100 */
[----:B------:R-:W-:Y:S01]  /*c480*/  IADD3 R21, R20, R21, R199 ;  /* 0x0000001514157210 */ /* 0x000fe20007ffe0c7 */
[----:B------:R-:W-:Y:S01]  /*c490*/  HADD2.F32 R57, -RZ, R57.H0_H0 ;  /* 0x20000039ff397230 */ /* 0x000fe20000004100 */
[----:B------:R-:W-:-:S02]  /*c4a0*/  SHF.R.U64 R67, R4, 0x10, R5 ;  /* 0x0000001004437819 */ /* 0x000fc40000001205 */
[----:B------:R-:W-:Y:S01]  /*c4b0*/  SHF.R.U32.HI R37, RZ, 0x10, R5 ;  /* 0x00000010ff257819 */ /* 0x000fe20000011605 */
[----:B------:R-:W-:Y:S01]  /*c4c0*/  IMAD R21, R21, 0x2, R18 ;  /* 0x0000000215157824 */ /* 0x000fe200078e0212 */
[--C-:B------:R-:W-:Y:S02]  /*c4d0*/  SHF.R.U64 R66, R6, 0x10, R7.reuse ;  /* 0x0000001006427819 */ /* 0x100fe40000001207 */
[----:B------:R-:W-:Y:S02]  /*c4e0*/  SHF.R.U32.HI R65, RZ, 0x10, R7 ;  /* 0x00000010ff417819 */ /* 0x000fe40000011607 */
[----:B------:R-:W1:Y:S01]  /*c4f0*/  LDS.128 R32, [R21+0x10400] ;  /* 0x0104000015207984 */ /* 0x000e620000000c00 */
[--C-:B0-----:R-:W-:Y:S02]  /*c500*/  HADD2.F32 R5, -RZ, R29.reuse.H0_H0 ;  /* 0x2000001dff057230 */ /* 0x101fe40000004100 */
[----:B------:R-:W-:Y:S02]  /*c510*/  HADD2.F32 R29, -RZ, R29.H1_H1 ;  /* 0x3000001dff1d7230 */ /* 0x000fe40000004100 */
[----:B------:R-:W-:-:S02]  /*c520*/  HADD2.F32 R4, -RZ, R28.H0_H0 ;  /* 0x2000001cff047230 */ /* 0x000fc40000004100 */
[----:B------:R-:W-:Y:S02]  /*c530*/  HADD2.F32 R6, -RZ, R30.H0_H0 ;  /* 0x2000001eff067230 */ /* 0x000fe40000004100 */
[--C-:B------:R-:W-:Y:S02]  /*c540*/  HADD2.F32 R7, -RZ, R31.reuse.H0_H0 ;  /* 0x2000001fff077230 */ /* 0x100fe40000004100 */
[----:B------:R-:W-:Y:S02]  /*c550*/  HADD2.F32 R31, -RZ, R31.H1_H1 ;  /* 0x3000001fff1f7230 */ /* 0x000fe40000004100 */
[----:B------:R-:W-:Y:S02]  /*c560*/  HADD2.F32 R28, -RZ, R28.H1_H1 ;  /* 0x3000001cff1c7230 */ /* 0x000fe40000004100 */
[--C-:B-1----:R-:W-:Y:S02]  /*c570*/  HADD2.F32 R24, -RZ, R33.reuse.H0_H0 ;  /* 0x20000021ff187230 */ /* 0x102fe40000004100 */
[----:B------:R-:W-:-:S02]  /*c580*/  HADD2.F32 R33, -RZ, R33.H1_H1 ;  /* 0x30000021ff217230 */ /* 0x000fc40000004100 */
[----:B------:R-:W-:Y:S02]  /*c590*/  HADD2.F32 R20, -RZ, R32.H0_H0 ;  /* 0x20000020ff147230 */ /* 0x000fe40000004100 */
[C---:B------:R-:W-:Y:S01]  /*c5a0*/  FMUL.FTZ R48, R24.reuse, R36 ;  /* 0x0000002418307220 */ /* 0x040fe20000410000 */
[-C--:B------:R-:W-:Y:S01]  /*c5b0*/  FMUL.FTZ R64, R24, R27.reuse ;  /* 0x0000001b18407220 */ /* 0x080fe20000410000 */
[----:B------:R-:W-:Y:S02]  /*c5c0*/  HADD2.F32 R24, -RZ, R37.H0_H0 ;  /* 0x20000025ff187230 */ /* 0x000fe40000004100 */
[----:B------:R-:W-:Y:S01]  /*c5d0*/  FFMA.FTZ R48, R5, R27, -R48 ;  /* 0x0000001b05307223 */ /* 0x000fe20000010830 */
[----:B------:R-:W-:Y:S02]  /*c5e0*/  HADD2.F32 R27, -RZ, R54.H0_H0 ;  /* 0x20000036ff1b7230 */ /* 0x000fe40000004100 */
[----:B------:R-:W-:Y:S01]  /*c5f0*/  FMUL.FTZ R54, R33, R46 ;  /* 0x0000002e21367220 */ /* 0x000fe20000410000 */
[----:B------:R-:W-:Y:S01]  /*c600*/  FFMA.FTZ R64, R5, R36, R64 ;  /* 0x0000002405407223 */ /* 0x000fe20000010040 */
[----:B------:R-:W-:Y:S01]  /*c610*/  FMUL.FTZ R36, R33, R24 ;  /* 0x0000001821247220 */ /* 0x000fe20000410000 */
[----:B------:R-:W-:-:S02]  /*c620*/  HADD2.F32 R25, -RZ, R34.H0_H0 ;  /* 0x20000022ff197230 */ /* 0x000fc40000004100 */
[C---:B------:R-:W-:Y:S01]  /*c630*/  FFMA.FTZ R33, R29.reuse, R24, -R54 ;  /* 0x000000181d217223 */ /* 0x040fe20000010836 */
[C---:B------:R-:W-:Y:S01]  /*c640*/  FMUL.FTZ R5, R20.reuse, R27 ;  /* 0x0000001b14057220 */ /* 0x040fe20000410000 */
[----:B------:R-:W-:Y:S02]  /*c650*/  HADD2.F32 R24, -RZ, R56.H0_H0 ;  /* 0x20000038ff187230 */ /* 0x000fe40000004100 */
[-C--:B------:R-:W-:Y:S01]  /*c660*/  FMUL.FTZ R20, R20, R57.reuse ;  /* 0x0000003914147220 */ /* 0x080fe20000410000 */
[----:B------:R-:W-:Y:S01]  /*c670*/  FFMA.FTZ R37, R29, R46, R36 ;  /* 0x0000002e1d257223 */ /* 0x000fe20000010024 */
[C---:B------:R-:W-:Y:S01]  /*c680*/  FFMA.FTZ R57, R4.reuse, R57, -R5 ;  /* 0x0000003904397223 */ /* 0x040fe20000010805 */
[----:B------:R-:W-:Y:S02]  /*c690*/  HADD2.F32 R5, -RZ, R58.H0_H0 ;  /* 0x2000003aff057230 */ /* 0x000fe40000004100 */
[----:B------:R-:W-:Y:S01]  /*c6a0*/  FFMA.FTZ R29, R4, R27, R20 ;  /* 0x0000001b041d7223 */ /* 0x000fe20000010014 */
[----:B------:R-:W-:-:S02]  /*c6b0*/  HADD2.F32 R26, -RZ, R35.H0_H0 ;  /* 0x20000023ff1a7230 */ /* 0x000fc40000004100 */
[C---:B------:R-:W-:Y:S01]  /*c6c0*/  FMUL.FTZ R27, R25.reuse, R24 ;  /* 0x00000018191b7220 */ /* 0x040fe20000410000 */
[----:B------:R-:W-:Y:S02]  /*c6d0*/  HADD2.F32 R58, -RZ, R58.H1_H1 ;  /* 0x3000003aff3a7230 */ /* 0x000fe40000004100 */
[-C--:B------:R-:W-:Y:S01]  /*c6e0*/  FMUL.FTZ R25, R25, R5.reuse ;  /* 0x0000000519197220 */ /* 0x080fe20000410000 */
[----:B------:R-:W-:Y:S02]  /*c6f0*/  HADD2.F32 R56, -RZ, R56.H1_H1 ;  /* 0x30000038ff387230 */ /* 0x000fe40000004100 */
[----:B------:R-:W-:Y:S01]  /*c700*/  FFMA.FTZ R36, R6, R5, -R27 ;  /* 0x0000000506247223 */ /* 0x000fe2000001081b */
[----:B------:R-:W-:Y:S02]  /*c710*/  HADD2.F32 R35, -RZ, R35.H1_H1 ;  /* 0x30000023ff237230 */ /* 0x000fe40000004100 */
[----:B------:R-:W-:Y:S01]  /*c720*/  FMUL.FTZ R5, R26, R58 ;  /* 0x0000003a1a057220 */ /* 0x000fe20000410000 */
[----:B------:R-:W-:-:S02]  /*c730*/  HADD2.F32 R20, -RZ, R43.H0_H0 ;  /* 0x2000002bff147230 */ /* 0x000fc40000004100 */
[----:B------:R-:W-:Y:S01]  /*c740*/  FMUL.FTZ R46, R26, R56 ;  /* 0x000000381a2e7220 */ /* 0x000fe20000410000 */
[----:B------:R-:W-:Y:S02]  /*c750*/  HADD2.F32 R4, -RZ, R65.H0_H0 ;  /* 0x20000041ff047230 */ /* 0x000fe40000004100 */
        /* <DEDUP_REMOVED lines=32> */
.L_x_3037:
[----:B------:R-:W-:Y:S05]  /*c960*/  BSYNC B1 ;  /* 0x0000000000017941 */ /* 0x000fea0003800000 */
.L_x_3036:
[----:B------:R-:W-:Y:S04]  /*c970*/  BSSY B1, `(.L_x_3038) ;  /* 0x0000060000017945 */ /* 0x000fe80003800000 */
[----:B------:R-:W-:Y:S05]  /*c980*/  @P1 BRA `(.L_x_3039) ;  /* 0x0000000400781947 */ /* 0x000fea0003800000 */
[----:B--2---:R-:W-:Y:S01]  /*c990*/  LEA.HI R4, R45, R206, RZ, 0x1d ;  /* 0x000000ce2d047211 */ /* 0x004fe200078fe8ff */
[----:B-1----:R-:W-:Y:S01]  /*c9a0*/  HADD2.F32 R35, -RZ, R59.H1_H1 ;  /* 0x3000003bff237230 */ /* 0x002fe20000004100 */
[--C-:B------:R-:W-:Y:S01]  /*c9b0*/  SHF.R.U64 R54, R50, 0x10, R51.reuse ;  /* 0x0000001032367819 */ /* 0x100fe20000001233 */
[--C-:B------:R-:W-:Y:S01]  /*c9c0*/  HADD2.F32 R36, -RZ, R62.reuse.H1_H1 ;  /* 0x3000003eff247230 */ /* 0x100fe20000004100 */
[----:B------:R-:W-:Y:S01]  /*c9d0*/  SHF.R.S32.HI R5, RZ, 0x1f, R4 ;  /* 0x0000001fff057819 */ /* 0x000fe20000011404 */
[----:B------:R-:W-:Y:S01]  /*c9e0*/  IMAD.SHL.U32 R6, R4, 0x8, RZ ;  /* 0x0000000804067824 */ /* 0x000fe200078e00ff */
[----:B------:R-:W-:Y:S01]  /*c9f0*/  SHF.R.U32.HI R50, RZ, 0x10, R51 ;  /* 0x00000010ff327819 */ /* 0x000fe20000011633 */
[----:B------:R-:W-:Y:S01]  /*ca00*/  HADD2.F32 R62, -RZ, R62.H0_H0 ;  /* 0x2000003eff3e7230 */ /* 0x000fe20000004100 */
[----:B------:R-:W-:Y:S02]  /*ca10*/  LEA.HI R4, R5, R4, RZ, 0x3 ;  /* 0x0000000405047211 */ /* 0x000fe400078f18ff */
[----:B------:R-:W-:-:S02]  /*ca20*/  LOP3.LUT R5, R195, 0x38, R6, 0xf8, !PT ;  /* 0x00000038c3057812 */ /* 0x000fc400078ef806 */
[----:B------:R-:W-:Y:S02]  /*ca30*/  SHF.L.U32 R4, R4, 0xa, RZ ;  /* 0x0000000a04047819 */ /* 0x000fe400000006ff */
[----:B------:R-:W-:Y:S02]  /*ca40*/  LOP3.LUT R21, R5, R226, RZ, 0x3c, !PT ;  /* 0x000000e205157212 */ /* 0x000fe400078e3cff */
[----:B------:R-:W-:Y:S02]  /*ca50*/  LOP3.LUT R20, R4, 0x7fffe000, RZ, 0xc0, !PT ;  /* 0x7fffe00004147812 */ /* 0x000fe400078ec0ff */
[----:B------:R-:W1:Y:S01]  /*ca60*/  LDS.128 R4, [R215] ;  /* 0x00000000d7047984 */ /* 0x000e620000000c00 */
[--C-:B------:R-:W-:Y:S02]  /*ca70*/  SHF.R.U64 R48, R38, 0x10, R39.reuse ;  /* 0x0000001026307819 */ /* 0x100fe40000001227 */
[----:B------:R-:W-:Y:S02]  /*ca80*/  IADD3 R21, R21, R20, R198 ;  /* 0x0000001415157210 */ /* 0x000fe40007ffe0c6 */
[----:B------:R-:W-:-:S02]  /*ca90*/  SHF.R.U32.HI R37, RZ, 0x10, R39 ;  /* 0x00000010ff257819 */ /* 0x000fc40000011627 */
[--C-:B------:R-:W-:Y:S01]  /*caa0*/  SHF.R.U64 R47, R40, 0x10, R41.reuse ;  /* 0x00000010282f7819 */ /* 0x100fe20000001229 */
[----:B------:R-:W-:Y:S01]  /*cab0*/  IMAD R21, R21, 0x2, R18 ;  /* 0x0000000215157824 */ /* 0x000fe200078e0212 */
[----:B------:R-:W-:Y:S01]  /*cac0*/  SHF.R.U32.HI R46, RZ, 0x10, R41 ;  /* 0x00000010ff2e7819 */ /* 0x000fe20000011629 */
[----:B------:R-:W-:Y:S01]  /*cad0*/  HADD2.F32 R37, -RZ, R37.H0_H0 ;  /* 0x20000025ff257230 */ /* 0x000fe20000004100 */
[--C-:B------:R-:W-:Y:S02]  /*cae0*/  SHF.R.U64 R49, R52, 0x10, R53.reuse ;  /* 0x0000001034317819 */ /* 0x100fe40000001235 */
[----:B------:R-:W2:Y:S01]  /*caf0*/  LDS.128 R24, [R21+0x10400] ;  /* 0x0104000015187984 */ /* 0x000ea20000000c00 */
[----:B------:R-:W-:Y:S01]  /*cb00*/  SHF.R.U32.HI R52, RZ, 0x10, R53 ;  /* 0x00000010ff347819 */ /* 0x000fe20000011635 */
[--C-:B-1----:R-:W-:Y:S02]  /*cb10*/  HADD2.F32 R20, -RZ, R5.reuse.H0_H0 ;  /* 0x20000005ff147230 */ /* 0x102fe40000004100 */
[----:B------:R-:W-:-:S02]  /*cb20*/  HADD2.F32 R28, -RZ, R5.H1_H1 ;  /* 0x30000005ff1c7230 */ /* 0x000fc40000004100 */
[----:B------:R-:W-:Y:S02]  /*cb30*/  HADD2.F32 R5, -RZ, R4.H0_H0 ;  /* 0x20000004ff057230 */ /* 0x000fe40000004100 */
[----:B0-----:R-:W-:Y:S02]  /*cb40*/  HADD2.F32 R29, -RZ, R6.H0_H0 ;  /* 0x20000006ff1d7230 */ /* 0x001fe40000004100 */
[--C-:B------:R-:W-:Y:S02]  /*cb50*/  HADD2.F32 R30, -RZ, R7.reuse.H0_H0 ;  /* 0x20000007ff1e7230 */ /* 0x100fe40000004100 */
[----:B------:R-:W-:Y:S02]  /*cb60*/  HADD2.F32 R7, -RZ, R7.H1_H1 ;  /* 0x30000007ff077230 */ /* 0x000fe40000004100 */
[----:B------:R-:W-:Y:S02]  /*cb70*/  HADD2.F32 R4, -RZ, R4.H1_H1 ;  /* 0x30000004ff047230 */ /* 0x000fe40000004100 */
[----:B--2---:R-:W-:-:S02]  /*cb80*/  HADD2.F32 R31, -RZ, R25.H0_H0 ;  /* 0x20000019ff1f7230 */ /* 0x004fc40000004100 */
[----:B------:R-:W-:Y:S02]  /*cb90*/  HADD2.F32 R32, -RZ, R25.H1_H1 ;  /* 0x30000019ff207230 */ /* 0x000fe40000004100 */
[----:B------:R-:W-:Y:S02]  /*cba0*/  HADD2.F32 R25, -RZ, R24.H0_H0 ;  /* 0x20000018ff197230 */ /* 0x000fe40000004100 */
[CC--:B------:R-:W-:Y:S01]  /*cbb0*/  FMUL.FTZ R39, R31.reuse, R36.reuse ;  /* 0x000000241f277220 */ /* 0x0c0fe20000410000 */
[-C--:B------:R-:W-:Y:S01]  /*cbc0*/  FMUL.FTZ R41, R31, R35.reuse ;  /* 0x000000231f297220 */ /* 0x080fe20000410000 */
[----:B------:R-:W-:Y:S02]  /*cbd0*/  HADD2.F32 R31, -RZ, R50.H0_H0 ;  /* 0x20000032ff1f7230 */ /* 0x000fe40000004100 */
[C---:B------:R-:W-:Y:S01]  /*cbe0*/  FFMA.FTZ R39, R20.reuse, R35, -R39 ;  /* 0x0000002314277223 */ /* 0x040fe20000010827 */
[----:B------:R-:W-:Y:S01]  /*cbf0*/  FFMA.FTZ R41, R20, R36, R41 ;  /* 0x0000002414297223 */ /* 0x000fe20000010029 */
[----:B------:R-:W-:-:S02]  /*cc00*/  HADD2.F32 R20, -RZ, R59.H0_H0 ;  /* 0x2000003bff147230 */ /* 0x000fc40000004100 */
[C---:B------:R-:W-:Y:S01]  /*cc10*/  FMUL.FTZ R35, R32.reuse, R37 ;  /* 0x0000002520237220 */ /* 0x040fe20000410000 */
[-C--:B------:R-:W-:Y:S01]  /*cc20*/  FMUL.FTZ R43, R32, R31.reuse ;  /* 0x0000001f202b7220 */ /* 0x080fe20000410000 */
[C---:B------:R-:W-:Y:S01]  /*cc30*/  FMUL.FTZ R36, R25.reuse, R62 ;  /* 0x0000003e19247220 */ /* 0x040fe20000410000 */
[----:B------:R-:W-:Y:S02]  /*cc40*/  HADD2.F32 R33, -RZ, R26.H0_H0 ;  /* 0x2000001aff217230 */ /* 0x000fe40000004100 */
[-C--:B------:R-:W-:Y:S01]  /*cc50*/  FMUL.FTZ R25, R25, R20.reuse ;  /* 0x0000001419197220 */ /* 0x080fe20000410000 */
[----:B------:R-:W-:Y:S02]  /*cc60*/  HADD2.F32 R32, -RZ, R63.H0_H0 ;  /* 0x2000003fff207230 */ /* 0x000fe40000004100 */
[----:B------:R-:W-:Y:S01]  /*cc70*/  FFMA.FTZ R36, R5, R20, -R36 ;  /* 0x0000001405247223 */ /* 0x000fe20000010824 */
[----:B------:R-:W-:Y:S02]  /*cc80*/  HADD2.F32 R34, -RZ, R27.H0_H0 ;  /* 0x2000001bff227230 */ /* 0x000fe40000004100 */
[C---:B------:R-:W-:Y:S01]  /*cc90*/  FFMA.FTZ R38, R28.reuse, R31, -R35 ;  /* 0x0000001f1c267223 */ /* 0x040fe20000010823 */
[----:B------:R-:W-:Y:S01]  /*cca0*/  FFMA.FTZ R40, R28, R37, R43 ;  /* 0x000000251c287223 */ /* 0x000fe2000001002b */
[----:B------:R-:W-:-:S02]  /*ccb0*/  HADD2.F32 R20, -RZ, R44.H0_H0 ;  /* 0x2000002cff147230 */ /* 0x000fc40000004100 */
[----:B------:R-:W-:Y:S01]  /*ccc0*/  FFMA.FTZ R62, R5, R62, R25 ;  /* 0x0000003e053e7223 */ /* 0x000fe20000010019 */
[----:B------:R-:W-:Y:S02]  /*ccd0*/  HADD2.F32 R63, -RZ, R63.H1_H1 ;  /* 0x3000003fff3f7230 */ /* 0x000fe40000004100 */
[C---:B------:R-:W-:Y:S01]  /*cce0*/  FMUL.FTZ R28, R33.reuse, R32 ;  /* 0x00000020211c7220 */ /* 0x040fe20000410000 */
[----:B------:R-:W-:Y:S02]  /*ccf0*/  HADD2.F32 R5, -RZ, R44.H1_H1 ;  /* 0x3000002cff057230 */ /* 0x000fe40000004100 */
[-C--:B------:R-:W-:Y:S01]  /*cd00*/  FMUL.FTZ R44, R33, R20.reuse ;  /* 0x00000014212c7220 */ /* 0x080fe20000410000 */
[----:B------:R-:W-:Y:S02]  /*cd10*/  HADD2.F32 R27, -RZ, R27.H1_H1 ;  /* 0x3000001bff1b7230 */ /* 0x000fe40000004100 */
[----:B------:R-:W-:Y:S01]  /*cd20*/  FFMA.FTZ R35, R29, R20, -R28 ;  /* 0x000000141d237223 */ /* 0x000fe2000001081c */
[----:B------:R-:W-:Y:S01]  /*cd30*/  FMUL.FTZ R25, R34, R63 ;  /* 0x0000003f22197220 */ /* 0x000fe20000410000 */
[----:B------:R-:W-:-:S02]  /*cd40*/  HADD2.F32 R28, -RZ, R46.H0_H0 ;  /* 0x2000002eff1c7230 */ /* 0x000fc40000004100 */
[-C--:B------:R-:W-:Y:S01]  /*cd50*/  FMUL.FTZ R34, R34, R5.reuse ;  /* 0x0000000522227220 */ /* 0x080fe20000410000 */
[----:B------:R-:W-:Y:S02]  /*cd60*/  HADD2.F32 R20, -RZ, R52.H0_H0 ;  /* 0x20000034ff147230 */ /* 0x000fe40000004100 */
[----:B------:R-:W-:Y:S01]  /*cd70*/  FFMA.FTZ R44, R29, R32, R44 ;  /* 0x000000201d2c7223 */ /* 0x000fe2000001002c */
[C---:B------:R-:W-:Y:S01]  /*cd80*/  FFMA.FTZ R32, R30.reuse, R5, -R25 ;  /* 0x000000051e207223 */ /* 0x040fe20000010819 */
[----:B------:R-:W-:Y:S01]  /*cd90*/  FFMA.FTZ R34, R30, R63, R34 ;  /* 0x0000003f1e227223 */ /* 0x000fe20000010022 */
[C---:B------:R-:W-:Y:S01]  /*cda0*/  FMUL.FTZ R46, R27.reuse, R28 ;  /* 0x0000001c1b2e7220 */ /* 0x040fe20000410000 */
[----:B------:R-:W-:Y:S01]  /*cdb0*/  FMUL.FTZ R30, R27, R20 ;  /* 0x000000141b1e7220 */ /* 0x000fe20000410000 */
[----:B------:R-:W-:Y:S02]  /*cdc0*/  HADD2.F32 R24, -RZ, R24.H1_H1 ;  /* 0x30000018ff187230 */ /* 0x000fe40000004100 */
[----:B------:R-:W-:-:S02]  /*cdd0*/  HADD2.F32 R26, -RZ, R26.H1_H1 ;  /* 0x3000001aff1a7230 */ /* 0x000fc40000004100 */
[C---:B------:R-:W-:Y:S01]  /*cde0*/  FFMA.FTZ R43, R7.reuse, R20, -R46 ;  /* 0x00000014072b7223 */ /* 0x040fe2000001082e */
[----:B------:R-:W-:Y:S02]  /*cdf0*/  HADD2.F32 R27, -RZ, R48.H0_H0 ;  /* 0x20000030ff1b7230 */ /* 0x000fe40000004100 */
        /* <DEDUP_REMOVED lines=23> */
.L_x_3039:
[----:B------:R-:W-:Y:S05]  /*cf70*/  BSYNC B1 ;  /* 0x0000000000017941 */ /* 0x000fea0003800000 */
.L_x_3038:
[----:B-1----:R-:W-:Y:S01]  /*cf80*/  PRMT R32, R0, 0x5410, R3 ;  /* 0x0000541000207816 */ /* 0x002fe20000000003 */
[----:B------:R-:W-:Y:S06]  /*cf90*/  @P0 BRA `(.L_x_3023) ;  /* 0x0000000400780947 */ /* 0x000fec0003800000 */
[----:B------:R-:W-:Y:S01]  /*cfa0*/  LEA.HI R45, R45, R206, RZ, 0x1d ;  /* 0x000000ce2d2d7211 */ /* 0x000fe200078fe8ff */
[----:B--23--:R-:W1:Y:S01]  /*cfb0*/  LDS.128 R4, [R214] ;  /* 0x00000000d6047984 */ /* 0x00ce620000000c00 */
[----:B------:R-:W-:Y:S01]  /*cfc0*/  SHF.R.U32.HI R20, RZ, 0x10, R9 ;  /* 0x00000010ff147819 */ /* 0x000fe20000011609 */
        /* <DEDUP_REMOVED lines=8> */
[--C-:B------:R-:W-:Y:S01]  /*d050*/  SHF.R.U64 R37, R14, 0x10, R15.reuse ;  /* 0x000000100e257819 */ /* 0x100fe2000000120f */
[----:B------:R-:W-:Y:S01]  /*d060*/  IMAD.SHL.U32 R45, R45, 0x400, RZ ;  /* 0x000004002d2d7824 */ /* 0x000fe200078e00ff */
[----:B------:R-:W-:Y:S02]  /*d070*/  LOP3.LUT R0, R0, R225, RZ, 0x3c, !PT ;  /* 0x000000e100007212 */ /* 0x000fe400078e3cff */
[----:B------:R-:W-:Y:S01]  /*d080*/  SHF.R.U32.HI R34, RZ, 0x10, R15 ;  /* 0x00000010ff227819 */ /* 0x000fe2000001160f */
[--C-:B------:R-:W-:Y:S01]  /*d090*/  HADD2.F32 R15, -RZ, R61.reuse.H1_H1 ;  /* 0x3000003dff0f7230 */ /* 0x100fe20000004100 */
[----:B------:R-:W-:Y:S01]  /*d0a0*/  LOP3.LUT R3, R45, 0x7fffe000, RZ, 0xc0, !PT ;  /* 0x7fffe0002d037812 */ /* 0x000fe200078ec0ff */
[----:B------:R-:W-:Y:S01]  /*d0b0*/  HADD2.F32 R61, -RZ, R61.H0_H0 ;  /* 0x2000003dff3d7230 */ /* 0x000fe20000004100 */
[----:B------:R-:W-:Y:S02]  /*d0c0*/  SHF.R.U32.HI R28, RZ, 0x10, R13 ;  /* 0x00000010ff1c7819 */ /* 0x000fe4000001160d */
[----:B------:R-:W-:-:S02]  /*d0d0*/  IADD3 R3, R0, R3, R197 ;  /* 0x0000000300037210 */ /* 0x000fc40007ffe0c5 */
[----:B------:R-:W-:Y:S02]  /*d0e0*/  SHF.R.U64 R36, R8, 0x10, R9 ;  /* 0x0000001008247819 */ /* 0x000fe40000001209 */
[----:B------:R-:W-:Y:S02]  /*d0f0*/  LEA R3, R3, R18, 0x1 ;  /* 0x0000001203037211 */ /* 0x000fe400078e08ff */
[--C-:B------:R-:W-:Y:S02]  /*d100*/  SHF.R.U64 R35, R10, 0x10, R11.reuse ;  /* 0x000000100a237819 */ /* 0x100fe4000000120b */
[----:B------:R-:W-:Y:S01]  /*d110*/  SHF.R.U32.HI R33, RZ, 0x10, R11 ;  /* 0x00000010ff217819 */ /* 0x000fe2000001160b */
[----:B------:R-:W2:Y:S01]  /*d120*/  LDS.128 R24, [R3+0x10400] ;  /* 0x0104000003187984 */ /* 0x000ea20000000c00 */
[--C-:B-1----:R-:W-:Y:S02]  /*d130*/  HADD2.F32 R8, -RZ, R5.reuse.H0_H0 ;  /* 0x20000005ff087230 */ /* 0x102fe40000004100 */
[----:B------:R-:W-:-:S02]  /*d140*/  HADD2.F32 R5, -RZ, R5.H1_H1 ;  /* 0x30000005ff057230 */ /* 0x000fc40000004100 */
[----:B------:R-:W-:Y:S02]  /*d150*/  HADD2.F32 R0, -RZ, R4.H0_H0 ;  /* 0x20000004ff007230 */ /* 0x000fe40000004100 */
[----:B------:R-:W-:Y:S02]  /*d160*/  HADD2.F32 R9, -RZ, R6.H0_H0 ;  /* 0x20000006ff097230 */ /* 0x000fe40000004100 */
[--C-:B------:R-:W-:Y:S02]  /*d170*/  HADD2.F32 R10, -RZ, R7.reuse.H0_H0 ;  /* 0x20000007ff0a7230 */ /* 0x100fe40000004100 */
[----:B------:R-:W-:Y:S02]  /*d180*/  HADD2.F32 R7, -RZ, R7.H1_H1 ;  /* 0x30000007ff077230 */ /* 0x000fe40000004100 */
[----:B------:R-:W-:Y:S02]  /*d190*/  HADD2.F32 R4, -RZ, R4.H1_H1 ;  /* 0x30000004ff047230 */ /* 0x000fe40000004100 */
[----:B------:R-:W-:-:S02]  /*d1a0*/  HADD2.F32 R6, -RZ, R6.H1_H1 ;  /* 0x30000006ff067230 */ /* 0x000fc40000004100 */
[--C-:B--2---:R-:W-:Y:S02]  /*d1b0*/  HADD2.F32 R12, -RZ, R25.reuse.H0_H0 ;  /* 0x20000019ff0c7230 */ /* 0x104fe40000004100 */
[----:B------:R-:W-:Y:S02]  /*d1c0*/  HADD2.F32 R25, -RZ, R25.H1_H1 ;  /* 0x30000019ff197230 */ /* 0x000fe40000004100 */
[----:B------:R-:W-:Y:S02]  /*d1d0*/  HADD2.F32 R11, -RZ, R24.H0_H0 ;  /* 0x20000018ff0b7230 */ /* 0x000fe40000004100 */
[C---:B0-----:R-:W-:Y:S01]  /*d1e0*/  FMUL.FTZ R29, R12.reuse, R21 ;  /* 0x000000150c1d7220 */ /* 0x041fe20000410000 */
[-C--:B------:R-:W-:Y:S01]  /*d1f0*/  FMUL.FTZ R31, R12, R15.reuse ;  /* 0x0000000f0c1f7220 */ /* 0x080fe20000410000 */
[----:B------:R-:W-:Y:S02]  /*d200*/  HADD2.F32 R12, -RZ, R28.H0_H0 ;  /* 0x2000001cff0c7230 */ /* 0x000fe40000004100 */
[----:B------:R-:W-:Y:S01]  /*d210*/  FMUL.FTZ R28, R25, R20 ;  /* 0x00000014191c7220 */ /* 0x000fe20000410000 */
[C---:B------:R-:W-:Y:S01]  /*d220*/  FFMA.FTZ R29, R8.reuse, R15, -R29 ;  /* 0x0000000f081d7223 */ /* 0x040fe2000001081d */
[----:B------:R-:W-:Y:S01]  /*d230*/  FFMA.FTZ R31, R8, R21, R31 ;  /* 0x00000015081f7223 */ /* 0x000fe2000001001f */
[----:B------:R-:W-:-:S02]  /*d240*/  HADD2.F32 R13, -RZ, R26.H0_H0 ;  /* 0x2000001aff0d7230 */ /* 0x000fc40000004100 */
[-C--:B------:R-:W-:Y:S01]  /*d250*/  FMUL.FTZ R8, R25, R12.reuse ;  /* 0x0000000c19087220 */ /* 0x080fe20000410000 */
[----:B------:R-:W-:Y:S01]  /*d260*/  FFMA.FTZ R30, R5, R12, -R28 ;  /* 0x0000000c051e7223 */ /* 0x000fe2000001081c */
[C---:B------:R-:W-:Y:S01]  /*d270*/  FMUL.FTZ R15, R11.reuse, R55 ;  /* 0x000000370b0f7220 */ /* 0x040fe20000410000 */
[----:B------:R-:W-:Y:S02]  /*d280*/  HADD2.F32 R12, -RZ, R60.H0_H0 ;  /* 0x2000003cff0c7230 */ /* 0x000fe40000004100 */
[-C--:B------:R-:W-:Y:S01]  /*d290*/  FMUL.FTZ R28, R11, R61.reuse ;  /* 0x0000003d0b1c7220 */ /* 0x080fe20000410000 */
[----:B------:R-:W-:Y:S01]  /*d2a0*/  FFMA.FTZ R20, R5, R20, R8 ;  /* 0x0000001405147223 */ /* 0x000fe20000010008 */
[----:B------:R-:W-:Y:S02]  /*d2b0*/  HADD2.F32 R8, -RZ, R32.H0_H0 ;  /* 0x20000020ff087230 */ /* 0x000fe40000004100 */
[----:B------:R-:W-:Y:S01]  /*d2c0*/  FFMA.FTZ R15, R0, R61, -R15 ;  /* 0x0000003d000f7223 */ /* 0x000fe2000001080f */
        /* <DEDUP_REMOVED lines=15> */
[----:B------:R-:W-:Y:S02]  /*d3c0*/  HADD2.F32 R24, -RZ, R24.H1_H1 ;  /* 0x30000018ff187230 */ /* 0x000fe40000004100 */
[C---:B------:R-:W-:Y:S01]  /*d3d0*/  FMUL.FTZ R34, R27.reuse, R8 ;  /* 0x000000081b227220 */ /* 0x040fe20000410000 */
[----:B------:R-:W-:Y:S02]  /*d3e0*/  HADD2.F32 R26, -RZ, R26.H1_H1 ;  /* 0x3000001aff1a7230 */ /* 0x000fe40000004100 */
        /* <DEDUP_REMOVED lines=9> */
[-C--:B------:R-:W-:Y:S01]  /*d480*/  FMUL.FTZ R24, R24, R5.reuse ;  /* 0x0000000518187220 */ /* 0x080fe20000410000 */
[----:B------:R-:W-:Y:S01]  /*d490*/  FFMA.FTZ R0, R4, R5, -R7 ;  /* 0x0000000504007223 */ /* 0x000fe20000010807 */
[-C--:B------:R-:W-:Y:S01]  /*d4a0*/  FMUL.FTZ R26, R26, R9.reuse ;  /* 0x000000091a1a7220 */ /* 0x080fe20000410000 */
[----:B------:R-:W-:Y:S01]  /*d4b0*/  FFMA.FTZ R10, R6, R9, -R27 ;  /* 0x00000009060a7223 */ /* 0x000fe2000001081b */
[----:B------:R-:W-:Y:S01]  /*d4c0*/  FFMA.FTZ R21, R4, R11, R24 ;  /* 0x0000000b04157223 */ /* 0x000fe20000010018 */
[----:B------:R-:W-:Y:S01]  /*d4d0*/  F2FP.F16.F32.PACK_AB R7, R33, R12 ;  /* 0x0000000c2107723e */ /* 0x000fe200000000ff */
        /* <DEDUP_REMOVED lines=10> */
.L_x_3023:
[----:B------:R-:W-:Y:S05]  /*d580*/  BSYNC B0 ;  /* 0x0000000000007941 */ /* 0x000fea0003800000 */
.L_x_2995:
        /* <DEDUP_REMOVED lines=8> */
.L_x_2993:
[----:B------:R-:W-:-:S05]  /*d610*/  IMAD.U32 R0, RZ, RZ, UR39 ;  /* 0x00000027ff007e24 */ /* 0x000fca000f8e00ff */
[----:B------:R-:W-:-:S13]  /*d620*/  ISETP.NE.AND P0, PT, R0, 0x3, PT ;  /* 0x000000030000780c */ /* 0x000fda0003f05270 */
[----:B------:R-:W-:Y:S05]  /*d630*/  @!P0 BRA `(.L_x_3040) ;  /* 0x0000000000048947 */ /* 0x000fea0003800000 */
[----:B------:R-:W-:Y:S01]  /*d640*/  BPT.TRAP 0x1 ;  /* 0x000000040000795c */ /* 0x000fe20000300000 */
.L_x_3040:
[----:B------:R-:W-:Y:S01]  /*d650*/  IMAD R0, R186, 0x8, R18 ;  /* 0x00000008ba007824 */ /* 0x000fe200078e0212 */
[----:B-1-3--:R-:W-:-:S04]  /*d660*/  SHF.L.U32 R3, R188, 0x1f, RZ ;  /* 0x0000001fbc037819 */ /* 0x00afc800000006ff */
[----:B------:R1:W3:Y:S01]  /*d670*/  SYNCS.PHASECHK.TRANS64.TRYWAIT P1, [R0+URZ+0x28830], R3 ;  /* 0x02883003000075a7 */ /* 0x0002e2000802017f */
[----:B------:R-:W-:Y:S05]  /*d680*/  @!P0 BRA `(.L_x_3041) ;  /* 0x0000000000048947 */ /* 0x000fea0003800000 */
[----:B------:R-:W-:Y:S01]  /*d690*/  BPT.TRAP 0x1 ;  /* 0x000000040000795c */ /* 0x000fe20000300000 */
.L_x_3041:
[----:B---3--:R-:W-:Y:S05]  /*d6a0*/  @P1 BRA `(.L_x_3042) ;  /* 0x0000000000081947 */ /* 0x008fea0003800000 */
[----:B------:R-:W3:Y:S02]  /*d6b0*/  SYNCS.PHASECHK.TRANS64.TRYWAIT P1, [R0+URZ+0x28830], R3 ;  /* 0x02883003000075a7 */ /* 0x000ee4000802017f */
[----:B---3--:R-:W-:Y:S05]  /*d6c0*/  @!P1 BRA `(.L_x_3043) ;  /* 0x0000012c00549947 */ /* 0x008fea0003800000 */
.L_x_3042:
[----:B------:R-:W-:Y:S05]  /*d6d0*/  WARPSYNC.ALL ;  /* 0x0000000000007948 */ /* 0x000fea0003800000 */
[----:B-1-3--:R-:W-:Y:S01]  /*d6e0*/  VIADD R3, R18, 0x18400 ;  /* 0x0001840012037836 */ /* 0x00afe20000000000 */
[----:B------:R-:W-:Y:S01]  /*d6f0*/  R2UR UR32, R42 ;  /* 0x000000002a2072ca */ /* 0x000fe200000e0000 */
[----:B0-2-4-:R-:W-:Y:S01]  /*d700*/  IMAD.MOV.U32 R7, RZ, RZ, 0x40000040 ;  /* 0x40000040ff077424 */ /* 0x015fe200078e00ff */
        /* <DEDUP_REMOVED lines=14> */
[----:B------:R-:W-:Y:S01]  /*d7f0*/  LEA R6, R186, R4, 0xb ;  /* 0x00000004ba067211 */ /* 0x000fe200078e58ff */
[----:B------:R-:W-:Y:S01]  /*d800*/  UIADD3 UR4, UR32, 0x2, URZ ;  /* 0x0000000220047890 */ /* 0x000fe2000fffe03f */
[----:B------:R-:W-:Y:S01]  /*d810*/  R2UR UR11, R9 ;  /* 0x00000000090b72ca */ /* 0x000fe200000e0000 */
[----:B------:R-:W-:Y:S01]  /*d820*/  UIADD3 UR8, UR32, 0x4, URZ ;  /* 0x0000000420087890 */ /* 0x000fe2000fffe03f */
[C---:B------:R-:W-:Y:S01]  /*d830*/  R2UR UR34, R6.reuse ;  /* 0x00000000062272ca */ /* 0x040fe200000e0000 */
[----:B------:R-:W-:Y:S01]  /*d840*/  VIADD R8, R6, 0x2 ;  /* 0x0000000206087836 */ /* 0x000fe20000000000 */
[----:B------:R-:W-:Y:S01]  /*d850*/  UIADD3 UR12, UR32, 0x6, URZ ;  /* 0x00000006200c7890 */ /* 0x000fe2000fffe03f */
[----:B------:R-:W-:Y:S01]  /*d860*/  IMAD.MOV.U32 R9, RZ, RZ, 0x40000040 ;  /* 0x40000040ff097424 */ /* 0x000fe200078e00ff */
[----:B------:R-:W-:Y:S01]  /*d870*/  UIADD3 UR16, UR32, 0x400, URZ ;  /* 0x0000040020107890 */ /* 0x000fe2000fffe03f */
[----:B------:R-:W-:Y:S01]  /*d880*/  R2UR UR31, R7 ;  /* 0x00000000071f72ca */ /* 0x000fe200000e0000 */
[----:B------:R-:W-:Y:S01]  /*d890*/  UMOV UR17, 0x40000040 ;  /* 0x4000004000117882 */ /* 0x000fe20000000000 */
[----:B------:R-:W-:Y:S01]  /*d8a0*/  R2UR UR6, R8 ;  /* 0x00000000080672ca */ /* 0x000fe200000e0000 */
[----:B------:R-:W-:Y:S01]  /*d8b0*/  UIADD3 UR20, UR32, 0x402, URZ ;  /* 0x0000040220147890 */ /* 0x000fe2000fffe03f */
[----:B------:R-:W-:Y:S01]  /*d8c0*/  IADD3 R8, R6, 0x4, RZ ;  /* 0x0000000406087810 */ /* 0x000fe20007ffe0ff */
[----:B------:R-:W-:Y:S01]  /*d8d0*/  UMOV UR21, 0x40000040 ;  /* 0x4000004000157882 */ /* 0x000fe20000000000 */
[----:B------:R-:W-:Y:S01]  /*d8e0*/  R2UR UR15, R9 ;  /* 0x00000000090f72ca */ /* 0x000fe200000e0000 */
[----:B------:R-:W-:Y:S01]  /*d8f0*/  IMAD.MOV.U32 R9, RZ, RZ, 0x40000040 ;  /* 0x40000040ff097424 */ /* 0x000fe200078e00ff */
[----:B------:R-:W-:Y:S01]  /*d900*/  HGMMA.64x128x16.F32 R24, gdesc[UR32], RZ, !UPT, gsb0 ;  /* 0x01e00000201879f0 */ /* 0x000fe2000c0008ff */
[----:B------:R-:W-:Y:S01]  /*d910*/  R2UR UR10, R8 ;  /* 0x00000000080a72ca */ /* 0x000fe200000e0000 */
[----:B------:R-:W-:Y:S01]  /*d920*/  VIADD R8, R6, 0x6 ;  /* 0x0000000606087836 */ /* 0x000fe20000000000 */
[----:B------:R-:W-:Y:S01]  /*d930*/  UIADD3 UR24, UR32, 0x404, URZ ;  /* 0x0000040420187890 */ /* 0x000fe2000fffe03f */
[----:B------:R-:W-:Y:S01]  /*d940*/  R2UR UR19, R9 ;  /* 0x00000000091372ca */ /* 0x000fe200000e0000 */
[----:B------:R-:W-:Y:S01]  /*d950*/  IMAD.MOV.U32 R9, RZ, RZ, 0x40000040 ;  /* 0x40000040ff097424 */ /* 0x000fe200078e00ff */
[----:B------:R-:W-:Y:S01]  /*d960*/  UMOV UR25, 0x40000040 ;  /* 0x4000004000197882 */ /* 0x000fe20000000000 */
[----:B------:R-:W-:Y:S01]  /*d970*/  R2UR UR14, R8 ;  /* 0x00000000080e72ca */ /* 0x000fe200000e0000 */
[----:B------:R-:W-:Y:S01]  /*d980*/  UIADD3 UR28, UR32, 0x406, URZ ;  /* 0x00000406201c7890 */ /* 0x000fe2000fffe03f */
[----:B------:R-:W-:Y:S01]  /*d990*/  IADD3 R8, R6, 0x400, RZ ;  /* 0x0000040006087810 */ /* 0x000fe20007ffe0ff */
[----:B------:R-:W-:Y:S01]  /*d9a0*/  UMOV UR29, 0x40000040 ;  /* 0x40000040001d7882 */ /* 0x000fe20000000000 */
[----:B------:R-:W-:Y:S01]  /*d9b0*/  R2UR UR23, R9 ;  /* 0x00000000091772ca */ /* 0x000fe200000e0000 */
[----:B------:R-:W-:Y:S01]  /*d9c0*/  IMAD.MOV.U32 R9, RZ, RZ, 0x40000040 ;  /* 0x40000040ff097424 */ /* 0x000fe200078e00ff */
[----:B------:R-:W-:Y:S01]  /*d9d0*/  R2UR UR18, R8 ;  /* 0x00000000081272ca */ /* 0x000fe200000e0000 */
[----:B------:R-:W-:-:S03]  /*d9e0*/  VIADD R8, R6, 0x402 ;  /* 0x0000040206087836 */ /* 0x000fc60000000000 */
[----:B------:R-:W-:Y:S02]  /*d9f0*/  R2UR UR27, R9 ;  /* 0x00000000091b72ca */ /* 0x000fe400000e0000 */
[----:B------:R-:W-:Y:S02]  /*da00*/  R2UR UR22, R8 ;  /* 0x00000000081672ca */ /* 0x000fe400000e0000 */
[C---:B------:R-:W-:Y:S01]  /*da10*/  IADD3 R8, R6.reuse, 0x404, RZ ;  /* 0x0000040406087810 */ /* 0x040fe20007ffe0ff */
        /* <DEDUP_REMOVED lines=27> */
.L_x_3044:
[----:B------:R-:W0:Y:S01]  /*dbd0*/  LDC R3, c[0x0][0x448] ;  /* 0x00011200ff037b82 */ /* 0x000e220000000800 */
[----:B------:R-:W-:Y:S01]  /*dbe0*/  ULDC UR46, c[0x0][0x988] ;  /* 0x00026200002e7ab9 */ /* 0x000fe20000000800 */
[----:B------:R-:W-:Y:S01]  /*dbf0*/  VIADD R0, R0, 0x28840 ;  /* 0x0002884000007836 */ /* 0x000fe20000000000 */
[----:B------:R-:W-:Y:S01]  /*dc00*/  ULDC UR44, c[0x0][0x988] ;  /* 0x00026200002c7ab9 */ /* 0x000fe20000000800 */
[----:B------:R-:W-:Y:S01]  /*dc10*/  ULDC UR45, c[0x0][0x988] ;  /* 0x00026200002d7ab9 */ /* 0x000fe20000000800 */
        /* <DEDUP_REMOVED lines=19> */
[----:B0-----:R-:W-:Y:S02]  /*dd50*/  ISETP.NE.AND P1, PT, R3, 0x1, PT ;  /* 0x000000010300780c */ /* 0x001fe40003f25270 */
[----:B------:R-:W-:Y:S02]  /*dd60*/  CS2R R112, SRZ ;  /* 0x0000000000707805 */ /* 0x000fe4000001ff00 */
[----:B------:R-:W-:-:S02]  /*dd70*/  IADD3 R3, R204, R191, RZ ;  /* 0x000000bfcc037210 */ /* 0x000fc40007ffe0ff */
        /* <DEDUP_REMOVED lines=8> */
[----:B------:R-:W0:Y:S08]  /*de00*/  @P1 LDC R6, c[0x0][0x44c] ;  /* 0x00011300ff061b82 */ /* 0x000e300000000800 */
[----:B------:R-:W1:Y:S01]  /*de10*/  @P1 LDC R8, c[0x0][0x450] ;  /* 0x00011400ff081b82 */ /* 0x000e620000000800 */
[----:B0-----:R-:W-:-:S04]  /*de20*/  @P1 IMAD.HI.U32 R5, R3, R6, RZ ;  /* 0x0000000603051227 */ /* 0x001fc800078e00ff */
[----:B------:R-:W-:Y:S02]  /*de30*/  IMAD.MOV.U32 R6, RZ, RZ, R3 ;  /* 0x000000ffff067224 */ /* 0x000fe400078e0003 */
[----:B------:R-:W-:Y:S01]  /*de40*/  IMAD.MOV.U32 R3, RZ, RZ, -0x80 ;  /* 0xffffff80ff037424 */ /* 0x000fe200078e00ff */
[----:B-1----:R-:W-:-:S03]  /*de50*/  @P1 SHF.R.U32.HI R6, RZ, R8, R5 ;  /* 0x00000008ff061219 */ /* 0x002fc60000011605 */
[----:B------:R-:W-:Y:S02]  /*de60*/  IMAD R8, R96, R3, 0x80 ;  /* 0x0000008060087424 */ /* 0x000fe400078e0203 */
[----:B------:R-:W0:Y:S02]  /*de70*/  SHFL.IDX PT, R5, R6, 0x1, 0x1c1f ;  /* 0x003c1f0006057f89 */ /* 0x000e2400000e0000 */
[----:B------:R-:W-:Y:S01]  /*de80*/  VIADD R10, R8, 0x1 ;  /* 0x00000001080a7836 */ /* 0x000fe20000000000 */
[----:B------:R-:W-:Y:S01]  /*de90*/  IADD3 R8, R193, R8, RZ ;  /* 0x00000008c1087210 */ /* 0x000fe20007ffe0ff */
[----:B------:R-:W1:Y:S02]  /*dea0*/  SHFL.IDX PT, R6, R6, RZ, 0x1c1f ;  /* 0x001c1fff06067589 */ /* 0x000e6400000e0000 */
[C---:B------:R-:W-:Y:S02]  /*deb0*/  IMAD R3, R203.reuse, -0x2, R10 ;  /* 0xfffffffecb037824 */ /* 0x040fe400078e020a */
[----:B------:R-:W-:-:S03]  /*dec0*/  IMAD R10, R203, -0x2, R8 ;  /* 0xfffffffecb0a7824 */ /* 0x000fc600078e0208 */
[----:B------:R-:W-:-:S04]  /*ded0*/  IADD3 R11, -R192, R3, R193 ;  /* 0x00000003c00b7210 */ /* 0x000fc80007ffe1c1 */
[----:B0-----:R-:W-:-:S04]  /*dee0*/  VIADDMNMX R5, R5, R11, R10, PT ;  /* 0x0000000b05057246 */ /* 0x001fc8000380010a */
[C---:B------:R-:W-:Y:S02]  /*def0*/  ISETP.GT.AND P2, PT, R5.reuse, RZ, PT ;  /* 0x000000ff0500720c */ /* 0x040fe40003f44270 */
[C---:B------:R-:W-:Y:S02]  /*df00*/  ISETP.GT.AND P3, PT, R5.reuse, 0x1, PT ;  /* 0x000000010500780c */ /* 0x040fe40003f64270 */
[----:B------:R-:W-:Y:S02]  /*df10*/  ISETP.GT.AND P4, PT, R5, 0x8, PT ;  /* 0x000000080500780c */ /* 0x000fe40003f84270 */
[----:B------:R-:W-:Y:S02]  /*df20*/  FSEL R13, R26, -INF , P2 ;  /* 0xff8000001a0d7808 */ /* 0x000fe40001000000 */
[----:B------:R-:W-:Y:S02]  /*df30*/  FSEL R27, R27, -INF , P3 ;  /* 0xff8000001b1b7808 */ /* 0x000fe40001800000 */
[----:B------:R-:W-:-:S02]  /*df40*/  ISETP.GT.AND P2, PT, R5, 0x9, PT ;  /* 0x000000090500780c */ /* 0x000fc40003f44270 */
[----:B------:R-:W-:Y:S02]  /*df50*/  FSEL R21, R30, -INF , P4 ;  /* 0xff8000001e157808 */ /* 0x000fe40002000000 */
[----:B------:R-:W-:Y:S02]  /*df60*/  FMNMX.FTZ R8, R13, R27, !PT ;  /* 0x0000001b0d087209 */ /* 0x000fe40007810000 */
[----:B------:R-:W-:Y:S02]  /*df70*/  ISETP.GT.AND P3, PT, R5, 0x10, PT ;  /* 0x000000100500780c */ /* 0x000fe40003f64270 */
        /* <DEDUP_REMOVED lines=83> */
[----:B------:R-:W-:Y:S02]  /*e4b0*/  FSEL R87, R87, -INF , P2 ;  /* 0xff80000057577808 */ /* 0x000fe40001000000 */
[----:B------:R-:W-:Y:S02]  /*e4c0*/  FMNMX.FTZ R8, R3, R8, !PT ;  /* 0x0000000803087209 */ /* 0x000fe40007810000 */
[----:B-1----:R-:W-:Y:S02]  /*e4d0*/  VIADDMNMX R15, R6, R11, R10, PT ;  /* 0x0000000b060f7246 */ /* 0x002fe4000380010a */
[----:B------:R-:W-:-:S02]  /*e4e0*/  FMNMX.FTZ R12, R87, R8, !PT ;  /* 0x00000008570c7209 */ /* 0x000fc40007810000 */
[C---:B------:R-:W-:Y:S02]  /*e4f0*/  ISETP.GT.AND P3, PT, R15.reuse, 0x1, PT ;  /* 0x000000010f00780c */ /* 0x040fe40003f64270 */
[----:B------:R-:W-:Y:S01]  /*e500*/  ISETP.GT.AND P4, PT, R15, 0x8, PT ;  /* 0x000000080f00780c */ /* 0x000fe20003f84270 */
[----:B------:R-:W0:Y:S01]  /*e510*/  SHFL.BFLY PT, R5, R12, 0x2, 0x1f ;  /* 0x0c401f000c057f89 */ /* 0x000e2200000e0000 */
[----:B------:R-:W-:Y:S02]  /*e520*/  FSEL R30, R25, -INF , P3 ;  /* 0xff800000191e7808 */ /* 0x000fe40001800000 */
[----:B------:R-:W-:Y:S02]  /*e530*/  FSEL R11, R28, -INF , P4 ;  /* 0xff8000001c0b7808 */ /* 0x000fe40002000000 */
[----:B------:R-:W-:-:S04]  /*e540*/  ISETP.GT.AND P3, PT, R15, 0x10, PT ;  /* 0x000000100f00780c */ /* 0x000fc80003f64270 */
[----:B------:R-:W-:Y:S02]  /*e550*/  FSEL R32, R32, -INF , P3 ;  /* 0xff80000020207808 */ /* 0x000fe40001800000 */
[----:B------:R-:W-:-:S04]  /*e560*/  ISETP.GT.AND P3, PT, R15, 0x18, PT ;  /* 0x000000180f00780c */ /* 0x000fc80003f64270 */
[----:B------:R-:W-:Y:S02]  /*e570*/  FSEL R36, R36, -INF , P3 ;  /* 0xff80000024247808 */ /* 0x000fe40001800000 */
[----:B------:R-:W-:-:S04]  /*e580*/  ISETP.GT.AND P3, PT, R15, 0x20, PT ;  /* 0x000000200f00780c */ /* 0x000fc80003f64270 */
[----:B------:R-:W-:Y:S02]  /*e590*/  FSEL R40, R40, -INF , P3 ;  /* 0xff80000028287808 */ /* 0x000fe40001800000 */
[C---:B------:R-:W-:Y:S02]  /*e5a0*/  ISETP.GT.AND P3, PT, R15.reuse, 0x28, PT ;  /* 0x000000280f00780c */ /* 0x040fe40003f64270 */
[----:B0-----:R-:W-:Y:S02]  /*e5b0*/  FMNMX.FTZ R14, R12, R5, !PT ;  /* 0x000000050c0e7209 */ /* 0x001fe40007810000 */
[----:B------:R-:W-:Y:S02]  /*e5c0*/  FSEL R44, R44, -INF , P3 ;  /* 0xff8000002c2c7808 */ /* 0x000fe40001800000 */
[----:B------:R-:W-:Y:S01]  /*e5d0*/  ISETP.GT.AND P3, PT, R15, 0x30, PT ;  /* 0x000000300f00780c */ /* 0x000fe20003f64270 */
[----:B------:R-:W0:Y:S03]  /*e5e0*/  SHFL.BFLY PT, R5, R14, 0x1, 0x1f ;  /* 0x0c201f000e057f89 */ /* 0x000e2600000e0000 */
[----:B------:R-:W-:-:S02]  /*e5f0*/  FSEL R48, R48, -INF , P3 ;  /* 0xff80000030307808 */ /* 0x000fc40001800000 */
[----:B------:R-:W-:-:S04]  /*e600*/  ISETP.GT.AND P3, PT, R15, 0x38, PT ;  /* 0x000000380f00780c */ /* 0x000fc80003f64270 */
[----:B------:R-:W-:Y:S02]  /*e610*/  FSEL R52, R52, -INF , P3 ;  /* 0xff80000034347808 */ /* 0x000fe40001800000 */
[----:B------:R-:W-:-:S04]  /*e620*/  ISETP.GT.AND P3, PT, R15, 0x40, PT ;  /* 0x000000400f00780c */ /* 0x000fc80003f64270 */
[----:B------:R-:W-:Y:S02]  /*e630*/  FSEL R56, R56, -INF , P3 ;  /* 0xff80000038387808 */ /* 0x000fe40001800000 */
[----:B------:R-:W-:-:S04]  /*e640*/  ISETP.GT.AND P3, PT, R15, 0x48, PT ;  /* 0x000000480f00780c */ /* 0x000fc80003f64270 */
[----:B------:R-:W-:Y:S02]  /*e650*/  FSEL R60, R60, -INF , P3 ;  /* 0xff8000003c3c7808 */ /* 0x000fe40001800000 */
[----:B------:R-:W-:Y:S02]  /*e660*/  ISETP.GT.AND P3, PT, R15, 0x50, PT ;  /* 0x000000500f00780c */ /* 0x000fe40003f64270 */
[----:B0-----:R-:W-:Y:S02]  /*e670*/  FMNMX.FTZ R5, R14, R5, !PT ;  /* 0x000000050e057209 */ /* 0x001fe40007810000 */
[----:B------:R-:W-:Y:S02]  /*e680*/  FSEL R64, R64, -INF , P3 ;  /* 0xff80000040407808 */ /* 0x000fe40001800000 */
[C---:B------:R-:W-:Y:S01]  /*e690*/  FSETP.NEU.FTZ.AND P2, PT, R5.reuse, -INF , PT ;  /* 0xff8000000500780b */ /* 0x040fe20003f5d000 */
[----:B------:R-:W-:Y:S01]  /*e6a0*/  FMUL.FTZ R8, R5, UR46 ;  /* 0x0000002e05087c20 */ /* 0x000fe20008410000 */
[----:B------:R-:W-:-:S04]  /*e6b0*/  ISETP.GT.AND P3, PT, R15, 0x58, PT ;  /* 0x000000580f00780c */ /* 0x000fc80003f64270 */
[----:B------:R-:W-:Y:S02]  /*e6c0*/  FSEL R8, R8, RZ, P2 ;  /* 0x000000ff08087208 */ /* 0x000fe40001000000 */
[----:B------:R-:W-:Y:S02]  /*e6d0*/  ISETP.GT.AND P2, PT, R15, RZ, PT ;  /* 0x000000ff0f00720c */ /* 0x000fe40003f44270 */
[----:B------:R-:W-:Y:S01]  /*e6e0*/  FSEL R68, R68, -INF , P3 ;  /* 0xff80000044447808 */ /* 0x000fe20001800000 */
[--C-:B------:R-:W-:Y:S01]  /*e6f0*/  FFMA.FTZ R181, R13, UR46, -R8.reuse ;  /* 0x0000002e0db57c23 */ /* 0x100fe20008010808 */
[----:B------:R-:W-:Y:S01]  /*e700*/  FSEL R13, R24, -INF , P2 ;  /* 0xff800000180d7808 */ /* 0x000fe20001000000 */
[--C-:B------:R-:W-:Y:S01]  /*e710*/  FFMA.FTZ R183, R21, UR46, -R8.reuse ;  /* 0x0000002e15b77c23 */ /* 0x100fe20008010808 */
[----:B------:R-:W-:Y:S01]  /*e720*/  ISETP.GT.AND P2, PT, R15, 0x9, PT ;  /* 0x000000090f00780c */ /* 0x000fe20003f44270 */
[--C-:B------:R-:W-:Y:S01]  /*e730*/  FFMA.FTZ R175, R9, UR46, -R8.reuse ;  /* 0x0000002e09af7c23 */ /* 0x100fe20008010808 */
[----:B------:R-:W-:Y:S01]  /*e740*/  FMNMX.FTZ R6, R13, R30, !PT ;  /* 0x0000001e0d067209 */ /* 0x000fe20007810000 */
[--C-:B------:R-:W-:Y:S01]  /*e750*/  FFMA.FTZ R169, R7, UR46, -R8.reuse ;  /* 0x0000002e07a97c23 */ /* 0x100fe20008010808 */
[----:B------:R-:W-:Y:S01]  /*e760*/  FSEL R29, R29, -INF , P2 ;  /* 0xff8000001d1d7808 */ /* 0x000fe20001000000 */
[--C-:B------:R-:W-:Y:S01]  /*e770*/  FFMA.FTZ R161, R66, UR46, -R8.reuse ;  /* 0x0000002e42a17c23 */ /* 0x100fe20008010808 */
[----:B------:R-:W-:Y:S01]  /*e780*/  FMNMX.FTZ R6, R11, R6, !PT ;  /* 0x000000060b067209 */ /* 0x000fe20007810000 */
[--C-:B------:R-:W-:Y:S01]  /*e790*/  FFMA.FTZ R10, R27, UR46, -R8.reuse ;  /* 0x0000002e1b0a7c23 */ /* 0x100fe20008010808 */
[----:B------:R-:W-:Y:S01]  /*e7a0*/  ISETP.GT.AND P2, PT, R15, 0x11, PT ;  /* 0x000000110f00780c */ /* 0x000fe20003f44270 */
[--C-:B------:R-:W-:Y:S01]  /*e7b0*/  FFMA.FTZ R155, R3, UR46, -R8.reuse ;  /* 0x0000002e039b7c23 */ /* 0x100fe20008010808 */
[----:B------:R-:W-:Y:S01]  /*e7c0*/  FMNMX.FTZ R21, R29, R6, !PT ;  /* 0x000000061d157209 */ /* 0x000fe20007810000 */
[----:B------:R-:W-:Y:S01]  /*e7d0*/  MUFU.EX2 R181, R181 ;  /* 0x000000b500b57308 */ /* 0x000fe20000000800 */
[----:B------:R-:W-:Y:S01]  /*e7e0*/  FSEL R33, R33, -INF , P2 ;  /* 0xff80000021217808 */ /* 0x000fe20001000000 */
[--C-:B------:R-:W-:Y:S01]  /*e7f0*/  FFMA.FTZ R12, R31, UR46, -R8.reuse ;  /* 0x0000002e1f0c7c23 */ /* 0x100fe20008010808 */
[----:B------:R-:W-:Y:S01]  /*e800*/  FMNMX.FTZ R6, R32, R21, !PT ;  /* 0x0000001520067209 */ /* 0x000fe20007810000 */
[--C-:B------:R-:W-:Y:S01]  /*e810*/  FFMA.FTZ R177, R89, UR46, -R8.reuse ;  /* 0x0000002e59b17c23 */ /* 0x100fe20008010808 */
[----:B------:R-:W-:Y:S01]  /*e820*/  ISETP.GT.AND P2, PT, R15, 0x19, PT ;  /* 0x000000190f00780c */ /* 0x000fe20003f44270 */
[--C-:B------:R-:W-:Y:S01]  /*e830*/  FFMA.FTZ R14, R35, UR46, -R8.reuse ;  /* 0x0000002e230e7c23 */ /* 0x100fe20008010808 */
[----:B------:R-:W-:Y:S01]  /*e840*/  FMNMX.FTZ R21, R33, R6, !PT ;  /* 0x0000000621157209 */ /* 0x000fe20007810000 */
[----:B------:R-:W0:Y:S01]  /*e850*/  MUFU.EX2 R10, R10 ;  /* 0x0000000a000a7308 */ /* 0x000e220000000800 */
        /* <DEDUP_REMOVED lines=57> */
[----:B------:R-:W-:Y:S01]  /*ebf0*/  FFMA.FTZ R8, R87, UR46, -R8 ;  /* 0x0000002e57087c23 */ /* 0x000fe20008010808 */
[----:B------:R-:W-:-:S02]  /*ec00*/  FMNMX.FTZ R6, R64, R9, !PT ;  /* 0x0000000940067209 */ /* 0x000fc40007810000 */
[----:B------:R-:W-:Y:S02]  /*ec10*/  CS2R R92, SRZ ;  /* 0x00000000005c7805 */ /* 0x000fe4000001ff00 */
[----:B------:R-:W-:Y:S02]  /*ec20*/  ISETP.GT.AND P2, PT, R15, 0x59, PT ;  /* 0x000000590f00780c */ /* 0x000fe40003f44270 */
[----:B------:R-:W-:Y:S02]  /*ec30*/  CS2R R90, SRZ ;  /* 0x00000000005a7805 */ /* 0x000fe4000001ff00 */
[----:B------:R-:W-:Y:S01]  /*ec40*/  FMNMX.FTZ R9, R65, R6, !PT ;  /* 0x0000000641097209 */ /* 0x000fe20007810000 */
[----:B------:R-:W-:Y:S01]  /*ec50*/  MUFU.EX2 R24, R24 ;  /* 0x0000001800187308 */ /* 0x000fe20000000800 */
[----:B------:R-:W-:Y:S02]  /*ec60*/  ISETP.GT.AND P3, PT, R15, 0x60, PT ;  /* 0x000000600f00780c */ /* 0x000fe40003f64270 */
[----:B------:R-:W-:-:S02]  /*ec70*/  CS2R R88, SRZ ;  /* 0x0000000000587805 */ /* 0x000fc4000001ff00 */
[----:B------:R-:W-:Y:S02]  /*ec80*/  FSEL R69, R69, -INF , P2 ;  /* 0xff80000045457808 */ /* 0x000fe40001000000 */
[----:B------:R-:W-:Y:S02]  /*ec90*/  FMNMX.FTZ R6, R68, R9, !PT ;  /* 0x0000000944067209 */ /* 0x000fe40007810000 */
[----:B------:R-:W-:Y:S01]  /*eca0*/  ISETP.GT.AND P2, PT, R15, 0x61, PT ;  /* 0x000000610f00780c */ /* 0x000fe20003f44270 */
[----:B------:R-:W-:Y:S01]  /*ecb0*/  MUFU.EX2 R175, R175 ;  /* 0x000000af00af7308 */ /* 0x000fe20000000800 */
[----:B------:R-:W-:Y:S02]  /*ecc0*/  FSEL R72, R72, -INF , P3 ;  /* 0xff80000048487808 */ /* 0x000fe40001800000 */
[----:B------:R-:W-:Y:S02]  /*ecd0*/  FMNMX.FTZ R7, R69, R6, !PT ;  /* 0x0000000645077209 */ /* 0x000fe40007810000 */
[----:B------:R-:W-:-:S02]  /*ece0*/  ISETP.GT.AND P3, PT, R15, 0x68, PT ;  /* 0x000000680f00780c */ /* 0x000fc40003f64270 */
[----:B------:R-:W-:Y:S01]  /*ecf0*/  FSEL R73, R73, -INF , P2 ;  /* 0xff80000049497808 */ /* 0x000fe20001000000 */
[----:B------:R-:W-:Y:S01]  /*ed00*/  MUFU.EX2 R26, R26 ;  /* 0x0000001a001a7308 */ /* 0x000fe20000000800 */
[----:B------:R-:W-:Y:S02]  /*ed10*/  FMNMX.FTZ R6, R72, R7, !PT ;  /* 0x0000000748067209 */ /* 0x000fe40007810000 */
[----:B------:R-:W-:Y:S02]  /*ed20*/  ISETP.GT.AND P2, PT, R15, 0x69, PT ;  /* 0x000000690f00780c */ /* 0x000fe40003f44270 */
[----:B------:R-:W-:Y:S02]  /*ed30*/  FSEL R76, R76, -INF , P3 ;  /* 0xff8000004c4c7808 */ /* 0x000fe40001800000 */
[----:B------:R-:W-:Y:S01]  /*ed40*/  FMNMX.FTZ R7, R73, R6, !PT ;  /* 0x0000000649077209 */ /* 0x000fe20007810000 */
[----:B------:R-:W-:Y:S01]  /*ed50*/  MUFU.EX2 R169, R169 ;  /* 0x000000a900a97308 */ /* 0x000fe20000000800 */
[----:B------:R-:W-:-:S02]  /*ed60*/  ISETP.GT.AND P3, PT, R15, 0x70, PT ;  /* 0x000000700f00780c */ /* 0x000fc40003f64270 */
        /* <DEDUP_REMOVED lines=14> */
[----:B------:R-:W-:-:S02]  /*ee50*/  FSEL R85, R85, -INF , P2 ;  /* 0xff80000055557808 */ /* 0x000fc40001000000 */
[----:B------:R-:W-:-:S04]  /*ee60*/  FMNMX.FTZ R6, R84, R7, !PT ;  /* 0x0000000754067209 */ /* 0x000fc80007810000 */
[----:B------:R-:W-:Y:S01]  /*ee70*/  FMNMX.FTZ R6, R85, R6, !PT ;  /* 0x0000000655067209 */ /* 0x000fe20007810000 */
[----:B------:R-:W-:Y:S04]  /*ee80*/  MUFU.EX2 R165, R165 ;  /* 0x000000a500a57308 */ /* 0x000fe80000000800 */
[----:B------:R-:W1:Y:S04]  /*ee90*/  SHFL.BFLY PT, R7, R6, 0x2, 0x1f ;  /* 0x0c401f0006077f89 */ /* 0x000e6800000e0000 */
[----:B------:R-:W-:Y:S08]  /*eea0*/  MUFU.EX2 R38, R38 ;  /* 0x0000002600267308 */ /* 0x000ff00000000800 */
[----:B------:R-:W-:Y:S08]  /*eeb0*/  MUFU.EX2 R167, R167 ;  /* 0x000000a700a77308 */ /* 0x000ff00000000800 */
[----:B------:R-:W-:Y:S01]  /*eec0*/  MUFU.EX2 R42, R42 ;  /* 0x0000002a002a7308 */ /* 0x000fe20000000800 */
[----:B-1----:R-:W-:-:S07]  /*eed0*/  FMNMX.FTZ R7, R6, R7, !PT ;  /* 0x0000000706077209 */ /* 0x002fce0007810000 */
[----:B------:R-:W-:Y:S01]  /*eee0*/  MUFU.EX2 R161, R161 ;  /* 0x000000a100a17308 */ /* 0x000fe20000000800 */
[----:B------:R-:W1:Y:S07]  /*eef0*/  SHFL.BFLY PT, R6, R7, 0x1, 0x1f ;  /* 0x0c201f0007067f89 */ /* 0x000e6e00000e0000 */
[----:B------:R-:W-:Y:S08]  /*ef00*/  MUFU.EX2 R46, R46 ;  /* 0x0000002e002e7308 */ /* 0x000ff00000000800 */
[----:B------:R-:W-:Y:S08]  /*ef10*/  MUFU.EX2 R163, R163 ;  /* 0x000000a300a37308 */ /* 0x000ff00000000800 */
[----:B------:R-:W-:Y:S01]  /*ef20*/  MUFU.EX2 R50, R50 ;  /* 0x0000003200327308 */ /* 0x000fe20000000800 */
[----:B-1----:R-:W-:-:S04]  /*ef30*/  FMNMX.FTZ R6, R7, R6, !PT ;  /* 0x0000000607067209 */ /* 0x002fc80007810000 */
[C---:B------:R-:W-:Y:S01]  /*ef40*/  FSETP.NEU.FTZ.AND P2, PT, R6.reuse, -INF , PT ;  /* 0xff8000000600780b */ /* 0x040fe20003f5d000 */
[----:B------:R-:W-:Y:S02]  /*ef50*/  FMUL.FTZ R7, R6, UR46 ;  /* 0x0000002e06077c20 */ /* 0x000fe40008410000 */
[----:B------:R-:W-:Y:S03]  /*ef60*/  MUFU.EX2 R157, R157 ;  /* 0x0000009d009d7308 */ /* 0x000fe60000000800 */
[----:B------:R-:W-:Y:S01]  /*ef70*/  FSEL R66, R7, RZ, P2 ;  /* 0x000000ff07427208 */ /* 0x000fe20001000000 */
[----:B------:R-:W-:-:S04]  /*ef80*/  IMAD.U32 R7, RZ, RZ, UR38 ;  /* 0x00000026ff077e24 */ /* 0x000fc8000f8e00ff */
[--C-:B------:R-:W-:Y:S01]  /*ef90*/  FFMA.FTZ R9, R30, UR46, -R66.reuse ;  /* 0x0000002e1e097c23 */ /* 0x100fe20008010842 */
[--C-:B------:R-:W-:Y:S01]  /*efa0*/  FFMA.FTZ R180, R13, UR46, -R66.reuse ;  /* 0x0000002e0db47c23 */ /* 0x100fe20008010842 */
[----:B------:R-:W1:Y:S01]  /*efb0*/  @P1 LDC R30, c[0x0][0x44c] ;  /* 0x00011300ff1e1b82 */ /* 0x000e620000000800 */
[--C-:B------:R-:W-:Y:S01]  /*efc0*/  FFMA.FTZ R176, R32, UR46, -R66.reuse ;  /* 0x0000002e20b07c23 */ /* 0x100fe20008010842 */
[--C-:B------:R-:W-:Y:S01]  /*efd0*/  FFMA.FTZ R182, R11, UR46, -R66.reuse ;  /* 0x0000002e0bb67c23 */ /* 0x100fe20008010842 */
[--C-:B------:R-:W-:Y:S01]  /*efe0*/  FFMA.FTZ R3, R29, UR46, -R66.reuse ;  /* 0x0000002e1d037c23 */ /* 0x100fe20008010842 */
[----:B------:R-:W-:Y:S01]  /*eff0*/  MUFU.EX2 R9, R9 ;  /* 0x0000000900097308 */ /* 0x000fe20000000800 */
[--C-:B------:R-:W-:Y:S01]  /*f000*/  FFMA.FTZ R33, R33, UR46, -R66.reuse ;  /* 0x0000002e21217c23 */ /* 0x100fe20008010842 */
[----:B------:R-:W-:Y:S01]  /*f010*/  FFMA.FTZ R36, R36, UR46, -R66 ;  /* 0x0000002e24247c23 */ /* 0x000fe20008010842 */
[----:B------:R-:W-:Y:S01]  /*f020*/  PRMT R0, R7, 0x654, R0 ;  /* 0x0000065407007816 */ /* 0x000fe20000000000 */
[----:B------:R-:W2:Y:S01]  /*f030*/  @P1 LDC R32, c[0x0][0x450] ;  /* 0x00011400ff201b82 */ /* 0x000ea20000000800 */
[----:B------:R-:W-:Y:S01]  /*f040*/  FFMA.FTZ R37, R37, UR46, -R66 ;  /* 0x0000002e25257c23 */ /* 0x000fe20008010842 */
[----:B------:R-:W-:-:S02]  /*f050*/  IMAD.MOV.U32 R11, RZ, RZ, R191 ;  /* 0x000000ffff0b7224 */ /* 0x000fc400078e00bf */
[--C-:B------:R-:W-:Y:S01]  /*f060*/  FFMA.FTZ R40, R40, UR46, -R66.reuse ;  /* 0x0000002e28287c23 */ /* 0x100fe20008010842 */
[----:B------:R-:W3:Y:S01]  /*f070*/  MUFU.EX2 R180, R180 ;  /* 0x000000b400b47308 */ /* 0x000ee20000000800 */
[--C-:B------:R-:W-:Y:S01]  /*f080*/  FFMA.FTZ R41, R41, UR46, -R66.reuse ;  /* 0x0000002e29297c23 */ /* 0x100fe20008010842 */
[--C-:B------:R-:W-:Y:S01]  /*f090*/  FFMA.FTZ R44, R44, UR46, -R66.reuse ;  /* 0x0000002e2c2c7c23 */ /* 0x100fe20008010842 */
[--C-:B------:R-:W-:Y:S01]  /*f0a0*/  FFMA.FTZ R45, R45, UR46, -R66.reuse ;  /* 0x0000002e2d2d7c23 */ /* 0x100fe20008010842 */
[----:B------:R0:W-:Y:S01]  /*f0b0*/  SYNCS.ARRIVE.TRANS64.RED.A1T0 RZ, [R0+URZ], RZ ;  /* 0x000000ff00ff79a7 */ /* 0x0001e2000810043f */
[--C-:B------:R-:W-:Y:S01]  /*f0c0*/  FFMA.FTZ R48, R48, UR46, -R66.reuse ;  /* 0x0000002e30307c23 */ /* 0x100fe20008010842 */
[--C-:B------:R-:W-:Y:S01]  /*f0d0*/  FFMA.FTZ R49, R49, UR46, -R66.reuse ;  /* 0x0000002e31317c23 */ /* 0x100fe20008010842 */
[--C-:B------:R-:W-:Y:S01]  /*f0e0*/  FFMA.FTZ R52, R52, UR46, -R66.reuse ;  /* 0x0000002e34347c23 */ /* 0x100fe20008010842 */
[----:B------:R-:W4:Y:S01]  /*f0f0*/  MUFU.EX2 R182, R182 ;  /* 0x000000b600b67308 */ /* 0x000f220000000800 */
[--C-:B------:R-:W-:Y:S01]  /*f100*/  FFMA.FTZ R53, R53, UR46, -R66.reuse ;  /* 0x0000002e35357c23 */ /* 0x100fe20008010842 */
[--C-:B------:R-:W-:Y:S01]  /*f110*/  FFMA.FTZ R56, R56, UR46, -R66.reuse ;  /* 0x0000002e38387c23 */ /* 0x100fe20008010842 */
[----:B------:R-:W-:Y:S01]  /*f120*/  FFMA.FTZ R57, R57, UR46, -R66 ;  /* 0x0000002e39397c23 */ /* 0x000fe20008010842 */
[----:B-1----:R-:W-:-:S04]  /*f130*/  @P1 IMAD.HI.U32 R13, R191, R30, RZ ;  /* 0x0000001ebf0d1227 */ /* 0x002fc800078e00ff */
[----:B0-----:R-:W-:Y:S01]  /*f140*/  FADD.FTZ R0, R181, R10 ;  /* 0x0000000ab5007221 */ /* 0x001fe20000010000 */
[--C-:B------:R-:W-:Y:S01]  /*f150*/  FFMA.FTZ R60, R60, UR46, -R66.reuse ;  /* 0x0000002e3c3c7c23 */ /* 0x100fe20008010842 */
[--C-:B------:R-:W-:Y:S01]  /*f160*/  FFMA.FTZ R61, R61, UR46, -R66.reuse ;  /* 0x0000002e3d3d7c23 */ /* 0x100fe20008010842 */
[----:B------:R-:W0:Y:S01]  /*f170*/  MUFU.EX2 R3, R3 ;  /* 0x0000000300037308 */ /* 0x000e220000000800 */
[----:B---3--:R-:W-:Y:S01]  /*f180*/  FADD.FTZ R7, R180, R9 ;  /* 0x00000009b4077221 */ /* 0x008fe20000010000 */
[----:B------:R-:W-:Y:S01]  /*f190*/  F2FP.F16.F32.PACK_AB R181, R10, R181 ;  /* 0x000000b50ab5723e */ /* 0x000fe200000000ff */
[--C-:B------:R-:W-:Y:S01]  /*f1a0*/  FFMA.FTZ R64, R64, UR46, -R66.reuse ;  /* 0x0000002e40407c23 */ /* 0x100fe20008010842 */
[----:B--2---:R-:W-:Y:S01]  /*f1b0*/  @P1 SHF.R.U32.HI R11, RZ, R32, R13 ;  /* 0x00000020ff0b1219 */ /* 0x004fe2000001160d */
[--C-:B------:R-:W-:Y:S01]  /*f1c0*/  FFMA.FTZ R65, R65, UR46, -R66.reuse ;  /* 0x0000002e41417c23 */ /* 0x100fe20008010842 */
[----:B------:R-:W-:Y:S01]  /*f1d0*/  FFMA.FTZ R68, R68, UR46, -R66 ;  /* 0x0000002e44447c23 */ /* 0x000fe20008010842 */
[----:B------:R-:W-:Y:S01]  /*f1e0*/  F2FP.F16.F32.PACK_AB R180, R9, R180 ;  /* 0x000000b409b4723e */ /* 0x000fe200000000ff */
[----:B------:R-:W1:Y:S01]  /*f1f0*/  MUFU.EX2 R176, R176 ;  /* 0x000000b000b07308 */ /* 0x000e620000000800 */
[----:B----4-:R-:W-:Y:S01]  /*f200*/  FADD.FTZ R30, R182, R7 ;  /* 0x00000007b61e7221 */ /* 0x010fe20000010000 */
[----:B------:R-:W-:Y:S01]  /*f210*/  IADD3 R13, R11, R193, -R192 ;  /* 0x000000c10b0d7210 */ /* 0x000fe20007ffe8c0 */
[----:B------:R-:W-:Y:S01]  /*f220*/  FADD.FTZ R7, R183, R0 ;  /* 0x00000000b7077221 */ /* 0x000fe20000010000 */
[--C-:B------:R-:W-:Y:S01]  /*f230*/  FFMA.FTZ R69, R69, UR46, -R66.reuse ;  /* 0x0000002e45457c23 */ /* 0x100fe20008010842 */
[----:B------:R-:W-:Y:S01]  /*f240*/  FFMA.FTZ R72, R72, UR46, -R66 ;  /* 0x0000002e48487c23 */ /* 0x000fe20008010842 */
[----:B------:R-:W-:Y:S01]  /*f250*/  SHF.R.S32.HI R32, RZ, 0x1f, R13 ;  /* 0x0000001fff207819 */ /* 0x000fe2000001140d */
[----:B------:R-:W-:Y:S01]  /*f260*/  FADD.FTZ R0, R12, R7 ;  /* 0x000000070c007221 */ /* 0x000fe20000010000 */
[----:B------:R-:W2:Y:S01]  /*f270*/  MUFU.EX2 R33, R33 ;  /* 0x0000002100217308 */ /* 0x000ea20000000800 */
[----:B0-----:R-:W-:Y:S01]  /*f280*/  FADD.FTZ R11, R3, R30 ;  /* 0x0000001e030b7221 */ /* 0x001fe20000010000 */
[----:B------:R-:W-:Y:S01]  /*f290*/  FFMA.FTZ R73, R73, UR46, -R66 ;  /* 0x0000002e49497c23 */ /* 0x000fe20008010842 */
[----:B------:R-:W-:Y:S01]  /*f2a0*/  FADD.FTZ R7, R177, R0 ;  /* 0x00000000b1077221 */ /* 0x000fe20000010000 */
[----:B------:R-:W-:Y:S01]  /*f2b0*/  F2FP.F16.F32.PACK_AB R182, R3, R182 ;  /* 0x000000b603b6723e */ /* 0x000fe200000000ff */
[--C-:B------:R-:W-:Y:S01]  /*f2c0*/  FFMA.FTZ R76, R76, UR46, -R66.reuse ;  /* 0x0000002e4c4c7c23 */ /* 0x100fe20008010842 */
[--C-:B------:R-:W-:Y:S01]  /*f2d0*/  FFMA.FTZ R77, R77, UR46, -R66.reuse ;  /* 0x0000002e4d4d7c23 */ /* 0x100fe20008010842 */
[----:B------:R-:W-:Y:S01]  /*f2e0*/  FADD.FTZ R0, R14, R7 ;  /* 0x000000070e007221 */ /* 0x000fe20000010000 */
[----:B------:R-:W0:Y:S01]  /*f2f0*/  MUFU.EX2 R36, R36 ;  /* 0x0000002400247308 */ /* 0x000e220000000800 */
[----:B-1----:R-:W-:Y:S01]  /*f300*/  FADD.FTZ R30, R176, R11 ;  /* 0x0000000bb01e7221 */ /* 0x002fe20000010000 */
[----:B------:R-:W-:Y:S01]  /*f310*/  FFMA.FTZ R80, R80, UR46, -R66 ;  /* 0x0000002e50507c23 */ /* 0x000fe20008010842 */
[----:B------:R-:W-:Y:S01]  /*f320*/  FADD.FTZ R7, R179, R0 ;  /* 0x00000000b3077221 */ /* 0x000fe20000010000 */
[--C-:B------:R-:W-:Y:S01]  /*f330*/  FFMA.FTZ R81, R81, UR46, -R66.reuse ;  /* 0x0000002e51517c23 */ /* 0x100fe20008010842 */
[--C-:B------:R-:W-:Y:S01]  /*f340*/  FFMA.FTZ R84, R84, UR46, -R66.reuse ;  /* 0x0000002e54547c23 */ /* 0x100fe20008010842 */
[----:B------:R-:W-:Y:S01]  /*f350*/  FFMA.FTZ R66, R85, UR46, -R66 ;  /* 0x0000002e55427c23 */ /* 0x000fe20008010842 */
[----:B------:R-:W-:Y:S01]  /*f360*/  FADD.FTZ R0, R20, R7 ;  /* 0x0000000714007221 */ /* 0x000fe20000010000 */
[----:B------:R-:W1:Y:S01]  /*f370*/  MUFU.EX2 R37, R37 ;  /* 0x0000002500257308 */ /* 0x000e620000000800 */
[----:B--2---:R-:W-:Y:S01]  /*f380*/  FADD.FTZ R11, R33, R30 ;  /* 0x0000001e210b7221 */ /* 0x004fe20000010000 */
[----:B------:R-:W-:Y:S01]  /*f390*/  F2FP.F16.F32.PACK_AB R183, R12, R183 ;  /* 0x000000b70cb7723e */ /* 0x000fe200000000ff */
[----:B------:R-:W-:Y:S01]  /*f3a0*/  FADD.FTZ R7, R173, R0 ;  /* 0x00000000ad077221 */ /* 0x000fe20000010000 */
[----:B------:R-:W-:-:S02]  /*f3b0*/  F2FP.F16.F32.PACK_AB R177, R14, R177 ;  /* 0x000000b10eb1723e */ /* 0x000fc400000000ff */
[----:B------:R-:W-:Y:S01]  /*f3c0*/  F2FP.F16.F32.PACK_AB R179, R20, R179 ;  /* 0x000000b314b3723e */ /* 0x000fe200000000ff */
[----:B------:R-:W-:Y:S01]  /*f3d0*/  FADD.FTZ R0, R24, R7 ;  /* 0x0000000718007221 */ /* 0x000fe20000010000 */
[----:B------:R-:W2:Y:S01]  /*f3e0*/  MUFU.EX2 R40, R40 ;  /* 0x0000002800287308 */ /* 0x000ea20000000800 */
[----:B0-----:R-:W-:Y:S01]  /*f3f0*/  FADD.FTZ R30, R36, R11 ;  /* 0x0000000b241e7221 */ /* 0x001fe20000010000 */
[----:B------:R-:W-:Y:S01]  /*f400*/  F2FP.F16.F32.PACK_AB R173, R24, R173 ;  /* 0x000000ad18ad723e */ /* 0x000fe200000000ff */
[----:B------:R-:W-:Y:S01]  /*f410*/  FADD.FTZ R7, R175, R0 ;  /* 0x00000000af077221 */ /* 0x000fe20000010000 */
[C---:B------:R-:W-:Y:S02]  /*f420*/  F2FP.F16.F32.PACK_AB R175, R26.reuse, R175 ;  /* 0x000000af1aaf723e */ /* 0x040fe400000000ff */
[----:B------:R-:W-:Y:S01]  /*f430*/  F2FP.F16.F32.PACK_AB R176, R33, R176 ;  /* 0x000000b021b0723e */ /* 0x000fe200000000ff */
[----:B------:R-:W-:Y:S01]  /*f440*/  FADD.FTZ R0, R26, R7 ;  /* 0x000000071a007221 */ /* 0x000fe20000010000 */
[----:B------:R-:W0:Y:S01]  /*f450*/  MUFU.EX2 R41, R41 ;  /* 0x0000002900297308 */ /* 0x000e220000000800 */
[----:B-1----:R-:W-:Y:S01]  /*f460*/  FADD.FTZ R11, R37, R30 ;  /* 0x0000001e250b7221 */ /* 0x002fe20000010000 */
[----:B------:R-:W-:-:S02]  /*f470*/  LEA.HI R7, R32, R13, RZ, 0x7 ;  /* 0x0000000d20077211 */ /* 0x000fc400078f38ff */
[----:B------:R-:W-:Y:S02]  /*f480*/  F2FP.F16.F32.PACK_AB R178, R37, R36 ;  /* 0x0000002425b2723e */ /* 0x000fe400000000ff */
[----:B------:R-:W-:Y:S02]  /*f490*/  SHF.R.S32.HI R7, RZ, 0x7, R7 ;  /* 0x00000007ff077819 */ /* 0x000fe40000011407 */
        /* <DEDUP_REMOVED lines=30> */
[C---:B------:R-:W-:Y:S01]  /*f680*/  F2FP.F16.F32.PACK_AB R167, R42.reuse, R167 ;  /* 0x000000a72aa7723e */ /* 0x040fe200000000ff */
[----:B------:R-:W-:Y:S02]  /*f690*/  FADD.FTZ R0, R42, R3 ;  /* 0x000000032a007221 */ /* 0x000fe40000010000 */
[----:B------:R-:W0:Y:S01]  /*f6a0*/  MUFU.EX2 R60, R60 ;  /* 0x0000003c003c7308 */ /* 0x000e220000000800 */
[----:B-1----:R-:W-:Y:S01]  /*f6b0*/  FADD.FTZ R10, R56, R13 ;  /* 0x0000000d380a7221 */ /* 0x002fe20000010000 */
[----:B------:R-:W-:Y:S01]  /*f6c0*/  FADD.FTZ R3, R161, R0 ;  /* 0x00000000a1037221 */ /* 0x000fe20000010000 */
[----:B------:R-:W-:-:S02]  /*f6d0*/  IADD3 R13, R96, -0x2, RZ ;  /* 0xfffffffe600d7810 */ /* 0x000fc40007ffe0ff */
[----:B------:R-:W-:Y:S02]  /*f6e0*/  CS2R R96, SRZ ;  /* 0x0000000000607805 */ /* 0x000fe4000001ff00 */
[C---:B------:R-:W-:Y:S01]  /*f6f0*/  F2FP.F16.F32.PACK_AB R161, R46.reuse, R161 ;  /* 0x000000a12ea1723e */ /* 0x040fe200000000ff */
[----:B------:R-:W-:Y:S01]  /*f700*/  FADD.FTZ R0, R46, R3 ;  /* 0x000000032e007221 */ /* 0x000fe20000010000 */
[----:B------:R-:W1:Y:S01]  /*f710*/  MUFU.EX2 R61, R61 ;  /* 0x0000003d003d7308 */ /* 0x000e620000000800 */
[----:B--2---:R-:W-:Y:S02]  /*f720*/  FADD.FTZ R9, R57, R10 ;  /* 0x0000000a39097221 */ /* 0x004fe40000010000 */
[----:B------:R-:W-:Y:S01]  /*f730*/  FADD.FTZ R3, R163, R0 ;  /* 0x00000000a3037221 */ /* 0x000fe20000010000 */
[----:B------:R-:W-:Y:S02]  /*f740*/  F2FP.F16.F32.PACK_AB R164, R57, R56 ;  /* 0x0000003839a4723e */ /* 0x000fe400000000ff */
[C---:B------:R-:W-:Y:S01]  /*f750*/  F2FP.F16.F32.PACK_AB R163, R50.reuse, R163 ;  /* 0x000000a332a3723e */ /* 0x040fe200000000ff */
[----:B------:R-:W-:Y:S01]  /*f760*/  FADD.FTZ R0, R50, R3 ;  /* 0x0000000332007221 */ /* 0x000fe20000010000 */
[----:B------:R-:W2:Y:S01]  /*f770*/  MUFU.EX2 R64, R64 ;  /* 0x0000004000407308 */ /* 0x000ea20000000800 */
[----:B0-----:R-:W-:-:S02]  /*f780*/  FADD.FTZ R10, R60, R9 ;  /* 0x000000093c0a7221 */ /* 0x001fc40000010000 */
[----:B------:R-:W-:-:S05]  /*f790*/  FADD.FTZ R3, R157, R0 ;  /* 0x000000009d037221 */ /* 0x000fca0000010000 */
        /* <DEDUP_REMOVED lines=45> */
[----:B------:R-:W-:Y:S02]  /*fa70*/  VIMNMX R10, RZ, R7, !PT ;  /* 0x00000007ff0a7248 */ /* 0x000fe40007fe0100 */
[----:B------:R-:W-:Y:S02]  /*fa80*/  F2FP.F16.F32.PACK_AB R154, R9, R84 ;  /* 0x00000054099a723e */ /* 0x000fe400000000ff */
[----:B------:R-:W-:Y:S01]  /*fa90*/  ISETP.GE.AND P2, PT, R13, R10, PT ;  /* 0x0000000a0d00720c */ /* 0x000fe20003f46270 */
[----:B-1----:R-:W-:-:S04]  /*faa0*/  FADD.FTZ R11, R155, R0 ;  /* 0x000000009b0b7221 */ /* 0x002fc80000010000 */
[C---:B--2---:R-:W-:Y:S01]  /*fab0*/  FADD.FTZ R0, R8.reuse, R11 ;  /* 0x0000000b08007221 */ /* 0x044fe20000010000 */
[----:B------:R-:W-:-:S07]  /*fac0*/  F2FP.F16.F32.PACK_AB R155, R8, R155 ;  /* 0x0000009b089b723e */ /* 0x000fce00000000ff */
[----:B------:R-:W-:Y:S05]  /*fad0*/  @!P2 BRA `(.L_x_3045) ;  /* 0x0000002800fca947 */ /* 0x000fea0003800000 */
[----:B------:R-:W-:Y:S01]  /*fae0*/  IMAD.MOV.U32 R11, RZ, RZ, R5 ;  /* 0x000000ffff0b7224 */ /* 0x000fe200078e0005 */
[----:B------:R-:W-:Y:S01]  /*faf0*/  MOV R14, R186 ;  /* 0x000000ba000e7202 */ /* 0x000fe20000000f00 */
[----:B------:R-:W-:Y:S02]  /*fb00*/  IMAD.MOV.U32 R12, RZ, RZ, R6 ;  /* 0x000000ffff0c7224 */ /* 0x000fe400078e0006 */
[----:B------:R-:W-:Y:S02]  /*fb10*/  IMAD.MOV.U32 R15, RZ, RZ, R188 ;  /* 0x000000ffff0f7224 */ /* 0x000fe400078e00bc */
[----:B------:R-:W-:-:S07]  /*fb20*/  IMAD.MOV.U32 R151, RZ, RZ, RZ ;  /* 0x000000ffff977224 */ /* 0x000fce00078e00ff */
.L_x_3057:
        /* <DEDUP_REMOVED lines=8> */
.L_x_3047:
[----:B------:R-:W-:Y:S01]  /*fbb0*/  VIADD R5, R14, 0x1 ;  /* 0x000000010e057836 */ /* 0x000fe20000000000 */
[----:B------:R-:W-:-:S04]  /*fbc0*/  SHF.L.U32 R6, R188, 0x1f, RZ ;  /* 0x0000001fbc067819 */ /* 0x000fc800000006ff */
[----:B------:R-:W-:-:S04]  /*fbd0*/  ISETP.NE.AND P3, PT, R5, 0x2, PT ;  /* 0x000000020500780c */ /* 0x000fc80003f65270 */
[----:B------:R-:W-:-:S05]  /*fbe0*/  SEL R5, R5, RZ, P3 ;  /* 0x000000ff05057207 */ /* 0x000fca0001800000 */
[----:B------:R-:W-:-:S04]  /*fbf0*/  IMAD R5, R5, 0x8, R18 ;  /* 0x0000000805057824 */ /* 0x000fc800078e0212 */
[----:B------:R0:W1:Y:S01]  /*fc00*/  SYNCS.PHASECHK.TRANS64.TRYWAIT P3, [R5+URZ+0x28830], R6 ;  /* 0x02883006050075a7 */ /* 0x000062000806017f */
[----:B------:R-:W-:Y:S05]  /*fc10*/  @!P0 BRA `(.L_x_3048) ;  /* 0x0000000000048947 */ /* 0x000fea0003800000 */
[----:B------:R-:W-:Y:S01]  /*fc20*/  BPT.TRAP 0x1 ;  /* 0x000000040000795c */ /* 0x000fe20000300000 */
.L_x_3048:
[----:B------:R-:W-:Y:S04]  /*fc30*/  BSSY B0, `(.L_x_3046) ;  /* 0x0000004000007945 */ /* 0x000fe80003800000 */
[----:B-1----:R-:W-:Y:S05]  /*fc40*/  @P3 BRA `(.L_x_3049) ;  /* 0x0000000000083947 */ /* 0x002fea0003800000 */
[----:B------:R-:W1:Y:S02]  /*fc50*/  SYNCS.PHASECHK.TRANS64.TRYWAIT P3, [R5+URZ+0x28830], R6 ;  /* 0x02883006050075a7 */ /* 0x000e64000806017f */
[----:B-1----:R-:W-:Y:S05]  /*fc60*/  @!P3 BRA `(.L_x_3050) ;  /* 0x000001080000b947 */ /* 0x002fea0003800000 */
.L_x_3049:
[----:B------:R-:W-:Y:S05]  /*fc70*/  BSYNC B0 ;  /* 0x0000000000007941 */ /* 0x000fea0003800000 */
.L_x_3046:
[----:B01----:R-:W0:Y:S01]  /*fc80*/  S2R R5, SR_TID.X ;  /* 0x0000000000057919 */ /* 0x003e220000002100 */
[----:B------:R-:W-:Y:S01]  /*fc90*/  IADD3 R186, R14, 0x1, RZ ;  /* 0x000000010eba7810 */ /* 0x000fe20007ffe0ff */
        /* <DEDUP_REMOVED lines=10> */
[----:B------:R-:W-:Y:S02]  /*fd40*/  R2UR UR31, R7 ;  /* 0x00000000071f72ca */ /* 0x000fe400000e0000 */
[C---:B------:R-:W-:Y:S02]  /*fd50*/  R2UR UR34, R6.reuse ;  /* 0x00000000062272ca */ /* 0x040fe400000e0000 */
[----:B------:R-:W-:-:S02]  /*fd60*/  IADD3 R8, R6, 0x2, RZ ;  /* 0x0000000206087810 */ /* 0x000fc40007ffe0ff */
[----:B------:R-:W-:Y:S01]  /*fd70*/  R2UR UR11, R9 ;  /* 0x00000000090b72ca */ /* 0x000fe200000e0000 */
[----:B------:R-:W-:Y:S01]  /*fd80*/  IMAD.MOV.U32 R9, RZ, RZ, 0x40000040 ;  /* 0x40000040ff097424 */ /* 0x000fe200078e00ff */
[----:B------:R-:W-:Y:S01]  /*fd90*/  R2UR UR6, R8 ;  /* 0x00000000080672ca */ /* 0x000fe200000e0000 */
[----:B------:R-:W-:-:S03]  /*fda0*/  VIADD R8, R6, 0x4 ;  /* 0x0000000406087836 */ /* 0x000fc60000000000 */
[----:B------:R-:W-:Y:S01]  /*fdb0*/  R2UR UR15, R9 ;  /* 0x00000000090f72ca */ /* 0x000fe200000e0000 */
[----:B------:R-:W-:Y:S01]  /*fdc0*/  IMAD.MOV.U32 R9, RZ, RZ, 0x40000040 ;  /* 0x40000040ff097424 */ /* 0x000fe200078e00ff */
[----:B0-----:R-:W-:Y:S02]  /*fdd0*/  SHF.R.U32.HI R5, RZ, 0x7, R5 ;  /* 0x00000007ff057819 */ /* 0x001fe40000011605 */
[----:B------:R-:W-:Y:S02]  /*fde0*/  R2UR UR10, R8 ;  /* 0x00000000080a72ca */ /* 0x000fe400000e0000 */
[----:B------:R-:W-:Y:S01]  /*fdf0*/  IADD3 R8, R6, 0x6, RZ ;  /* 0x0000000606087810 */ /* 0x000fe20007ffe0ff */
[----:B------:R-:W-:Y:S01]  /*fe00*/  VIADD R5, R5, 0x8 ;  /* 0x0000000805057836 */ /* 0x000fe20000000000 */
[----:B------:R-:W-:Y:S01]  /*fe10*/  R2UR UR19, R9 ;  /* 0x00000000091372ca */ /* 0x000fe200000e0000 */
[----:B------:R-:W-:Y:S01]  /*fe20*/  IMAD.MOV.U32 R9, RZ, RZ, 0x40000040 ;  /* 0x40000040ff097424 */ /* 0x000fe200078e00ff */
[----:B------:R-:W-:Y:S01]  /*fe30*/  R2UR UR14, R8 ;  /* 0x00000000080e72ca */ /* 0x000fe200000e0000 */
[----:B------:R-:W-:Y:S01]  /*fe40*/  VIADD R8, R6, 0x400 ;  /* 0x0000040006087836 */ /* 0x000fe20000000000 */
[----:B------:R0:W-:Y:S02]  /*fe50*/  BAR.SYNC.DEFER_BLOCKING R5, 0x100 ;  /* 0x000400050000751d */ /* 0x0001e40000010000 */
[----:B------:R-:W-:Y:S01]  /*fe60*/  R2UR UR23, R9 ;  /* 0x00000000091772ca */ /* 0x000fe200000e0000 */
[----:B------:R-:W-:Y:S01]  /*fe70*/  IMAD.MOV.U32 R9, RZ, RZ, 0x40000040 ;  /* 0x40000040ff097424 */ /* 0x000fe200078e00ff */
[----:B------:R-:W-:-:S02]  /*fe80*/  R2UR UR18, R8 ;  /* 0x00000000081272ca */ /* 0x000fc400000e0000 */
[----:B------:R-:W-:Y:S02]  /*fe90*/  IADD3 R8, R6, 0x402, RZ ;  /* 0x0000040206087810 */ /* 0x000fe40007ffe0ff */
[----:B------:R-:W-:Y:S02]  /*fea0*/  R2UR UR27, R9 ;  /* 0x00000000091b72ca */ /* 0x000fe400000e0000 */
[----:B------:R-:W-:Y:S01]  /*feb0*/  R2UR UR22, R8 ;  /* 0x00000000081672ca */ /* 0x000fe200000e0000 */
[C---:B------:R-:W-:Y:S01]  /*fec0*/  VIADD R8, R6.reuse, 0x404 ;  /* 0x0000040406087836 */ /* 0x040fe20000000000 */
[----:B------:R-:W-:-:S04]  /*fed0*/  IADD3 R6, R6, 0x406, RZ ;  /* 0x0000040606067810 */ /* 0x000fc80007ffe0ff */
        /* <DEDUP_REMOVED lines=29> */
.L_x_3052:
[----:B------:R-:W-:Y:S01]  /*100b0*/  SHF.L.U32 R5, R15, 0x1f, RZ ;  /* 0x0000001f0f057819 */ /* 0x000fe200000006ff */
[----:B------:R-:W-:-:S04]  /*100c0*/  IMAD R6, R14, 0x8, R18 ;  /* 0x000000080e067824 */ /* 0x000fc800078e0212 */
[----:B------:R0:W1:Y:S01]  /*100d0*/  SYNCS.PHASECHK.TRANS64.TRYWAIT P2, [R6+URZ+0x28850], R5 ;  /* 0x02885005060075a7 */ /* 0x000062000804017f */
[----:B------:R-:W-:Y:S05]  /*100e0*/  @!P0 BRA `(.L_x_3053) ;  /* 0x0000000000048947 */ /* 0x000fea0003800000 */
[----:B------:R-:W-:Y:S01]  /*100f0*/  BPT.TRAP 0x1 ;  /* 0x000000040000795c */ /* 0x000fe20000300000 */
.L_x_3053:
[----:B-1----:R-:W-:Y:S05]  /*10100*/  @P2 BRA `(.L_x_3051) ;  /* 0x0000000000082947 */ /* 0x002fea0003800000 */
[----:B------:R-:W1:Y:S02]  /*10110*/  SYNCS.PHASECHK.TRANS64.TRYWAIT P2, [R6+URZ+0x28850], R5 ;  /* 0x02885005060075a7 */ /* 0x000e64000804017f */
[----:B-1----:R-:W-:Y:S05]  /*10120*/  @!P2 BRA `(.L_x_3054) ;  /* 0x0000010000e4a947 */ /* 0x002fea0003800000 */
.L_x_3051:
        /* <DEDUP_REMOVED lines=15> */
[----:B------:R-:W-:Y:S02]  /*10220*/  R2UR UR6, R8 ;  /* 0x00000000080672ca */ /* 0x000fe400000e0000 */
[----:B------:R-:W-:Y:S01]  /*10230*/  R2UR UR7, R9 ;  /* 0x00000000090772ca */ /* 0x000fe200000e0000 */
[----:B------:R-:W-:Y:S01]  /*10240*/  IMAD.MOV.U32 R9, RZ, RZ, 0x40000040 ;  /* 0x40000040ff097424 */ /* 0x000fe200078e00ff */
[----:B------:R-:W-:Y:S02]  /*10250*/  IADD3 R8, R6, 0x100, RZ ;  /* 0x0000010006087810 */ /* 0x000fe40007ffe0ff */
        /* <DEDUP_REMOVED lines=29> */
[C---:B------:R-:W-:Y:S01]  /*10430*/  IADD3 R8, R6.reuse, 0x300, RZ ;  /* 0x0000030006087810 */ /* 0x040fe20007ffe0ff */
        /* <DEDUP_REMOVED lines=18> */
.L_x_3055:
[----:B------:R-:W1:Y:S01]  /*10560*/  @P1 LDC R6, c[0x0][0x44c] ;  /* 0x00011300ff061b82 */ /* 0x000e620000000800 */
[----:B------:R-:W-:Y:S01]  /*10570*/  IADD3 R9, R204, R191, RZ ;  /* 0x000000bfcc097210 */ /* 0x000fe20007ffe0ff */
[----:B------:R-:W-:-:S06]  /*10580*/  UMOV UR46, UR45 ;  /* 0x0000002d002e7c82 */ /* 0x000fcc0008000000 */
[----:B0-----:R-:W0:Y:S01]  /*10590*/  @P1 LDC R5, c[0x0][0x450] ;  /* 0x00011400ff051b82 */ /* 0x001e220000000800 */
[----:B-1----:R-:W-:-:S05]  /*105a0*/  @P1 IMAD.HI.U32 R6, R9, R6, RZ ;  /* 0x0000000609061227 */ /* 0x002fca00078e00ff */
[----:B0-----:R-:W-:Y:S01]  /*105b0*/  @P1 SHF.R.U32.HI R9, RZ, R5, R6 ;  /* 0x00000005ff091219 */ /* 0x001fe20000011606 */
[----:B------:R-:W-:-:S04]  /*105c0*/  IMAD.MOV.U32 R6, RZ, RZ, -0x80 ;  /* 0xffffff80ff067424 */ /* 0x000fc800078e00ff */
[----:B------:R-:W0:Y:S01]  /*105d0*/  SHFL.IDX PT, R8, R9, RZ, 0x1c1f ;  /* 0x001c1fff09087589 */ /* 0x000e2200000e0000 */
[----:B------:R-:W-:-:S03]  /*105e0*/  IMAD R6, R13, R6, 0x1 ;  /* 0x000000010d067424 */ /* 0x000fc600078e0206 */
[----:B------:R-:W1:Y:S01]  /*105f0*/  SHFL.IDX PT, R20, R9, 0x1, 0x1c1f ;  /* 0x003c1f0009147f89 */ /* 0x000e6200000e0000 */
[----:B------:R-:W-:-:S05]  /*10600*/  IMAD R5, R203, -0x2, R6 ;  /* 0xfffffffecb057824 */ /* 0x000fca00078e0206 */
[----:B------:R-:W-:-:S05]  /*10610*/  IADD3 R5, -R192, R5, R193 ;  /* 0x00000005c0057210 */ /* 0x000fca0007ffe1c1 */
[C---:B0-----:R-:W-:Y:S02]  /*10620*/  IMAD.IADD R6, R5.reuse, 0x1, R8 ;  /* 0x0000000105067824 */ /* 0x041fe400078e0208 */
[----:B-1----:R-:W-:-:S03]  /*10630*/  IMAD.IADD R5, R5, 0x1, R20 ;  /* 0x0000000105057824 */ /* 0x002fc600078e0214 */
[C---:B------:R-:W-:Y:S02]  /*10640*/  ISETP.GT.AND P2, PT, R6.reuse, RZ, PT ;  /* 0x000000ff0600720c */ /* 0x040fe40003f44270 */
[----:B------:R-:W-:Y:S02]  /*10650*/  ISETP.GT.AND P3, PT, R6, 0x1, PT ;  /* 0x000000010600780c */ /* 0x000fe40003f64270 */
        /* <DEDUP_REMOVED lines=95> */
[C---:B------:R-:W-:Y:S02]  /*10c50*/  ISETP.GT.AND P4, PT, R5.reuse, 0x1, PT ;  /* 0x000000010500780c */ /* 0x040fe40003f84270 */
[----:B------:R-:W-:Y:S01]  /*10c60*/  FSEL R26, R26, -INF , P3 ;  /* 0xff8000001a1a7808 */ /* 0x000fe20001800000 */
[----:B------:R-:W0:Y:S01]  /*10c70*/  SHFL.BFLY PT, R153, R24, 0x2, 0x1f ;  /* 0x0c401f0018997f89 */ /* 0x000e2200000e0000 */
[----:B------:R-:W-:Y:S02]  /*10c80*/  ISETP.GT.AND P3, PT, R5, 0x8, PT ;  /* 0x000000080500780c */ /* 0x000fe40003f64270 */
[----:B------:R-:W-:Y:S02]  /*10c90*/  FSEL R27, R27, -INF , P4 ;  /* 0xff8000001b1b7808 */ /* 0x000fe40002000000 */
[----:B------:R-:W-:-:S02]  /*10ca0*/  FMNMX.FTZ R20, R26, R11, !PT ;  /* 0x0000000b1a147209 */ /* 0x000fc40007810000 */
[C---:B------:R-:W-:Y:S02]  /*10cb0*/  ISETP.GT.AND P4, PT, R5.reuse, 0x9, PT ;  /* 0x000000090500780c */ /* 0x040fe40003f84270 */
[----:B------:R-:W-:Y:S02]  /*10cc0*/  FSEL R30, R30, -INF , P3 ;  /* 0xff8000001e1e7808 */ /* 0x000fe40001800000 */
[----:B------:R-:W-:Y:S02]  /*10cd0*/  ISETP.GT.AND P3, PT, R5, 0x10, PT ;  /* 0x000000100500780c */ /* 0x000fe40003f64270 */
[----:B------:R-:W-:Y:S02]  /*10ce0*/  FSEL R31, R31, -INF , P4 ;  /* 0xff8000001f1f7808 */ /* 0x000fe40002000000 */
[----:B------:R-:W-:Y:S02]  /*10cf0*/  ISETP.GT.AND P4, PT, R5, 0x11, PT ;  /* 0x000000110500780c */ /* 0x000fe40003f84270 */
[----:B------:R-:W-:-:S02]  /*10d00*/  FSEL R34, R34, -INF , P3 ;  /* 0xff80000022227808 */ /* 0x000fc40001800000 */
[----:B------:R-:W-:Y:S02]  /*10d10*/  ISETP.GT.AND P3, PT, R5, 0x18, PT ;  /* 0x000000180500780c */ /* 0x000fe40003f64270 */
[----:B------:R-:W-:Y:S02]  /*10d20*/  FSEL R35, R35, -INF , P4 ;  /* 0xff80000023237808 */ /* 0x000fe40002000000 */
[C---:B------:R-:W-:Y:S02]  /*10d30*/  ISETP.GT.AND P4, PT, R5.reuse, 0x19, PT ;  /* 0x000000190500780c */ /* 0x040fe40003f84270 */
[----:B0-----:R-:W-:Y:S02]  /*10d40*/  FMNMX.FTZ R153, R24, R153, !PT ;  /* 0x0000009918997209 */ /* 0x001fe40007810000 */
[----:B------:R-:W-:Y:S02]  /*10d50*/  FSEL R38, R38, -INF , P3 ;  /* 0xff80000026267808 */ /* 0x000fe40001800000 */
[----:B------:R-:W-:Y:S01]  /*10d60*/  ISETP.GT.AND P3, PT, R5, 0x20, PT ;  /* 0x000000200500780c */ /* 0x000fe20003f64270 */
[----:B------:R-:W0:Y:S01]  /*10d70*/  SHFL.BFLY PT, R6, R153, 0x1, 0x1f ;  /* 0x0c201f0099067f89 */ /* 0x000e2200000e0000 */
[----:B------:R-:W-:-:S02]  /*10d80*/  FSEL R39, R39, -INF , P4 ;  /* 0xff80000027277808 */ /* 0x000fc40002000000 */
        /* <DEDUP_REMOVED lines=9> */
[----:B------:R-:W-:Y:S02]  /*10e20*/  FSEL R50, R50, -INF , P3 ;  /* 0xff80000032327808 */ /* 0x000fe40001800000 */
[----:B------:R-:W-:Y:S02]  /*10e30*/  ISETP.GT.AND P3, PT, R5, 0x38, PT ;  /* 0x000000380500780c */ /* 0x000fe40003f64270 */
[----:B0-----:R-:W-:-:S02]  /*10e40*/  FMNMX.FTZ R6, R153, R6, !PT ;  /* 0x0000000699067209 */ /* 0x001fc40007810000 */
[----:B------:R-:W-:Y:S02]  /*10e50*/  FSEL R51, R51, -INF , P4 ;  /* 0xff80000033337808 */ /* 0x000fe40002000000 */
[C---:B------:R-:W-:Y:S01]  /*10e60*/  FSETP.NEU.FTZ.AND P2, PT, R6.reuse, -INF , PT ;  /* 0xff8000000600780b */ /* 0x040fe20003f5d000 */
[----:B------:R-:W-:Y:S01]  /*10e70*/  FMUL.FTZ R8, R6, UR46 ;  /* 0x0000002e06087c20 */ /* 0x000fe20008410000 */
[C---:B------:R-:W-:Y:S02]  /*10e80*/  ISETP.GT.AND P4, PT, R5.reuse, 0x39, PT ;  /* 0x000000390500780c */ /* 0x040fe40003f84270 */
[----:B------:R-:W-:Y:S02]  /*10e90*/  FSEL R54, R54, -INF , P3 ;  /* 0xff80000036367808 */ /* 0x000fe40001800000 */
[----:B------:R-:W-:Y:S02]  /*10ea0*/  FSEL R8, R8, RZ, P2 ;  /* 0x000000ff08087208 */ /* 0x000fe40001000000 */
[----:B------:R-:W-:-:S02]  /*10eb0*/  ISETP.GT.AND P3, PT, R5, 0x40, PT ;  /* 0x000000400500780c */ /* 0x000fc40003f64270 */
[----:B------:R-:W-:Y:S01]  /*10ec0*/  FSEL R55, R55, -INF , P4 ;  /* 0xff80000037377808 */ /* 0x000fe20002000000 */
[--C-:B------:R-:W-:Y:S01]  /*10ed0*/  FFMA.FTZ R182, R21, UR46, -R8.reuse ;  /* 0x0000002e15b67c23 */ /* 0x100fe20008010808 */
[----:B------:R-:W-:Y:S01]  /*10ee0*/  FMNMX.FTZ R21, R27, R20, !PT ;  /* 0x000000141b157209 */ /* 0x000fe20007810000 */
[--C-:B------:R-:W-:Y:S01]  /*10ef0*/  FFMA.FTZ R176, R15, UR46, -R8.reuse ;  /* 0x0000002e0fb07c23 */ /* 0x100fe20008010808 */
[--C-:B------:R-:W-:Y:S01]  /*10f00*/  FFMA.FTZ R180, R25, UR46, -R8.reuse ;  /* 0x0000002e19b47c23 */ /* 0x100fe20008010808 */
[--C-:B------:R-:W-:Y:S01]  /*10f10*/  FFMA.FTZ R9, R29, UR46, -R8.reuse ;  /* 0x0000002e1d097c23 */ /* 0x100fe20008010808 */
[----:B------:R-:W-:Y:S01]  /*10f20*/  FMNMX.FTZ R20, R30, R21, !PT ;  /* 0x000000151e147209 */ /* 0x000fe20007810000 */
        /* <DEDUP_REMOVED lines=34> */
[----:B------:R-:W-:Y:S01]  /*11150*/  FFMA.FTZ R154, R84, UR46, -R8 ;  /* 0x0000002e549a7c23 */ /* 0x000fe20008010808 */
[----:B------:R-:W-:Y:S01]  /*11160*/  FMNMX.FTZ R25, R47, R20, !PT ;  /* 0x000000142f197209 */ /* 0x000fe20007810000 */
[----:B------:R-:W-:Y:S01]  /*11170*/  MUFU.EX2 R7, R7 ;  /* 0x0000000700077308 */ /* 0x000fe20000000800 */
[----:B------:R-:W-:-:S02]  /*11180*/  FSEL R66, R66, -INF , P3 ;  /* 0xff80000042427808 */ /* 0x000fc40001800000 */
[----:B------:R-:W-:Y:S01]  /*11190*/  FMNMX.FTZ R20, R50, R25, !PT ;  /* 0x0000001932147209 */ /* 0x000fe20007810000 */
[----:B------:R-:W-:Y:S01]  /*111a0*/  FFMA.FTZ R25, R41, UR46, -R8 ;  /* 0x0000002e29197c23 */ /* 0x000fe20008010808 */
[----:B------:R-:W-:Y:S02]  /*111b0*/  ISETP.GT.AND P3, PT, R5, 0x58, PT ;  /* 0x000000580500780c */ /* 0x000fe40003f64270 */
[----:B------:R-:W-:Y:S01]  /*111c0*/  FMNMX.FTZ R29, R51, R20, !PT ;  /* 0x00000014331d7209 */ /* 0x000fe20007810000 */
[----:B------:R-:W-:Y:S01]  /*111d0*/  MUFU.EX2 R180, R180 ;  /* 0x000000b400b47308 */ /* 0x000fe20000000800 */
[----:B------:R-:W-:Y:S02]  /*111e0*/  FSEL R70, R70, -INF , P3 ;  /* 0xff80000046467808 */ /* 0x000fe40001800000 */
[----:B------:R-:W-:Y:S02]  /*111f0*/  FMNMX.FTZ R20, R54, R29, !PT ;  /* 0x0000001d36147209 */ /* 0x000fe40007810000 */
[----:B------:R-:W-:-:S02]  /*11200*/  ISETP.GT.AND P3, PT, R5, 0x60, PT ;  /* 0x000000600500780c */ /* 0x000fc40003f64270 */
[----:B------:R-:W-:Y:S01]  /*11210*/  FMNMX.FTZ R29, R55, R20, !PT ;  /* 0x00000014371d7209 */ /* 0x000fe20007810000 */
[----:B------:R-:W-:Y:S01]  /*11220*/  MUFU.EX2 R182, R182 ;  /* 0x000000b600b67308 */ /* 0x000fe20000000800 */
[----:B------:R-:W-:Y:S02]  /*11230*/  FSEL R74, R74, -INF , P3 ;  /* 0xff8000004a4a7808 */ /* 0x000fe40001800000 */
[----:B------:R-:W-:Y:S01]  /*11240*/  FMNMX.FTZ R20, R58, R29, !PT ;  /* 0x0000001d3a147209 */ /* 0x000fe20007810000 */
[--C-:B------:R-:W-:Y:S01]  /*11250*/  FFMA.FTZ R29, R45, UR46, -R8.reuse ;  /* 0x0000002e2d1d7c23 */ /* 0x100fe20008010808 */
[----:B------:R-:W-:Y:S01]  /*11260*/  ISETP.GT.AND P3, PT, R5, 0x68, PT ;  /* 0x000000680500780c */ /* 0x000fe20003f64270 */
[----:B------:R-:W-:Y:S01]  /*11270*/  FFMA.FTZ R45, R77, UR46, -R8 ;  /* 0x0000002e4d2d7c23 */ /* 0x000fe20008010808 */
[----:B------:R-:W-:Y:S01]  /*11280*/  FMNMX.FTZ R33, R59, R20, !PT ;  /* 0x000000143b217209 */ /* 0x000fe20007810000 */
[----:B------:R-:W-:Y:S01]  /*11290*/  MUFU.EX2 R9, R9 ;  /* 0x0000000900097308 */ /* 0x000fe20000000800 */
[----:B------:R-:W-:-:S02]  /*112a0*/  FSEL R78, R78, -INF , P3 ;  /* 0xff8000004e4e7808 */ /* 0x000fc40001800000 */
[----:B------:R-:W-:Y:S02]  /*112b0*/  FMNMX.FTZ R20, R62, R33, !PT ;  /* 0x000000213e147209 */ /* 0x000fe40007810000 */
[----:B------:R-:W-:Y:S02]  /*112c0*/  ISETP.GT.AND P3, PT, R5, 0x70, PT ;  /* 0x000000700500780c */ /* 0x000fe40003f64270 */
[----:B------:R-:W-:Y:S01]  /*112d0*/  FMNMX.FTZ R33, R63, R20, !PT ;  /* 0x000000143f217209 */ /* 0x000fe20007810000 */
[----:B------:R-:W-:Y:S01]  /*112e0*/  MUFU.EX2 R176, R176 ;  /* 0x000000b000b07308 */ /* 0x000fe20000000800 */
        /* <DEDUP_REMOVED lines=12> */
[----:B------:R0:W-:Y:S01]  /*113b0*/  MUFU.EX2 R33, R49 ;  /* 0x0000003100217308 */ /* 0x0001e20000000800 */
[----:B------:R-:W-:Y:S02]  /*113c0*/  FSEL R75, R75, -INF , P4 ;  /* 0xff8000004b4b7808 */ /* 0x000fe40002000000 */
[----:B------:R-:W-:Y:S01]  /*113d0*/  FMNMX.FTZ R24, R74, R37, !PT ;  /* 0x000000254a187209 */ /* 0x000fe20007810000 */
[--C-:B------:R-:W-:Y:S01]  /*113e0*/  FFMA.FTZ R37, R53, UR46, -R8.reuse ;  /* 0x0000002e35257c23 */ /* 0x100fe20008010808 */
[----:B------:R-:W-:Y:S01]  /*113f0*/  ISETP.GT.AND P4, PT, R5, 0x69, PT ;  /* 0x000000690500780c */ /* 0x000fe20003f84270 */
[--C-:B------:R-:W-:Y:S01]  /*11400*/  FFMA.FTZ R53, R69, UR46, -R8.reuse ;  /* 0x0000002e45357c23 */ /* 0x100fe20008010808 */
[----:B------:R-:W-:Y:S01]  /*11410*/  FMNMX.FTZ R41, R75, R24, !PT ;  /* 0x000000184b297209 */ /* 0x000fe20007810000 */
[----:B------:R-:W-:Y:S01]  /*11420*/  MUFU.EX2 R178, R178 ;  /* 0x000000b200b27308 */ /* 0x000fe20000000800 */
[----:B------:R-:W-:Y:S01]  /*11430*/  FSEL R79, R79, -INF , P4 ;  /* 0xff8000004f4f7808 */ /* 0x000fe20002000000 */
[----:B0-----:R-:W-:Y:S01]  /*11440*/  FFMA.FTZ R49, R73, UR46, -R8 ;  /* 0x0000002e49317c23 */ /* 0x001fe20008010808 */
        /* <DEDUP_REMOVED lines=8> */
[----:B------:R-:W-:Y:S01]  /*114d0*/  FFMA.FTZ R41, R81, UR46, -R8 ;  /* 0x0000002e51297c23 */ /* 0x000fe20008010808 */
[----:B------:R-:W-:Y:S01]  /*114e0*/  ISETP.GT.AND P4, PT, R5, 0x79, PT ;  /* 0x000000790500780c */ /* 0x000fe20003f84270 */
[----:B------:R-:W-:Y:S01]  /*114f0*/  MUFU.EX2 R172, R172 ;  /* 0x000000ac00ac7308 */ /* 0x000fe20000000800 */
[----:B------:R-:W-:-:S02]  /*11500*/  FSEL R86, R86, -INF , P3 ;  /* 0xff80000056567808 */ /* 0x000fc40001800000 */
[----:B------:R-:W-:Y:S02]  /*11510*/  FMNMX.FTZ R5, R83, R24, !PT ;  /* 0x0000001853057209 */ /* 0x000fe40007810000 */
[----:B------:R-:W-:Y:S02]  /*11520*/  FSEL R87, R87, -INF , P4 ;  /* 0xff80000057577808 */ /* 0x000fe40002000000 */
        /* <DEDUP_REMOVED lines=9> */
[----:B------:R-:W0:Y:S07]  /*115c0*/  SHFL.BFLY PT, R5, R28, 0x1, 0x1f ;  /* 0x0c201f001c057f89 */ /* 0x000e2e00000e0000 */
[----:B------:R-:W-:Y:S08]  /*115d0*/  MUFU.EX2 R37, R37 ;  /* 0x0000002500257308 */ /* 0x000ff00000000800 */
[----:B------:R-:W-:Y:S08]  /*115e0*/  MUFU.EX2 R164, R164 ;  /* 0x000000a400a47308 */ /* 0x000ff00000000800 */
[----:B------:R-:W-:Y:S01]  /*115f0*/  MUFU.EX2 R67, R67 ;  /* 0x0000004300437308 */ /* 0x000fe20000000800 */
[----:B0-----:R-:W-:-:S04]  /*11600*/  FMNMX.FTZ R5, R28, R5, !PT ;  /* 0x000000051c057209 */ /* 0x001fc80007810000 */
[C---:B------:R-:W-:Y:S01]  /*11610*/  FSETP.NEU.FTZ.AND P3, PT, R5.reuse, -INF , PT ;  /* 0xff8000000500780b */ /* 0x040fe20003f7d000 */
[----:B------:R-:W-:Y:S02]  /*11620*/  FMUL.FTZ R69, R5, UR46 ;  /* 0x0000002e05457c20 */ /* 0x000fe40008410000 */
[----:B------:R-:W-:Y:S03]  /*11630*/  MUFU.EX2 R166, R166 ;  /* 0x000000a600a67308 */ /* 0x000fe60000000800 */
[----:B------:R-:W-:-:S05]  /*11640*/  FSEL R69, R69, RZ, P3 ;  /* 0x000000ff45457208 */ /* 0x000fca0001800000 */
[----:B------:R-:W-:Y:S01]  /*11650*/  MUFU.EX2 R61, R61 ;  /* 0x0000003d003d7308 */ /* 0x000fe20000000800 */
[--C-:B------:R-:W-:Y:S01]  /*11660*/  FFMA.FTZ R181, R27, UR46, -R69.reuse ;  /* 0x0000002e1bb57c23 */ /* 0x100fe20008010845 */
[----:B------:R-:W-:Y:S01]  /*11670*/  FSEL R27, R6, RZ, P2 ;  /* 0x000000ff061b7208 */ /* 0x000fe20001000000 */
[--C-:B------:R-:W-:Y:S01]  /*11680*/  FFMA.FTZ R24, R26, UR46, -R69.reuse ;  /* 0x0000002e1a187c23 */ /* 0x100fe20008010845 */
[--C-:B------:R-:W-:Y:S01]  /*11690*/  FFMA.FTZ R183, R30, UR46, -R69.reuse ;  /* 0x0000002e1eb77c23 */ /* 0x100fe20008010845 */
[--C-:B------:R-:W-:Y:S01]  /*116a0*/  FFMA.FTZ R26, R31, UR46, -R69.reuse ;  /* 0x0000002e1f1a7c23 */ /* 0x100fe20008010845 */
[--C-:B------:R-:W-:Y:S01]  /*116b0*/  FFMA.FTZ R177, R34, UR46, -R69.reuse ;  /* 0x0000002e22b17c23 */ /* 0x100fe20008010845 */
[----:B------:R-:W-:Y:S01]  /*116c0*/  FADD.FTZ R27, -R27, R12 ;  /* 0x0000000c1b1b7221 */ /* 0x000fe20000010100 */
[----:B------:R-:W-:Y:S01]  /*116d0*/  FSEL R12, R5, RZ, P3 ;  /* 0x000000ff050c7208 */ /* 0x000fe20001800000 */
[----:B------:R-:W-:Y:S01]  /*116e0*/  MUFU.EX2 R24, R24 ;  /* 0x0000001800187308 */ /* 0x000fe20000000800 */
[--C-:B------:R-:W-:Y:S01]  /*116f0*/  FFMA.FTZ R28, R35, UR46, -R69.reuse ;  /* 0x0000002e231c7c23 */ /* 0x100fe20008010845 */
[----:B------:R-:W-:Y:S01]  /*11700*/  FMUL.FTZ R8, R27, UR46 ;  /* 0x0000002e1b087c20 */ /* 0x000fe20008410000 */
[----:B------:R-:W-:Y:S01]  /*11710*/  FFMA.FTZ R179, R38, UR46, -R69 ;  /* 0x0000002e26b37c23 */ /* 0x000fe20008010845 */
[----:B------:R-:W-:Y:S01]  /*11720*/  FADD.FTZ R12, -R12, R11 ;  /* 0x0000000b0c0c7221 */ /* 0x000fe20000010100 */
[--C-:B------:R-:W-:Y:S01]  /*11730*/  FFMA.FTZ R30, R39, UR46, -R69.reuse ;  /* 0x0000002e271e7c23 */ /* 0x100fe20008010845 */
[--C-:B------:R-:W-:Y:S01]  /*11740*/  FFMA.FTZ R173, R42, UR46, -R69.reuse ;  /* 0x0000002e2aad7c23 */ /* 0x100fe20008010845 */
[--C-:B------:R-:W-:Y:S01]  /*11750*/  FFMA.FTZ R32, R43, UR46, -R69.reuse ;  /* 0x0000002e2b207c23 */ /* 0x100fe20008010845 */
[----:B------:R-:W-:Y:S01]  /*11760*/  FMUL.FTZ R11, R12, UR46 ;  /* 0x0000002e0c0b7c20 */ /* 0x000fe20008410000 */
[----:B------:R-:W0:Y:S01]  /*11770*/  MUFU.EX2 R8, R8 ;  /* 0x0000000800087308 */ /* 0x000e220000000800 */
[--C-:B------:R-:W-:Y:S01]  /*11780*/  FFMA.FTZ R175, R46, UR46, -R69.reuse ;  /* 0x0000002e2eaf7c23 */ /* 0x100fe20008010845 */
        /* <DEDUP_REMOVED lines=8> */
[--C-:B------:R-:W-:Y:S01]  /*11810*/  FFMA.FTZ R167, R62, UR46, -R69.reuse ;  /* 0x0000002e3ea77c23 */ /* 0x100fe20008010845 */
[--C-:B------:R-:W-:Y:S01]  /*11820*/  FFMA.FTZ R40, R63, UR46, -R69.reuse ;  /* 0x0000002e3f287c23 */ /* 0x100fe20008010845 */
[--C-:B------:R-:W-:Y:S01]  /*11830*/  FFMA.FTZ R161, R66, UR46, -R69.reuse ;  /* 0x0000002e42a17c23 */ /* 0x100fe20008010845 */
[--C-:B------:R-:W-:Y:S01]  /*11840*/  FFMA.FTZ R20, R20, UR46, -R69.reuse ;  /* 0x0000002e14147c23 */ /* 0x100fe20008010845 */
[--C-:B------:R-:W-:Y:S01]  /*11850*/  FFMA.FTZ R163, R70, UR46, -R69.reuse ;  /* 0x0000002e46a37c23 */ /* 0x100fe20008010845 */
[----:B------:R-:W-:Y:S01]  /*11860*/  FFMA.FTZ R157, R74, UR46, -R69 ;  /* 0x0000002e4a9d7c23 */ /* 0x000fe20008010845 */
[----:B------:R-:W2:Y:S01]  /*11870*/  MUFU.EX2 R181, R181 ;  /* 0x000000b500b57308 */ /* 0x000ea20000000800 */
[----:B0-----:R-:W-:Y:S01]  /*11880*/  FFMA.FTZ R3, R8, R3, R7 ;  /* 0x0000000308037223 */ /* 0x001fe20000010007 */
[--C-:B------:R-:W-:Y:S01]  /*11890*/  FFMA.FTZ R159, R78, UR46, -R69.reuse ;  /* 0x0000002e4e9f7c23 */ /* 0x100fe20008010845 */
[----:B------:R-:W-:Y:S01]  /*118a0*/  FFMA.FTZ R153, R82, UR46, -R69 ;  /* 0x0000002e52997c23 */ /* 0x000fe20008010845 */
[----:B------:R-:W-:Y:S01]  /*118b0*/  LEA R31, R186, R18, 0x3 ;  /* 0x00000012ba1f7211 */ /* 0x000fe200078e18ff */
[----:B------:R-:W-:Y:S01]  /*118c0*/  FADD.FTZ R3, R180, R3 ;  /* 0x00000003b4037221 */ /* 0x000fe20000010000 */
[----:B------:R-:W-:Y:S01]  /*118d0*/  FFMA.FTZ R155, R86, UR46, -R69 ;  /* 0x0000002e569b7c23 */ /* 0x000fe20008010845 */
[----:B------:R-:W-:Y:S01]  /*118e0*/  IMAD.U32 R35, RZ, RZ, UR38 ;  /* 0x00000026ff237e24 */ /* 0x000fe2000f8e00ff */
[----:B------:R-:W0:Y:S01]  /*118f0*/  MUFU.EX2 R183, R183 ;  /* 0x000000b700b77308 */ /* 0x000e220000000800 */
[----:B-1----:R-:W-:Y:S01]  /*11900*/  FFMA.FTZ R0, R11, R0, R24 ;  /* 0x000000000b007223 */ /* 0x002fe20000010018 */
        /* <DEDUP_REMOVED lines=13> */
[----:B------:R-:W-:Y:S01]  /*119e0*/  FADD.FTZ R27, R25, R42 ;  /* 0x0000002a191b7221 */ /* 0x000fe20000010000 */
[----:B------:R-:W-:Y:S01]  /*119f0*/  FFMA.FTZ R42, R71, UR46, -R69 ;  /* 0x0000002e472a7c23 */ /* 0x000fe20008010845 */
[----:B------:R-:W1:Y:S01]  /*11a00*/  MUFU.EX2 R179, R179 ;  /* 0x000000b300b37308 */ /* 0x000e620000000800 */
[----:B--2---:R-:W-:Y:S01]  /*11a10*/  FADD.FTZ R3, R177, R0 ;  /* 0x00000000b1037221 */ /* 0x004fe20000010000 */
[----:B------:R-:W-:-:S04]  /*11a20*/  FADD.FTZ R44, R174, R27 ;  /* 0x0000001bae2c7221 */ /* 0x000fc80000010000 */
[----:B------:R-:W-:Y:S02]  /*11a30*/  FADD.FTZ R27, R29, R44 ;  /* 0x0000002c1d1b7221 */ /* 0x000fe40000010000 */
[----:B------:R-:W2:Y:S01]  /*11a40*/  MUFU.EX2 R30, R30 ;  /* 0x0000001e001e7308 */ /* 0x000ea20000000800 */
[----:B0-----:R-:W-:Y:S01]  /*11a50*/  FADD.FTZ R0, R28, R3 ;  /* 0x000000031c007221 */ /* 0x001fe20000010000 */
[----:B------:R-:W-:-:S04]  /*11a60*/  FADD.FTZ R44, R168, R27 ;  /* 0x0000001ba82c7221 */ /* 0x000fc80000010000 */
[----:B------:R-:W-:Y:S01]  /*11a70*/  FADD.FTZ R27, R33, R44 ;  /* 0x0000002c211b7221 */ /* 0x000fe20000010000 */
[----:B------:R-:W-:Y:S01]  /*11a80*/  FFMA.FTZ R44, R75, UR46, -R69 ;  /* 0x0000002e4b2c7c23 */ /* 0x000fe20008010845 */
[----:B------:R-:W0:Y:S01]  /*11a90*/  MUFU.EX2 R173, R173 ;  /* 0x000000ad00ad7308 */ /* 0x000e220000000800 */
[----:B-1----:R-:W-:Y:S01]  /*11aa0*/  FADD.FTZ R3, R179, R0 ;  /* 0x00000000b3037221 */ /* 0x002fe20000010000 */
[----:B------:R-:W-:-:S04]  /*11ab0*/  FADD.FTZ R46, R170, R27 ;  /* 0x0000001baa2e7221 */ /* 0x000fc80000010000 */
[----:B------:R-:W-:Y:S02]  /*11ac0*/  FADD.FTZ R27, R37, R46 ;  /* 0x0000002e251b7221 */ /* 0x000fe40000010000 */
[----:B------:R-:W1:Y:S01]  /*11ad0*/  MUFU.EX2 R32, R32 ;  /* 0x0000002000207308 */ /* 0x000e620000000800 */
[----:B--2---:R-:W-:Y:S01]  /*11ae0*/  FADD.FTZ R0, R30, R3 ;  /* 0x000000031e007221 */ /* 0x004fe20000010000 */
[----:B------:R-:W-:-:S04]  /*11af0*/  FADD.FTZ R46, R164, R27 ;  /* 0x0000001ba42e7221 */ /* 0x000fc80000010000 */
[----:B------:R-:W-:Y:S01]  /*11b00*/  FADD.FTZ R27, R67, R46 ;  /* 0x0000002e431b7221 */ /* 0x000fe20000010000 */
[----:B------:R-:W-:Y:S01]  /*11b10*/  FFMA.FTZ R46, R79, UR46, -R69 ;  /* 0x0000002e4f2e7c23 */ /* 0x000fe20008010845 */
        /* <DEDUP_REMOVED lines=47> */
[----:B------:R-:W-:-:S05]  /*11e10*/  VIADD R0, R31, 0x28840 ;  /* 0x000288401f007836 */ /* 0x000fca0000000000 */
[----:B------:R-:W-:Y:S01]  /*11e20*/  PRMT R0, R35, 0x654, R0 ;  /* 0x0000065423007816 */ /* 0x000fe20000000000 */
[----:B------:R-:W0:Y:S01]  /*11e30*/  MUFU.EX2 R158, R158 ;  /* 0x0000009e009e7308 */ /* 0x000e220000000800 */
[----:B-1----:R-:W-:Y:S01]  /*11e40*/  FADD.FTZ R27, R49, R50 ;  /* 0x00000032311b7221 */ /* 0x002fe20000010000 */
[----:B------:R-:W-:Y:S01]  /*11e50*/  FFMA.FTZ R50, R87, UR46, -R69 ;  /* 0x0000002e57327c23 */ /* 0x000fe20008010845 */
[----:B------:R1:W-:Y:S05]  /*11e60*/  SYNCS.ARRIVE.TRANS64.RED.A1T0 RZ, [R0+URZ], RZ ;  /* 0x000000ff00ff79a7 */ /* 0x0003ea000810043f */
[----:B------:R-:W3:Y:S01]  /*11e70*/  MUFU.EX2 R159, R159 ;  /* 0x0000009f009f7308 */ /* 0x000ee20000000800 */
[----:B--2---:R-:W-:-:S07]  /*11e80*/  FADD.FTZ R52, R44, R3 ;  /* 0x000000032c347221 */ /* 0x004fce0000010000 */
[----:B------:R-:W2:Y:S01]  /*11e90*/  MUFU.EX2 R45, R45 ;  /* 0x0000002d002d7308 */ /* 0x000ea20000000800 */
[----:B0-----:R-:W-:-:S07]  /*11ea0*/  FADD.FTZ R54, R158, R27 ;  /* 0x0000001b9e367221 */ /* 0x001fce0000010000 */
[----:B------:R-:W1:Y:S01]  /*11eb0*/  MUFU.EX2 R46, R46 ;  /* 0x0000002e002e7308 */ /* 0x000e620000000800 */
[----:B---3--:R-:W-:-:S07]  /*11ec0*/  FADD.FTZ R3, R159, R52 ;  /* 0x000000349f037221 */ /* 0x008fce0000010000 */
        /* <DEDUP_REMOVED lines=20> */
.L_x_3056:
[----:B------:R-:W-:Y:S01]  /*12010*/  IMAD R14, R14, 0x8, R18 ;  /* 0x000000080e0e7824 */ /* 0x000fe200078e0212 */
[----:B------:R-:W-:Y:S01]  /*12020*/  ISETP.GT.AND P2, PT, R13, R10, PT ;  /* 0x0000000a0d00720c */ /* 0x000fe20003f44270 */
[-C--:B------:R-:W-:Y:S01]  /*12030*/  FMUL.FTZ R90, R90, R11.reuse ;  /* 0x0000000b5a5a7220 */ /* 0x080fe20000410000 */
[----:B------:R-:W-:Y:S01]  /*12040*/  MOV R27, UR38 ;  /* 0x00000026001b7c02 */ /* 0x000fe20008000f00 */
[----:B------:R-:W-:Y:S01]  /*12050*/  VIADD R14, R14, 0x28860 ;  /* 0x000288600e0e7836 */ /* 0x000fe20000000000 */
[----:B------:R-:W-:Y:S01]  /*12060*/  F2FP.F16.F32.PACK_AB R176, R15, R176 ;  /* 0x000000b00fb0723e */ /* 0x000fe200000000ff */
[----:B------:R-:W-:Y:S01]  /*12070*/  FMUL.FTZ R91, R91, R11 ;  /* 0x0000000b5b5b7220 */ /* 0x000fe20000410000 */
[----:B------:R-:W-:Y:S01]  /*12080*/  F2FP.F16.F32.PACK_AB R171, R12, R171 ;  /* 0x000000ab0cab723e */ /* 0x000fe200000000ff */
        /* <DEDUP_REMOVED lines=92> */
[-C--:B------:R-:W-:Y:S01]  /*12650*/  FMUL.FTZ R148, R148, R8.reuse ;  /* 0x0000000894947220 */ /* 0x080fe20000410000 */
[----:B------:R-:W-:Y:S01]  /*12660*/  FMUL.FTZ R149, R149, R8 ;  /* 0x0000000895957220 */ /* 0x000fe20000410000 */
[----:B------:R-:W-:Y:S01]  /*12670*/  VIADD R13, R13, 0xffffffff ;  /* 0xffffffff0d0d7836 */ /* 0x000fe20000000000 */
[----:B------:R-:W-:Y:S01]  /*12680*/  MOV R12, R6 ;  /* 0x00000006000c7202 */ /* 0x000fe20000000f00 */
[----:B------:R-:W-:-:S02]  /*12690*/  IMAD.MOV.U32 R11, RZ, RZ, R5 ;  /* 0x000000ffff0b7224 */ /* 0x000fc400078e0005 */
[----:B------:R-:W-:Y:S02]  /*126a0*/  IMAD.MOV.U32 R15, RZ, RZ, R188 ;  /* 0x000000ffff0f7224 */ /* 0x000fe400078e00bc */
[----:B0-----:R-:W-:Y:S01]  /*126b0*/  IMAD.MOV.U32 R14, RZ, RZ, R186 ;  /* 0x000000ffff0e7224 */ /* 0x001fe200078e00ba */
[----:B------:R-:W-:Y:S06]  /*126c0*/  @P2 BRA `(.L_x_3057) ;  /* 0xffffffd400182947 */ /* 0x000fec000383ffff */
.L_x_3045:
[----:B------:R-:W-:-:S13]  /*126d0*/  ISETP.GE.AND P1, PT, R13, RZ, PT ;  /* 0x000000ff0d00720c */ /* 0x000fda0003f26270 */
[----:B------:R-:W-:Y:S05]  /*126e0*/  @!P1 BRA `(.L_x_3058) ;  /* 0x00000020009c9947 */ /* 0x000fea0003800000 */
[----:B------:R-:W-:Y:S01]  /*126f0*/  IMAD.MOV.U32 R10, RZ, RZ, R5 ;  /* 0x000000ffff0a7224 */ /* 0x000fe200078e0005 */
[----:B------:R-:W-:Y:S01]  /*12700*/  MOV R11, R6 ;  /* 0x00000006000b7202 */ /* 0x000fe20000000f00 */
[----:B------:R-:W-:Y:S02]  /*12710*/  IMAD.MOV.U32 R14, RZ, RZ, R188 ;  /* 0x000000ffff0e7224 */ /* 0x000fe400078e00bc */
[----:B------:R-:W-:-:S07]  /*12720*/  IMAD.MOV.U32 R12, RZ, RZ, R186 ;  /* 0x000000ffff0c7224 */ /* 0x000fce00078e00ba */
.L_x_3070:
        /* <DEDUP_REMOVED lines=10> */
.L_x_3060:
[----:B------:R-:W-:Y:S02]  /*127d0*/  LEA R5, R186, R18, 0x3 ;  /* 0x00000012ba057211 */ /* 0x000fe400078e18ff */
[----:B------:R-:W-:-:S04]  /*127e0*/  SHF.L.U32 R6, R188, 0x1f, RZ ;  /* 0x0000001fbc067819 */ /* 0x000fc800000006ff */
[----:B------:R0:W1:Y:S01]  /*127f0*/  SYNCS.PHASECHK.TRANS64.TRYWAIT P1, [R5+URZ+0x28830], R6 ;  /* 0x02883006050075a7 */ /* 0x000062000802017f */
[----:B------:R-:W-:Y:S05]  /*12800*/  @!P0 BRA `(.L_x_3061) ;  /* 0x0000000000048947 */ /* 0x000fea0003800000 */
[----:B------:R-:W-:Y:S01]  /*12810*/  BPT.TRAP 0x1 ;  /* 0x000000040000795c */ /* 0x000fe20000300000 */
.L_x_3061:
[----:B------:R-:W-:Y:S04]  /*12820*/  BSSY B0, `(.L_x_3059) ;  /* 0x0000004000007945 */ /* 0x000fe80003800000 */
[----:B-1----:R-:W-:Y:S05]  /*12830*/  @P1 BRA `(.L_x_3062) ;  /* 0x0000000000081947 */ /* 0x002fea0003800000 */
[----:B------:R-:W1:Y:S02]  /*12840*/  SYNCS.PHASECHK.TRANS64.TRYWAIT P1, [R5+URZ+0x28830], R6 ;  /* 0x02883006050075a7 */ /* 0x000e64000802017f */
[----:B-1----:R-:W-:Y:S05]  /*12850*/  @!P1 BRA `(.L_x_3063) ;  /* 0x000000dc002c9947 */ /* 0x002fea0003800000 */
.L_x_3062:
[----:B------:R-:W-:Y:S05]  /*12860*/  BSYNC B0 ;  /* 0x0000000000007941 */ /* 0x000fea0003800000 */
.L_x_3059:
[----:B01----:R-:W0:Y:S01]  /*12870*/  S2R R5, SR_TID.X ;  /* 0x0000000000057919 */ /* 0x003e220000002100 */
[----:B------:R-:W-:Y:S05]  /*12880*/  WARPSYNC.ALL ;  /* 0x0000000000007948 */ /* 0x000fea0003800000 */
[----:B------:R-:W-:Y:S02]  /*12890*/  IMAD R6, R186, 0x800, R4 ;  /* 0x00000800ba067824 */ /* 0x000fe400078e0204 */
[----:B------:R-:W-:Y:S02]  /*128a0*/  IMAD.MOV.U32 R7, RZ, RZ, 0x40000040 ;  /* 0x40000040ff077424 */ /* 0x000fe400078e00ff */
[----:B------:R-:W-:Y:S01]  /*128b0*/  IMAD.MOV.U32 R9, RZ, RZ, 0x40000040 ;  /* 0x40000040ff097424 */ /* 0x000fe200078e00ff */
[----:B------:R-:W-:-:S02]  /*128c0*/  R2UR UR34, R6 ;  /* 0x00000000062272ca */ /* 0x000fc400000e0000 */
[----:B------:R-:W-:Y:S01]  /*128d0*/  R2UR UR35, R7 ;  /* 0x00000000072372ca */ /* 0x000fe200000e0000 */
[----:B------:R-:W-:Y:S01]  /*128e0*/  IMAD.MOV.U32 R7, RZ, RZ, 0x40000040 ;  /* 0x40000040ff077424 */ /* 0x000fe200078e00ff */
[----:B------:R-:W-:Y:S02]  /*128f0*/  IADD3 R8, R6, 0x2, RZ ;  /* 0x0000000206087810 */ /* 0x000fe40007ffe0ff */
[----:B------:R-:W-:Y:S01]  /*12900*/  R2UR UR7, R9 ;  /* 0x00000000090772ca */ /* 0x000fe200000e0000 */
[----:B------:R-:W-:Y:S01]  /*12910*/  IMAD.MOV.U32 R9, RZ, RZ, 0x40000040 ;  /* 0x40000040ff097424 */ /* 0x000fe200078e00ff */
[----:B------:R-:W-:Y:S01]  /*12920*/  R2UR UR6, R8 ;  /* 0x00000000080672ca */ /* 0x000fe200000e0000 */
[----:B------:R-:W-:Y:S01]  /*12930*/  VIADD R8, R6, 0x4 ;  /* 0x0000000406087836 */ /* 0x000fe20000000000 */
        /* <DEDUP_REMOVED lines=10> */
[----:B------:R-:W-:Y:S01]  /*129e0*/  R2UR UR19, R9 ;  /* 0x00000000091372ca */ /* 0x000fe200000e0000 */
[----:B------:R-:W-:Y:S01]  /*129f0*/  IMAD.MOV.U32 R9, RZ, RZ, 0x40000040 ;  /* 0x40000040ff097424 */ /* 0x000fe200078e00ff */
[----:B------:R-:W-:Y:S01]  /*12a00*/  R2UR UR18, R8 ;  /* 0x00000000081272ca */ /* 0x000fe200000e0000 */
[----:B------:R-:W-:Y:S01]  /*12a10*/  VIADD R5, R5, 0x8 ;  /* 0x0000000805057836 */ /* 0x000fe20000000000 */
[----:B------:R-:W-:-:S02]  /*12a20*/  IADD3 R8, R6, 0x402, RZ ;  /* 0x0000040206087810 */ /* 0x000fc40007ffe0ff */
[----:B------:R-:W-:Y:S01]  /*12a30*/  R2UR UR23, R9 ;  /* 0x00000000091772ca */ /* 0x000fe200000e0000 */
[----:B------:R-:W-:Y:S01]  /*12a40*/  IMAD.MOV.U32 R9, RZ, RZ, 0x40000040 ;  /* 0x40000040ff097424 */ /* 0x000fe200078e00ff */
[----:B------:R0:W-:Y:S01]  /*12a50*/  BAR.SYNC.DEFER_BLOCKING R5, 0x100 ;  /* 0x000400050000751d */ /* 0x0001e20000010000 */
[----:B------:R-:W-:Y:S01]  /*12a60*/  R2UR UR22, R8 ;  /* 0x00000000081672ca */ /* 0x000fe200000e0000 */
[C---:B------:R-:W-:Y:S01]  /*12a70*/  VIADD R8, R6.reuse, 0x404 ;  /* 0x0000040406087836 */ /* 0x040fe20000000000 */
[----:B------:R-:W-:Y:S02]  /*12a80*/  IADD3 R6, R6, 0x406, RZ ;  /* 0x0000040606067810 */ /* 0x000fe40007ffe0ff */
        /* <DEDUP_REMOVED lines=30> */
.L_x_3065:
[----:B------:R-:W-:Y:S01]  /*12c70*/  SHF.L.U32 R5, R14, 0x1f, RZ ;  /* 0x0000001f0e057819 */ /* 0x000fe200000006ff */
[----:B------:R-:W-:-:S04]  /*12c80*/  IMAD R6, R12, 0x8, R18 ;  /* 0x000000080c067824 */ /* 0x000fc800078e0212 */
[----:B------:R0:W1:Y:S01]  /*12c90*/  SYNCS.PHASECHK.TRANS64.TRYWAIT P1, [R6+URZ+0x28850], R5 ;  /* 0x02885005060075a7 */ /* 0x000062000802017f */
[----:B------:R-:W-:Y:S05]  /*12ca0*/  @!P0 BRA `(.L_x_3066) ;  /* 0x0000000000048947 */ /* 0x000fea0003800000 */
[----:B------:R-:W-:Y:S01]  /*12cb0*/  BPT.TRAP 0x1 ;  /* 0x000000040000795c */ /* 0x000fe20000300000 */
.L_x_3066:
[----:B-1----:R-:W-:Y:S05]  /*12cc0*/  @P1 BRA `(.L_x_3064) ;  /* 0x0000000000081947 */ /* 0x002fea0003800000 */
[----:B------:R-:W1:Y:S02]  /*12cd0*/  SYNCS.PHASECHK.TRANS64.TRYWAIT P1, [R6+URZ+0x28850], R5 ;  /* 0x02885005060075a7 */ /* 0x000e64000802017f */
[----:B-1----:R-:W-:Y:S05]  /*12ce0*/  @!P1 BRA `(.L_x_3067) ;  /* 0x000000d8001c9947 */ /* 0x002fea0003800000 */
.L_x_3064:
        /* <DEDUP_REMOVED lines=67> */
.L_x_3068:
[----:B------:R-:W-:Y:S01]  /*13120*/  FMNMX.FTZ R6, R24, R11, !PT ;  /* 0x0000000b18067209 */ /* 0x000fe20007810000 */
[----:B------:R-:W-:Y:S01]  /*13130*/  UMOV UR46, UR44 ;  /* 0x0000002c002e7c82 */ /* 0x000fe20008000000 */
[----:B------:R-:W-:Y:S02]  /*13140*/  FMNMX.FTZ R8, R26, R10, !PT ;  /* 0x0000000a1a087209 */ /* 0x000fe40007810000 */
[----:B0-----:R-:W-:Y:S02]  /*13150*/  FMNMX.FTZ R5, R25, R6, !PT ;  /* 0x0000000619057209 */ /* 0x001fe40007810000 */
        /* <DEDUP_REMOVED lines=69> */
[C---:B------:R-:W-:Y:S02]  /*135b0*/  FADD.FTZ R11, -R6.reuse, R11 ;  /* 0x0000000b060b7221 */ /* 0x040fe40000010100 */
[----:B------:R-:W-:Y:S01]  /*135c0*/  FADD.FTZ R7, -R5, R10 ;  /* 0x0000000a05077221 */ /* 0x000fe20000010100 */
[----:B------:R-:W-:Y:S01]  /*135d0*/  FMUL.FTZ R10, R6, UR46 ;  /* 0x0000002e060a7c20 */ /* 0x000fe20008410000 */
[----:B------:R-:W-:Y:S02]  /*135e0*/  FMUL.FTZ R11, R11, UR46 ;  /* 0x0000002e0b0b7c20 */ /* 0x000fe40008410000 */
[----:B------:R-:W-:Y:S01]  /*135f0*/  FMUL.FTZ R7, R7, UR46 ;  /* 0x0000002e07077c20 */ /* 0x000fe20008410000 */
[--C-:B------:R-:W-:Y:S01]  /*13600*/  FFMA.FTZ R153, R45, UR46, -R10.reuse ;  /* 0x0000002e2d997c23 */ /* 0x100fe2000801080a */
[----:B------:R0:W-:Y:S01]  /*13610*/  MUFU.EX2 R8, R11 ;  /* 0x0000000b00087308 */ /* 0x0001e20000000800 */
        /* <DEDUP_REMOVED lines=28> */
[--C-:B0-----:R-:W-:Y:S01]  /*137e0*/  FFMA.FTZ R11, R81, UR46, -R10.reuse ;  /* 0x0000002e510b7c23 */ /* 0x101fe2000801080a */
[--C-:B------:R-:W-:Y:S01]  /*137f0*/  FFMA.FTZ R154, R84, UR46, -R10.reuse ;  /* 0x0000002e549a7c23 */ /* 0x100fe2000801080a */
[----:B------:R-:W-:Y:S01]  /*13800*/  FFMA.FTZ R49, R85, UR46, -R10 ;  /* 0x0000002e55317c23 */ /* 0x000fe2000801080a */
[----:B------:R-:W-:Y:S01]  /*13810*/  FMUL.FTZ R10, R5, UR46 ;  /* 0x0000002e050a7c20 */ /* 0x000fe20008410000 */
[----:B------:R-:W0:Y:S01]  /*13820*/  MUFU.EX2 R9, R9 ;  /* 0x0000000900097308 */ /* 0x000e220000000800 */
[----:B------:R-:W-:-:S02]  /*13830*/  IMAD.U32 R52, RZ, RZ, UR38 ;  /* 0x00000026ff347e24 */ /* 0x000fc4000f8e00ff */
[--C-:B------:R-:W-:Y:S01]  /*13840*/  FFMA.FTZ R14, R26, UR46, -R10.reuse ;  /* 0x0000002e1a0e7c23 */ /* 0x100fe2000801080a */
[--C-:B------:R-:W-:Y:S01]  /*13850*/  FFMA.FTZ R181, R27, UR46, -R10.reuse ;  /* 0x0000002e1bb57c23 */ /* 0x100fe2000801080a */
        /* <DEDUP_REMOVED lines=12> */
[----:B0-----:R-:W-:Y:S01]  /*13920*/  FFMA.FTZ R3, R8, R3, R9 ;  /* 0x0000000308037223 */ /* 0x001fe20000010009 */
[--C-:B------:R-:W-:Y:S01]  /*13930*/  FFMA.FTZ R169, R50, UR46, -R10.reuse ;  /* 0x0000002e32a97c23 */ /* 0x100fe2000801080a */
[--C-:B------:R-:W-:Y:S01]  /*13940*/  FFMA.FTZ R32, R51, UR46, -R10.reuse ;  /* 0x0000002e33207c23 */ /* 0x100fe2000801080a */
[--C-:B------:R-:W-:Y:S01]  /*13950*/  FFMA.FTZ R171, R54, UR46, -R10.reuse ;  /* 0x0000002e36ab7c23 */ /* 0x100fe2000801080a */
[--C-:B------:R-:W-:Y:S01]  /*13960*/  FFMA.FTZ R34, R55, UR46, -R10.reuse ;  /* 0x0000002e37227c23 */ /* 0x100fe2000801080a */
[--C-:B------:R-:W-:Y:S01]  /*13970*/  FFMA.FTZ R165, R58, UR46, -R10.reuse ;  /* 0x0000002e3aa57c23 */ /* 0x100fe2000801080a */
[--C-:B------:R-:W-:Y:S01]  /*13980*/  FFMA.FTZ R36, R59, UR46, -R10.reuse ;  /* 0x0000002e3b247c23 */ /* 0x100fe2000801080a */
[----:B------:R-:W0:Y:S01]  /*13990*/  MUFU.EX2 R180, R180 ;  /* 0x000000b400b47308 */ /* 0x000e220000000800 */
[--C-:B------:R-:W-:Y:S01]  /*139a0*/  FFMA.FTZ R167, R62, UR46, -R10.reuse ;  /* 0x0000002e3ea77c23 */ /* 0x100fe2000801080a */
[--C-:B------:R-:W-:Y:S01]  /*139b0*/  FFMA.FTZ R38, R63, UR46, -R10.reuse ;  /* 0x0000002e3f267c23 */ /* 0x100fe2000801080a */
[--C-:B------:R-:W-:Y:S01]  /*139c0*/  FFMA.FTZ R27, R66, UR46, -R10.reuse ;  /* 0x0000002e421b7c23 */ /* 0x100fe2000801080a */
[----:B------:R-:W-:Y:S01]  /*139d0*/  FFMA.FTZ R163, R70, UR46, -R10 ;  /* 0x0000002e46a37c23 */ /* 0x000fe2000801080a */
[----:B------:R-:W-:-:S03]  /*139e0*/  LEA R51, R186, R18, 0x3 ;  /* 0x00000012ba337211 */ /* 0x000fc600078e18ff */
[----:B------:R-:W2:Y:S01]  /*139f0*/  MUFU.EX2 R181, R181 ;  /* 0x000000b500b57308 */ /* 0x000ea20000000800 */
[----:B-1----:R-:W-:Y:S01]  /*13a00*/  FFMA.FTZ R0, R7, R0, R14 ;  /* 0x0000000007007223 */ /* 0x002fe2000001000e */
[----:B------:R-:W-:-:S05]  /*13a10*/  VIADD R51, R51, 0x28840 ;  /* 0x0002884033337836 */ /* 0x000fca0000000000 */
[----:B------:R-:W-:Y:S01]  /*13a20*/  PRMT R51, R52, 0x654, R51 ;  /* 0x0000065434337816 */ /* 0x000fe20000000033 */
[----:B------:R-:W1:Y:S01]  /*13a30*/  MUFU.EX2 R182, R182 ;  /* 0x000000b600b67308 */ /* 0x000e620000000800 */
[----:B0-----:R-:W-:Y:S02]  /*13a40*/  FADD.FTZ R3, R180, R3 ;  /* 0x00000003b4037221 */ /* 0x001fe40000010000 */
[----:B------:R0:W-:Y:S05]  /*13a50*/  SYNCS.ARRIVE.TRANS64.RED.A1T0 RZ, [R51+URZ], RZ ;  /* 0x000000ff33ff79a7 */ /* 0x0001ea000810043f */
[----:B------:R-:W3:Y:S01]  /*13a60*/  MUFU.EX2 R183, R183 ;  /* 0x000000b700b77308 */ /* 0x000ee20000000800 */
[----:B--2---:R-:W-:-:S07]  /*13a70*/  FADD.FTZ R0, R181, R0 ;  /* 0x00000000b5007221 */ /* 0x004fce0000010000 */
[----:B------:R-:W2:Y:S01]  /*13a80*/  MUFU.EX2 R161, R161 ;  /* 0x000000a100a17308 */ /* 0x000ea20000000800 */
[----:B-1----:R-:W-:-:S07]  /*13a90*/  FADD.FTZ R40, R182, R3 ;  /* 0x00000003b6287221 */ /* 0x002fce0000010000 */
[----:B------:R-:W1:Y:S01]  /*13aa0*/  MUFU.EX2 R20, R20 ;  /* 0x0000001400147308 */ /* 0x000e620000000800 */
[----:B---3--:R-:W-:-:S07]  /*13ab0*/  FADD.FTZ R3, R183, R0 ;  /* 0x00000000b7037221 */ /* 0x008fce0000010000 */
        /* <DEDUP_REMOVED lines=9> */
[----:B-1----:R-:W-:Y:S01]  /*13b50*/  FADD.FTZ R31, R159, R40 ;  /* 0x000000289f1f7221 */ /* 0x002fe20000010000 */
[----:B------:R-:W-:-:S06]  /*13b60*/  FFMA.FTZ R40, R67, UR46, -R10 ;  /* 0x0000002e43287c23 */ /* 0x000fcc000801080a */
        /* <DEDUP_REMOVED lines=15> */
[----:B--2---:R-:W-:Y:S01]  /*13c60*/  FADD.FTZ R31, R155, R42 ;  /* 0x0000002a9b1f7221 */ /* 0x004fe20000010000 */
[----:B------:R-:W-:-:S06]  /*13c70*/  FFMA.FTZ R42, R71, UR46, -R10 ;  /* 0x0000002e472a7c23 */ /* 0x000fcc000801080a */
[----:B------:R-:W2:Y:S01]  /*13c80*/  MUFU.EX2 R175, R175 ;  /* 0x000000af00af7308 */ /* 0x000ea20000000800 */
[----:B-1----:R-:W-:-:S07]  /*13c90*/  FADD.FTZ R0, R28, R3 ;  /* 0x000000031c007221 */ /* 0x002fce0000010000 */
[----:B------:R-:W1:Y:S01]  /*13ca0*/  MUFU.EX2 R153, R153 ;  /* 0x0000009900997308 */ /* 0x000e620000000800 */
[----:B---3--:R-:W-:Y:S01]  /*13cb0*/  FADD.FTZ R44, R174, R31 ;  /* 0x0000001fae2c7221 */ /* 0x008fe20000010000 */
[----:B------:R-:W-:-:S06]  /*13cc0*/  FFMA.FTZ R31, R74, UR46, -R10 ;  /* 0x0000002e4a1f7c23 */ /* 0x000fcc000801080a */
        /* <DEDUP_REMOVED lines=53> */
[--C-:B------:R-:W-:Y:S01]  /*14020*/  FFMA.FTZ R43, R86, UR46, -R10.reuse ;  /* 0x0000002e562b7c23 */ /* 0x100fe2000801080a */
[----:B------:R-:W-:-:S05]  /*14030*/  FFMA.FTZ R10, R87, UR46, -R10 ;  /* 0x0000002e570a7c23 */ /* 0x000fca000801080a */
        /* <DEDUP_REMOVED lines=34> */
[----:B---3--:R-:W-:-:S03]  /*14260*/  FADD.FTZ R3, R49, R50 ;  /* 0x0000003231037221 */ /* 0x008fc60000010000 */
[----:B--2---:R-:W-:Y:S01]  /*14270*/  FADD.FTZ R0, R10, R47 ;  /* 0x0000002f0a007221 */ /* 0x004fe20000010000 */
[----:B0-----:R-:W-:Y:S06]  /*14280*/  @!P0 BRA `(.L_x_3069) ;  /* 0x0000000000048947 */ /* 0x001fec0003800000 */
[----:B------:R-:W-:Y:S01]  /*14290*/  BPT.TRAP 0x1 ;  /* 0x000000040000795c */ /* 0x000fe20000300000 */
.L_x_3069:
[----:B------:R-:W-:Y:S01]  /*142a0*/  IMAD R12, R12, 0x8, R18 ;  /* 0x000000080c0c7824 */ /* 0x000fe200078e0212 */
[----:B------:R-:W-:Y:S01]  /*142b0*/  ISETP.GT.AND P1, PT, R13, RZ, PT ;  /* 0x000000ff0d00720c */ /* 0x000fe20003f24270 */
[----:B------:R-:W-:Y:S01]  /*142c0*/  FMUL.FTZ R88, R88, R8 ;  /* 0x0000000858587220 */ /* 0x000fe20000410000 */
[----:B------:R-:W-:Y:S01]  /*142d0*/  MOV R47, UR38 ;  /* 0x00000026002f7c02 */ /* 0x000fe20008000f00 */
[----:B------:R-:W-:Y:S01]  /*142e0*/  VIADD R12, R12, 0x28860 ;  /* 0x000288600c0c7836 */ /* 0x000fe20000000000 */
[----:B------:R-:W-:Y:S01]  /*142f0*/  F2FP.F16.F32.PACK_AB R172, R155, R172 ;  /* 0x000000ac9bac723e */ /* 0x000fe200000000ff */
[----:B------:R-:W-:Y:S01]  /*14300*/  FMUL.FTZ R89, R89, R8 ;  /* 0x0000000859597220 */ /* 0x000fe20000410000 */
[----:B------:R-:W-:Y:S01]  /*14310*/  F2FP.F16.F32.PACK_AB R181, R181, R14 ;  /* 0x0000000eb5b5723e */ /* 0x000fe200000000ff */
[-C--:B------:R-:W-:Y:S01]  /*14320*/  FMUL.FTZ R92, R92, R8.reuse ;  /* 0x000000085c5c7220 */ /* 0x080fe20000410000 */
[----:B------:R-:W-:Y:S01]  /*14330*/  PRMT R12, R47, 0x654, R12 ;  /* 0x000006542f0c7816 */ /* 0x000fe2000000000c */
[----:B------:R-:W-:Y:S01]  /*14340*/  FMUL.FTZ R93, R93, R8 ;  /* 0x000000085d5d7220 */ /* 0x000fe20000410000 */
[----:B------:R-:W-:Y:S01]  /*14350*/  F2FP.F16.F32.PACK_AB R182, R161, R182 ;  /* 0x000000b6a1b6723e */ /* 0x000fe200000000ff */
[----:B------:R-:W-:Y:S01]  /*14360*/  FMUL.FTZ R96, R96, R8 ;  /* 0x0000000860607220 */ /* 0x000fe20000410000 */
[----:B------:R0:W-:Y:S01]  /*14370*/  SYNCS.ARRIVE.TRANS64.RED.A1T0 RZ, [R12+URZ], RZ ;  /* 0x000000ff0cff79a7 */ /* 0x0001e2000810043f */
        /* <DEDUP_REMOVED lines=94> */
.L_x_3058:
[----:B------:R-:W-:Y:S05]  /*14960*/  WARPSYNC.ALL ;  /* 0x0000000000007948 */ /* 0x000fea0003800000 */
[----:B------:R-:W-:Y:S06]  /*14970*/  BAR.ARV 0x8, 0x180 ;  /* 0x0206000000007b1d */ /* 0x000fec0000002000 */
[----:B------:R-:W-:Y:S05]  /*14980*/  @!P0 BRA `(.L_x_3071) ;  /* 0x0000000000048947 */ /* 0x000fea0003800000 */
[----:B------:R-:W-:Y:S01]  /*14990*/  BPT.TRAP 0x1 ;  /* 0x000000040000795c */ /* 0x000fe20000300000 */
.L_x_3071:
[----:B------:R-:W-:Y:S01]  /*149a0*/  IMAD R13, R186, 0x8, R18 ;  /* 0x00000008ba0d7824 */ /* 0x000fe200078e0212 */
[----:B------:R-:W-:-:S04]  /*149b0*/  SHF.L.U32 R4, R188, 0x1f, RZ ;  /* 0x0000001fbc047819 */ /* 0x000fc800000006ff */
[----:B------:R0:W1:Y:S01]  /*149c0*/  SYNCS.PHASECHK.TRANS64.TRYWAIT P1, [R13+URZ+0x28850], R4 ;  /* 0x028850040d0075a7 */ /* 0x000062000802017f */
[----:B------:R-:W-:Y:S05]  /*149d0*/  @!P0 BRA `(.L_x_3072) ;  /* 0x0000000000048947 */ /* 0x000fea0003800000 */
[----:B------:R-:W-:Y:S01]  /*149e0*/  BPT.TRAP 0x1 ;  /* 0x000000040000795c */ /* 0x000fe20000300000 */
.L_x_3072:
[----:B------:R-:W-:-:S04]  /*149f0*/  IADD3 R18, R18, 0x400, RZ ;  /* 0x0000040012127810 */ /* 0x000fc80007ffe0ff */
[----:B------:R-:W-:-:S04]  /*14a00*/  SHF.R.U32.HI R18, RZ, 0x4, R18 ;  /* 0x00000004ff127819 */ /* 0x000fc80000011612 */
[----:B------:R-:W-:-:S04]  /*14a10*/  LOP3.LUT R18, R18, 0x3fff, RZ, 0xc0, !PT ;  /* 0x00003fff12127812 */ /* 0x000fc800078ec0ff */
[----:B------:R-:W-:Y:S01]  /*14a20*/  LOP3.LUT R9, R18, 0x4000000, RZ, 0xfc, !PT ;  /* 0x0400000012097812 */ /* 0x000fe200078efcff */
[----:B-1----:R-:W-:Y:S06]  /*14a30*/  @P1 BRA `(.L_x_3073) ;  /* 0x0000000000081947 */ /* 0x002fec0003800000 */
[----:B------:R-:W1:Y:S02]  /*14a40*/  SYNCS.PHASECHK.TRANS64.TRYWAIT P1, [R13+URZ+0x28850], R4 ;  /* 0x028850040d0075a7 */ /* 0x000e64000802017f */
[----:B-1----:R-:W-:Y:S05]  /*14a50*/  @!P1 BRA `(.L_x_3074) ;  /* 0x000000b800d49947 */ /* 0x002fea0003800000 */
.L_x_3073:
[----:B------:R-:W-:Y:S01]  /*14a60*/  IMAD R8, R186, 0x800, R9 ;  /* 0x00000800ba087824 */ /* 0x000fe200078e0209 */
[----:B------:R-:W-:Y:S05]  /*14a70*/  WARPSYNC.ALL ;  /* 0x0000000000007948 */ /* 0x000fea0003800000 */
[----:B------:R-:W-:Y:S01]  /*14a80*/  IMAD.MOV.U32 R9, RZ, RZ, 0x40000040 ;  /* 0x40000040ff097424 */ /* 0x000fe200078e00ff */
[C---:B------:R-:W-:Y:S01]  /*14a90*/  R2UR UR6, R8.reuse ;  /* 0x00000000080672ca */ /* 0x040fe200000e0000 */
[----:B------:R-:W-:Y:S01]  /*14aa0*/  WARPGROUP.ARRIVE ;  /* 0x00000000000079c5 */ /* 0x000fe20000000000 */
[----:B------:R-:W-:Y:S01]  /*14ab0*/  VIADD R10, R8, 0x80 ;  /* 0x00000080080a7836 */ /* 0x000fe20000000000 */
[----:B------:R-:W-:Y:S01]  /*14ac0*/  MOV R11, 0x40000040 ;  /* 0x40000040000b7802 */ /* 0x000fe20000000f00 */
[----:B01----:R-:W0:Y:S01]  /*14ad0*/  SHFL.BFLY PT, R4, R3, 0x2, 0x1f ;  /* 0x0c401f0003047f89 */ /* 0x003e2200000e0000 */
[----:B------:R-:W-:Y:S01]  /*14ae0*/  R2UR UR7, R9 ;  /* 0x00000000090772ca */ /* 0x000fe200000e0000 */
[----:B------:R-:W-:Y:S01]  /*14af0*/  IMAD.MOV.U32 R12, RZ, RZ, RZ ;  /* 0x000000ffff0c7224 */ /* 0x000fe200078e00ff */
[----:B------:R-:W-:Y:S01]  /*14b00*/  MOV R9, 0x40000040 ;  /* 0x4000004000097802 */ /* 0x000fe20000000f00 */
[----:B------:R-:W1:Y:S01]  /*14b10*/  SHFL.BFLY PT, R7, R0, 0x2, 0x1f ;  /* 0x0c401f0000077f89 */ /* 0x000e6200000e0000 */
[----:B------:R-:W-:-:S09]  /*14b20*/  MOV R21, UR46 ;  /* 0x0000002e00157c02 */ /* 0x000fd20008000f00 */
[----:B------:R-:W-:Y:S01]  /*14b30*/  HGMMA.64x128x16.F32 R88, R180, gdesc[UR4].tnspB, R88, gsb0 ;  /* 0x41e00004b4587df0 */ /* 0x000fe20008000858 */
[----:B------:R-:W-:Y:S01]  /*14b40*/  R2UR UR6, R10 ;  /* 0x000000000a0672ca */ /* 0x000fe200000e0000 */
[----:B------:R-:W-:Y:S01]  /*14b50*/  VIADD R10, R8, 0x100 ;  /* 0x00000100080a7836 */ /* 0x000fe20000000000 */
[----:B------:R-:W-:Y:S01]  /*14b60*/  R2UR UR7, R11 ;  /* 0x000000000b0772ca */ /* 0x000fe200000e0000 */
[----:B------:R-:W-:Y:S02]  /*14b70*/  IMAD.MOV.U32 R11, RZ, RZ, 0x40000040 ;  /* 0x40000040ff0b7424 */ /* 0x000fe400078e00ff */
[----:B0-----:R-:W-:Y:S01]  /*14b80*/  FADD.FTZ R4, R4, R3 ;  /* 0x0000000304047221 */ /* 0x001fe20000010000 */
[----:B------:R-:W-:Y:S01]  /*14b90*/  IMAD.MOV.U32 R3, RZ, RZ, -0x800000 ;  /* 0xff800000ff037424 */ /* 0x000fe200078e00ff */
        /* <DEDUP_REMOVED lines=38> */
[----:B-1----:R-:W-:Y:S01]  /*14e00*/  FADD.FTZ R8, R7, R0 ;  /* 0x0000000007087221 */ /* 0x002fe20000010000 */
[----:B------:R-:W-:Y:S01]  /*14e10*/  R2UR UR7, R9 ;  /* 0x00000000090772ca */ /* 0x000fe200000e0000 */
[----:B------:R-:W0:Y:S01]  /*14e20*/  SHFL.BFLY PT, R7, R4, 0x1, 0x1f ;  /* 0x0c201f0004077f89 */ /* 0x000e2200000e0000 */
[----:B------:R-:W-:-:S03]  /*14e30*/  IMAD.MOV.U32 R0, RZ, RZ, -0x800000 ;  /* 0xff800000ff007424 */ /* 0x000fc600078e00ff */
[----:B------:R-:W1:Y:S01]  /*14e40*/  SHFL.BFLY PT, R9, R8, 0x1, 0x1f ;  /* 0x0c201f0008097f89 */ /* 0x000e6200000e0000 */
[----:B0-----:R-:W-:Y:S01]  /*14e50*/  FADD.FTZ R14, R4, R7 ;  /* 0x00000007040e7221 */ /* 0x001fe20000010000 */
[----:B------:R-:W-:Y:S02]  /*14e60*/  IMAD.MOV.U32 R7, RZ, RZ, RZ ;  /* 0x000000ffff077224 */ /* 0x000fe400078e00ff */
[----:B-1----:R-:W-:Y:S02]  /*14e70*/  FADD.FTZ R15, R8, R9 ;  /* 0x00000009080f7221 */ /* 0x002fe40000010000 */
[----:B------:R-:W-:Y:S01]  /*14e80*/  FSETP.NE.FTZ.AND P1, PT, R14, RZ, PT ;  /* 0x000000ff0e00720b */ /* 0x000fe20003f35000 */
[----:B------:R-:W-:Y:S02]  /*14e90*/  IMAD.U32 R9, RZ, RZ, UR46 ;  /* 0x0000002eff097e24 */ /* 0x000fe4000f8e00ff */
[----:B------:R-:W-:-:S10]  /*14ea0*/  FSETP.NE.FTZ.AND P2, PT, R15, RZ, PT ;  /* 0x000000ff0f00720b */ /* 0x000fd40003f55000 */
[----:B------:R-:W0:Y:S01]  /*14eb0*/  @P1 MUFU.LG2 R10, R14 ;  /* 0x0000000e000a1308 */ /* 0x000e220000000c00 */
[----:B------:R-:W-:Y:S02]  /*14ec0*/  @P1 FMUL.FTZ R9, R9, 0.69314718246459960938 ;  /* 0x3f31721809091820 */ /* 0x000fe40000410000 */
        /* <DEDUP_REMOVED lines=14> */
.L_x_3075:
[----:B------:R-:W-:Y:S01]  /*14fb0*/  VIADD R4, R13, 0x28860 ;  /* 0x000288600d047836 */ /* 0x000fe20000000000 */
[----:B------:R-:W-:Y:S01]  /*14fc0*/  MOV R5, UR38 ;  /* 0x0000002600057c02 */ /* 0x000fe20008000f00 */
        /* <DEDUP_REMOVED lines=9> */
[----:B------:R-:W-:Y:S01]  /*15060*/  SEL R5, RZ, 0x1, P0 ;  /* 0x00000001ff057807 */ /* 0x000fe20000000000 */
        /* <DEDUP_REMOVED lines=62> */
[----:B-1----:R-:W-:-:S11]  /*15450*/  SEL R186, R186, RZ, P0 ;  /* 0x000000ffbaba7207 */ /* 0x002fd60000000000 */
.L_x_2986:
[----:B------:R-:W-:Y:S05]  /*15460*/  WARPSYNC.ALL ;  /* 0x0000000000007948 */ /* 0x000fea0003800000 */
[----:B------:R-:W0:Y:S08]  /*15470*/  S2UR UR38, SR_CgaCtaId ;  /* 0x00000000002679c3 */ /* 0x000e300000008800 */
[----:B------:R-:W-:Y:S06]  /*15480*/  BAR.SYNC.DEFER_BLOCKING 0x5, 0x180 ;  /* 0x0146000000007b1d */ /* 0x000fec0000010000 */
[----:B------:R-:W-:Y:S01]  /*15490*/  UMOV UR4, 0x400 ;  /* 0x0000040000047882 */ /* 0x000fe20000000000 */
[----:B------:R-:W-:Y:S01]  /*154a0*/  BSSY B0, `(.L_x_3076) ;  /* 0x00001f9000007945 */ /* 0x000fe20003800000 */
[----:B0-----:R-:W-:-:S06]  /*154b0*/  ULEA UR4, UR38, UR4, 0x18 ;  /* 0x0000000426047291 */ /* 0x001fcc000f8ec03f */
[----:B------:R-:W-:-:S05]  /*154c0*/  IMAD.U32 R18, RZ, RZ, UR4 ;  /* 0x00000004ff127e24 */ /* 0x000fca000f8e00ff */
[----:B------:R0:W1:Y:S01]  /*154d0*/  LDS.128 R40, [R18+0x288d0] ;  /* 0x0288d00012287984 */ /* 0x0000620000000c00 */
[----:B------:R-:W-:Y:S06]  /*154e0*/  BAR.ARV 0x4, 0x180 ;  /* 0x0106000000007b1d */ /* 0x000fec0000002000 */
[----:B------:R-:W-:Y:S05]  /*154f0*/  @P1 BRA `(.L_x_3077) ;  /* 0x0000001400001947 */ /* 0x000fea0003800000 */
[----:B------:R-:W3:Y:S01]  /*15500*/  S2R R5, SR_SWINHI ;  /* 0x0000000000057919 */ /* 0x000ee20000002f00 */
[----:B------:R-:W-:Y:S05]  /*15510*/  WARPSYNC.ALL ;  /* 0x0000000000007948 */ /* 0x000fea0003800000 */
[----:B------:R-:W-:Y:S01]  /*15520*/  BAR.SYNC.DEFER_BLOCKING 0x1, 0x100 ;  /* 0x0044000000007b1d */ /* 0x000fe20000010000 */
[----:B------:R-:W-:Y:S01]  /*15530*/  F2FP.F16.F32.PACK_AB R10, R93, R10 ;  /* 0x0000000a5d0a723e */ /* 0x000fe200000000ff */
[----:B------:R-:W-:Y:S01]  /*15540*/  IMAD.MOV.U32 R48, RZ, RZ, RZ ;  /* 0x000000ffff307224 */ /* 0x000fe200078e00ff */
[----:B------:R-:W-:Y:S02]  /*15550*/  F2FP.F16.F32.PACK_AB R11, R11, R94 ;  /* 0x0000005e0b0b723e */ /* 0x000fe400000000ff */
[----:B------:R-:W-:Y:S01]  /*15560*/  F2FP.F16.F32.PACK_AB R30, R133, R30 ;  /* 0x0000001e851e723e */ /* 0x000fe200000000ff */
[----:B------:R-:W-:Y:S01]  /*15570*/  ULDC.64 UR4, c[0x0][0xc00] ;  /* 0x0003000000047ab9 */ /* 0x000fe20000000a00 */
[----:B------:R-:W-:Y:S01]  /*15580*/  F2FP.F16.F32.PACK_AB R32, R137, R32 ;  /* 0x000000208920723e */ /* 0x000fe200000000ff */
[----:B------:R-:W0:Y:S01]  /*15590*/  LDC R55, c[0x0][0xbe8] ;  /* 0x0002fa00ff377b82 */ /* 0x000e220000000800 */
[----:B------:R-:W-:-:S02]  /*155a0*/  F2FP.F16.F32.PACK_AB R33, R33, R138 ;  /* 0x0000008a2121723e */ /* 0x000fc400000000ff */
[----:B------:R-:W-:Y:S02]  /*155b0*/  F2FP.F16.F32.PACK_AB R34, R141, R34 ;  /* 0x000000228d22723e */ /* 0x000fe400000000ff */
[----:B------:R-:W-:Y:S02]  /*155c0*/  F2FP.F16.F32.PACK_AB R35, R35, R142 ;  /* 0x0000008e2323723e */ /* 0x000fe400000000ff */
[----:B------:R-:W-:Y:S02]  /*155d0*/  MOV R20, R18 ;  /* 0x0000001200147202 */ /* 0x000fe40000000f00 */
[----:B---3--:R-:W-:-:S03]  /*155e0*/  MOV R21, R5 ;  /* 0x0000000500157202 */ /* 0x008fc60000000f00 */
[----:B------:R-:W-:-:S03]  /*155f0*/  IMAD.WIDE R8, R222, 0x2, R20 ;  /* 0x00000002de087825 */ /* 0x000fc600078e0214 */
[C---:B------:R-:W-:Y:S02]  /*15600*/  LOP3.LUT R29, R8.reuse, 0x380, RZ, 0xc0, !PT ;  /* 0x00000380081d7812 */ /* 0x040fe400078ec0ff */
[C---:B------:R-:W-:Y:S02]  /*15610*/  IADD3 R37, P5, R8.reuse, 0x20, RZ ;  /* 0x0000002008257810 */ /* 0x040fe40007fbe0ff */
[C---:B------:R-:W-:Y:S02]  /*15620*/  IADD3 R39, P0, R8.reuse, 0x40, RZ ;  /* 0x0000004008277810 */ /* 0x040fe40007f1e0ff */
[----:B------:R-:W-:Y:S01]  /*15630*/  IADD3 R45, P1, R8, 0x60, RZ ;  /* 0x00000060082d7810 */ /* 0x000fe20007f3e0ff */
[--C-:B------:R-:W-:Y:S01]  /*15640*/  IMAD.X R5, RZ, RZ, R9.reuse, P5 ;  /* 0x000000ffff057224 */ /* 0x100fe200028e0609 */
[----:B------:R-:W-:Y:S02]  /*15650*/  SHF.R.U64 R29, R29, 0x3, RZ ;  /* 0x000000031d1d7819 */ /* 0x000fe400000012ff */
[----:B------:R-:W-:Y:S01]  /*15660*/  LOP3.LUT R4, R37, 0x380, RZ, 0xc0, !PT ;  /* 0x0000038025047812 */ /* 0x000fe200078ec0ff */
[----:B----4-:R-:W-:Y:S01]  /*15670*/  IMAD.X R13, RZ, RZ, R9, P1 ;  /* 0x000000ffff0d7224 */ /* 0x010fe200008e0609 */
[----:B------:R-:W-:-:S02]  /*15680*/  LOP3.LUT R6, R39, 0x380, RZ, 0xc0, !PT ;  /* 0x0000038027067812 */ /* 0x000fc400078ec0ff */
[C---:B--2---:R-:W-:Y:S02]  /*15690*/  IADD3 R47, P2, R8.reuse, 0x4000, RZ ;  /* 0x00004000082f7810 */ /* 0x044fe40007f5e0ff */
[C---:B------:R-:W-:Y:S02]  /*156a0*/  IADD3 R49, P3, R8.reuse, 0x4020, RZ ;  /* 0x0000402008317810 */ /* 0x040fe40007f7e0ff */
[C---:B------:R-:W-:Y:S01]  /*156b0*/  IADD3 R51, P4, R8.reuse, 0x4040, RZ ;  /* 0x0000404008337810 */ /* 0x040fe20007f9e0ff */
[--C-:B------:R-:W-:Y:S01]  /*156c0*/  IMAD.X R15, RZ, RZ, R9.reuse, P2 ;  /* 0x000000ffff0f7224 */ /* 0x100fe200010e0609 */
[----:B------:R-:W-:Y:S01]  /*156d0*/  IADD3 R53, P5, R8, 0x4060, RZ ;  /* 0x0000406008357810 */ /* 0x000fe20007fbe0ff */
[--C-:B------:R-:W-:Y:S01]  /*156e0*/  IMAD.X R25, RZ, RZ, R9.reuse, P3 ;  /* 0x000000ffff197224 */ /* 0x100fe200018e0609 */
[----:B------:R-:W-:Y:S02]  /*156f0*/  LOP3.LUT R12, R45, 0x380, RZ, 0xc0, !PT ;  /* 0x000003802d0c7812 */ /* 0x000fe400078ec0ff */
[----:B------:R-:W-:Y:S01]  /*15700*/  LOP3.LUT R8, R29, R8, RZ, 0x3c, !PT ;  /* 0x000000081d087212 */ /* 0x000fe200078e3cff */
[----:B------:R-:W-:Y:S01]  /*15710*/  IMAD.X R29, RZ, RZ, R9, P5 ;  /* 0x000000ffff1d7224 */ /* 0x000fe200028e0609 */
[----:B------:R-:W-:-:S02]  /*15720*/  SHF.R.U64 R4, R4, 0x3, RZ ;  /* 0x0000000304047819 */ /* 0x000fc400000012ff */
[----:B------:R-:W-:Y:S02]  /*15730*/  SHF.R.U64 R6, R6, 0x3, RZ ;  /* 0x0000000306067819 */ /* 0x000fe400000012ff */
[----:B------:R-:W-:Y:S02]  /*15740*/  LOP3.LUT R14, R47, 0x380, RZ, 0xc0, !PT ;  /* 0x000003802f0e7812 */ /* 0x000fe400078ec0ff */
[-C--:B------:R-:W-:Y:S02]  /*15750*/  IADD3.X R7, RZ, R9.reuse, RZ, P0, !PT ;  /* 0x00000009ff077210 */ /* 0x080fe400007fe4ff */
[----:B------:R-:W-:Y:S02]  /*15760*/  IADD3.X R27, RZ, R9, RZ, P4, !PT ;  /* 0x00000009ff1b7210 */ /* 0x000fe400027fe4ff */
[----:B------:R-:W-:Y:S02]  /*15770*/  SHF.R.U64 R12, R12, 0x3, RZ ;  /* 0x000000030c0c7819 */ /* 0x000fe400000012ff */
[----:B-----5:R-:W-:-:S02]  /*15780*/  LOP3.LUT R24, R49, 0x380, RZ, 0xc0, !PT ;  /* 0x0000038031187812 */ /* 0x020fc400078ec0ff */
[----:B------:R-:W-:Y:S02]  /*15790*/  LOP3.LUT R26, R51, 0x380, RZ, 0xc0, !PT ;  /* 0x00000380331a7812 */ /* 0x000fe400078ec0ff */
[----:B------:R-:W-:Y:S02]  /*157a0*/  MOV R46, R8 ;  /* 0x00000008002e7202 */ /* 0x000fe40000000f00 */
[----:B------:R-:W-:Y:S02]  /*157b0*/  LOP3.LUT R4, R4, R37, RZ, 0x3c, !PT ;  /* 0x0000002504047212 */ /* 0x000fe400078e3cff */
[----:B------:R-:W-:Y:S02]  /*157c0*/  LOP3.LUT R6, R6, R39, RZ, 0x3c, !PT ;  /* 0x0000002706067212 */ /* 0x000fe400078e3cff */
[----:B------:R-:W-:Y:S02]  /*157d0*/  LOP3.LUT R28, R53, 0x380, RZ, 0xc0, !PT ;  /* 0x00000380351c7812 */ /* 0x000fe400078ec0ff */
[----:B------:R-:W-:-:S02]  /*157e0*/  F2FP.F16.F32.PACK_AB R8, R89, R88 ;  /* 0x000000585908723e */ /* 0x000fc400000000ff */
[----:B------:R-:W-:Y:S02]  /*157f0*/  F2FP.F16.F32.PACK_AB R9, R91, R90 ;  /* 0x0000005a5b09723e */ /* 0x000fe400000000ff */
[----:B------:R-:W-:Y:S02]  /*15800*/  SHF.R.U64 R14, R14, 0x3, RZ ;  /* 0x000000030e0e7819 */ /* 0x000fe400000012ff */
[----:B------:R-:W-:Y:S01]  /*15810*/  LOP3.LUT R12, R12, R45, RZ, 0x3c, !PT ;  /* 0x0000002d0c0c7212 */ /* 0x000fe200078e3cff */
[----:B------:R2:W-:Y:S01]  /*15820*/  STSM.16.M88.4 [R46], R8 ;  /* 0x000000082e007844 */ /* 0x0005e20000000200 */
[----:B------:R-:W-:Y:S02]  /*15830*/  SHF.R.U64 R24, R24, 0x3, RZ ;  /* 0x0000000318187819 */ /* 0x000fe400000012ff */
[----:B------:R-:W-:Y:S02]  /*15840*/  SHF.R.U64 R26, R26, 0x3, RZ ;  /* 0x000000031a1a7819 */ /* 0x000fe400000012ff */
[----:B------:R-:W-:-:S02]  /*15850*/  SHF.R.U64 R28, R28, 0x3, RZ ;  /* 0x000000031c1c7819 */ /* 0x000fc400000012ff */
[----:B------:R-:W-:Y:S02]  /*15860*/  MOV R45, R4 ;  /* 0x00000004002d7202 */ /* 0x000fe40000000f00 */
[----:B------:R-:W-:Y:S02]  /*15870*/  MOV R44, R6 ;  /* 0x00000006002c7202 */ /* 0x000fe40000000f00 */
[----:B------:R-:W-:Y:S02]  /*15880*/  F2FP.F16.F32.PACK_AB R4, R36, R31 ;  /* 0x0000001f2404723e */ /* 0x000fe400000000ff */
[----:B------:R-:W-:Y:S02]  /*15890*/  F2FP.F16.F32.PACK_AB R5, R99, R98 ;  /* 0x000000626305723e */ /* 0x000fe400000000ff */
[----:B------:R-:W-:Y:S02]  /*158a0*/  F2FP.F16.F32.PACK_AB R6, R101, R100 ;  /* 0x000000646506723e */ /* 0x000fe400000000ff */
[----:B------:R-:W-:-:S02]  /*158b0*/  F2FP.F16.F32.PACK_AB R7, R103, R102 ;  /* 0x000000666707723e */ /* 0x000fc400000000ff */
[----:B------:R-:W-:Y:S02]  /*158c0*/  LOP3.LUT R14, R14, R47, RZ, 0x3c, !PT ;  /* 0x0000002f0e0e7212 */ /* 0x000fe400078e3cff */
[----:B--2---:R-:W-:Y:S01]  /*158d0*/  F2FP.F16.F32.PACK_AB R8, R105, R104 ;  /* 0x000000686908723e */ /* 0x004fe200000000ff */
[----:B------:R-:W-:Y:S01]  /*158e0*/  STSM.16.M88.4 [R45], R4 ;  /* 0x000000042d007844 */ /* 0x000fe20000000200 */
[----:B------:R-:W-:Y:S02]  /*158f0*/  F2FP.F16.F32.PACK_AB R9, R107, R106 ;  /* 0x0000006a6b09723e */ /* 0x000fe400000000ff */
[----:B------:R-:W-:Y:S02]  /*15900*/  F2FP.F16.F32.PACK_AB R10, R109, R108 ;  /* 0x0000006c6d0a723e */ /* 0x000fe400000000ff */
[----:B------:R-:W-:Y:S02]  /*15910*/  F2FP.F16.F32.PACK_AB R11, R111, R110 ;  /* 0x0000006e6f0b723e */ /* 0x000fe400000000ff */
[----:B------:R-:W-:-:S02]  /*15920*/  LOP3.LUT R24, R24, R49, RZ, 0x3c, !PT ;  /* 0x0000003118187212 */ /* 0x000fc400078e3cff */
[----:B------:R-:W-:Y:S01]  /*15930*/  LOP3.LUT R26, R26, R51, RZ, 0x3c, !PT ;  /* 0x000000331a1a7212 */ /* 0x000fe200078e3cff */
[----:B------:R2:W-:Y:S01]  /*15940*/  STSM.16.M88.4 [R44], R8 ;  /* 0x000000082c007844 */ /* 0x0005e20000000200 */
[----:B------:R-:W-:Y:S02]  /*15950*/  LOP3.LUT R28, R28, R53, RZ, 0x3c, !PT ;  /* 0x000000351c1c7212 */ /* 0x000fe400078e3cff */
[----:B-1----:R-:W-:Y:S02]  /*15960*/  MOV R40, R12 ;  /* 0x0000000c00287202 */ /* 0x002fe40000000f00 */
[----:B------:R-:W-:Y:S02]  /*15970*/  MOV R39, R14 ;  /* 0x0000000e00277202 */ /* 0x000fe40000000f00 */
[----:B------:R-:W-:Y:S02]  /*15980*/  MOV R38, R24 ;  /* 0x0000001800267202 */ /* 0x000fe40000000f00 */
[----:B------:R-:W-:-:S02]  /*15990*/  MOV R37, R26 ;  /* 0x0000001a00257202 */ /* 0x000fc40000000f00 */
[----:B------:R-:W-:Y:S02]  /*159a0*/  F2FP.F16.F32.PACK_AB R12, R113, R112 ;  /* 0x00000070710c723e */ /* 0x000fe400000000ff */
[----:B------:R-:W-:Y:S02]  /*159b0*/  F2FP.F16.F32.PACK_AB R13, R115, R114 ;  /* 0x00000072730d723e */ /* 0x000fe400000000ff */
[----:B------:R-:W-:Y:S02]  /*159c0*/  F2FP.F16.F32.PACK_AB R14, R117, R116 ;  /* 0x00000074750e723e */ /* 0x000fe400000000ff */
[----:B------:R-:W-:Y:S02]  /*159d0*/  F2FP.F16.F32.PACK_AB R15, R119, R118 ;  /* 0x00000076770f723e */ /* 0x000fe400000000ff */
[----:B------:R-:W-:Y:S02]  /*159e0*/  F2FP.F16.F32.PACK_AB R24, R121, R120 ;  /* 0x000000787918723e */ /* 0x000fe400000000ff */
[----:B------:R-:W-:Y:S01]  /*159f0*/  F2FP.F16.F32.PACK_AB R25, R123, R122 ;  /* 0x0000007a7b19723e */ /* 0x000fe200000000ff */
[----:B------:R-:W-:Y:S01]  /*15a00*/  STSM.16.M88.4 [R40], R12 ;  /* 0x0000000c28007844 */ /* 0x000fe20000000200 */
[----:B------:R-:W-:-:S02]  /*15a10*/  F2FP.F16.F32.PACK_AB R26, R125, R124 ;  /* 0x0000007c7d1a723e */ /* 0x000fc400000000ff */
[----:B------:R-:W-:Y:S02]  /*15a20*/  F2FP.F16.F32.PACK_AB R27, R127, R126 ;  /* 0x0000007e7f1b723e */ /* 0x000fe400000000ff */
[----:B------:R-:W-:Y:S02]  /*15a30*/  MOV R36, R28 ;  /* 0x0000001c00247202 */ /* 0x000fe40000000f00 */
[----:B------:R-:W-:Y:S01]  /*15a40*/  ISETP.NE.U32.AND P0, PT, RZ, UR4, PT ;  /* 0x00000004ff007c0c */ /* 0x000fe2000bf05070 */
[----:B------:R-:W-:Y:S01]  /*15a50*/  STSM.16.M88.4 [R39], R24 ;  /* 0x0000001827007844 */ /* 0x000fe20000000200 */
[----:B--2---:R-:W-:Y:S02]  /*15a60*/  IADD3 R8, P1, R208, UR4, RZ ;  /* 0x00000004d0087c10 */ /* 0x004fe4000ff3e0ff */
[----:B------:R-:W-:Y:S02]  /*15a70*/  F2FP.F16.F32.PACK_AB R28, R129, R128 ;  /* 0x00000080811c723e */ /* 0x000fe400000000ff */
[----:B------:R-:W-:-:S02]  /*15a80*/  F2FP.F16.F32.PACK_AB R29, R131, R130 ;  /* 0x00000082831d723e */ /* 0x000fc400000000ff */
[----:B------:R-:W-:Y:S02]  /*15a90*/  F2FP.F16.F32.PACK_AB R31, R135, R134 ;  /* 0x00000086871f723e */ /* 0x000fe400000000ff */
[----:B------:R-:W-:Y:S02]  /*15aa0*/  F2FP.F16.F32.PACK_AB R4, R145, R144 ;  /* 0x000000909104723e */ /* 0x000fe400000000ff */
[----:B------:R-:W-:Y:S01]  /*15ab0*/  F2FP.F16.F32.PACK_AB R5, R147, R146 ;  /* 0x000000929305723e */ /* 0x000fe200000000ff */
[----:B------:R-:W-:Y:S01]  /*15ac0*/  STSM.16.M88.4 [R38], R28 ;  /* 0x0000001c26007844 */ /* 0x000fe20000000200 */
[----:B------:R-:W-:Y:S02]  /*15ad0*/  F2FP.F16.F32.PACK_AB R6, R149, R148 ;  /* 0x000000949506723e */ /* 0x000fe400000000ff */
[----:B------:R-:W-:Y:S01]  /*15ae0*/  F2FP.F16.F32.PACK_AB R7, R151, R150 ;  /* 0x000000969707723e */ /* 0x000fe200000000ff */
[----:B------:R-:W-:Y:S01]  /*15af0*/  STSM.16.M88.4 [R37], R32 ;  /* 0x0000002025007844 */ /* 0x000fe20000000200 */
[----:B------:R-:W-:-:S02]  /*15b00*/  ISETP.NE.AND.EX P0, PT, RZ, UR5, PT, P0 ;  /* 0x00000005ff007c0c */ /* 0x000fc4000bf05300 */
        /* <DEDUP_REMOVED lines=8> */
[----:B-1----:R-:W-:Y:S01]  /*15b90*/  IMAD.U32 R6, RZ, RZ, UR4 ;  /* 0x00000004ff067e24 */ /* 0x002fe2000f8e00ff */
[----:B------:R-:W-:Y:S01]  /*15ba0*/  @P2 IADD3.X R209, R209, UR5, RZ, P3, !PT ;  /* 0x00000005d1d12c10 */ /* 0x000fe20009ffe4ff */
[----:B------:R1:W5:Y:S01]  /*15bb0*/  @P0 LDG.E R48, desc[UR42][R8.64] ;  /* 0x0000002a08300981 */ /* 0x000362000c1e1900 */
[----:B0-----:R-:W-:Y:S02]  /*15bc0*/  ISETP.NE.AND P1, PT, R55, 0x1, PT ;  /* 0x000000013700780c */ /* 0x001fe40003f25270 */
[----:B------:R-:W-:Y:S01]  /*15bd0*/  IADD3 R13, R204, R191, RZ ;  /* 0x000000bfcc0d7210 */ /* 0x000fe20007ffe0ff */
[----:B------:R1:W5:Y:S10]  /*15be0*/  @P2 LDG.E R6, desc[UR42][R208.64] ;  /* 0x0000002ad0062981 */ /* 0x000374000c1e1900 */
[----:B------:R-:W0:Y:S08]  /*15bf0*/  @P1 LDC R10, c[0x0][0xbec] ;  /* 0x0002fb00ff0a1b82 */ /* 0x000e300000000800 */
[----:B------:R-:W2:Y:S01]  /*15c00*/  @P1 LDC R11, c[0x0][0xbf0] ;  /* 0x0002fc00ff0b1b82 */ /* 0x000ea20000000800 */
[----:B-1----:R-:W-:Y:S05]  /*15c10*/  @P2 BRA `(.L_x_3078) ;  /* 0x0000000000102947 */ /* 0x002fea0003800000 */
[----:B------:R-:W-:Y:S05]  /*15c20*/  @!P0 BRA `(.L_x_3078) ;  /* 0x00000000000c8947 */ /* 0x000fea0003800000 */
[----:B------:R-:W3:Y:S04]  /*15c30*/  LDG.E R5, desc[UR42][R8.64] ;  /* 0x0000002a08057981 */ /* 0x000ee8000c1e1900 */
[----:B-----5:R-:W3:Y:S02]  /*15c40*/  LDG.E R6, desc[UR42][R8.64+0x4] ;  /* 0x0000042a08067981 */ /* 0x020ee4000c1e1900 */
[----:B---3--:R-:W-:-:S07]  /*15c50*/  IMAD.IADD R6, R6, 0x1, -R5 ;  /* 0x0000000106067824 */ /* 0x008fce00078e0a05 */
.L_x_3078:
[----:B------:R-:W-:Y:S01]  /*15c60*/  SHF.R.S32.HI R54, RZ, 0x1f, R207 ;  /* 0x0000001fff367819 */ /* 0x000fe200000114cf */
[----:B0-----:R-:W-:Y:S01]  /*15c70*/  @P1 IMAD.HI.U32 R4, R13, R10, RZ ;  /* 0x0000000a0d041227 */ /* 0x001fe200078e00ff */
[----:B------:R-:W-:Y:S01]  /*15c80*/  ULDC.64 UR4, c[0x0][0xb90] ;  /* 0x0002e40000047ab9 */ /* 0x000fe20000000a00 */
[----:B-----5:R-:W-:Y:S02]  /*15c90*/  SHF.R.S32.HI R49, RZ, 0x1f, R48 ;  /* 0x0000001fff317819 */ /* 0x020fe40000011430 */
[----:B------:R-:W-:Y:S01]  /*15ca0*/  IMAD R8, R54, UR4, RZ ;  /* 0x0000000436087c24 */ /* 0x000fe2000f8e02ff */
[----:B------:R-:W-:Y:S01]  /*15cb0*/  SEL R40, R211, RZ, !P0 ;  /* 0x000000ffd3287207 */ /* 0x000fe20004000000 */
[----:B------:R-:W-:Y:S01]  /*15cc0*/  IMAD.MOV.U32 R7, RZ, RZ, R13 ;  /* 0x000000ffff077224 */ /* 0x000fe200078e000d */
[----:B--2---:R-:W-:Y:S01]  /*15cd0*/  @P1 SHF.R.U32.HI R7, RZ, R11, R4 ;  /* 0x0000000bff071219 */ /* 0x004fe20000011604 */
[----:B------:R-:W-:Y:S01]  /*15ce0*/  IMAD.WIDE.U32 R4, R207, UR4, R48 ;  /* 0x00000004cf047c25 */ /* 0x000fe2000f8e0030 */
[----:B------:R-:W-:-:S03]  /*15cf0*/  SEL R57, R210, RZ, !P0 ;  /* 0x000000ffd2397207 */ /* 0x000fc60004000000 */
[----:B------:R-:W-:Y:S01]  /*15d00*/  IMAD R9, R207, UR5, R8 ;  /* 0x00000005cf097c24 */ /* 0x000fe2000f8e0208 */
[----:B------:R-:W-:Y:S01]  /*15d10*/  IADD3 R8, -R7, RZ, RZ ;  /* 0x000000ff07087210 */ /* 0x000fe20007ffe1ff */
[----:B------:R-:W-:Y:S01]  /*15d20*/  ULDC.64 UR4, c[0x0][0xb98] ;  /* 0x0002e60000047ab9 */ /* 0x000fe20000000a00 */
[----:B------:R-:W-:Y:S02]  /*15d30*/  IMAD.IADD R11, R16, 0x1, R224 ;  /* 0x00000001100b7824 */ /* 0x000fe400078e02e0 */
[----:B------:R-:W-:Y:S02]  /*15d40*/  IMAD.IADD R5, R5, 0x1, R9 ;  /* 0x0000000105057824 */ /* 0x000fe400078e0209 */
        /* <DEDUP_REMOVED lines=10> */
[----:B------:R-:W-:Y:S01]  /*15df0*/  IMAD R59, R6, R55, RZ ;  /* 0x00000037063b7224 */ /* 0x000fe200078e02ff */
        /* <DEDUP_REMOVED lines=17> */
[----:B------:R-:W-:Y:S01]  /*15f10*/  IADD3 R4, R221, R191, RZ ;  /* 0x000000bfdd047210 */ /* 0x000fe20007ffe0ff */
[----:B------:R-:W0:Y:S01]  /*15f20*/  SHFL.IDX PT, R51, R11, RZ, 0x1c1f ;  /* 0x001c1fff0b337589 */ /* 0x000e2200000e0000 */
[----:B------:R-:W-:Y:S02]  /*15f30*/  LOP3.LUT R24, R25, 0x380, RZ, 0xc0, !PT ;  /* 0x0000038019187812 */ /* 0x000fe400078ec0ff */
[----:B------:R-:W-:Y:S01]  /*15f40*/  LOP3.LUT R8, R7, 0x380, RZ, 0xc0, !PT ;  /* 0x0000038007087812 */ /* 0x000fe200078ec0ff */
[----:B------:R-:W-:Y:S01]  /*15f50*/  SHFL.IDX PT, R52, R10, 0x1, 0x1c1f ;  /* 0x003c1f000a347f89 */ /* 0x000fe200000e0000 */
[----:B------:R-:W-:-:S02]  /*15f60*/  SHF.R.U64 R24, R24, 0x3, RZ ;  /* 0x0000000318187819 */ /* 0x000fc400000012ff */
[----:B------:R-:W-:Y:S01]  /*15f70*/  SHF.R.U64 R28, R28, 0x3, RZ ;  /* 0x000000031c1c7819 */ /* 0x000fe200000012ff */
[----:B------:R-:W1:Y:S01]  /*15f80*/  SHFL.IDX PT, R53, R11, 0x1, 0x1c1f ;  /* 0x003c1f000b357f89 */ /* 0x000e6200000e0000 */
[----:B------:R-:W-:Y:S01]  /*15f90*/  LOP3.LUT R24, R24, R25, RZ, 0x3c, !PT ;  /* 0x0000001918187212 */ /* 0x000fe200078e3cff */
[----:B------:R-:W-:Y:S01]  /*15fa0*/  IMAD.X R25, RZ, RZ, R21, P2 ;  /* 0x000000ffff197224 */ /* 0x000fe200010e0615 */
[C---:B------:R-:W-:Y:S01]  /*15fb0*/  ISETP.GE.OR P2, PT, R4.reuse, R59, P0 ;  /* 0x0000003b0400720c */ /* 0x040fe20000746670 */
[----:B------:R-:W-:Y:S01]  /*15fc0*/  VIADD R4, R4, 0x8 ;  /* 0x0000000804047836 */ /* 0x000fe20000000000 */
[----:B------:R-:W-:Y:S02]  /*15fd0*/  SHF.R.U64 R12, R12, 0x3, RZ ;  /* 0x000000030c0c7819 */ /* 0x000fe400000012ff */
[----:B------:R-:W-:Y:S02]  /*15fe0*/  SHF.R.U64 R8, R8, 0x3, RZ ;  /* 0x0000000308087819 */ /* 0x000fe400000012ff */
[----:B------:R-:W-:-:S02]  /*15ff0*/  LOP3.LUT R28, R28, R29, RZ, 0x3c, !PT ;  /* 0x0000001d1c1c7212 */ /* 0x000fc400078e3cff */
[----:B------:R-:W-:Y:S01]  /*16000*/  LOP3.LUT R12, R12, R13, RZ, 0x3c, !PT ;  /* 0x0000000d0c0c7212 */ /* 0x000fe200078e3cff */
[--C-:B------:R-:W-:Y:S01]  /*16010*/  IMAD.X R13, RZ, RZ, R21.reuse, P4 ;  /* 0x000000ffff0d7224 */ /* 0x100fe200020e0615 */
[----:B------:R-:W-:Y:S02]  /*16020*/  IADD3.X R29, RZ, R21, RZ, P3, !PT ;  /* 0x00000015ff1d7210 */ /* 0x000fe40001ffe4ff */
[----:B------:R-:W-:Y:S01]  /*16030*/  LOP3.LUT R8, R8, R7, RZ, 0x3c, !PT ;  /* 0x0000000708087212 */ /* 0x000fe200078e3cff */
[----:B0-----:R0:W-:Y:S01]  /*16040*/  @!P2 ST.E desc[UR42][R50.64], R3 ;  /* 0x000000033200a985 */ /* 0x0011e2000c10192a */
[----:B------:R-:W-:Y:S02]  /*16050*/  IADD3 R5, P3, R20, 0x7000, RZ ;  /* 0x0000700014057810 */ /* 0x000fe40007f7e0ff */
[----:B------:R-:W-:Y:S02]  /*16060*/  ISETP.GE.OR P0, PT, R4, R59, P0 ;  /* 0x0000003b0400720c */ /* 0x000fe40000706670 */
[C---:B------:R-:W-:Y:S01]  /*16070*/  IADD3 R33, P5, R20.reuse, 0x5000, RZ ;  /* 0x0000500014217810 */ /* 0x040fe20007fbe0ff */
[----:B------:R-:W-:Y:S01]  /*16080*/  IMAD.X R45, RZ, RZ, R21, P3 ;  /* 0x000000ffff2d7224 */ /* 0x000fe200018e0615 */
[----:B------:R-:W-:-:S02]  /*16090*/  IADD3 R37, P4, R20, 0x6000, RZ ;  /* 0x0000600014257810 */ /* 0x000fc40007f9e0ff */
[----:B------:R-:W-:Y:S02]  /*160a0*/  LOP3.LUT R7, R20, 0x380, RZ, 0xc0, !PT ;  /* 0x0000038014077812 */ /* 0x000fe400078ec0ff */
[----:B------:R-:W-:Y:S01]  /*160b0*/  LOP3.LUT R4, R5, 0x380, RZ, 0xc0, !PT ;  /* 0x0000038005047812 */ /* 0x000fe200078ec0ff */
[----:B0-----:R-:W0:Y:S01]  /*160c0*/  @P1 LDC R51, c[0x0][0xbec] ;  /* 0x0002fb00ff331b82 */ /* 0x001e220000000800 */
[----:B------:R-:W-:Y:S01]  /*160d0*/  LOP3.LUT R32, R33, 0x380, RZ, 0xc0, !PT ;  /* 0x0000038021207812 */ /* 0x000fe200078ec0ff */
[----:B------:R-:W-:Y:S01]  /*160e0*/  IMAD R3, R49, UR4, RZ ;  /* 0x0000000431037c24 */ /* 0x000fe2000f8e02ff */
[----:B------:R-:W-:Y:S01]  /*160f0*/  LOP3.LUT R36, R37, 0x380, RZ, 0xc0, !PT ;  /* 0x0000038025247812 */ /* 0x000fe200078ec0ff */
[----:B-1----:R1:W-:Y:S01]  /*16100*/  @!P0 ST.E desc[UR42][R52.64], R0 ;  /* 0x0000000034008985 */ /* 0x0023e2000c10192a */
[----:B------:R-:W-:Y:S02]  /*16110*/  SHF.R.U64 R7, R7, 0x3, RZ ;  /* 0x0000000307077819 */ /* 0x000fe400000012ff */
[----:B------:R-:W-:Y:S01]  /*16120*/  SHF.R.U64 R4, R4, 0x3, RZ ;  /* 0x0000000304047819 */ /* 0x000fe200000012ff */
[----:B------:R-:W2:Y:S01]  /*16130*/  @P1 LDC R49, c[0x0][0xbf0] ;  /* 0x0002fc00ff311b82 */ /* 0x000ea20000000800 */
[----:B------:R-:W-:Y:S01]  /*16140*/  SHF.R.U64 R32, R32, 0x3, RZ ;  /* 0x0000000320207819 */ /* 0x000fe200000012ff */
[----:B------:R-:W-:Y:S01]  /*16150*/  IMAD R3, R48, UR5, R3 ;  /* 0x0000000530037c24 */ /* 0x000fe2000f8e0203 */
[----:B------:R-:W-:Y:S01]  /*16160*/  SHF.R.U64 R36, R36, 0x3, RZ ;  /* 0x0000000324247819 */ /* 0x000fe200000012ff */
[----:B------:R-:W5:Y:S01]  /*16170*/  LD.E.128 R8, desc[UR42][R8.64] ;  /* 0x0000002a08087980 */ /* 0x000f62000c101d00 */
[----:B------:R-:W-:-:S02]  /*16180*/  LOP3.LUT R20, R7, R20, RZ, 0x3c, !PT ;  /* 0x0000001407147212 */ /* 0x000fc400078e3cff */
[----:B------:R-:W-:Y:S01]  /*16190*/  LOP3.LUT R32, R32, R33, RZ, 0x3c, !PT ;  /* 0x0000002120207212 */ /* 0x000fe200078e3cff */
[--C-:B------:R-:W-:Y:S01]  /*161a0*/  IMAD.X R33, RZ, RZ, R21.reuse, P5 ;  /* 0x000000ffff217224 */ /* 0x100fe200028e0615 */
[----:B------:R-:W-:Y:S01]  /*161b0*/  LOP3.LUT R36, R36, R37, RZ, 0x3c, !PT ;  /* 0x0000002524247212 */ /* 0x000fe200078e3cff */
[----:B------:R-:W-:Y:S01]  /*161c0*/  IMAD.X R37, RZ, RZ, R21, P4 ;  /* 0x000000ffff257224 */ /* 0x000fe200020e0615 */
[----:B------:R-:W-:Y:S01]  /*161d0*/  LOP3.LUT R44, R4, R5, RZ, 0x3c, !PT ;  /* 0x00000005042c7212 */ /* 0x000fe200078e3cff */
[----:B------:R-:W5:Y:S04]  /*161e0*/  LD.E.128 R12, desc[UR42][R12.64] ;  /* 0x0000002a0c0c7980 */ /* 0x000f68000c101d00 */
[----:B------:R3:W5:Y:S04]  /*161f0*/  LD.E.128 R4, desc[UR42][R20.64] ;  /* 0x0000002a14047980 */ /* 0x000768000c101d00 */
[----:B------:R-:W5:Y:S04]  /*16200*/  LD.E.128 R24, desc[UR42][R24.64] ;  /* 0x0000002a18187980 */ /* 0x000f68000c101d00 */
[----:B------:R-:W5:Y:S01]  /*16210*/  LD.E.128 R28, desc[UR42][R28.64] ;  /* 0x0000002a1c1c7980 */ /* 0x000f62000c101d00 */
[----:B---3--:R-:W-:Y:S01]  /*16220*/  IMAD.WIDE.U32 R20, R48, UR4, RZ ;  /* 0x0000000430147c25 */ /* 0x008fe2000f8e00ff */
[----:B------:R-:W-:-:S02]  /*16230*/  ULDC.64 UR4, c[0x0][0xae8] ;  /* 0x0002ba0000047ab9 */ /* 0x000fc40000000a00 */
[----:B------:R-:W5:Y:S01]  /*16240*/  LD.E.128 R32, desc[UR42][R32.64] ;  /* 0x0000002a20207980 */ /* 0x000f62000c101d00 */
[----:B------:R-:W-:Y:S01]  /*16250*/  IMAD R48, R206, 0x20, R187 ;  /* 0x00000020ce307824 */ /* 0x000fe200078e02bb */
[----:B------:R-:W-:Y:S01]  /*16260*/  IADD3 R21, R21, R3, RZ ;  /* 0x0000000315157210 */ /* 0x000fe20007ffe0ff */
[----:B-1----:R-:W-:Y:S01]  /*16270*/  IMAD R0, R54, UR4, RZ ;  /* 0x0000000436007c24 */ /* 0x002fe2000f8e02ff */
[----:B------:R-:W5:Y:S01]  /*16280*/  LD.E.128 R36, desc[UR42][R36.64] ;  /* 0x0000002a24247980 */ /* 0x000f62000c101d00 */
[----:B------:R-:W-:Y:S02]  /*16290*/  IMAD.IADD R48, R191, 0x1, R48 ;  /* 0x00000001bf307824 */ /* 0x000fe400078e0230 */
[C---:B------:R-:W-:Y:S01]  /*162a0*/  IMAD R3, R207.reuse, UR5, R0 ;  /* 0x00000005cf037c24 */ /* 0x040fe2000f8e0200 */
[----:B------:R-:W5:Y:S01]  /*162b0*/  LD.E.128 R44, desc[UR42][R44.64] ;  /* 0x0000002a2c2c7980 */ /* 0x000f62000c101d00 */
[----:B------:R-:W-:Y:S01]  /*162c0*/  IMAD.WIDE.U32 R20, R207, UR4, R20 ;  /* 0x00000004cf147c25 */ /* 0x000fe2000f8e0014 */
[----:B------:R-:W-:Y:S01]  /*162d0*/  ULDC.64 UR4, c[0x0][0xaf0] ;  /* 0x0002bc0000047ab9 */ /* 0x000fe20000000a00 */
[----:B------:R-:W-:Y:S01]  /*162e0*/  @!PT LDS RZ, [RZ] ;  /* 0x00000000fffff984 */ /* 0x000fe20000000800 */
[----:B------:R-:W-:Y:S01]  /*162f0*/  @!PT LDS RZ, [RZ] ;  /* 0x00000000fffff984 */ /* 0x000fe20000000800 */
[----:B------:R-:W-:Y:S01]  /*16300*/  @!PT LDS RZ, [RZ] ;  /* 0x00000000fffff984 */ /* 0x000fe20000000800 */
[----:B------:R-:W-:Y:S01]  /*16310*/  @!PT LDS RZ, [RZ] ;  /* 0x00000000fffff984 */ /* 0x000fe20000000800 */
[----:B------:R1:W-:Y:S06]  /*16320*/  MEMBAR.ALL.CTA ;  /* 0x0000000000007992 */ /* 0x0003ec0000008000 */
[----:B-1----:R-:W1:Y:S01]  /*16330*/  FENCE.VIEW.ASYNC.S ;  /* 0x00000000000073c6 */ /* 0x002e620000000000 */
[----:B0-----:R-:W-:-:S04]  /*16340*/  @P1 IMAD.HI.U32 R0, R48, R51, RZ ;  /* 0x0000003330001227 */ /* 0x001fc800078e00ff */
        /* <DEDUP_REMOVED lines=15> */
[----:B------:R-:W-:Y:S02]  /*16440*/  ULDC.64 UR4, c[0x0][0xad8] ;  /* 0x0002b60000047ab9 */ /* 0x000fe40000000a00 */
[----:B------:R-:W-:Y:S01]  /*16450*/  IMAD.IADD R50, R187, 0x1, R191 ;  /* 0x00000001bb327824 */ /* 0x000fe200078e02bf */
[----:B------:R-:W-:Y:S01]  /*16460*/  IADD3 R21, R21, R51, RZ ;  /* 0x0000003315157210 */ /* 0x000fe20007ffe0ff */
[----:B------:R-:W-:Y:S02]  /*16470*/  IMAD R40, R0, UR4, RZ ;  /* 0x0000000400287c24 */ /* 0x000fe4000f8e02ff */
[----:B------:R-:W-:Y:S02]  /*16480*/  VIADD R0, R50, 0x20 ;  /* 0x0000002032007836 */ /* 0x000fe40000000000 */
[----:B------:R-:W-:-:S02]  /*16490*/  IMAD R51, R49, UR5, R40 ;  /* 0x0000000531337c24 */ /* 0x000fc4000f8e0228 */
[----:B------:R-:W-:Y:S01]  /*164a0*/  IMAD.WIDE.U32 R20, R49, UR4, R20 ;  /* 0x0000000431147c25 */ /* 0x000fe2000f8e0014 */
[-C--:B------:R-:W-:Y:S01]  /*164b0*/  ISETP.GE.AND P2, PT, R50, R59.reuse, PT ;  /* 0x0000003b3200720c */ /* 0x080fe20003f46270 */
[----:B------:R-:W-:Y:S01]  /*164c0*/  ULDC.64 UR4, c[0x0][0xa80] ;  /* 0x0002a00000047ab9 */ /* 0x000fe20000000a00 */
[----:B------:R-:W-:Y:S01]  /*164d0*/  ISETP.GE.AND P0, PT, R0, R59, PT ;  /* 0x0000003b0000720c */ /* 0x000fe20003f06270 */
[----:B------:R-:W-:Y:S01]  /*164e0*/  VIADD R3, R50, 0x40 ;  /* 0x0000004032037836 */ /* 0x000fe20000000000 */
[----:B------:R-:W-:Y:S01]  /*164f0*/  IADD3 R21, R21, R51, RZ ;  /* 0x0000003315157210 */ /* 0x000fe20007ffe0ff */
[----:B------:R-:W-:Y:S01]  /*16500*/  VIADD R0, R18, 0x28820 ;  /* 0x0002882012007836 */ /* 0x000fe20000000000 */
[C---:B------:R-:W-:Y:S02]  /*16510*/  LEA R40, P3, R20.reuse, UR4, 0x1 ;  /* 0x0000000414287c11 */ /* 0x040fe4000f8608ff */
[----:B------:R-:W-:Y:S02]  /*16520*/  ISETP.GE.AND P1, PT, R3, R59, PT ;  /* 0x0000003b0300720c */ /* 0x000fe40003f26270 */
[----:B------:R-:W-:-:S02]  /*16530*/  LEA.HI.X R3, R20, UR5, R21, 0x1, P3 ;  /* 0x0000000514037c11 */ /* 0x000fc400098f0c15 */
[----:B------:R-:W-:Y:S01]  /*16540*/  PRMT R0, RZ, 0x654, R0 ;  /* 0x00000654ff007816 */ /* 0x000fe20000000000 */
[----:B-1----:R0:W1:Y:S01]  /*16550*/  SHFL.IDX PT, R21, R40, RZ, 0x181f ;  /* 0x00181fff28157589 */ /* 0x00206200000e0000 */
        /* <DEDUP_REMOVED lines=13> */
.L_x_3080:
[----:B------:R-:W-:Y:S05]  /*16630*/  BSYNC B1 ;  /* 0x0000000000017941 */ /* 0x000fea0003800000 */
.L_x_3079:
        /* <DEDUP_REMOVED lines=13> */
.L_x_3082:
[----:B------:R-:W-:Y:S05]  /*16710*/  BSYNC B1 ;  /* 0x0000000000017941 */ /* 0x000fea0003800000 */
.L_x_3081:
        /* <DEDUP_REMOVED lines=13> */
.L_x_3084:
[----:B------:R-:W-:Y:S05]  /*167f0*/  BSYNC B1 ;  /* 0x0000000000017941 */ /* 0x000fea0003800000 */
.L_x_3083:
[----:B------:R-:W-:Y:S01]  /*16800*/  VIADD R0, R50, 0x60 ;  /* 0x0000006032007836 */ /* 0x000fe20000000000 */
[----:B0--3--:R-:W3:Y:S04]  /*16810*/  SHFL.IDX PT, R3, R3, 0x3, 0x181f ;  /* 0x00781f0003037f89 */ /* 0x009ee800000e0000 */
[----:B------:R-:W-:Y:S01]  /*16820*/  ISETP.GE.AND P0, PT, R0, R59, PT ;  /* 0x0000003b0000720c */ /* 0x000fe20003f06270 */
[----:B----4-:R4:W0:-:S12]  /*16830*/  SHFL.IDX PT, R7, R40, 0x3, 0x181f ;  /* 0x00781f0028077f89 */ /* 0x01081800000e0000 */
[----:B----4-:R-:W-:Y:S05]  /*16840*/  @P0 BRA `(.L_x_3085) ;  /* 0x0000000800f80947 */ /* 0x010fea0003800000 */
[----:B------:R-:W-:Y:S02]  /*16850*/  ULDC UR4, c[0x0][0xac8] ;  /* 0x0002b20000047ab9 */ /* 0x000fe40000000800 */
[----:B------:R-:W-:-:S13]  /*16860*/  ISETP.GE.AND P1, PT, R16, UR4, PT ;  /* 0x0000000410007c0c */ /* 0x000fda000bf26270 */
[----:B0-----:R-:W-:-:S04]  /*16870*/  @!P1 LEA R4, P0, R16, R7, 0x1 ;  /* 0x0000000710049211 */ /* 0x001fc800078008ff */
[----:B---3--:R-:W-:Y:S02]  /*16880*/  @!P1 LEA.HI.X R5, R16, R3, R17, 0x1, P0 ;  /* 0x0000000310059211 */ /* 0x008fe400000f0c11 */
[----:B------:R-:W-:-:S03]  /*16890*/  ISETP.GE.AND P0, PT, R2, UR4, PT ;  /* 0x0000000402007c0c */ /* 0x000fc6000bf06270 */
[----:B------:R4:W-:Y:S10]  /*168a0*/  @!P1 ST.E.128 desc[UR42][R4.64], R24 ;  /* 0x0000001804009985 */ /* 0x0009f4000c101d2a */
[----:B------:R-:W-:Y:S05]  /*168b0*/  @P0 BRA `(.L_x_3085) ;  /* 0x0000000800dc0947 */ /* 0x000fea0003800000 */
[----:B----4-:R-:W-:-:S04]  /*168c0*/  LEA R4, P0, R2, R7, 0x1 ;  /* 0x0000000702047211 */ /* 0x010fc800078008ff */
[----:B------:R-:W-:-:S05]  /*168d0*/  LEA.HI.X R5, R2, R3, R184, 0x1, P0 ;  /* 0x0000000302057211 */ /* 0x000fca00000f0cb8 */
[----:B------:R0:W-:Y:S01]  /*168e0*/  ST.E.128 desc[UR42][R4.64], R44 ;  /* 0x0000002c04007985 */ /* 0x0001e2000c101d2a */
[----:B------:R-:W-:Y:S05]  /*168f0*/  BRA `(.L_x_3085) ;  /* 0x0000000800cc7947 */ /* 0x000fea0003800000 */
.L_x_3077:
[----:B------:R-:W-:Y:S01]  /*16900*/  ULDC.64 UR4, c[0x0][0xc00] ;  /* 0x0003000000047ab9 */ /* 0x000fe20000000a00 */
[----:B------:R-:W-:Y:S01]  /*16910*/  IMAD.MOV.U32 R0, RZ, RZ, RZ ;  /* 0x000000ffff007224 */ /* 0x000fe200078e00ff */
[----:B------:R-:W-:Y:S01]  /*16920*/  ISETP.NE.U32.AND P0, PT, RZ, UR4, PT ;  /* 0x00000004ff007c0c */ /* 0x000fe2000bf05070 */
[----:B------:R-:W3:Y:S01]  /*16930*/  LDC R25, c[0x0][0xbe8] ;  /* 0x0002fa00ff197b82 */ /* 0x000ee20000000800 */
        /* <DEDUP_REMOVED lines=12> */
[----:B---3--:R-:W-:Y:S02]  /*16a00*/  ISETP.NE.AND P2, PT, R25, 0x1, PT ;  /* 0x000000011900780c */ /* 0x008fe40003f45270 */
[----:B------:R-:W-:-:S11]  /*16a10*/  ISETP.GE.AND P3, PT, R228, 0x80, PT ;  /* 0x00000080e400780c */ /* 0x000fd60003f66270 */
[----:B------:R-:W3:Y:S08]  /*16a20*/  @P2 LDC R14, c[0x0][0xbec] ;  /* 0x0002fb00ff0e2b82 */ /* 0x000ef00000000800 */
[----:B------:R-:W0:Y:S01]  /*16a30*/  @P2 LDC R27, c[0x0][0xbf0] ;  /* 0x0002fc00ff1b2b82 */ /* 0x000e220000000800 */
[----:B------:R-:W-:Y:S05]  /*16a40*/  @P1 BRA `(.L_x_3086) ;  /* 0x0000000000101947 */ /* 0x000fea0003800000 */
[----:B------:R-:W-:Y:S05]  /*16a50*/  @!P0 BRA `(.L_x_3086) ;  /* 0x00000000000c8947 */ /* 0x000fea0003800000 */
[----:B------:R-:W2:Y:S04]  /*16a60*/  LDG.E R3, desc[UR42][R4.64] ;  /* 0x0000002a04037981 */ /* 0x000ea8000c1e1900 */
[----:B-----5:R-:W2:Y:S02]  /*16a70*/  LDG.E R8, desc[UR42][R4.64+0x4] ;  /* 0x0000042a04087981 */ /* 0x020ea4000c1e1900 */
[----:B--2---:R-:W-:-:S07]  /*16a80*/  IADD3 R8, -R3, R8, RZ ;  /* 0x0000000803087210 */ /* 0x004fce0007ffe1ff */
.L_x_3086:
[----:B------:R-:W-:Y:S01]  /*16a90*/  BSSY B1, `(.L_x_3087) ;  /* 0x000002d000017945 */ /* 0x000fe20003800000 */
[----:B----4-:R-:W-:Y:S02]  /*16aa0*/  SHF.R.S32.HI R13, RZ, 0x1f, R207 ;  /* 0x0000001fff0d7819 */ /* 0x010fe400000114cf */
[----:B------:R-:W-:Y:S02]  /*16ab0*/  SEL R15, R210, RZ, !P0 ;  /* 0x000000ffd20f7207 */ /* 0x000fe40004000000 */
[----:B------:R-:W-:Y:S02]  /*16ac0*/  SEL R211, R211, RZ, !P0 ;  /* 0x000000ffd3d37207 */ /* 0x000fe40004000000 */
[----:B-----5:R-:W-:Y:S01]  /*16ad0*/  SHF.R.S32.HI R11, RZ, 0x1f, R0 ;  /* 0x0000001fff0b7819 */ /* 0x020fe20000011400 */
[----:B------:R-:W-:Y:S06]  /*16ae0*/  @P3 BRA `(.L_x_3088) ;  /* 0x00000000009c3947 */ /* 0x000fec0003800000 */
[----:B------:R-:W4:Y:S01]  /*16af0*/  S2R R12, SR_TID.X ;  /* 0x00000000000c7919 */ /* 0x000f220000002100 */
[----:B------:R-:W5:Y:S02]  /*16b00*/  LDC R9, c[0x0][0xbe8] ;  /* 0x0002fa00ff097b82 */ /* 0x000f640000000800 */
[----:B-----5:R-:W-:Y:S01]  /*16b10*/  IMAD R3, R8, R9, RZ ;  /* 0x0000000908037224 */ /* 0x020fe200078e02ff */
[----:B----4-:R-:W-:-:S04]  /*16b20*/  IADD3 R12, R191, -0x80, R12 ;  /* 0xffffff80bf0c7810 */ /* 0x010fc80007ffe00c */
[----:B------:R-:W-:-:S13]  /*16b30*/  ISETP.GE.AND P0, PT, R12, R3, PT ;  /* 0x000000030c00720c */ /* 0x000fda0003f06270 */
[----:B------:R-:W-:Y:S05]  /*16b40*/  @P0 BRA `(.L_x_3088) ;  /* 0x0000000000840947 */ /* 0x000fea0003800000 */
[----:B------:R-:W-:Y:S01]  /*16b50*/  ISETP.NE.AND P0, PT, R9, 0x1, PT ;  /* 0x000000010900780c */ /* 0x000fe20003f05270 */
[----:B------:R-:W-:Y:S01]  /*16b60*/  ULDC.64 UR4, c[0x0][0xb90] ;  /* 0x0002e40000047ab9 */ /* 0x000fe20000000a00 */
[----:B0-----:R-:W-:Y:S02]  /*16b70*/  IMAD.MOV.U32 R4, RZ, RZ, R0 ;  /* 0x000000ffff047224 */ /* 0x001fe400078e0000 */
[----:B------:R-:W-:Y:S02]  /*16b80*/  IMAD R10, R13, UR4, RZ ;  /* 0x000000040d0a7c24 */ /* 0x000fe4000f8e02ff */
[----:B------:R-:W-:Y:S02]  /*16b90*/  IMAD.MOV.U32 R5, RZ, RZ, R11 ;  /* 0x000000ffff057224 */ /* 0x000fe400078e000b */
[----:B------:R-:W-:Y:S02]  /*16ba0*/  IMAD.MOV.U32 R3, RZ, RZ, R12 ;  /* 0x000000ffff037224 */ /* 0x000fe400078e000c */
[----:B------:R-:W-:-:S03]  /*16bb0*/  IMAD.WIDE.U32 R4, R207, UR4, R4 ;  /* 0x00000004cf047c25 */ /* 0x000fc6000f8e0004 */
[----:B------:R-:W0:Y:S08]  /*16bc0*/  @P0 LDC R7, c[0x0][0xbec] ;  /* 0x0002fb00ff070b82 */ /* 0x000e300000000800 */
[----:B------:R-:W4:Y:S01]  /*16bd0*/  @P0 LDC R21, c[0x0][0xbf0] ;  /* 0x0002fc00ff150b82 */ /* 0x000f220000000800 */
[----:B0-----:R-:W-:-:S04]  /*16be0*/  @P0 IMAD.HI.U32 R6, R12, R7, RZ ;  /* 0x000000070c060227 */ /* 0x001fc800078e00ff */
[----:B------:R-:W-:Y:S01]  /*16bf0*/  IMAD R7, R207, UR5, R10 ;  /* 0x00000005cf077c24 */ /* 0x000fe2000f8e020a */
[----:B------:R-:W-:Y:S01]  /*16c00*/  ULDC.64 UR4, c[0x0][0xb98] ;  /* 0x0002e60000047ab9 */ /* 0x000fe20000000a00 */
[----:B----4-:R-:W-:Y:S01]  /*16c10*/  @P0 SHF.R.U32.HI R3, RZ, R21, R6 ;  /* 0x00000015ff030219 */ /* 0x010fe20000011606 */
[----:B------:R-:W-:Y:S02]  /*16c20*/  IMAD R6, R211, UR4, RZ ;  /* 0x00000004d3067c24 */ /* 0x000fe4000f8e02ff */
[----:B------:R-:W-:Y:S02]  /*16c30*/  IADD3 R5, R5, R7, RZ ;  /* 0x0000000705057210 */ /* 0x000fe40007ffe0ff */
[----:B------:R-:W-:Y:S02]  /*16c40*/  IMAD.MOV R7, RZ, RZ, -R3 ;  /* 0x000000ffff077224 */ /* 0x000fe400078e0a03 */
[----:B------:R-:W-:-:S04]  /*16c50*/  IMAD.WIDE.U32 R4, R15, UR4, R4 ;  /* 0x000000040f047c25 */ /* 0x000fc8000f8e0004 */
[----:B------:R-:W-:Y:S01]  /*16c60*/  IMAD R7, R9, R7, R12 ;  /* 0x0000000709077224 */ /* 0x000fe200078e020c */
[----:B------:R-:W-:Y:S01]  /*16c70*/  SHF.R.S32.HI R9, RZ, 0x1f, R3 ;  /* 0x0000001fff097819 */ /* 0x000fe20000011403 */
[----:B------:R-:W-:Y:S01]  /*16c80*/  IMAD R6, R15, UR5, R6 ;  /* 0x000000050f067c24 */ /* 0x000fe2000f8e0206 */
[----:B------:R-:W-:Y:S01]  /*16c90*/  IADD3 R4, P0, R3, R4, RZ ;  /* 0x0000000403047210 */ /* 0x000fe20007f1e0ff */
[----:B------:R-:W-:Y:S01]  /*16ca0*/  ULDC.64 UR4, c[0x0][0xb88] ;  /* 0x0002e20000047ab9 */ /* 0x000fe20000000a00 */
        /* <DEDUP_REMOVED lines=11> */
.L_x_3088:
[----:B------:R-:W-:Y:S05]  /*16d60*/  BSYNC B1 ;  /* 0x0000000000017941 */ /* 0x000fea0003800000 */
.L_x_3087:
[----:B------:R-:W-:Y:S02]  /*16d70*/  ULDC.64 UR4, c[0x0][0xaa0] ;  /* 0x0002a80000047ab9 */ /* 0x000fe40000000a00 */
[----:B----4-:R-:W-:Y:S02]  /*16d80*/  IMAD R3, R11, UR4, RZ ;  /* 0x000000040b037c24 */ /* 0x010fe4000f8e02ff */
[----:B0-----:R-:W-:-:S04]  /*16d90*/  IMAD.WIDE.U32 R4, R0, UR4, RZ ;  /* 0x0000000400047c25 */ /* 0x001fc8000f8e00ff */
[----:B------:R-:W-:Y:S01]  /*16da0*/  IMAD R3, R0, UR5, R3 ;  /* 0x0000000500037c24 */ /* 0x000fe2000f8e0203 */
[----:B------:R-:W-:Y:S01]  /*16db0*/  LEA R0, R206, R187, 0x5 ;  /* 0x000000bbce007211 */ /* 0x000fe200078e28ff */
[----:B------:R-:W-:Y:S02]  /*16dc0*/  ULDC.64 UR4, c[0x0][0xae8] ;  /* 0x0002ba0000047ab9 */ /* 0x000fe40000000a00 */
[----:B------:R-:W-:Y:S02]  /*16dd0*/  IMAD.IADD R5, R5, 0x1, R3 ;  /* 0x0000000105057824 */ /* 0x000fe400078e0203 */
[----:B------:R-:W-:Y:S02]  /*16de0*/  IMAD R6, R13, UR4, RZ ;  /* 0x000000040d067c24 */ /* 0x000fe4000f8e02ff */
[----:B------:R-:W-:Y:S02]  /*16df0*/  IMAD.IADD R9, R191, 0x1, R0 ;  /* 0x00000001bf097824 */ /* 0x000fe400078e0200 */
[----:B------:R-:W-:-:S02]  /*16e00*/  IMAD R7, R207, UR5, R6 ;  /* 0x00000005cf077c24 */ /* 0x000fc4000f8e0206 */
[----:B------:R-:W-:Y:S01]  /*16e10*/  IMAD.WIDE.U32 R4, R207, UR4, R4 ;  /* 0x00000004cf047c25 */ /* 0x000fe2000f8e0004 */
[----:B------:R-:W-:-:S03]  /*16e20*/  ULDC.64 UR4, c[0x0][0xaf0] ;  /* 0x0002bc0000047ab9 */ /* 0x000fc60000000a00 */
[----:B---3--:R-:W-:Y:S01]  /*16e30*/  @P2 IMAD.HI.U32 R0, R9, R14, RZ ;  /* 0x0000000e09002227 */ /* 0x008fe200078e00ff */
[----:B------:R-:W-:-:S03]  /*16e40*/  IADD3 R5, R5, R7, RZ ;  /* 0x0000000705057210 */ /* 0x000fc60007ffe0ff */
[----:B------:R-:W-:Y:S01]  /*16e50*/  IMAD.MOV.U32 R3, RZ, RZ, R9 ;  /* 0x000000ffff037224 */ /* 0x000fe200078e0009 */
[----:B------:R-:W-:Y:S01]  /*16e60*/  @P2 SHF.R.U32.HI R3, RZ, R27, R0 ;  /* 0x0000001bff032219 */ /* 0x000fe20000011600 */
[----:B------:R-:W-:Y:S02]  /*16e70*/  IMAD R6, R211, UR4, RZ ;  /* 0x00000004d3067c24 */ /* 0x000fe4000f8e02ff */
[----:B------:R-:W-:Y:S01]  /*16e80*/  IMAD.WIDE.U32 R4, R15, UR4, R4 ;  /* 0x000000040f047c25 */ /* 0x000fe2000f8e0004 */
[----:B------:R-:W-:-:S03]  /*16e90*/  SHF.R.S32.HI R0, RZ, 0x1f, R3 ;  /* 0x0000001fff007819 */ /* 0x000fc60000011403 */
        /* <DEDUP_REMOVED lines=10> */
[----:B------:R-:W-:Y:S02]  /*16f40*/  IMAD.IADD R5, R5, 0x1, R9 ;  /* 0x0000000105057824 */ /* 0x000fe400078e0209 */
[----:B------:R-:W-:Y:S02]  /*16f50*/  IMAD R0, R0, UR4, RZ ;  /* 0x0000000400007c24 */ /* 0x000fe4000f8e02ff */
[----:B------:R-:W-:-:S04]  /*16f60*/  IMAD.WIDE.U32 R4, R7, UR4, R4 ;  /* 0x0000000407047c25 */ /* 0x000fc8000f8e0004 */
[----:B------:R-:W-:Y:S01]  /*16f70*/  IMAD R3, R7, UR5, R0 ;  /* 0x0000000507037c24 */ /* 0x000fe2000f8e0200 */
[----:B------:R-:W-:Y:S01]  /*16f80*/  ULDC.64 UR4, c[0x0][0xa80] ;  /* 0x0002a00000047ab9 */ /* 0x000fe20000000a00 */
[----:B------:R-:W-:Y:S01]  /*16f90*/  IMAD.IADD R191, R187, 0x1, R191 ;  /* 0x00000001bbbf7824 */ /* 0x000fe200078e02bf */
[----:B------:R-:W-:Y:S01]  /*16fa0*/  LEA R0, P0, R4, UR4, 0x1 ;  /* 0x0000000404007c11 */ /* 0x000fe2000f8008ff */
[----:B------:R-:W-:Y:S01]  /*16fb0*/  UMOV UR4, 0xffffffff ;  /* 0xffffffff00047882 */ /* 0x000fe20000000000 */
[----:B------:R-:W-:-:S04]  /*16fc0*/  IADD3 R3, R5, R3, RZ ;  /* 0x0000000305037210 */ /* 0x000fc80007ffe0ff */
[----:B------:R-:W-:Y:S01]  /*16fd0*/  LEA.HI.X R4, R4, UR5, R3, 0x1, P0 ;  /* 0x0000000504047c11 */ /* 0x000fe200080f0c03 */
[----:B------:R-:W-:Y:S06]  /*16fe0*/  BRA.DIV UR4, `(.L_x_3089) ;  /* 0x0000009604847947 */ /* 0x000fec000b800000 */
[----:B------:R0:W3:Y:S04]  /*16ff0*/  SHFL.IDX PT, R3, R4, RZ, 0x181f ;  /* 0x00181fff04037589 */ /* 0x0000e800000e0000 */
[----:B------:R0:W4:Y:S02]  /*17000*/  SHFL.IDX PT, R14, R0, RZ, 0x181f ;  /* 0x00181fff000e7589 */ /* 0x00012400000e0000 */
.L_x_3323:
[----:B------:R-:W-:Y:S01]  /*17010*/  IMAD R8, R8, R25, RZ ;  /* 0x0000001908087224 */ /* 0x000fe200078e02ff */
        /* <DEDUP_REMOVED lines=8> */
[-C--:B---3--:R-:W-:Y:S02]  /*170a0*/  @!P2 LEA.HI.X R7, R16, R3.reuse, R17, 0x1, P0 ;  /* 0x000000031007a211 */ /* 0x088fe400000f0c11 */
[----:B------:R-:W-:-:S03]  /*170b0*/  @!P3 LEA.HI.X R15, R2, R3, R184, 0x1, P1 ;  /* 0x00000003020fb211 */ /* 0x000fc600008f0cb8 */
[----:B------:R3:W-:Y:S04]  /*170c0*/  @!P2 ST.E.128 desc[UR42][R6.64], RZ ;  /* 0x000000ff0600a985 */ /* 0x0007e8000c101d2a */
[----:B------:R3:W-:Y:S02]  /*170d0*/  @!P3 ST.E.128 desc[UR42][R14.64], RZ ;  /* 0x000000ff0e00b985 */ /* 0x0007e4000c101d2a */
.L_x_3091:
[----:B------:R-:W-:Y:S05]  /*170e0*/  BSYNC B1 ;  /* 0x0000000000017941 */ /* 0x000fea0003800000 */
.L_x_3090:
[----:B------:R-:W-:-:S03]  /*170f0*/  UMOV UR4, 0xffffffff ;  /* 0xffffffff00047882 */ /* 0x000fc60000000000 */
[----:B------:R-:W-:Y:S05]  /*17100*/  BRA.DIV UR4, `(.L_x_3092) ;  /* 0x0000009604707947 */ /* 0x000fea000b800000 */
[----:B---3--:R3:W0:Y:S04]  /*17110*/  SHFL.IDX PT, R3, R4, 0x1, 0x181f ;  /* 0x00381f0004037f89 */ /* 0x00862800000e0000 */
[----:B----4-:R3:W4:Y:S02]  /*17120*/  SHFL.IDX PT, R14, R0, 0x1, 0x181f ;  /* 0x00381f00000e7f89 */ /* 0x01072400000e0000 */
.L_x_3327:
        /* <DEDUP_REMOVED lines=13> */
.L_x_3094:
[----:B------:R-:W-:Y:S05]  /*17200*/  BSYNC B1 ;  /* 0x0000000000017941 */ /* 0x000fea0003800000 */
.L_x_3093:
[----:B------:R-:W-:-:S03]  /*17210*/  UMOV UR4, 0xffffffff ;  /* 0xffffffff00047882 */ /* 0x000fc60000000000 */
[----:B------:R-:W-:Y:S05]  /*17220*/  BRA.DIV UR4, `(.L_x_3095) ;  /* 0x0000009604707947 */ /* 0x000fea000b800000 */
[----:B0-----:R0:W0:Y:S04]  /*17230*/  SHFL.IDX PT, R3, R4, 0x2, 0x181f ;  /* 0x00581f0004037f89 */ /* 0x00102800000e0000 */
[----:B----4-:R4:W0:Y:S02]  /*17240*/  SHFL.IDX PT, R14, R0, 0x2, 0x181f ;  /* 0x00581f00000e7f89 */ /* 0x01082400000e0000 */
.L_x_3331:
[----:B------:R-:W-:Y:S01]  /*17250*/  VIADD R5, R191, 0x40 ;  /* 0x00000040bf057836 */ /* 0x000fe20000000000 */
[----:B------:R-:W-:Y:S04]  /*17260*/  BSSY B1, `(.L_x_3096) ;  /* 0x000000c000017945 */ /* 0x000fe80003800000 */
        /* <DEDUP_REMOVED lines=11> */
.L_x_3097:
[----:B------:R-:W-:Y:S05]  /*17320*/  BSYNC B1 ;  /* 0x0000000000017941 */ /* 0x000fea0003800000 */
.L_x_3096:
[----:B------:R-:W-:-:S03]  /*17330*/  UMOV UR4, 0xffffffff ;  /* 0xffffffff00047882 */ /* 0x000fc60000000000 */
[----:B------:R-:W-:Y:S05]  /*17340*/  BRA.DIV UR4, `(.L_x_3098) ;  /* 0x0000009604707947 */ /* 0x000fea000b800000 */
[----:B0-----:R0:W0:Y:S04]  /*17350*/  SHFL.IDX PT, R3, R4, 0x3, 0x181f ;  /* 0x00781f0004037f89 */ /* 0x00102800000e0000 */
[----:B------:R0:W0:Y:S02]  /*17360*/  SHFL.IDX PT, R14, R0, 0x3, 0x181f ;  /* 0x00781f00000e7f89 */ /* 0x00002400000e0000 */
.L_x_3335:
[----:B0--34-:R-:W-:-:S04]  /*17370*/  IADD3 R0, R191, 0x60, RZ ;  /* 0x00000060bf007810 */ /* 0x019fc80007ffe0ff */
[----:B------:R-:W-:-:S13]  /*17380*/  ISETP.GE.AND P0, PT, R0, R8, PT ;  /* 0x000000080000720c */ /* 0x000fda0003f06270 */
[----:B------:R-:W-:Y:S05]  /*17390*/  @P0 BRA `(.L_x_3085) ;  /* 0x0000000000240947 */ /* 0x000fea0003800000 */
[----:B------:R-:W-:Y:S02]  /*173a0*/  ULDC UR4, c[0x0][0xac8] ;  /* 0x0002b20000047ab9 */ /* 0x000fe40000000800 */
[----:B------:R-:W-:Y:S02]  /*173b0*/  ISETP.GE.AND P2, PT, R16, UR4, PT ;  /* 0x0000000410007c0c */ /* 0x000fe4000bf46270 */
[----:B------:R-:W-:-:S11]  /*173c0*/  ISETP.GE.AND P3, PT, R2, UR4, PT ;  /* 0x0000000402007c0c */ /* 0x000fd6000bf66270 */
[-C--:B------:R-:W-:Y:S02]  /*173d0*/  @!P2 LEA R4, P0, R16, R14.reuse, 0x1 ;  /* 0x0000000e1004a211 */ /* 0x080fe400078008ff */
[----:B------:R-:W-:Y:S02]  /*173e0*/  @!P3 LEA R14, P1, R2, R14, 0x1 ;  /* 0x0000000e020eb211 */ /* 0x000fe400078208ff */
[-C--:B------:R-:W-:Y:S02]  /*173f0*/  @!P2 LEA.HI.X R5, R16, R3.reuse, R17, 0x1, P0 ;  /* 0x000000031005a211 */ /* 0x080fe400000f0c11 */
[----:B------:R-:W-:-:S03]  /*17400*/  @!P3 LEA.HI.X R15, R2, R3, R184, 0x1, P1 ;  /* 0x00000003020fb211 */ /* 0x000fc600008f0cb8 */
[----:B------:R0:W-:Y:S04]  /*17410*/  @!P2 ST.E.128 desc[UR42][R4.64], RZ ;  /* 0x000000ff0400a985 */ /* 0x0001e8000c101d2a */
[----:B------:R0:W-:Y:S02]  /*17420*/  @!P3 ST.E.128 desc[UR42][R14.64], RZ ;  /* 0x000000ff0e00b985 */ /* 0x0001e4000c101d2a */
.L_x_3085:
[----:B------:R-:W-:Y:S05]  /*17430*/  BSYNC B0 ;  /* 0x0000000000007941 */ /* 0x000fea0003800000 */
.L_x_3076:
[----:B------:R-:W-:Y:S02]  /*17440*/  ULDC UR4, c[0x0][0xc3c] ;  /* 0x00030f0000047ab9 */ /* 0x000fe40000000800 */
[----:B-1----:R-:W-:-:S13]  /*17450*/  ISETP.GE.AND P0, PT, R43, UR4, PT ;  /* 0x000000042b007c0c */ /* 0x002fda000bf06270 */
[----:B------:R-:W-:Y:S05]  /*17460*/  @!P0 BRA `(.L_x_3099) ;  /* 0xfffffe9c00288947 */ /* 0x000fea000383ffff */
[----:B------:R-:W-:Y:S05]  /*17470*/  BRA `(.L_x_2878) ;  /* 0x0000006c00387947 */ /* 0x000fea0003800000 */
.L_x_2876:
        /* <DEDUP_REMOVED lines=16> */
.L_x_3100:
        /* <DEDUP_REMOVED lines=32> */
[----:B-1----:R-:W-:-:S05]  /*17780*/  IMAD R6, R6, UR5, RZ ;  /* 0x0000000506067c24 */ /* 0x002fca000f8e02ff */
[----:B0-----:R-:W-:Y:S02]  /*17790*/  ISETP.GT.AND P6, PT, R6, UR6, PT ;  /* 0x0000000606007c0c */ /* 0x001fe4000bfc4270 */
[----:B------:R-:W-:-:S11]  /*177a0*/  MOV R3, R6 ;  /* 0x0000000600037202 */ /* 0x000fd60000000f00 */
[----:B------:R-:W-:Y:S05]  /*177b0*/  @P6 BRA `(.L_x_3102) ;  /* 0x0000000000986947 */ /* 0x000fea0003800000 */
[----:B------:R-:W0:Y:S01]  /*177c0*/  LDC R10, c[0x0][0xc3c] ;  /* 0x00030f00ff0a7b82 */ /* 0x000e220000000800 */
[----:B------:R-:W-:Y:S01]  /*177d0*/  IMAD.MOV.U32 R6, RZ, RZ, R3 ;  /* 0x000000ffff067224 */ /* 0x000fe200078e0003 */
[----:B------:R-:W-:Y:S01]  /*177e0*/  UMOV UR4, URZ ;  /* 0x0000003f00047c82 */ /* 0x000fe20008000000 */
[----:B------:R-:W-:Y:S01]  /*177f0*/  ULDC UR7, c[0x0][0xc3c] ;  /* 0x00030f0000077ab9 */ /* 0x000fe20000000800 */
[----:B------:R-:W-:-:S05]  /*17800*/  ULDC UR5, c[0x0][0xc38] ;  /* 0x00030e0000057ab9 */ /* 0x000fca0000000800 */
.L_x_3106:
[----:B------:R-:W-:Y:S01]  /*17810*/  UIADD3 UR4, UR4, 0x1f, URZ ;  /* 0x0000001f04047890 */ /* 0x000fe2000fffe03f */
[----:B------:R-:W-:-:S05]  /*17820*/  IMAD.U32 R19, RZ, RZ, UR7 ;  /* 0x00000007ff137e24 */ /* 0x000fca000f8e00ff */
[----:B0-----:R-:W-:-:S13]  /*17830*/  ISETP.LE.AND P6, PT, R10, UR4, PT ;  /* 0x000000040a007c0c */ /* 0x001fda000bfc3270 */
[----:B------:R-:W-:Y:S05]  /*17840*/  @P6 BRA `(.L_x_3103) ;  /* 0x0000000400b06947 */ /* 0x000fea0003800000 */
[----:B------:R-:W-:Y:S01]  /*17850*/  VIADD R7, R5, UR4 ;  /* 0x0000000405077c36 */ /* 0x000fe20008000000 */
[----:B------:R-:W-:Y:S01]  /*17860*/  BSSY B0, `(.L_x_3104) ;  /* 0x0000007000007945 */ /* 0x000fe20003800000 */
[----:B------:R-:W-:-:S03]  /*17870*/  MOV R4, RZ ;  /* 0x000000ff00047202 */ /* 0x000fc60000000f00 */
[----:B------:R-:W-:-:S13]  /*17880*/  ISETP.GE.OR P6, PT, R7, R10, !P0 ;  /* 0x0000000a0700720c */ /* 0x000fda00047c6670 */
[----:B------:R-:W-:Y:S05]  /*17890*/  @P6 BRA `(.L_x_3105) ;  /* 0x00000000000c6947 */ /* 0x000fea0003800000 */
[----:B------:R-:W0:Y:S02]  /*178a0*/  LDC.64 R2, c[0x0][0xc80] ;  /* 0x00032000ff027b82 */ /* 0x000e240000000a00 */
[----:B0-----:R-:W-:-:S05]  /*178b0*/  IMAD.WIDE R2, R7, 0x4, R2 ;  /* 0x0000000407027825 */ /* 0x001fca00078e0202 */
[----:B------:R0:W5:Y:S02]  /*178c0*/  LDG.E R4, desc[UR42][R2.64] ;  /* 0x0000002a02047981 */ /* 0x000164000c1e1900 */
.L_x_3105:
[----:B------:R-:W-:Y:S05]  /*178d0*/  BSYNC B0 ;  /* 0x0000000000007941 */ /* 0x000fea0003800000 */
.L_x_3104:
        /* <DEDUP_REMOVED lines=20> */
.L_x_3102:
[----:B------:R-:W-:-:S04]  /*17a20*/  IMAD.IADD R13, R6, 0x1, -R3 ;  /* 0x00000001060d7824 */ /* 0x000fc800078e0a03 */
[----:B------:R-:W-:-:S05]  /*17a30*/  IMAD R2, R8, UR5, R13 ;  /* 0x0000000508027c24 */ /* 0x000fca000f8e020d */
[----:B------:R-:W-:Y:S02]  /*17a40*/  ISETP.GT.AND P0, PT, R2, UR6, PT ;  /* 0x0000000602007c0c */ /* 0x000fe4000bf04270 */
[----:B------:R-:W0:Y:S11]  /*17a50*/  LDC.64 R2, c[0x0][0xc90] ;  /* 0x00032400ff027b82 */ /* 0x000e360000000a00 */
[----:B------:R-:W-:-:S04]  /*17a60*/  VOTE.ANY R9, PT, !P0 ;  /* 0x0000000000097806 */ /* 0x000fc800040e0100 */
[----:B------:R-:W1:Y:S02]  /*17a70*/  POPC R15, R9 ;  /* 0x00000009000f7309 */ /* 0x000e640000000000 */
[----:B-1----:R-:W-:-:S05]  /*17a80*/  IADD3 R19, R15, UR4, RZ ;  /* 0x000000040f137c10 */ /* 0x002fca000fffe0ff */
        /* <DEDUP_REMOVED lines=13> */
.L_x_3107:
[----:B---3--:R-:W-:Y:S01]  /*17b60*/  IMAD R16, R16, UR5, R13 ;  /* 0x0000000510107c24 */ /* 0x008fe2000f8e020d */
[----:B------:R-:W-:Y:S01]  /*17b70*/  IABS R2, R6 ;  /* 0x0000000600027213 */ /* 0x000fe20000000000 */
[----:B01----:R-:W-:-:S03]  /*17b80*/  IMAD.MOV R11, RZ, RZ, -R3 ;  /* 0x000000ffff0b7224 */ /* 0x003fc600078e0a03 */
[----:B--2---:R-:W-:Y:S01]  /*17b90*/  IADD3 R9, -R16, UR6, RZ ;  /* 0x0000000610097c10 */ /* 0x004fe2000fffe1ff */
[----:B------:R-:W-:Y:S01]  /*17ba0*/  IMAD R11, R11, R12, RZ ;  /* 0x0000000c0b0b7224 */ /* 0x000fe200078e02ff */
[----:B------:R-:W-:Y:S01]  /*17bb0*/  IADD3 R10, RZ, -R2, RZ ;  /* 0x80000002ff0a7210 */ /* 0x000fe20007ffe0ff */
[----:B------:R-:W-:Y:S01]  /*17bc0*/  IMAD.MOV.U32 R2, RZ, RZ, RZ ;  /* 0x000000ffff027224 */ /* 0x000fe200078e00ff */
        /* <DEDUP_REMOVED lines=17> */
[----:B------:R-:W-:-:S03]  /*17ce0*/  IMAD.MOV R2, RZ, RZ, -R2 ;  /* 0x000000ffff027224 */ /* 0x000fc600078e0a02 */
[----:B------:R-:W-:Y:S01]  /*17cf0*/  IADD3 R8, -R13, RZ, RZ ;  /* 0x000000ff0d087210 */ /* 0x000fe20007ffe1ff */
[----:B------:R-:W-:Y:S02]  /*17d00*/  IMAD R6, R6, R2, R9 ;  /* 0x0000000206067224 */ /* 0x000fe400078e0209 */
[----:B------:R-:W-:Y:S01]  /*17d10*/  IMAD.MOV.U32 R2, RZ, RZ, RZ ;  /* 0x000000ffff027224 */ /* 0x000fe200078e00ff */
[----:B------:R-:W-:Y:S02]  /*17d20*/  VIADDMNMX R15, R8, UR5, R7, PT ;  /* 0x00000005080f7c46 */ /* 0x000fe4000b800107 */
[----:B------:R-:W-:Y:S02]  /*17d30*/  IABS R11, R6 ;  /* 0x00000006000b7213 */ /* 0x000fe40000000000 */
[----:B------:R-:W-:Y:S02]  /*17d40*/  IABS R8, R15 ;  /* 0x0000000f00087213 */ /* 0x000fe40000000000 */
[----:B------:R-:W-:-:S02]  /*17d50*/  IADD3 R18, -R15, RZ, RZ ;  /* 0x000000ff0f127210 */ /* 0x000fc40007ffe1ff */
[----:B------:R-:W0:Y:S08]  /*17d60*/  I2F.RP R7, R8 ;  /* 0x0000000800077306 */ /* 0x000e300000209400 */
[----:B0-----:R-:W0:Y:S02]  /*17d70*/  MUFU.RCP R7, R7 ;  /* 0x0000000700077308 */ /* 0x001e240000001000 */
[----:B0-----:R-:W-:-:S06]  /*17d80*/  VIADD R3, R7, 0xffffffe ;  /* 0x0ffffffe07037836 */ /* 0x001fcc0000000000 */
[----:B------:R-:W0:Y:S02]  /*17d90*/  F2I.FTZ.U32.TRUNC.NTZ R3, R3 ;  /* 0x0000000300037305 */ /* 0x000e24000021f000 */
[----:B0-----:R-:W-:-:S05]  /*17da0*/  IMAD.MOV R10, RZ, RZ, -R3 ;  /* 0x000000ffff0a7224 */ /* 0x001fca00078e0a03 */
[----:B------:R-:W-:Y:S02]  /*17db0*/  MOV R9, R10 ;  /* 0x0000000a00097202 */ /* 0x000fe40000000f00 */
[----:B------:R-:W-:-:S03]  /*17dc0*/  IABS R10, R15 ;  /* 0x0000000f000a7213 */ /* 0x000fc60000000000 */
[----:B------:R-:W-:-:S04]  /*17dd0*/  IMAD R9, R9, R8, RZ ;  /* 0x0000000809097224 */ /* 0x000fc800078e02ff */
[----:B------:R-:W-:-:S04]  /*17de0*/  IMAD.HI.U32 R2, R3, R9, R2 ;  /* 0x0000000903027227 */ /* 0x000fc800078e0002 */
[----:B------:R-:W-:Y:S02]  /*17df0*/  IMAD.MOV R3, RZ, RZ, -R10 ;  /* 0x000000ffff037224 */ /* 0x000fe400078e0a0a */
[----:B------:R-:W-:-:S04]  /*17e00*/  IMAD.HI.U32 R2, R2, R11, RZ ;  /* 0x0000000b02027227 */ /* 0x000fc800078e00ff */
[----:B------:R-:W-:-:S05]  /*17e10*/  IMAD R3, R2, R3, R11 ;  /* 0x0000000302037224 */ /* 0x000fca00078e020b */
[----:B------:R-:W-:-:S13]  /*17e20*/  ISETP.GT.U32.AND P1, PT, R8, R3, PT ;  /* 0x000000030800720c */ /* 0x000fda0003f24070 */
[----:B------:R-:W-:Y:S01]  /*17e30*/  @!P1 IMAD.IADD R3, R3, 0x1, -R8 ;  /* 0x0000000103039824 */ /* 0x000fe200078e0a08 */
[----:B------:R-:W-:Y:S02]  /*17e40*/  @!P1 IADD3 R2, R2, 0x1, RZ ;  /* 0x0000000102029810 */ /* 0x000fe40007ffe0ff */
        /* <DEDUP_REMOVED lines=12> */
.L_x_3103:
[----:B------:R-:W-:Y:S01]  /*17f10*/  IMAD.MOV.U32 R17, RZ, RZ, RZ ;  /* 0x000000ffff117224 */ /* 0x000fe200078e00ff */
[----:B------:R-:W-:Y:S01]  /*17f20*/  MOV R18, RZ ;  /* 0x000000ff00127202 */ /* 0x000fe20000000f00 */
[----:B------:R-:W-:-:S07]  /*17f30*/  IMAD.U32 R16, RZ, RZ, UR6 ;  /* 0x00000006ff107e24 */ /* 0x000fce000f8e00ff */
.L_x_3108:
[----:B------:R-:W-:-:S13]  /*17f40*/  ISETP.NE.AND P0, PT, R5, RZ, PT ;  /* 0x000000ff0500720c */ /* 0x000fda0003f05270 */
[----:B------:R-:W0:Y:S01]  /*17f50*/  @!P0 S2R R3, SR_CgaCtaId ;  /* 0x0000000000038919 */ /* 0x000e220000008800 */
[----:B------:R-:W-:-:S04]  /*17f60*/  @!P0 MOV R2, 0x400 ;  /* 0x0000040000028802 */ /* 0x000fc80000000f00 */
[----:B0-----:R-:W-:-:S05]  /*17f70*/  @!P0 LEA R2, R3, R2, 0x18 ;  /* 0x0000000203028211 */ /* 0x001fca00078ec0ff */
[----:B------:R1:W-:Y:S01]  /*17f80*/  @!P0 STS.128 [R2+0x288d0], R16 ;  /* 0x0288d01002008388 */ /* 0x0003e20000000c00 */
[----:B------:R-:W-:Y:S06]  /*17f90*/  BAR.ARV 0x5, 0x180 ;  /* 0x0146000000007b1d */ /* 0x000fec0000002000 */
.L_x_3101:
[----:B------:R2:W-:Y:S01]  /*17fa0*/  STL [R1+0x24], RZ ;  /* 0x000024ff01007387 */ /* 0x0005e20000100800 */
[----:B------:R-:W-:Y:S01]  /*17fb0*/  ULDC UR4, c[0x0][0xc3c] ;  /* 0x00030f0000047ab9 */ /* 0x000fe20000000800 */
[----:B------:R-:W-:Y:S01]  /*17fc0*/  IMAD.MOV.U32 R28, RZ, RZ, 0x1 ;  /* 0x00000001ff1c7424 */ /* 0x000fe200078e00ff */
[----:B0-----:R-:W-:Y:S01]  /*17fd0*/  ISETP.GE.AND P0, PT, R19, UR4, PT ;  /* 0x0000000413007c0c */ /* 0x001fe2000bf06270 */
[----:B------:R-:W-:-:S12]  /*17fe0*/  IMAD.MOV.U32 R25, RZ, RZ, RZ ;  /* 0x000000ffff197224 */ /* 0x000fd800078e00ff */
[----:B--2---:R-:W-:Y:S05]  /*17ff0*/  @P0 BRA `(.L_x_3109) ;  /* 0x0000005c007c0947 */ /* 0x004fea0003800000 */
[----:B------:R-:W0:Y:S01]  /*18000*/  S2UR UR5, SR_CgaCtaId ;  /* 0x00000000000579c3 */ /* 0x000e220000008800 */
[C---:B------:R-:W-:Y:S01]  /*18010*/  IMAD.SHL.U32 R31, R0.reuse, 0x8, RZ ;  /* 0x00000008001f7824 */ /* 0x040fe200078e00ff */
[----:B-1----:R-:W-:Y:S01]  /*18020*/  LOP3.LUT R2, R0, 0x7f, RZ, 0xc0, !PT ;  /* 0x0000007f00027812 */ /* 0x002fe200078ec0ff */
[----:B------:R-:W-:Y:S01]  /*18030*/  UMOV UR4, 0x400 ;  /* 0x0000040000047882 */ /* 0x000fe20000000000 */
[----:B------:R1:W-:Y:S01]  /*18040*/  STL [R1+0x24], RZ ;  /* 0x000024ff01007387 */ /* 0x0003e20000100800 */
[----:B------:R-:W-:Y:S01]  /*18050*/  BSSY B8, `(.L_x_3109) ;  /* 0x00005d9000087945 */ /* 0x000fe20003800000 */
[----:B------:R-:W-:Y:S01]  /*18060*/  LOP3.LUT R3, R31, 0x1f8, RZ, 0xc0, !PT ;  /* 0x000001f81f037812 */ /* 0x000fe200078ec0ff */
[----:B------:R-:W-:Y:S01]  /*18070*/  IMAD.MOV.U32 R28, RZ, RZ, 0x1 ;  /* 0x00000001ff1c7424 */ /* 0x000fe200078e00ff */
[----:B------:R-:W-:Y:S01]  /*18080*/  SHF.L.U32 R36, R2, 0x3, RZ ;  /* 0x0000000302247819 */ /* 0x000fe200000006ff */
[----:B------:R-:W-:Y:S01]  /*18090*/  IMAD.MOV.U32 R25, RZ, RZ, RZ ;  /* 0x000000ffff197224 */ /* 0x000fe200078e00ff */
[----:B------:R-:W-:Y:S01]  /*180a0*/  LOP3.LUT R3, R3, 0x38, R0, 0x78, !PT ;  /* 0x0000003803037812 */ /* 0x000fe200078e7800 */
[----:B------:R-:W-:Y:S01]  /*180b0*/  IMAD.SHL.U32 R0, R0, 0x10, RZ ;  /* 0x0000001000007824 */ /* 0x000fe200078e00ff */
[----:B------:R-:W-:Y:S01]  /*180c0*/  SHF.R.U32.HI R2, RZ, 0x3, R2 ;  /* 0x00000003ff027819 */ /* 0x000fe20000011602 */
[----:B------:R-:W-:Y:S01]  /*180d0*/  IMAD.MOV.U32 R29, RZ, RZ, 0x1 ;  /* 0x00000001ff1d7424 */ /* 0x000fe200078e00ff */
[----:B------:R-:W-:Y:S01]  /*180e0*/  LOP3.LUT R36, R3, 0x200, R36, 0xf8, !PT ;  /* 0x0000020003247812 */ /* 0x000fe200078ef824 */
[----:B------:R-:W-:Y:S01]  /*180f0*/  ULOP3.LUT UR38, UR36, 0x2, URZ, 0xfc, !UPT ;  /* 0x0000000224267892 */ /* 0x000fe2000f8efc3f */
[----:B------:R-:W-:Y:S01]  /*18100*/  LOP3.LUT R0, R0, 0x70, RZ, 0xc0, !PT ;  /* 0x0000007000007812 */ /* 0x000fe200078ec0ff */
[----:B------:R-:W-:Y:S01]  /*18110*/  ULDC.64 UR40, c[0x0][0x198] ;  /* 0x0000660000287ab9 */ /* 0x000fe20000000a00 */
[----:B------:R-:W-:Y:S01]  /*18120*/  LOP3.LUT R31, R31, 0x38, RZ, 0xc0, !PT ;  /* 0x000000381f1f7812 */ /* 0x000fe200078ec0ff */
[----:B------:R-:W-:Y:S01]  /*18130*/  ULDC UR37, c[0x0][0xc] ;  /* 0x0000030000257ab9 */ /* 0x000fe20000000800 */
[----:B------:R-:W-:-:S02]  /*18140*/  LOP3.LUT R2, R2, R0, RZ, 0xfc, !PT ;  /* 0x0000000002027212 */ /* 0x000fc400078efcff */
[----:B------:R-:W-:Y:S01]  /*18150*/  MOV R27, RZ ;  /* 0x000000ff001b7202 */ /* 0x000fe20000000f00 */
[----:B0-----:R-:W-:Y:S01]  /*18160*/  ULEA UR4, UR5, UR4, 0x18 ;  /* 0x0000000405047291 */ /* 0x001fe2000f8ec03f */
[----:B------:R-:W-:-:S05]  /*18170*/  LOP3.LUT R30, R31, 0x40, RZ, 0xfc, !PT ;  /* 0x000000401f1e7812 */ /* 0x000fca00078efcff */
[----:B------:R-:W-:-:S04]  /*18180*/  IMAD.U32 R22, RZ, RZ, UR4 ;  /* 0x00000004ff167e24 */ /* 0x000fc8000f8e00ff */
[----:B------:R-:W-:-:S05]  /*18190*/  IMAD R0, R36, 0x2, R22 ;  /* 0x0000000224007824 */ /* 0x000fca00078e0216 */
[----:B------:R1:W-:Y:S02]  /*181a0*/  STL [R1+0x8], R0 ;  /* 0x0000080001007387 */ /* 0x0003e40000100800 */
.L_x_3208:
[----:B0-----:R-:W0:Y:S02]  /*181b0*/  LDC.64 R2, c[0x0][0xc88] ;  /* 0x00032200ff027b82 */ /* 0x001e240000000a00 */
[----:B0-----:R-:W-:-:S05]  /*181c0*/  IMAD.WIDE R2, R19, 0x4, R2 ;  /* 0x0000000413027825 */ /* 0x001fca00078e0202 */
[----:B-1----:R-:W1:Y:S01]  /*181d0*/  LDG.E R33, desc[UR42][R2.64] ;  /* 0x0000002a02217981 */ /* 0x002e62000c1e1900 */
[----:B------:R-:W-:Y:S05]  /*181e0*/  YIELD ;  /* 0x0000000000007946 */ /* 0x000fea0003800000 */
[----:B------:R-:W-:Y:S01]  /*181f0*/  ULDC.64 UR4, c[0x0][0xa28] ;  /* 0x00028a0000047ab9 */ /* 0x000fe20000000a00 */
[----:B------:R-:W-:Y:S01]  /*18200*/  MOV R11, RZ ;  /* 0x000000ff000b7202 */ /* 0x000fe20000000f00 */
[----:B------:R-:W-:Y:S01]  /*18210*/  IMAD.MOV.U32 R6, RZ, RZ, RZ ;  /* 0x000000ffff067224 */ /* 0x000fe200078e00ff */
[----:B------:R-:W-:Y:S01]  /*18220*/  ISETP.NE.U32.AND P0, PT, RZ, UR4, PT ;  /* 0x00000004ff007c0c */ /* 0x000fe2000bf05070 */
[----:B------:R-:W-:Y:S01]  /*18230*/  ULDC.64 UR8, c[0x0][0xa18] ;  /* 0x0002860000087ab9 */ /* 0x000fe20000000a00 */
[----:B------:R-:W-:-:S02]  /*18240*/  ULDC.64 UR6, c[0x0][0xa10] ;  /* 0x0002840000067ab9 */ /* 0x000fc40000000a00 */
[----:B------:R-:W-:Y:S02]  /*18250*/  ISETP.NE.AND.EX P0, PT, RZ, UR5, PT, P0 ;  /* 0x00000005ff007c0c */ /* 0x000fe4000bf05300 */
[----:B-1----:R-:W-:-:S11]  /*18260*/  SHF.R.S32.HI R0, RZ, 0x1f, R33 ;  /* 0x0000001fff007819 */ /* 0x002fd60000011421 */
[C---:B------:R-:W-:Y:S01]  /*18270*/  @P0 LEA R2, P1, R33.reuse, UR4, 0x2 ;  /* 0x0000000421020c11 */ /* 0x040fe2000f8210ff */
[C---:B------:R-:W-:Y:S01]  /*18280*/  IMAD.SHL.U32 R23, R33.reuse, 0x4, RZ ;  /* 0x0000000421177824 */ /* 0x040fe200078e00ff */
[C-C-:B------:R-:W-:Y:S01]  /*18290*/  SHF.L.U64.HI R24, R33.reuse, 0x2, R0.reuse ;  /* 0x0000000221187819 */ /* 0x140fe20000010200 */
[----:B------:R0:W-:Y:S01]  /*182a0*/  STL [R1+0x20], R0 ;  /* 0x0000200001007387 */ /* 0x0001e20000100800 */
[----:B------:R-:W-:Y:S01]  /*182b0*/  @P0 LEA.HI.X R3, R33, UR5, R0, 0x2, P1 ;  /* 0x0000000521030c11 */ /* 0x000fe200088f1400 */
[----:B------:R-:W-:-:S04]  /*182c0*/  ULDC.64 UR4, c[0x0][0xa00] ;  /* 0x0002800000047ab9 */ /* 0x000fc80000000a00 */
[----:B------:R1:W2:Y:S01]  /*182d0*/  @P0 LDG.E R11, desc[UR42][R2.64] ;  /* 0x0000002a020b0981 */ /* 0x0002a2000c1e1900 */
[----:B------:R-:W-:Y:S02]  /*182e0*/  ISETP.NE.U32.AND P0, PT, RZ, UR4, PT ;  /* 0x00000004ff007c0c */ /* 0x000fe4000bf05070 */
[----:B------:R-:W-:Y:S01]  /*182f0*/  ISETP.NE.U32.AND P2, PT, RZ, UR8, PT ;  /* 0x00000008ff007c0c */ /* 0x000fe2000bf45070 */
[----:B0-----:R-:W-:Y:S01]  /*18300*/  IMAD.MOV.U32 R0, RZ, RZ, RZ ;  /* 0x000000ffff007224 */ /* 0x001fe200078e00ff */
[----:B------:R-:W-:Y:S02]  /*18310*/  ISETP.NE.AND.EX P0, PT, RZ, UR5, PT, P0 ;  /* 0x00000005ff007c0c */ /* 0x000fe4000bf05300 */
[----:B------:R-:W-:Y:S02]  /*18320*/  ISETP.NE.AND.EX P2, PT, RZ, UR9, PT, P2 ;  /* 0x00000009ff007c0c */ /* 0x000fe4000bf45320 */
[----:B------:R-:W-:Y:S02]  /*18330*/  ISETP.NE.U32.AND P1, PT, RZ, UR6, PT ;  /* 0x00000006ff007c0c */ /* 0x000fe4000bf25070 */
[----:B-1----:R-:W-:-:S02]  /*18340*/  IADD3 R2, P3, R23, UR4, RZ ;  /* 0x0000000417027c10 */ /* 0x002fc4000ff7e0ff */
[----:B------:R-:W-:Y:S02]  /*18350*/  ISETP.NE.AND.EX P1, PT, RZ, UR7, PT, P1 ;  /* 0x00000007ff007c0c */ /* 0x000fe4000bf25310 */
[----:B------:R-:W-:Y:S02]  /*18360*/  IADD3.X R3, R24, UR5, RZ, P3, !PT ;  /* 0x0000000518037c10 */ /* 0x000fe40009ffe4ff */
[----:B------:R-:W-:-:S03]  /*18370*/  IADD3 R4, P4, R23, UR6, RZ ;  /* 0x0000000617047c10 */ /* 0x000fc6000ff9e0ff */
[----:B---3--:R-:W3:Y:S01]  /*18380*/  @P0 LDG.E R6, desc[UR42][R2.64] ;  /* 0x0000002a02060981 */ /* 0x008ee2000c1e1900 */
[----:B------:R-:W-:Y:S01]  /*18390*/  ULDC UR4, c[0x0][0x288] ;  /* 0x0000a20000047ab9 */ /* 0x000fe20000000800 */
[----:B------:R-:W-:Y:S02]  /*183a0*/  IADD3.X R5, R24, UR7, RZ, P4, !PT ;  /* 0x0000000718057c10 */ /* 0x000fe4000a7fe4ff */
[----:B------:R-:W-:Y:S01]  /*183b0*/  MOV R8, UR4 ;  /* 0x0000000400087c02 */ /* 0x000fe20008000f00 */
[----:B------:R-:W-:Y:S02]  /*183c0*/  ULDC.64 UR4, c[0x0][0x418] ;  /* 0x0001060000047ab9 */ /* 0x000fe40000000a00 */
        /* <DEDUP_REMOVED lines=10> */
[----:B------:R-:W-:-:S03]  /*18470*/  UIMAD UR4, UR4, UR5, URZ ;  /* 0x00000005040472a4 */ /* 0x000fc6000f8e023f */
[----:B------:R-:W-:Y:S02]  /*18480*/  ULDC UR5, c[0x0][0x348] ;  /* 0x0000d20000057ab9 */ /* 0x000fe40000000800 */
[----:B0-----:R-:W-:Y:S01]  /*18490*/  IMAD.U32 R7, RZ, RZ, UR5 ;  /* 0x00000005ff077e24 */ /* 0x001fe2000f8e00ff */
[----:B---3--:R0:W-:Y:S04]  /*184a0*/  STL [R1+0x14], R8 ;  /* 0x0000140801007387 */ /* 0x0081e80000100800 */
[----:B--2---:R1:W-:Y:S01]  /*184b0*/  STL [R1], R11 ;  /* 0x0000000b01007387 */ /* 0x0043e20000100800 */
[----:B------:R-:W-:Y:S02]  /*184c0*/  IMAD.MOV.U32 R10, RZ, RZ, R8 ;  /* 0x000000ffff0a7224 */ /* 0x000fe400078e0008 */
[----:B0-----:R-:W-:Y:S01]  /*184d0*/  IMAD.U32 R8, RZ, RZ, UR4 ;  /* 0x00000004ff087e24 */ /* 0x001fe2000f8e00ff */
[----:B----4-:R-:W-:Y:S06]  /*184e0*/  @P2 BRA `(.L_x_3110) ;  /* 0x0000000000142947 */ /* 0x010fec0003800000 */
[----:B------:R-:W-:Y:S05]  /*184f0*/  @!P0 BRA `(.L_x_3110) ;  /* 0x0000000000108947 */ /* 0x000fea0003800000 */
[----:B------:R-:W2:Y:S04]  /*18500*/  LDG.E R9, desc[UR42][R2.64] ;  /* 0x0000002a02097981 */ /* 0x000ea8000c1e1900 */
[----:B------:R-:W2:Y:S02]  /*18510*/  LDG.E R6, desc[UR42][R2.64+0x4] ;  /* 0x0000042a02067981 */ /* 0x000ea4000c1e1900 */
[----:B--2---:R-:W-:-:S05]  /*18520*/  IADD3 R10, -R9, R6, RZ ;  /* 0x00000006090a7210 */ /* 0x004fca0007ffe1ff */
[----:B------:R0:W-:Y:S02]  /*18530*/  STL [R1+0x14], R10 ;  /* 0x0000140a01007387 */ /* 0x0001e40000100800 */
.L_x_3110:
        /* <DEDUP_REMOVED lines=9> */
.L_x_3111:
[----:B------:R-:W-:Y:S02]  /*185d0*/  ULDC.64 UR4, c[0x0][0xa08] ;  /* 0x0002820000047ab9 */ /* 0x000fe40000000a00 */
[----:B------:R-:W-:-:S04]  /*185e0*/  ISETP.NE.U32.AND P0, PT, RZ, UR4, PT ;  /* 0x00000004ff007c0c */ /* 0x000fc8000bf05070 */
[----:B------:R-:W-:-:S13]  /*185f0*/  ISETP.NE.AND.EX P0, PT, RZ, UR5, PT, P0 ;  /* 0x00000005ff007c0c */ /* 0x000fda000bf05300 */
[----:B------:R-:W-:Y:S05]  /*18600*/  @!P0 BRA `(.L_x_3112) ;  /* 0x0000000000148947 */ /* 0x000fea0003800000 */
[----:B------:R-:W2:Y:S02]  /*18610*/  LDC.64 R2, c[0x0][0xa08] ;  /* 0x00028200ff027b82 */ /* 0x000ea40000000a00 */
[----:B--2---:R-:W-:-:S05]  /*18620*/  IMAD.WIDE R2, R34, 0x4, R2 ;  /* 0x0000000422027825 */ /* 0x004fca00078e0202 */
[----:B------:R-:W2:Y:S04]  /*18630*/  LDG.E R8, desc[UR42][R2.64] ;  /* 0x0000002a02087981 */ /* 0x000ea8000c1e1900 */
[----:B------:R-:W2:Y:S02]  /*18640*/  LDG.E R9, desc[UR42][R2.64+0x4] ;  /* 0x0000042a02097981 */ /* 0x000ea4000c1e1900 */
[----:B--2---:R-:W-:-:S07]  /*18650*/  IMAD.IADD R8, R9, 0x1, -R8 ;  /* 0x0000000109087824 */ /* 0x004fce00078e0a08 */
.L_x_3112:
[----:B--2---:R-:W2:Y:S01]  /*18660*/  @P1 LDG.E R2, desc[UR42][R4.64] ;  /* 0x0000002a04021981 */ /* 0x004ea2000c1e1900 */
[----:B------:R-:W3:Y:S03]  /*18670*/  LDC R3, c[0x0][0x448] ;  /* 0x00011200ff037b82 */ /* 0x000ee60000000800 */
[----:B------:R4:W2:Y:S01]  /*18680*/  @P1 LDG.E R9, desc[UR42][R4.64+0x4] ;  /* 0x0000042a04091981 */ /* 0x0008a2000c1e1900 */
[----:B-----5:R-:W-:Y:S01]  /*18690*/  IMAD.IADD R8, R8, 0x1, -R11 ;  /* 0x0000000108087824 */ /* 0x020fe200078e0a0b */
[----:B------:R-:W-:Y:S04]  /*186a0*/  BSSY B0, `(.L_x_3113) ;  /* 0x0000127000007945 */ /* 0x000fe80003800000 */
[----:B----4-:R-:W-:-:S04]  /*186b0*/  IADD3 R4, -R8, RZ, RZ ;  /* 0x000000ff08047210 */ /* 0x010fc80007ffe1ff */
[----:B------:R-:W-:Y:S02]  /*186c0*/  VIMNMX R4, RZ, R4, !PT ;  /* 0x00000004ff047248 */ /* 0x000fe40007fe0100 */
[----:B---3--:R-:W-:-:S13]  /*186d0*/  ISETP.NE.AND P0, PT, R3, 0x1, PT ;  /* 0x000000010300780c */ /* 0x008fda0003f05270 */
[----:B------:R-:W3:Y:S08]  /*186e0*/  @P0 LDC R3, c[0x0][0x44c] ;  /* 0x00011300ff030b82 */ /* 0x000ef00000000800 */
[----:B------:R-:W4:Y:S01]  /*186f0*/  @P0 LDC R6, c[0x0][0x450] ;  /* 0x00011400ff060b82 */ /* 0x000f220000000800 */
[----:B--2---:R-:W-:Y:S01]  /*18700*/  @P1 IMAD.IADD R7, R9, 0x1, -R2 ;  /* 0x0000000109071824 */ /* 0x004fe200078e0a02 */
[----:B------:R-:W-:-:S04]  /*18710*/  SHF.L.U32 R2, R17, 0x7, RZ ;  /* 0x0000000711027819 */ /* 0x000fc800000006ff */
[----:B------:R-:W-:Y:S01]  /*18720*/  IADD3 R37, R8, R7, RZ ;  /* 0x0000000708257210 */ /* 0x000fe20007ffe0ff */
[----:B------:R-:W-:-:S04]  /*18730*/  VIADD R2, R2, 0x7f ;  /* 0x0000007f02027836 */ /* 0x000fc80000000000 */
[----:B---3--:R-:W-:-:S04]  /*18740*/  @P0 IMAD.HI.U32 R9, R2, R3, RZ ;  /* 0x0000000302090227 */ /* 0x008fc800078e00ff */
[----:B------:R-:W-:Y:S01]  /*18750*/  IMAD.MOV.U32 R3, RZ, RZ, R2 ;  /* 0x000000ffff037224 */ /* 0x000fe200078e0002 */
[----:B----4-:R-:W-:Y:S01]  /*18760*/  @P0 SHF.R.U32.HI R3, RZ, R6, R9 ;  /* 0x00000006ff030219 */ /* 0x010fe20000011609 */
[C---:B------:R-:W-:Y:S01]  /*18770*/  VIADD R5, R37.reuse, 0x7f ;  /* 0x0000007f25057836 */ /* 0x040fe20000000000 */
[----:B------:R-:W-:-:S04]  /*18780*/  IADD3 R6, R37, 0x80, -R10 ;  /* 0x0000008025067810 */ /* 0x000fc80007ffe80a */
[----:B------:R-:W-:Y:S01]  /*18790*/  SHF.R.S32.HI R2, RZ, 0x1f, R5 ;  /* 0x0000001fff027819 */ /* 0x000fe20000011405 */
[----:B------:R-:W-:-:S03]  /*187a0*/  IMAD.IADD R3, R6, 0x1, R3 ;  /* 0x0000000106037824 */ /* 0x000fc600078e0203 */
[----:B------:R-:W-:Y:S02]  /*187b0*/  LEA.HI R5, R2, R5, RZ, 0x7 ;  /* 0x0000000502057211 */ /* 0x000fe400078f38ff */
[----:B------:R-:W-:Y:S02]  /*187c0*/  SHF.R.S32.HI R2, RZ, 0x1f, R3 ;  /* 0x0000001fff027819 */ /* 0x000fe40000011403 */
[----:B------:R-:W-:Y:S02]  /*187d0*/  SHF.R.S32.HI R5, RZ, 0x7, R5 ;  /* 0x00000007ff057819 */ /* 0x000fe40000011405 */
[----:B------:R-:W-:-:S04]  /*187e0*/  LEA.HI R2, R2, R3, RZ, 0x7 ;  /* 0x0000000302027211 */ /* 0x000fc800078f38ff */
[----:B------:R-:W-:-:S04]  /*187f0*/  SHF.R.S32.HI R2, RZ, 0x7, R2 ;  /* 0x00000007ff027819 */ /* 0x000fc80000011402 */
[----:B------:R-:W-:-:S05]  /*18800*/  VIMNMX R3, R5, R2, PT ;  /* 0x0000000205037248 */ /* 0x000fca0003fe0100 */
[----:B------:R-:W-:-:S05]  /*18810*/  IMAD R2, R3, 0x80, -R8 ;  /* 0x0000008003027824 */ /* 0x000fca00078e0a08 */
[----:B------:R-:W-:-:S04]  /*18820*/  VIMNMX R7, R2, R7, PT ;  /* 0x0000000702077248 */ /* 0x000fc80003fe0100 */
[----:B------:R-:W-:Y:S02]  /*18830*/  ISETP.GT.AND P0, PT, R7, R4, PT ;  /* 0x000000040700720c */ /* 0x000fe40003f04270 */
[----:B------:R-:W-:-:S11]  /*18840*/  SHF.R.U32.HI R4, RZ, 0x7, R4 ;  /* 0x00000007ff047819 */ /* 0x000fd60000011604 */
[----:B------:R-:W-:-:S05]  /*18850*/  @P0 VIADD R2, R7, 0x7f ;  /* 0x0000007f07020836 */ /* 0x000fca0000000000 */
[----:B------:R-:W-:-:S04]  /*18860*/  @P0 SHF.R.S32.HI R3, RZ, 0x1f, R2 ;  /* 0x0000001fff030819 */ /* 0x000fc80000011402 */
[----:B------:R-:W-:Y:S01]  /*18870*/  @P0 LEA.HI R2, R3, R2, RZ, 0x7 ;  /* 0x0000000203020211 */ /* 0x000fe200078f38ff */
[----:B------:R-:W-:-:S03]  /*18880*/  IMAD.MOV.U32 R3, RZ, RZ, R4 ;  /* 0x000000ffff037224 */ /* 0x000fc600078e0004 */
[----:B------:R-:W-:Y:S02]  /*18890*/  @P0 SHF.R.S32.HI R3, RZ, 0x7, R2 ;  /* 0x00000007ff030819 */ /* 0x000fe40000011402 */
[----:B------:R-:W-:Y:S02]  /*188a0*/  PLOP3.LUT P0, PT, PT, PT, PT, 0x80, 0x0 ;  /* 0x000000000000781c */ /* 0x000fe40003f0f070 */
[----:B------:R-:W-:-:S13]  /*188b0*/  ISETP.GT.AND P2, PT, R3, R4, PT ;  /* 0x000000040300720c */ /* 0x000fda0003f44270 */
[----:B------:R-:W-:Y:S05]  /*188c0*/  @!P2 BRA `(.L_x_3114) ;  /* 0x000000100010a947 */ /* 0x000fea0003800000 */
[----:B------:R-:W-:Y:S01]  /*188d0*/  UMOV UR4, 0xffffffff ;  /* 0xffffffff00047882 */ /* 0x000fe20000000000 */
[----:B------:R-:W-:Y:S02]  /*188e0*/  SEL R2, R34, RZ, !P1 ;  /* 0x000000ff22027207 */ /* 0x000fe40004800000 */
[----:B------:R-:W-:Y:S05]  /*188f0*/  BRA.DIV UR4, `(.L_x_3115) ;  /* 0x00000082044c7947 */ /* 0x000fea000b800000 */
[----:B------:R-:W2:Y:S02]  /*18900*/  S2R R7, SR_TID.X ;  /* 0x0000000000077919 */ /* 0x000ea40000002100 */
[----:B--2---:R-:W-:-:S04]  /*18910*/  SHF.R.U32.HI R7, RZ, 0x5, R7 ;  /* 0x00000005ff077819 */ /* 0x004fc80000011607 */
[----:B------:R-:W-:-:S05]  /*18920*/  LOP3.LUT R7, R7, 0x3, RZ, 0xc0, !PT ;  /* 0x0000000307077812 */ /* 0x000fca00078ec0ff */
[----:B------:R2:W3:Y:S02]  /*18930*/  SHFL.IDX PT, R14, R7, RZ, 0x1f ;  /* 0x00001fff070e7589 */ /* 0x0004e400000e0000 */
.L_x_3338:
[----:B---3--:R-:W-:Y:S02]  /*18940*/  ISETP.NE.AND P0, PT, R14, RZ, PT ;  /* 0x000000ff0e00720c */ /* 0x008fe40003f05270 */
[----:B------:R-:W-:-:S11]  /*18950*/  PLOP3.LUT P6, PT, PT, PT, PT, 0x8, 0x0 ;  /* 0x000000000000781c */ /* 0x000fd60003fce170 */
[----:B------:R-:W-:Y:S05]  /*18960*/  @P0 BRA `(.L_x_3116) ;  /* 0x00000000000c0947 */ /* 0x000fea0003800000 */
[----:B------:R-:W-:-:S03]  /*18970*/  UMOV UR4, 0xffffffff ;  /* 0xffffffff00047882 */ /* 0x000fc60000000000 */
[----:B------:R-:W-:Y:S05]  /*18980*/  BRA.DIV UR4, `(.L_x_3117) ;  /* 0x00000082045c7947 */ /* 0x000fea000b800000 */
[----:B------:R-:W-:-:S13]  /*18990*/  ELECT P6, URZ, PT ;  /* 0x00000000003f782f */ /* 0x000fda00038c0000 */
.L_x_3116:
[----:B--2---:R-:W2:Y:S01]  /*189a0*/  LDL R7, [R1+0x24] ;  /* 0x0000240001077983 */ /* 0x004ea20000100800 */
[----:B------:R-:W-:Y:S01]  /*189b0*/  BSSY B1, `(.L_x_3118) ;  /* 0x0000008000017945 */ /* 0x000fe20003800000 */
[----:B--2---:R-:W-:-:S05]  /*189c0*/  VIADD R7, R7, 0x1 ;  /* 0x0000000107077836 */ /* 0x004fca0000000000 */
[----:B------:R-:W-:-:S04]  /*189d0*/  LEA.HI R8, R7, R7, RZ, 0x1 ;  /* 0x0000000707087211 */ /* 0x000fc800078f08ff */
[----:B------:R-:W-:-:S04]  /*189e0*/  LOP3.LUT R8, R8, 0xfffffffe, RZ, 0xc0, !PT ;  /* 0xfffffffe08087812 */ /* 0x000fc800078ec0ff */
[----:B------:R-:W-:-:S04]  /*189f0*/  IADD3 R7, R7, -R8, RZ ;  /* 0x8000000807077210 */ /* 0x000fc80007ffe0ff */
[----:B------:R-:W-:-:S04]  /*18a00*/  SHF.L.U32 R7, R7, 0x1f, RZ ;  /* 0x0000001f07077819 */ /* 0x000fc800000006ff */
[----:B------:R-:W2:Y:S02]  /*18a10*/  SYNCS.PHASECHK.TRANS64.TRYWAIT P0, [R22+URZ+0x28820], R7 ;  /* 0x02882007160075a7 */ /* 0x000ea4000800017f */
[----:B--2---:R-:W-:Y:S05]  /*18a20*/  @!P0 BRA `(.L_x_3119) ;  /* 0x0000008000548947 */ /* 0x004fea0003800000 */
.L_x_3341:
[----:B------:R-:W-:Y:S05]  /*18a30*/  BSYNC B1 ;  /* 0x0000000000017941 */ /* 0x000fea0003800000 */
.L_x_3118:
[----:B------:R-:W-:Y:S04]  /*18a40*/  BSSY B1, `(.L_x_3120) ;  /* 0x000006e000017945 */ /* 0x000fe80003800000 */
[----:B------:R-:W-:Y:S05]  /*18a50*/  @!P6 BRA `(.L_x_3121) ;  /* 0x0000000400b0e947 */ /* 0x000fea0003800000 */
[----:B--2---:R-:W-:Y:S01]  /*18a60*/  IMAD R7, R27, 0x8, R22 ;  /* 0x000000081b077824 */ /* 0x004fe200078e0216 */
[----:B------:R-:W-:Y:S01]  /*18a70*/  SHF.L.U32 R8, R29, 0x1f, RZ ;  /* 0x0000001f1d087819 */ /* 0x000fe200000006ff */
[----:B------:R-:W2:Y:S01]  /*18a80*/  S2R R9, SR_TID.X ;  /* 0x0000000000097919 */ /* 0x000ea20000002100 */
[----:B------:R-:W-:Y:S02]  /*18a90*/  BSSY B2, `(.L_x_3122) ;  /* 0x0000005000027945 */ /* 0x000fe40003800000 */
[----:B------:R-:W3:Y:S01]  /*18aa0*/  SYNCS.PHASECHK.TRANS64.TRYWAIT P0, [R7+URZ+0x288a0], R8 ;  /* 0x0288a008070075a7 */ /* 0x000ee2000800017f */
[----:B--2---:R-:W-:-:S04]  /*18ab0*/  LOP3.LUT R9, R9, 0x7f, RZ, 0xc0, !PT ;  /* 0x0000007f09097812 */ /* 0x004fc800078ec0ff */
[----:B------:R-:W-:Y:S01]  /*18ac0*/  ISETP.NE.AND P1, PT, R9, RZ, PT ;  /* 0x000000ff0900720c */ /* 0x000fe20003f25270 */
[----:B---3--:R-:W-:-:S12]  /*18ad0*/  @!P0 BRA `(.L_x_3123) ;  /* 0x00000080003c8947 */ /* 0x008fd80003800000 */
.L_x_3342:
[----:B------:R-:W-:Y:S05]  /*18ae0*/  BSYNC B2 ;  /* 0x0000000000027941 */ /* 0x000fea0003800000 */
.L_x_3122:
[----:B------:R-:W-:Y:S04]  /*18af0*/  BSSY B2, `(.L_x_3124) ;  /* 0x0000009000027945 */ /* 0x000fe80003800000 */
[----:B------:R-:W-:Y:S05]  /*18b00*/  @P1 BRA `(.L_x_3125) ;  /* 0x00000000001c1947 */ /* 0x000fea0003800000 */
[----:B0-----:R-:W0:Y:S01]  /*18b10*/  S2R R10, SR_TID.X ;  /* 0x00000000000a7919 */ /* 0x001e220000002100 */
[----:B------:R-:W-:-:S04]  /*18b20*/  IMAD.MOV.U32 R9, RZ, RZ, 0x8000 ;  /* 0x00008000ff097424 */ /* 0x000fc800078e00ff */
[----:B------:R3:W-:Y:S01]  /*18b30*/  SYNCS.ARRIVE.TRANS64 RZ, [R7+URZ+0x28890], R9 ;  /* 0x0288900907ff79a7 */ /* 0x0007e2000800003f */
[----:B0-----:R-:W-:-:S04]  /*18b40*/  LOP3.LUT R10, R10, 0x1f, RZ, 0xc0, !PT ;  /* 0x0000001f0a0a7812 */ /* 0x001fc800078ec0ff */
[----:B------:R-:W-:-:S13]  /*18b50*/  ISETP.NE.AND P0, PT, R10, RZ, PT ;  /* 0x000000ff0a00720c */ /* 0x000fda0003f05270 */
[----:B---3--:R-:W-:Y:S05]  /*18b60*/  @!P0 BRA `(.L_x_3125) ;  /* 0x0000000000048947 */ /* 0x008fea0003800000 */
[----:B------:R-:W-:Y:S01]  /*18b70*/  BPT.TRAP 0x1 ;  /* 0x000000040000795c */ /* 0x000fe20000300000 */
.L_x_3125:
[----:B------:R-:W-:Y:S05]  /*18b80*/  BSYNC B2 ;  /* 0x0000000000027941 */ /* 0x000fea0003800000 */
.L_x_3124:
[----:B------:R-:W-:Y:S01]  /*18b90*/  IMAD.MOV.U32 R14, RZ, RZ, RZ ;  /* 0x000000ffff0e7224 */ /* 0x000fe200078e00ff */
[----:B------:R-:W-:Y:S01]  /*18ba0*/  LEA R9, R3, R0, 0x7 ;  /* 0x0000000003097211 */ /* 0x000fe200078e38ff */
[C---:B0-----:R-:W-:Y:S01]  /*18bb0*/  IMAD R10, R27.reuse, 0x8000, R22 ;  /* 0x000080001b0a7824 */ /* 0x041fe200078e0216 */
[----:B------:R-:W-:Y:S01]  /*18bc0*/  UIADD3 UR4, UP0, UR40, 0x570, URZ ;  /* 0x0000057028047890 */ /* 0x000fe2000ff1e03f */
[----:B------:R-:W-:Y:S01]  /*18bd0*/  PLOP3.LUT P0, PT, PT, PT, PT, 0x80, 0x0 ;  /* 0x000000000000781c */ /* 0x000fe20003f0f070 */
[----:B-1----:R-:W-:Y:S01]  /*18be0*/  IMAD.SHL.U32 R11, R27, 0x4000, RZ ;  /* 0x000040001b0b7824 */ /* 0x002fe200078e00ff */
[----:B------:R-:W-:Y:S01]  /*18bf0*/  R2UR UR10, R14 ;  /* 0x000000000e0a72ca */ /* 0x000fe200000e0000 */
[----:B------:R-:W-:Y:S01]  /*18c00*/  VIADD R9, R9, 0xffffff80 ;  /* 0xffffff8009097836 */ /* 0x000fe20000000000 */
[----:B------:R-:W-:Y:S01]  /*18c10*/  IADD3 R12, R7, 0x28890, RZ ;  /* 0x00028890070c7810 */ /* 0x000fe20007ffe0ff */
[----:B------:R-:W-:Y:S01]  /*18c20*/  VIADD R13, R10, 0x18400 ;  /* 0x000184000a0d7836 */ /* 0x000fe20000000000 */
[----:B------:R-:W-:Y:S01]  /*18c30*/  UIADD3.X UR5, URZ, UR41, URZ, UP0, !UPT ;  /* 0x000000293f057290 */ /* 0x000fe200087fe43f */
[----:B------:R-:W-:Y:S01]  /*18c40*/  UMOV UR6, 0x0 ;  /* 0x0000000000067882 */ /* 0x000fe20000000000 */
[----:B------:R-:W-:-:S10]  /*18c50*/  UMOV UR7, 0x12f00000 ;  /* 0x12f0000000077882 */ /* 0x000fd40000000000 */
.L_x_3126:
        /* <DEDUP_REMOVED lines=16> */
.L_x_3127:
        /* <DEDUP_REMOVED lines=13> */
.L_x_3343:
[----:B------:R-:W-:Y:S05]  /*18e30*/  BSYNC B2 ;  /* 0x0000000000027941 */ /* 0x000fea0003800000 */
.L_x_3128:
[----:B------:R-:W-:Y:S01]  /*18e40*/  BSSY B2, `(.L_x_3130) ;  /* 0x000000b000027945 */ /* 0x000fe20003800000 */
[----:B------:R-:W-:Y:S01]  /*18e50*/  MOV R12, 0x0 ;  /* 0x00000000000c7802 */ /* 0x000fe20000000f00 */
[----:B------:R-:W-:Y:S02]  /*18e60*/  IMAD.MOV.U32 R13, RZ, RZ, 0x12f00000 ;  /* 0x12f00000ff0d7424 */ /* 0x000fe400078e00ff */
[----:B------:R-:W-:Y:S05]  /*18e70*/  @P1 BRA `(.L_x_3131) ;  /* 0x00000000001c1947 */ /* 0x000fea0003800000 */
[----:B------:R-:W1:Y:S01]  /*18e80*/  S2R R10, SR_TID.X ;  /* 0x00000000000a7919 */ /* 0x000e620000002100 */
[----:B0-2---:R-:W-:-:S04]  /*18e90*/  IMAD.MOV.U32 R8, RZ, RZ, 0x8000 ;  /* 0x00008000ff087424 */ /* 0x005fc800078e00ff */
[----:B------:R3:W-:Y:S01]  /*18ea0*/  SYNCS.ARRIVE.TRANS64 RZ, [R7+URZ+0x288b0], R8 ;  /* 0x0288b00807ff79a7 */ /* 0x0007e2000800003f */
[----:B-1----:R-:W-:-:S04]  /*18eb0*/  LOP3.LUT R10, R10, 0x1f, RZ, 0xc0, !PT ;  /* 0x0000001f0a0a7812 */ /* 0x002fc800078ec0ff */
[----:B------:R-:W-:-:S13]  /*18ec0*/  ISETP.NE.AND P0, PT, R10, RZ, PT ;  /* 0x000000ff0a00720c */ /* 0x000fda0003f05270 */
[----:B---3--:R-:W-:Y:S05]  /*18ed0*/  @!P0 BRA `(.L_x_3131) ;  /* 0x0000000000048947 */ /* 0x008fea0003800000 */
[----:B------:R-:W-:Y:S01]  /*18ee0*/  BPT.TRAP 0x1 ;  /* 0x000000040000795c */ /* 0x000fe20000300000 */
.L_x_3131:
[----:B------:R-:W-:Y:S05]  /*18ef0*/  BSYNC B2 ;  /* 0x0000000000027941 */ /* 0x000fea0003800000 */
.L_x_3130:
[----:B------:R-:W-:Y:S01]  /*18f00*/  R2UR UR10, R14 ;  /* 0x000000000e0a72ca */ /* 0x000fe200000e0000 */
[----:B------:R-:W-:Y:S01]  /*18f10*/  IMAD R11, R11, 0x2, R22 ;  /* 0x000000020b0b7824 */ /* 0x000fe200078e0216 */
[----:B------:R-:W-:Y:S01]  /*18f20*/  R2UR UR6, R12 ;  /* 0x000000000c0672ca */ /* 0x000fe200000e0000 */
[----:B------:R-:W-:Y:S01]  /*18f30*/  UIADD3 UR4, UP0, UR40, 0x670, URZ ;  /* 0x0000067028047890 */ /* 0x000fe2000ff1e03f */
[----:B------:R-:W-:Y:S01]  /*18f40*/  R2UR UR7, R13 ;  /* 0x000000000d0772ca */ /* 0x000fe200000e0000 */
[----:B0-2---:R-:W-:Y:S01]  /*18f50*/  VIADD R8, R11, 0x400 ;  /* 0x000004000b087836 */ /* 0x005fe20000000000 */
[----:B------:R-:W-:Y:S01]  /*18f60*/  PLOP3.LUT P0, PT, PT, PT, PT, 0x80, 0x0 ;  /* 0x000000000000781c */ /* 0x000fe20003f0f070 */
[----:B------:R-:W-:Y:S01]  /*18f70*/  UIADD3.X UR5, URZ, UR41, URZ, UP0, !UPT ;  /* 0x000000293f057290 */ /* 0x000fe200087fe43f */
[----:B------:R-:W-:-:S11]  /*18f80*/  IADD3 R7, R7, 0x288b0, RZ ;  /* 0x000288b007077810 */ /* 0x000fd60007ffe0ff */
.L_x_3132:
        /* <DEDUP_REMOVED lines=15> */
.L_x_3133:
        /* <DEDUP_REMOVED lines=9> */
[----:B---3--:R-:W-:Y:S05]  /*19110*/  @P0 BRA.U.ANY `(.L_x_3133) ;  /* 0xfffffffd00d80947 */ /* 0x008fea000393ffff */
.L_x_3121:
[----:B------:R-:W-:Y:S05]  /*19120*/  BSYNC B1 ;  /* 0x0000000000017941 */ /* 0x000fea0003800000 */
.L_x_3120:
[----:B-1----:R-:W-:Y:S01]  /*19130*/  IADD3 R11, R3, -0x2, RZ ;  /* 0xfffffffe030b7810 */ /* 0x002fe20007ffe0ff */
[----:B------:R-:W-:Y:S01]  /*19140*/  VIADD R27, R27, 0x1 ;  /* 0x000000011b1b7836 */ /* 0x000fe20000000000 */
[----:B------:R-:W-:Y:S02]  /*19150*/  PLOP3.LUT P0, PT, PT, PT, PT, 0x8, 0x0 ;  /* 0x000000000000781c */ /* 0x000fe40003f0e170 */
[----:B------:R-:W-:Y:S02]  /*19160*/  ISETP.GE.AND P2, PT, R11, R4, PT ;  /* 0x000000040b00720c */ /* 0x000fe40003f46270 */
[----:B------:R-:W-:-:S04]  /*19170*/  ISETP.NE.AND P1, PT, R27, 0x2, PT ;  /* 0x000000021b00780c */ /* 0x000fc80003f25270 */
[----:B------:R-:W-:Y:S02]  /*19180*/  SEL R8, RZ, 0x1, P1 ;  /* 0x00000001ff087807 */ /* 0x000fe40000800000 */
[----:B------:R-:W-:Y:S02]  /*19190*/  SEL R27, R27, RZ, P1 ;  /* 0x000000ff1b1b7207 */ /* 0x000fe40000800000 */
[----:B------:R-:W-:-:S03]  /*191a0*/  LOP3.LUT R29, R29, R8, RZ, 0x3c, !PT ;  /* 0x000000081d1d7212 */ /* 0x000fc600078e3cff */
[----:B------:R-:W-:Y:S05]  /*191b0*/  @!P2 BRA `(.L_x_3114) ;  /* 0x0000000400d4a947 */ /* 0x000fea0003800000 */
.L_x_3148:
[----:B------:R-:W-:Y:S05]  /*191c0*/  YIELD ;  /* 0x0000000000007946 */ /* 0x000fea0003800000 */
[----:B------:R-:W-:Y:S04]  /*191d0*/  BSSY B1, `(.L_x_3134) ;  /* 0x000006b000017945 */ /* 0x000fe80003800000 */
[----:B------:R-:W-:Y:S05]  /*191e0*/  @!P6 BRA `(.L_x_3135) ;  /* 0x0000000400a4e947 */ /* 0x000fea0003800000 */
[----:B0-----:R-:W-:Y:S01]  /*191f0*/  IMAD R10, R27, 0x8, R22 ;  /* 0x000000081b0a7824 */ /* 0x001fe200078e0216 */
[----:B------:R-:W-:Y:S01]  /*19200*/  SHF.L.U32 R9, R29, 0x1f, RZ ;  /* 0x0000001f1d097819 */ /* 0x000fe200000006ff */
[----:B------:R-:W0:Y:S01]  /*19210*/  S2R R3, SR_TID.X ;  /* 0x0000000000037919 */ /* 0x000e220000002100 */
[----:B------:R-:W-:Y:S02]  /*19220*/  BSSY B2, `(.L_x_3136) ;  /* 0x0000005000027945 */ /* 0x000fe40003800000 */
[----:B------:R-:W1:Y:S01]  /*19230*/  SYNCS.PHASECHK.TRANS64.TRYWAIT P1, [R10+URZ+0x288a0], R9 ;  /* 0x0288a0090a0075a7 */ /* 0x000e62000802017f */
[----:B0-----:R-:W-:-:S04]  /*19240*/  LOP3.LUT R3, R3, 0x7f, RZ, 0xc0, !PT ;  /* 0x0000007f03037812 */ /* 0x001fc800078ec0ff */
[----:B------:R-:W-:Y:S01]  /*19250*/  ISETP.NE.AND P2, PT, R3, RZ, PT ;  /* 0x000000ff0300720c */ /* 0x000fe20003f45270 */
[----:B-1----:R-:W-:-:S12]  /*19260*/  @!P1 BRA `(.L_x_3137) ;  /* 0x0000007800809947 */ /* 0x002fd80003800000 */
.L_x_3344:
[----:B------:R-:W-:Y:S05]  /*19270*/  BSYNC B2 ;  /* 0x0000000000027941 */ /* 0x000fea0003800000 */
.L_x_3136:
[----:B------:R-:W-:Y:S04]  /*19280*/  BSSY B2, `(.L_x_3138) ;  /* 0x0000009000027945 */ /* 0x000fe80003800000 */
[----:B------:R-:W-:Y:S05]  /*19290*/  @P2 BRA `(.L_x_3139) ;  /* 0x00000000001c2947 */ /* 0x000fea0003800000 */
[----:B--2---:R-:W1:Y:S01]  /*192a0*/  S2R R7, SR_TID.X ;  /* 0x0000000000077919 */ /* 0x004e620000002100 */
[----:B------:R-:W-:-:S04]  /*192b0*/  IMAD.MOV.U32 R3, RZ, RZ, 0x8000 ;  /* 0x00008000ff037424 */ /* 0x000fc800078e00ff */
[----:B------:R3:W-:Y:S01]  /*192c0*/  SYNCS.ARRIVE.TRANS64 RZ, [R10+URZ+0x28890], R3 ;  /* 0x028890030aff79a7 */ /* 0x0007e2000800003f */
[----:B-1----:R-:W-:-:S04]  /*192d0*/  LOP3.LUT R7, R7, 0x1f, RZ, 0xc0, !PT ;  /* 0x0000001f07077812 */ /* 0x002fc800078ec0ff */
[----:B------:R-:W-:-:S13]  /*192e0*/  ISETP.NE.AND P1, PT, R7, RZ, PT ;  /* 0x000000ff0700720c */ /* 0x000fda0003f25270 */
[----:B---3--:R-:W-:Y:S05]  /*192f0*/  @!P1 BRA `(.L_x_3139) ;  /* 0x0000000000049947 */ /* 0x008fea0003800000 */
[----:B------:R-:W-:Y:S01]  /*19300*/  BPT.TRAP 0x1 ;  /* 0x000000040000795c */ /* 0x000fe20000300000 */
.L_x_3139:
[----:B------:R-:W-:Y:S05]  /*19310*/  BSYNC B2 ;  /* 0x0000000000027941 */ /* 0x000fea0003800000 */
.L_x_3138:
[----:B------:R-:W-:Y:S01]  /*19320*/  IMAD.MOV.U32 R14, RZ, RZ, RZ ;  /* 0x000000ffff0e7224 */ /* 0x000fe200078e00ff */
[----:B------:R-:W-:Y:S01]  /*19330*/  LEA R8, R27, R22, 0xf ;  /* 0x000000161b087211 */ /* 0x000fe200078e78ff */
[----:B------:R-:W-:Y:S01]  /*19340*/  UIADD3 UR4, UP0, UR40, 0x570, URZ ;  /* 0x0000057028047890 */ /* 0x000fe2000ff1e03f */
[----:B------:R-:W-:Y:S01]  /*19350*/  PLOP3.LUT P1, PT, PT, PT, PT, 0x80, 0x0 ;  /* 0x000000000000781c */ /* 0x000fe20003f2f070 */
[----:B--2---:R-:W-:Y:S01]  /*19360*/  IMAD R7, R11, 0x80, R0 ;  /* 0x000000800b077824 */ /* 0x004fe200078e0200 */
[----:B------:R-:W-:Y:S01]  /*19370*/  R2UR UR10, R14 ;  /* 0x000000000e0a72ca */ /* 0x000fe200000e0000 */
[----:B------:R-:W-:Y:S01]  /*19380*/  VIADD R3, R10, 0x28890 ;  /* 0x000288900a037836 */ /* 0x000fe20000000000 */
[----:B------:R-:W-:Y:S01]  /*19390*/  UIADD3.X UR5, URZ, UR41, URZ, UP0, !UPT ;  /* 0x000000293f057290 */ /* 0x000fe200087fe43f */
[----:B------:R-:W-:Y:S01]  /*193a0*/  VIADD R12, R8, 0x18400 ;  /* 0x00018400080c7836 */ /* 0x000fe20000000000 */
[----:B------:R-:W-:Y:S01]  /*193b0*/  UMOV UR6, 0x0 ;  /* 0x0000000000067882 */ /* 0x000fe20000000000 */
[----:B------:R-:W-:-:S10]  /*193c0*/  UMOV UR7, 0x12f00000 ;  /* 0x12f0000000077882 */ /* 0x000fd40000000000 */
.L_x_3140:
        /* <DEDUP_REMOVED lines=16> */
.L_x_3141:
        /* <DEDUP_REMOVED lines=13> */
.L_x_3345:
[----:B------:R-:W-:Y:S05]  /*195a0*/  BSYNC B2 ;  /* 0x0000000000027941 */ /* 0x000fea0003800000 */
.L_x_3142:
[----:B------:R-:W-:Y:S01]  /*195b0*/  BSSY B2, `(.L_x_3144) ;  /* 0x000000b000027945 */ /* 0x000fe20003800000 */
[----:B------:R-:W-:Y:S02]  /*195c0*/  IMAD.MOV.U32 R12, RZ, RZ, 0x0 ;  /* 0x00000000ff0c7424 */ /* 0x000fe400078e00ff */
[----:B------:R-:W-:Y:S01]  /*195d0*/  IMAD.MOV.U32 R13, RZ, RZ, 0x12f00000 ;  /* 0x12f00000ff0d7424 */ /* 0x000fe200078e00ff */
[----:B------:R-:W-:Y:S06]  /*195e0*/  @P2 BRA `(.L_x_3145) ;  /* 0x00000000001c2947 */ /* 0x000fec0003800000 */
[----:B------:R-:W2:Y:S01]  /*195f0*/  S2R R20, SR_TID.X ;  /* 0x0000000000147919 */ /* 0x000ea20000002100 */
[----:B------:R-:W-:-:S04]  /*19600*/  MOV R3, 0x8000 ;  /* 0x0000800000037802 */ /* 0x000fc80000000f00 */
[----:B------:R3:W-:Y:S01]  /*19610*/  SYNCS.ARRIVE.TRANS64 RZ, [R10+URZ+0x288b0], R3 ;  /* 0x0288b0030aff79a7 */ /* 0x0007e2000800003f */
[----:B--2---:R-:W-:-:S04]  /*19620*/  LOP3.LUT R20, R20, 0x1f, RZ, 0xc0, !PT ;  /* 0x0000001f14147812 */ /* 0x004fc800078ec0ff */
[----:B------:R-:W-:-:S13]  /*19630*/  ISETP.NE.AND P1, PT, R20, RZ, PT ;  /* 0x000000ff1400720c */ /* 0x000fda0003f25270 */
[----:B---3--:R-:W-:Y:S05]  /*19640*/  @!P1 BRA `(.L_x_3145) ;  /* 0x0000000000049947 */ /* 0x008fea0003800000 */
[----:B------:R-:W-:Y:S01]  /*19650*/  BPT.TRAP 0x1 ;  /* 0x000000040000795c */ /* 0x000fe20000300000 */
.L_x_3145:
[----:B------:R-:W-:Y:S05]  /*19660*/  BSYNC B2 ;  /* 0x0000000000027941 */ /* 0x000fea0003800000 */
.L_x_3144:
[----:B------:R-:W-:Y:S01]  /*19670*/  R2UR UR10, R14 ;  /* 0x000000000e0a72ca */ /* 0x000fe200000e0000 */
[----:B------:R-:W-:Y:S01]  /*19680*/  UIADD3 UR4, UP0, UR40, 0x670, URZ ;  /* 0x0000067028047890 */ /* 0x000fe2000ff1e03f */
[----:B------:R-:W-:Y:S01]  /*19690*/  R2UR UR6, R12 ;  /* 0x000000000c0672ca */ /* 0x000fe200000e0000 */
[----:B01----:R-:W-:Y:S01]  /*196a0*/  VIADD R10, R10, 0x288b0 ;  /* 0x000288b00a0a7836 */ /* 0x003fe20000000000 */
[----:B------:R-:W-:Y:S01]  /*196b0*/  R2UR UR7, R13 ;  /* 0x000000000d0772ca */ /* 0x000fe200000e0000 */
[----:B------:R-:W-:Y:S01]  /*196c0*/  VIADD R3, R8, 0x400 ;  /* 0x0000040008037836 */ /* 0x000fe20000000000 */
[----:B------:R-:W-:Y:S01]  /*196d0*/  PLOP3.LUT P1, PT, PT, PT, PT, 0x80, 0x0 ;  /* 0x000000000000781c */ /* 0x000fe20003f2f070 */
[----:B------:R-:W-:-:S12]  /*196e0*/  UIADD3.X UR5, URZ, UR41, URZ, UP0, !UPT ;  /* 0x000000293f057290 */ /* 0x000fd800087fe43f */
.L_x_3146:
        /* <DEDUP_REMOVED lines=15> */
.L_x_3147:
        /* <DEDUP_REMOVED lines=10> */
.L_x_3135:
[----:B------:R-:W-:Y:S05]  /*19880*/  BSYNC B1 ;  /* 0x0000000000017941 */ /* 0x000fea0003800000 */
.L_x_3134:
[C---:B------:R-:W-:Y:S01]  /*19890*/  ISETP.GT.AND P2, PT, R11.reuse, R4, PT ;  /* 0x000000040b00720c */ /* 0x040fe20003f44270 */
[----:B------:R-:W-:Y:S01]  /*198a0*/  VIADD R11, R11, 0xffffffff ;  /* 0xffffffff0b0b7836 */ /* 0x000fe20000000000 */
[----:B------:R-:W-:-:S04]  /*198b0*/  IADD3 R27, R27, 0x1, RZ ;  /* 0x000000011b1b7810 */ /* 0x000fc80007ffe0ff */
[----:B------:R-:W-:-:S04]  /*198c0*/  ISETP.NE.AND P1, PT, R27, 0x2, PT ;  /* 0x000000021b00780c */ /* 0x000fc80003f25270 */
[----:B------:R-:W-:Y:S02]  /*198d0*/  SEL R8, RZ, 0x1, P1 ;  /* 0x00000001ff087807 */ /* 0x000fe40000800000 */
[----:B------:R-:W-:Y:S02]  /*198e0*/  SEL R27, R27, RZ, P1 ;  /* 0x000000ff1b1b7207 */ /* 0x000fe40000800000 */
[----:B------:R-:W-:Y:S01]  /*198f0*/  LOP3.LUT R29, R29, R8, RZ, 0x3c, !PT ;  /* 0x000000081d1d7212 */ /* 0x000fe200078e3cff */
[----:B------:R-:W-:Y:S06]  /*19900*/  @P2 BRA `(.L_x_3148) ;  /* 0xfffffff8002c2947 */ /* 0x000fec000383ffff */
.L_x_3114:
[----:B------:R-:W-:Y:S05]  /*19910*/  BSYNC B0 ;  /* 0x0000000000007941 */ /* 0x000fea0003800000 */
.L_x_3113:
[----:B------:R-:W3:Y:S01]  /*19920*/  LDC R0, c[0x0][0x448] ;  /* 0x00011200ff007b82 */ /* 0x000ee20000000800 */
[----:B------:R-:W-:Y:S01]  /*19930*/  LEA R3, R17, 0x7f, 0x7 ;  /* 0x0000007f11037811 */ /* 0x000fe200078e38ff */
[----:B------:R-:W-:Y:S05]  /*19940*/  @!P0 WARPSYNC.ALL ;  /* 0x0000000000008948 */ /* 0x000fea0003800000 */
[----:B------:R-:W-:Y:S01]  /*19950*/  BSSY B7, `(.L_x_3149) ;  /* 0x0000387000077945 */ /* 0x000fe20003800000 */
[----:B------:R-:W-:Y:S01]  /*19960*/  @!P0 BAR.SYNC.DEFER_BLOCKING 0xc, 0x180 ;  /* 0x0306000000008b1d */ /* 0x000fe20000010000 */
[----:B---3--:R-:W-:-:S13]  /*19970*/  ISETP.NE.AND P1, PT, R0, 0x1, PT ;  /* 0x000000010000780c */ /* 0x008fda0003f25270 */
[----:B------:R-:W3:Y:S08]  /*19980*/  @P1 LDC R0, c[0x0][0x44c] ;  /* 0x00011300ff001b82 */ /* 0x000ef00000000800 */
[----:B--2---:R-:W2:Y:S01]  /*19990*/  @P1 LDC R7, c[0x0][0x450] ;  /* 0x00011400ff071b82 */ /* 0x004ea20000000800 */
[----:B---3--:R-:W-:-:S05]  /*199a0*/  @P1 IMAD.HI.U32 R0, R3, R0, RZ ;  /* 0x0000000003001227 */ /* 0x008fca00078e00ff */
[----:B--2---:R-:W-:-:S05]  /*199b0*/  @P1 SHF.R.U32.HI R3, RZ, R7, R0 ;  /* 0x00000007ff031219 */ /* 0x004fca0000011600 */
[----:B------:R-:W-:-:S05]  /*199c0*/  IMAD.IADD R3, R6, 0x1, R3 ;  /* 0x0000000106037824 */ /* 0x000fca00078e0203 */
[----:B------:R-:W-:-:S04]  /*199d0*/  SHF.R.S32.HI R0, RZ, 0x1f, R3 ;  /* 0x0000001fff007819 */ /* 0x000fc80000011403 */
[----:B------:R-:W-:-:S04]  /*199e0*/  LEA.HI R0, R0, R3, RZ, 0x7 ;  /* 0x0000000300007211 */ /* 0x000fc800078f38ff */
[----:B------:R-:W-:-:S04]  /*199f0*/  SHF.R.S32.HI R0, RZ, 0x7, R0 ;  /* 0x00000007ff007819 */ /* 0x000fc80000011400 */
[----:B------:R-:W-:-:S04]  /*19a00*/  VIMNMX R35, R5, R0, PT ;  /* 0x0000000005237248 */ /* 0x000fc80003fe0100 */
[----:B------:R-:W-:Y:S01]  /*19a10*/  ISETP.GT.AND P0, PT, R35, RZ, PT ;  /* 0x000000ff2300720c */ /* 0x000fe20003f04270 */
[----:B------:R2:W-:-:S12]  /*19a20*/  STL [R1+0x10], R35 ;  /* 0x0000102301007387 */ /* 0x0005d80000100800 */
[----:B--2---:R-:W-:Y:S05]  /*19a30*/  @P0 BRA `(.L_x_3150) ;  /* 0x0000000000440947 */ /* 0x004fea0003800000 */
[----:B------:R-:W2:Y:S02]  /*19a40*/  S2R R8, SR_TID.X ;  /* 0x0000000000087919 */ /* 0x000ea40000002100 */
[----:B--2---:R-:W-:-:S04]  /*19a50*/  LOP3.LUT R8, R8, 0x7f, RZ, 0xc0, !PT ;  /* 0x0000007f08087812 */ /* 0x004fc800078ec0ff */
[----:B------:R-:W-:-:S13]  /*19a60*/  ISETP.NE.AND P0, PT, R8, RZ, PT ;  /* 0x000000ff0800720c */ /* 0x000fda0003f05270 */
[----:B------:R-:W-:Y:S05]  /*19a70*/  @P0 BRA `(.L_x_3151) ;  /* 0x0000003400d00947 */ /* 0x000fea0003800000 */
[----:B------:R-:W2:Y:S01]  /*19a80*/  S2R R5, SR_LANEID ;  /* 0x0000000000057919 */ /* 0x000ea20000000000 */
[----:B------:R-:W-:Y:S01]  /*19a90*/  VOTEU.ANY UR4, UPT, PT ;  /* 0x0000000000047886 */ /* 0x000fe200038e0100 */
[----:B------:R-:W3:Y:S01]  /*19aa0*/  LDC.64 R2, c[0x0][0xc60] ;  /* 0x00031800ff027b82 */ /* 0x000ee20000000a00 */
[----:B------:R-:W2:Y:S02]  /*19ab0*/  FLO.U32 R0, UR4 ;  /* 0x0000000400007d00 */ /* 0x000ea400080e0000 */
[----:B--2---:R-:W-:-:S06]  /*19ac0*/  ISETP.EQ.U32.AND P0, PT, R0, R5, PT ;  /* 0x000000050000720c */ /* 0x004fcc0003f02070 */
[----:B------:R-:W3:Y:S07]  /*19ad0*/  POPC R5, UR4 ;  /* 0x0000000400057d09 */ /* 0x000eee0008000000 */
[----:B---3--:R-:W2:Y:S01]  /*19ae0*/  @P0 ATOMG.E.ADD.STRONG.GPU PT, R3, desc[UR42][R2.64], R5 ;  /* 0x00000005020309a8 */ /* 0x008ea200081ee1ea */
[----:B------:R-:W3:Y:S02]  /*19af0*/  S2R R4, SR_LTMASK ;  /* 0x0000000000047919 */ /* 0x000ee40000003900 */
[----:B---3--:R-:W-:-:S04]  /*19b00*/  LOP3.LUT R4, R4, UR4, RZ, 0xc0, !PT ;  /* 0x0000000404047c12 */ /* 0x008fc8000f8ec0ff */
[----:B------:R-:W3:Y:S01]  /*19b10*/  POPC R7, R4 ;  /* 0x0000000400077309 */ /* 0x000ee20000000000 */
[----:B--2---:R-:W3:Y:S02]  /*19b20*/  SHFL.IDX PT, R0, R3, R0, 0x1f ;  /* 0x00001f0003007589 */ /* 0x004ee400000e0000 */
[----:B---3--:R-:W-:Y:S01]  /*19b30*/  IADD3 R16, R0, UR37, R7 ;  /* 0x0000002500107c10 */ /* 0x008fe2000fffe007 */
[----:B------:R-:W-:Y:S06]  /*19b40*/  BRA `(.L_x_3151) ;  /* 0x00000034009c7947 */ /* 0x000fec0003800000 */
.L_x_3150:
        /* <DEDUP_REMOVED lines=8> */
[----:B------:R-:W-:Y:S01]  /*19bd0*/  MOV R4, UR6 ;  /* 0x0000000600047c02 */ /* 0x000fe20008000f00 */
[----:B------:R-:W-:Y:S01]  /*19be0*/  IMAD.U32 R5, RZ, RZ, UR7 ;  /* 0x00000007ff057e24 */ /* 0x000fe2000f8e00ff */
[----:B------:R-:W2:Y:S01]  /*19bf0*/  LDC.64 R2, c[0x4][R2] ;  /* 0x0100000002027b82 */ /* 0x000ea20000000a00 */
[----:B------:R-:W-:Y:S01]  /*19c00*/  IMAD.U32 R6, RZ, RZ, UR8 ;  /* 0x00000008ff067e24 */ /* 0x000fe2000f8e00ff */
[----:B0-----:R-:W-:Y:S01]  /*19c10*/  MOV R10, UR4 ;  /* 0x00000004000a7c02 */ /* 0x001fe20008000f00 */
[----:B------:R-:W-:Y:S01]  /*19c20*/  IMAD.U32 R7, RZ, RZ, UR9 ;  /* 0x00000009ff077e24 */ /* 0x000fe2000f8e00ff */
[----:B------:R-:W-:Y:S01]  /*19c30*/  MOV R13, RZ ;  /* 0x000000ff000d7202 */ /* 0x000fe20000000f00 */
[----:B-1----:R-:W-:-:S02]  /*19c40*/  IMAD.U32 R11, RZ, RZ, UR5 ;  /* 0x00000005ff0b7e24 */ /* 0x002fc4000f8e00ff */
[----:B------:R-:W-:Y:S02]  /*19c50*/  IMAD.MOV.U32 R8, RZ, RZ, 0x70 ;  /* 0x00000070ff087424 */ /* 0x000fe400078e00ff */
[----:B------:R-:W-:-:S07]  /*19c60*/  IMAD.MOV.U32 R12, RZ, RZ, 0x1 ;  /* 0x00000001ff0c7424 */ /* 0x000fce00078e00ff */
[----:B------:R-:W-:-:S07]  /*19c70*/  LEPC R20, `(.L_x_3153) ;  /* 0x000000001014794e */ /* 0x000fce0000000000 */
[----:B--2---:R-:W-:Y:S05]  /*19c80*/  CALL.ABS.NOINC R2 ;  /* 0x0000000002007343 */ /* 0x004fea0003c00000 */
.L_x_3153:
[----:B------:R-:W-:Y:S05]  /*19c90*/  BSYNC B6 ;  /* 0x0000000000067941 */ /* 0x000fea0003800000 */
.L_x_3152:
        /* <DEDUP_REMOVED lines=8> */
[----:B------:R2:W3:Y:S01]  /*19d20*/  LDC.64 R2, c[0x4][R26] ;  /* 0x010000001a027b82 */ /* 0x0004e20000000a00 */
[----:B------:R-:W-:Y:S01]  /*19d30*/  IMAD.U32 R4, RZ, RZ, UR6 ;  /* 0x00000006ff047e24 */ /* 0x000fe2000f8e00ff */
[----:B------:R-:W-:Y:S01]  /*19d40*/  MOV R6, UR8 ;  /* 0x0000000800067c02 */ /* 0x000fe20008000f00 */
[----:B------:R-:W-:Y:S01]  /*19d50*/  IMAD.U32 R5, RZ, RZ, UR7 ;  /* 0x00000007ff057e24 */ /* 0x000fe2000f8e00ff */
[----:B------:R-:W-:Y:S01]  /*19d60*/  MOV R8, 0x70 ;  /* 0x0000007000087802 */ /* 0x000fe20000000f00 */
[----:B------:R-:W-:Y:S02]  /*19d70*/  IMAD.U32 R7, RZ, RZ, UR9 ;  /* 0x00000009ff077e24 */ /* 0x000fe4000f8e00ff */
[----:B0-----:R-:W-:-:S02]  /*19d80*/  IMAD.U32 R10, RZ, RZ, UR4 ;  /* 0x00000004ff0a7e24 */ /* 0x001fc4000f8e00ff */
[----:B-1----:R-:W-:Y:S02]  /*19d90*/  IMAD.U32 R11, RZ, RZ, UR5 ;  /* 0x00000005ff0b7e24 */ /* 0x002fe4000f8e00ff */
[----:B------:R-:W-:Y:S02]  /*19da0*/  IMAD.MOV.U32 R12, RZ, RZ, 0x1 ;  /* 0x00000001ff0c7424 */ /* 0x000fe400078e00ff */
[----:B--2---:R-:W-:-:S07]  /*19db0*/  IMAD.MOV.U32 R13, RZ, RZ, RZ ;  /* 0x000000ffff0d7224 */ /* 0x004fce00078e00ff */
[----:B------:R-:W-:-:S07]  /*19dc0*/  LEPC R20, `(.L_x_3156) ;  /* 0x000000001014794e */ /* 0x000fce0000000000 */
[----:B---3--:R-:W-:Y:S05]  /*19dd0*/  CALL.ABS.NOINC R2 ;  /* 0x0000000002007343 */ /* 0x008fea0003c00000 */
.L_x_3156:
[----:B------:R0:W1:Y:S01]  /*19de0*/  LDC.64 R2, c[0x4][R26] ;  /* 0x010000001a027b82 */ /* 0x0000620000000a00 */
[----:B------:R-:W-:Y:S01]  /*19df0*/  ULDC.64 UR4, c[0x4][0x80] ;  /* 0x0100200000047ab9 */ /* 0x000fe20000000a00 */
[----:B------:R-:W-:Y:S01]  /*19e00*/  ULDC.64 UR6, c[0x4][0x88] ;  /* 0x0100220000067ab9 */ /* 0x000fe20000000a00 */
[----:B------:R-:W-:Y:S01]  /*19e10*/  ULDC.64 UR8, c[0x4][0x18] ;  /* 0x0100060000087ab9 */ /* 0x000fe20000000a00 */
[----:B------:R-:W-:Y:S01]  /*19e20*/  IMAD.U32 R4, RZ, RZ, UR4 ;  /* 0x00000004ff047e24 */ /* 0x000fe2000f8e00ff */
[----:B------:R-:W-:Y:S01]  /*19e30*/  MOV R5, UR5 ;  /* 0x0000000500057c02 */ /* 0x000fe20008000f00 */
        /* <DEDUP_REMOVED lines=8> */
[----:B-1----:R-:W-:Y:S05]  /*19ec0*/  CALL.ABS.NOINC R2 ;  /* 0x0000000002007343 */ /* 0x002fea0003c00000 */
.L_x_3155:
[----:B------:R-:W-:Y:S05]  /*19ed0*/  BSYNC B6 ;  /* 0x0000000000067941 */ /* 0x000fea0003800000 */
.L_x_3154:
[----:B------:R-:W-:Y:S01]  /*19ee0*/  ULDC.64 UR4, c[0x0][0x9f8] ;  /* 0x00027e0000047ab9 */ /* 0x000fe20000000a00 */
[----:B------:R-:W2:Y:S01]  /*19ef0*/  LDL R20, [R1] ;  /* 0x0000000001147983 */ /* 0x000ea20000100800 */
[----:B------:R-:W-:Y:S01]  /*19f00*/  ISETP.NE.U32.AND P0, PT, RZ, UR4, PT ;  /* 0x00000004ff007c0c */ /* 0x000fe2000bf05070 */
[----:B------:R-:W3:Y:S01]  /*19f10*/  LDC R0, c[0x0][0x430] ;  /* 0x00010c00ff007b82 */ /* 0x000ee20000000800 */
[----:B------:R-:W-:Y:S02]  /*19f20*/  MOV R26, R35 ;  /* 0x00000023001a7202 */ /* 0x000fe40000000f00 */
[----:B------:R-:W-:-:S13]  /*19f30*/  ISETP.NE.AND.EX P0, PT, RZ, UR5, PT, P0 ;  /* 0x00000005ff007c0c */ /* 0x000fda000bf05300 */
[----:B------:R-:W-:Y:S01]  /*19f40*/  @P0 IADD3 R2, P1, R23, UR4, RZ ;  /* 0x0000000417020c10 */ /* 0x000fe2000ff3e0ff */
[----:B------:R-:W4:Y:S01]  /*19f50*/  S2R R35, SR_TID.X ;  /* 0x0000000000237919 */ /* 0x000f220000002100 */
[----:B------:R-:W0:Y:S02]  /*19f60*/  S2R R21, SR_TID.X ;  /* 0x0000000000157919 */ /* 0x000e240000002100 */
[----:B------:R-:W-:Y:S01]  /*19f70*/  @P0 IADD3.X R3, R24, UR5, RZ, P1, !PT ;  /* 0x0000000518030c10 */ /* 0x000fe20008ffe4ff */
[----:B------:R-:W-:Y:S01]  /*19f80*/  VIADD R26, R26, 0xffffffff ;  /* 0xffffffff1a1a7836 */ /* 0x000fe20000000000 */
[----:B------:R-:W-:-:S03]  /*19f90*/  ULDC UR4, c[0x0][0x2f4] ;  /* 0x0000bd0000047ab9 */ /* 0x000fc60000000800 */
[----:B------:R1:W2:Y:S01]  /*19fa0*/  @P0 LDG.E R34, desc[UR42][R2.64] ;  /* 0x0000002a02220981 */ /* 0x0002a2000c1e1900 */
[----:B---3--:R-:W-:Y:S01]  /*19fb0*/  ISETP.NE.AND P1, PT, R0, 0x1, PT ;  /* 0x000000010000780c */ /* 0x008fe20003f25270 */
[----:B------:R-:W-:-:S12]  /*19fc0*/  IMAD.SHL.U32 R8, R26, 0x80, RZ ;  /* 0x000000801a087824 */ /* 0x000fd800078e00ff */
[----:B------:R-:W3:Y:S01]  /*19fd0*/  @P1 LDC R7, c[0x0][0x434] ;  /* 0x00010d00ff071b82 */ /* 0x000ee20000000800 */
[----:B----4-:R-:W-:-:S07]  /*19fe0*/  IMAD.SHL.U32 R35, R35, 0x10, RZ ;  /* 0x0000001023237824 */ /* 0x010fce00078e00ff */
[----:B------:R-:W4:Y:S01]  /*19ff0*/  @P1 LDC R5, c[0x0][0x438] ;  /* 0x00010e00ff051b82 */ /* 0x000f220000000800 */
[----:B0-----:R-:W-:Y:S02]  /*1a000*/  LOP3.LUT R21, R21, 0x7f, RZ, 0xc0, !PT ;  /* 0x0000007f15157812 */ /* 0x001fe400078ec0ff */
[----:B------:R-:W-:Y:S02]  /*1a010*/  LOP3.LUT R35, R35, 0x70, RZ, 0xc0, !PT ;  /* 0x0000007023237812 */ /* 0x000fe400078ec0ff */
[----:B------:R-:W-:-:S04]  /*1a020*/  SHF.R.U32.HI R21, RZ, 0x3, R21 ;  /* 0x00000003ff157819 */ /* 0x000fc80000011615 */
[----:B------:R-:W-:-:S04]  /*1a030*/  LOP3.LUT R6, R8, R21, R35, 0xfe, !PT ;  /* 0x0000001508067212 */ /* 0x000fc800078efe23 */
[----:B------:R-:W-:-:S13]  /*1a040*/  ISETP.GE.AND P0, PT, R6, R37, PT ;  /* 0x000000250600720c */ /* 0x000fda0003f06270 */
[----:B-1----:R-:W0:Y:S01]  /*1a050*/  @!P0 LDC.64 R2, c[0x0][0x428] ;  /* 0x00010a00ff028b82 */ /* 0x002e220000000a00 */
[----:B------:R-:W-:Y:S01]  /*1a060*/  LOP3.LUT R32, R32, 0xfffffffb, RZ, 0xc0, !PT ;  /* 0xfffffffb20207812 */ /* 0x000fe200078ec0ff */
[----:B------:R-:W-:Y:S01]  /*1a070*/  UMOV UR5, 0xffffffff ;  /* 0xffffffff00057882 */ /* 0x000fe20000000000 */
[----:B--2---:R-:W-:-:S05]  /*1a080*/  IADD3 R6, R6, R20, RZ ;  /* 0x0000001406067210 */ /* 0x004fca0007ffe0ff */
[----:B---3--:R-:W-:-:S04]  /*1a090*/  @P1 IMAD.HI.U32 R7, R6, R7, RZ ;  /* 0x0000000706071227 */ /* 0x008fc800078e00ff */
[----:B------:R-:W-:Y:S01]  /*1a0a0*/  IMAD.MOV.U32 R4, RZ, RZ, R6 ;  /* 0x000000ffff047224 */ /* 0x000fe200078e0006 */
[----:B----4-:R-:W-:-:S05]  /*1a0b0*/  @P1 SHF.R.U32.HI R4, RZ, R5, R7 ;  /* 0x00000005ff041219 */ /* 0x010fca0000011607 */
[----:B------:R-:W-:-:S04]  /*1a0c0*/  IMAD.MOV R5, RZ, RZ, -R4 ;  /* 0x000000ffff057224 */ /* 0x000fc800078e0a04 */
[----:B------:R-:W-:Y:S01]  /*1a0d0*/  IMAD R0, R0, R5, R6 ;  /* 0x0000000500007224 */ /* 0x000fe200078e0206 */
[----:B------:R-:W-:Y:S02]  /*1a0e0*/  @!P0 SHF.R.S32.HI R5, RZ, 0x1f, R4 ;  /* 0x0000001fff058819 */ /* 0x000fe40000011404 */
[----:B------:R-:W-:Y:S01]  /*1a0f0*/  SHF.R.S32.HI R9, RZ, 0x1f, R34 ;  /* 0x0000001fff097819 */ /* 0x000fe20000011422 */
[----:B0-----:R-:W-:-:S04]  /*1a100*/  @!P0 IMAD.WIDE.U32 R4, R34, R2, R4 ;  /* 0x0000000222048225 */ /* 0x001fc800078e0004 */
[----:B------:R-:W-:-:S04]  /*1a110*/  @!P0 IMAD R6, R9, R2, RZ ;  /* 0x0000000209068224 */ /* 0x000fc800078e02ff */
[----:B------:R-:W-:Y:S02]  /*1a120*/  @!P0 IMAD R6, R34, R3, R6 ;  /* 0x0000000322068224 */ /* 0x000fe400078e0206 */
[----:B------:R-:W0:Y:S01]  /*1a130*/  @!P0 LDC.64 R2, c[0x0][0x418] ;  /* 0x00010600ff028b82 */ /* 0x000e220000000a00 */
[----:B------:R-:W-:Y:S02]  /*1a140*/  IMAD.U32 R7, RZ, RZ, UR38 ;  /* 0x00000026ff077e24 */ /* 0x000fe4000f8e00ff */
[----:B------:R-:W-:-:S03]  /*1a150*/  @!P0 IMAD.IADD R6, R5, 0x1, R6 ;  /* 0x0000000105068824 */ /* 0x000fc600078e0206 */
[----:B------:R-:W-:Y:S02]  /*1a160*/  ISETP.NE.AND P2, PT, R7, 0x3, PT ;  /* 0x000000030700780c */ /* 0x000fe40003f45270 */
[----:B0-----:R-:W-:-:S04]  /*1a170*/  @!P0 LEA R2, P1, R4, R2, 0x2 ;  /* 0x0000000204028211 */ /* 0x001fc800078210ff */
[----:B------:R-:W-:Y:S02]  /*1a180*/  @!P0 LEA.HI.X R3, R4, R3, R6, 0x2, P1 ;  /* 0x0000000304038211 */ /* 0x000fe400008f1406 */
[----:B------:R-:W-:-:S06]  /*1a190*/  MOV R4, RZ ;  /* 0x000000ff00047202 */ /* 0x000fcc0000000f00 */
[----:B------:R0:W5:Y:S01]  /*1a1a0*/  @!P0 LDG.E R4, desc[UR42][R2.64] ;  /* 0x0000002a02048981 */ /* 0x000162000c1e1900 */
[----:B------:R-:W-:Y:S02]  /*1a1b0*/  ISETP.GE.AND P0, PT, R31, UR4, PT ;  /* 0x000000041f007c0c */ /* 0x000fe4000bf06270 */
[----:B------:R-:W-:Y:S01]  /*1a1c0*/  @P2 LOP3.LUT R32, R32, 0x4, RZ, 0xfc, !PT ;  /* 0x0000000420202812 */ /* 0x000fe200078efcff */
[----:B------:R0:W-:Y:S03]  /*1a1d0*/  STL [R1+0x4], R9 ;  /* 0x0000040901007387 */ /* 0x0001e60000100800 */
[----:B------:R-:W-:-:S07]  /*1a1e0*/  LOP3.LUT R32, R32, 0xfffffffd, RZ, 0xc0, !PT ;  /* 0xfffffffd20207812 */ /* 0x000fce00078ec0ff */
[----:B------:R-:W-:Y:S02]  /*1a1f0*/  @P0 LOP3.LUT R32, R32, 0x2, RZ, 0xfc, !PT ;  /* 0x0000000220200812 */ /* 0x000fe400078efcff */
[----:B------:R-:W-:Y:S02]  /*1a200*/  ISETP.GE.AND P0, PT, R30, UR4, PT ;  /* 0x000000041e007c0c */ /* 0x000fe4000bf06270 */
[----:B------:R-:W-:-:S11]  /*1a210*/  LOP3.LUT R32, R32, 0xfffffffe, RZ, 0xc0, !PT ;  /* 0xfffffffe20207812 */ /* 0x000fd600078ec0ff */
[----:B------:R-:W-:Y:S01]  /*1a220*/  @P0 LOP3.LUT R32, R32, 0x1, RZ, 0xfc, !PT ;  /* 0x0000000120200812 */ /* 0x000fe200078efcff */
[----:B0-----:R-:W-:Y:S06]  /*1a230*/  BRA.DIV UR5, `(.L_x_3157) ;  /* 0x0000006a05b47947 */ /* 0x001fec000b800000 */
.L_x_3348:
[----:B------:R-:W-:Y:S01]  /*1a240*/  SHF.R.S32.HI R35, RZ, 0x1f, R18 ;  /* 0x0000001fff237819 */ /* 0x000fe20000011412 */
[----:B------:R-:W-:Y:S06]  /*1a250*/  @!P2 BRA `(.L_x_3158) ;  /* 0x000000000004a947 */ /* 0x000fec0003800000 */
[----:B------:R-:W-:Y:S01]  /*1a260*/  BPT.TRAP 0x1 ;  /* 0x000000040000795c */ /* 0x000fe20000300000 */
.L_x_3158:
        /* <DEDUP_REMOVED lines=25> */
.L_x_3349:
[----:B------:R-:W-:Y:S05]  /*1a400*/  BSYNC B0 ;  /* 0x0000000000007941 */ /* 0x000fea0003800000 */
.L_x_3159:
        /* <DEDUP_REMOVED lines=21> */
[----:B------:R-:W-:Y:S01]  /*1a560*/  UMOV UR4, 0xffffffff ;  /* 0xffffffff00047882 */ /* 0x000fe20000000000 */
[----:B------:R-:W-:Y:S02]  /*1a570*/  SHF.R.U32.HI R9, RZ, 0x3, R9 ;  /* 0x00000003ff097819 */ /* 0x000fe40000011609 */
[----:B------:R-:W-:Y:S02]  /*1a580*/  IADD3 R0, R3, R0, RZ ;  /* 0x0000000003007210 */ /* 0x000fe40007ffe0ff */
[----:B------:R-:W-:-:S02]  /*1a590*/  IADD3 R6, -R9, R37, -R8 ;  /* 0x0000002509067210 */ /* 0x000fc40007ffe908 */
        /* <DEDUP_REMOVED lines=82> */
.L_x_3367:
        /* <DEDUP_REMOVED lines=11> */
.L_x_3162:
        /* <DEDUP_REMOVED lines=11> */
.L_x_3163:
        /* <DEDUP_REMOVED lines=17> */
[----:B------:R-:W-:-:S05]  /*1ad30*/  IMAD.WIDE.U32 R2, R3, UR4, RZ ;  /* 0x0000000403027c25 */ /* 0x000fca000f8e00ff */
[----:B------:R-:W-:Y:S01]  /*1ad40*/  IADD3 R0, R3, R0, RZ ;  /* 0x0000000003007210 */ /* 0x000fe20007ffe0ff */
        /* <DEDUP_REMOVED lines=9> */
[----:B-1----:R-:W-:Y:S01]  /*1ade0*/  MOV R7, UR7 ;  /* 0x0000000700077c02 */ /* 0x002fe20008000f00 */
        /* <DEDUP_REMOVED lines=9> */
[----:B0-----:R-:W-:Y:S05]  /*1ae80*/  CALL.ABS.NOINC R2 ;  /* 0x0000000002007343 */ /* 0x001fea0003c00000 */
.L_x_3165:
[----:B------:R-:W-:Y:S05]  /*1ae90*/  BSYNC B6 ;  /* 0x0000000000067941 */ /* 0x000fea0003800000 */
.L_x_3164:
[----:B------:R-:W2:Y:S01]  /*1aea0*/  LDL.LU R20, [R1+0x20] ;  /* 0x0000200001147983 */ /* 0x000ea20000300800 */
[----:B------:R-:W3:Y:S01]  /*1aeb0*/  LDC R6, c[0x0][0x448] ;  /* 0x00011200ff067b82 */ /* 0x000ee20000000800 */
[----:B------:R-:W-:Y:S01]  /*1aec0*/  ULDC.64 UR4, c[0x0][0x2d8] ;  /* 0x0000b60000047ab9 */ /* 0x000fe20000000a00 */
[----:B------:R-:W-:Y:S01]  /*1aed0*/  ULDC.64 UR6, c[0x0][0x280] ;  /* 0x0000a00000067ab9 */ /* 0x000fe20000000a00 */
[----:B------:R-:W4:Y:S04]  /*1aee0*/  LDL.LU R21, [R1+0xc] ;  /* 0x00000c0001157983 */ /* 0x000f280000300800 */
[----:B0-----:R-:W4:Y:S01]  /*1aef0*/  LDL.LU.64 R2, [R1+0x18] ;  /* 0x0000180001027983 */ /* 0x001f220000300a00 */
[----:B------:R-:W-:-:S03]  /*1af00*/  IMAD R0, R35, UR4, RZ ;  /* 0x0000000423007c24 */ /* 0x000fc6000f8e02ff */
[----:B------:R0:W5:Y:S01]  /*1af10*/  LDL R10, [R1+0x14] ;  /* 0x00001400010a7983 */ /* 0x0001620000100800 */
[----:B------:R-:W-:-:S03]  /*1af20*/  IMAD R5, R18, UR5, R0 ;  /* 0x0000000512057c24 */ /* 0x000fc6000f8e0200 */
[----:B------:R0:W5:Y:S01]  /*1af30*/  LDL R8, [R1+0x8] ;  /* 0x0000080001087983 */ /* 0x0001620000100800 */
[----:B---3--:R-:W-:-:S13]  /*1af40*/  ISETP.NE.AND P0, PT, R6, 0x1, PT ;  /* 0x000000010600780c */ /* 0x008fda0003f05270 */
[----:B-1----:R-:W1:Y:S01]  /*1af50*/  @P0 LDC R7, c[0x0][0x44c] ;  /* 0x00011300ff070b82 */ /* 0x002e620000000800 */
[----:B----4-:R-:W-:Y:S02]  /*1af60*/  IMAD.MOV.U32 R3, RZ, RZ, R21 ;  /* 0x000000ffff037224 */ /* 0x010fe400078e0015 */
[----:B------:R-:W-:Y:S01]  /*1af70*/  IMAD.WIDE.U32 R2, R18, UR4, R2 ;  /* 0x0000000412027c25 */ /* 0x000fe2000f8e0002 */
[----:B------:R-:W-:Y:S01]  /*1af80*/  ULDC.64 UR4, c[0x0][0x2e0] ;  /* 0x0000b80000047ab9 */ /* 0x000fe20000000a00 */
[----:B------:R-:W3:Y:S02]  /*1af90*/  S2R R21, SR_TID.X ;  /* 0x0000000000157919 */ /* 0x000ee40000002100 */
[----:B--2---:R-:W-:Y:S02]  /*1afa0*/  IMAD R0, R20, UR4, RZ ;  /* 0x0000000414007c24 */ /* 0x004fe4000f8e02ff */
[----:B------:R-:W2:Y:S01]  /*1afb0*/  S2R R20, SR_TID.X ;  /* 0x0000000000147919 */ /* 0x000ea20000002100 */
[----:B------:R-:W-:-:S02]  /*1afc0*/  IMAD.IADD R3, R3, 0x1, R5 ;  /* 0x0000000103037824 */ /* 0x000fc400078e0205 */
[C---:B------:R-:W-:Y:S02]  /*1afd0*/  IMAD R0, R33.reuse, UR5, R0 ;  /* 0x0000000521007c24 */ /* 0x040fe4000f8e0200 */
[----:B------:R-:W-:Y:S01]  /*1afe0*/  IMAD.WIDE.U32 R2, R33, UR4, R2 ;  /* 0x0000000421027c25 */ /* 0x000fe2000f8e0002 */
[----:B------:R-:W-:-:S03]  /*1aff0*/  ULDC.64 UR4, c[0x0][0x2d0] ;  /* 0x0000b40000047ab9 */ /* 0x000fc60000000a00 */
[----:B------:R-:W-:Y:S02]  /*1b000*/  IMAD.IADD R3, R3, 0x1, R0 ;  /* 0x0000000103037824 */ /* 0x000fe400078e0200 */
[----:B------:R-:W4:Y:S01]  /*1b010*/  @P0 LDC R0, c[0x0][0x450] ;  /* 0x00011400ff000b82 */ /* 0x000f220000000800 */
[----:B---3--:R-:W-:Y:S02]  /*1b020*/  SHF.L.U32 R21, R21, 0x4, RZ ;  /* 0x0000000415157819 */ /* 0x008fe400000006ff */
[----:B--2---:R-:W-:Y:S02]  /*1b030*/  LOP3.LUT R20, R20, 0x7f, RZ, 0xc0, !PT ;  /* 0x0000007f14147812 */ /* 0x004fe400078ec0ff */
[----:B------:R-:W-:Y:S02]  /*1b040*/  LOP3.LUT R21, R21, 0x70, RZ, 0xc0, !PT ;  /* 0x0000007015157812 */ /* 0x000fe400078ec0ff */
[----:B------:R-:W-:-:S04]  /*1b050*/  SHF.R.U32.HI R20, RZ, 0x3, R20 ;  /* 0x00000003ff147819 */ /* 0x000fc80000011614 */
[----:B------:R-:W-:-:S05]  /*1b060*/  LOP3.LUT R20, R20, R21, RZ, 0xfc, !PT ;  /* 0x0000001514147212 */ /* 0x000fca00078efcff */
[----:B------:R-:W-:-:S04]  /*1b070*/  IMAD R5, R17, 0x80, R20 ;  /* 0x0000008011057824 */ /* 0x000fc800078e0214 */
[----:B-1----:R-:W-:-:S04]  /*1b080*/  @P0 IMAD.HI.U32 R7, R5, R7, RZ ;  /* 0x0000000705070227 */ /* 0x002fc800078e00ff */
[----:B------:R-:W-:Y:S01]  /*1b090*/  IMAD.MOV.U32 R4, RZ, RZ, R5 ;  /* 0x000000ffff047224 */ /* 0x000fe200078e0005 */
[----:B----4-:R-:W-:Y:S01]  /*1b0a0*/  @P0 SHF.R.U32.HI R4, RZ, R0, R7 ;  /* 0x00000000ff040219 */ /* 0x010fe20000011607 */
[----:B------:R-:W1:Y:S03]  /*1b0b0*/  S2R R20, SR_TID.X ;  /* 0x0000000000147919 */ /* 0x000e660000002100 */
[----:B------:R-:W-:-:S05]  /*1b0c0*/  IADD3 R0, -R4, RZ, RZ ;  /* 0x000000ff04007210 */ /* 0x000fca0007ffe1ff */
        /* <DEDUP_REMOVED lines=22> */
[----:B-----5:R-:W-:Y:S02]  /*1b230*/  IMAD R5, R10, R6, RZ ;  /* 0x000000060a057224 */ /* 0x020fe400078e02ff */
[----:B------:R-:W-:Y:S01]  /*1b240*/  IMAD R17, R17, 0x80, R9 ;  /* 0x0000008011117824 */ /* 0x000fe200078e0209 */
[----:B------:R-:W1:Y:S03]  /*1b250*/  SHFL.IDX PT, R2, R4, RZ, 0x181f ;  /* 0x00181fff04027589 */ /* 0x000e6600000e0000 */
[C---:B------:R-:W-:Y:S01]  /*1b260*/  VIADD R6, R17.reuse, 0x10 ;  /* 0x0000001011067836 */ /* 0x040fe20000000000 */
[----:B------:R-:W-:-:S13]  /*1b270*/  ISETP.GE.AND P3, PT, R17, R5, PT ;  /* 0x000000051100720c */ /* 0x000fda0003f66270 */
[----:B0-----:R-:W-:-:S04]  /*1b280*/  @!P3 LEA R14, P2, R31, R14, 0x1 ;  /* 0x0000000e1f0eb211 */ /* 0x001fc800078408ff */
[----:B-1----:R-:W-:Y:S01]  /*1b290*/  @!P3 IADD3.X R3, RZ, R2, RZ, P2, !PT ;  /* 0x00000002ff03b210 */ /* 0x002fe200017fe4ff */
        /* <DEDUP_REMOVED lines=8> */
[----:B-1----:R-:W-:Y:S01]  /*1b320*/  @!P3 IMAD.X R7, RZ, RZ, R2, P2 ;  /* 0x000000ffff07b224 */ /* 0x002fe200010e0602 */
[----:B------:R-:W-:Y:S02]  /*1b330*/  @!P3 MOV R2, R14 ;  /* 0x0000000e0002b202 */ /* 0x000fe40000000f00 */
[----:B------:R-:W0:Y:S01]  /*1b340*/  SHFL.IDX PT, R14, R0, 0x2, 0x181f ;  /* 0x00581f00000e7f89 */ /* 0x000e2200000e0000 */
[----:B------:R-:W-:-:S05]  /*1b350*/  @!P3 IMAD.MOV.U32 R3, RZ, RZ, R7 ;  /* 0x000000ffff03b224 */ /* 0x000fca00078e0007 */
[----:B------:R-:W-:Y:S04]  /*1b360*/  @!P3 LDGSTS.E.BYPASS.LTC128B.128 [R8+0x10c00], desc[UR42][R2.64], !P0 ;  /* 0x10c000000208bfae */ /* 0x000fe8000c101d6a */
[----:B------:R1:W-:Y:S01]  /*1b370*/  @!P3 LDGSTS.E.BYPASS.LTC128B.128 [R8+0x14c00], desc[UR42][R2.64+0x80], !P1 ;  /* 0x14c000800208bfae */ /* 0x0003e2000c901d6a */
[----:B------:R-:W-:Y:S01]  /*1b380*/  ISETP.GE.AND P3, PT, R6, R5, PT ;  /* 0x000000050600720c */ /* 0x000fe20003f66270 */
[----:B------:R-:W-:Y:S02]  /*1b390*/  VIADD R6, R17, 0x30 ;  /* 0x0000003011067836 */ /* 0x000fe40000000000 */
        /* <DEDUP_REMOVED lines=38> */
[----:B------:R-:W-:-:S03]  /*1b600*/  ISETP.GE.AND P3, PT, R6, R5, PT ;  /* 0x000000050600720c */ /* 0x000fc60003f66270 */
[----:B-1----:R-:W1:Y:S10]  /*1b610*/  SHFL.IDX PT, R2, R4, 0x6, 0x181f ;  /* 0x00d81f0004027f89 */ /* 0x002e7400000e0000 */
[----:B0-----:R-:W-:Y:S01]  /*1b620*/  @!P3 LEA R14, P2, R31, R14, 0x1 ;  /* 0x0000000e1f0eb211 */ /* 0x001fe200078408ff */
[----:B------:R-:W0:Y:S04]  /*1b630*/  SHFL.IDX PT, R4, R4, 0x7, 0x181f ;  /* 0x00f81f0004047f89 */ /* 0x000e2800000e0000 */
[----:B-1----:R-:W-:Y:S01]  /*1b640*/  @!P3 IMAD.X R7, RZ, RZ, R2, P2 ;  /* 0x000000ffff07b224 */ /* 0x002fe200010e0602 */
[----:B------:R-:W-:-:S02]  /*1b650*/  @!P3 MOV R2, R14 ;  /* 0x0000000e0002b202 */ /* 0x000fc40000000f00 */
[----:B------:R1:W2:Y:S01]  /*1b660*/  SHFL.IDX PT, R14, R0, 0x7, 0x181f ;  /* 0x00f81f00000e7f89 */ /* 0x0002a200000e0000 */
[----:B------:R-:W-:-:S05]  /*1b670*/  @!P3 IMAD.MOV.U32 R3, RZ, RZ, R7 ;  /* 0x000000ffff03b224 */ /* 0x000fca00078e0007 */
[----:B------:R1:W-:Y:S04]  /*1b680*/  @!P3 LDGSTS.E.BYPASS.LTC128B.128 [R8+0x13400], desc[UR42][R2.64], !P0 ;  /* 0x134000000208bfae */ /* 0x0003e8000c101d6a */
[----:B0-----:R1:W-:Y:S02]  /*1b690*/  @!P3 LDGSTS.E.BYPASS.LTC128B.128 [R8+0x17400], desc[UR42][R2.64+0x80], !P1 ;  /* 0x174000800208bfae */ /* 0x0013e4000c901d6a */
.L_x_3384:
        /* <DEDUP_REMOVED lines=11> */
.L_x_3168:
[----:B------:R-:W-:Y:S05]  /*1b750*/  BSYNC B0 ;  /* 0x0000000000007941 */ /* 0x000fea0003800000 */
.L_x_3167:
[----:B------:R-:W-:Y:S01]  /*1b760*/  NOP ;  /* 0x0000000000007918 */ /* 0x000fe20000000000 */
[----:B------:R-:W-:-:S13]  /*1b770*/  PLOP3.LUT P0, PT, PT, PT, PT, 0x80, 0x0 ;  /* 0x000000000000781c */ /* 0x000fda0003f0f070 */
.L_x_3169:
[----:B------:R-:W-:Y:S02]  /*1b780*/  PLOP3.LUT P1, PT, P1, P0, PT, 0xa2, 0x0 ;  /* 0x000000000000781c */ /* 0x000fe40000f21472 */
[----:B------:R-:W-:-:S08]  /*1b790*/  @P0 R2UR P1, UR4, R22 ;  /* 0x00000000160402ca */ /* 0x000fd00000020000 */
[----:B------:R-:W-:-:S05]  /*1b7a0*/  @P0 PLOP3.LUT P0, PT, P1, PT, PT, 0x80, 0x0 ;  /* 0x000000000000081c */ /* 0x000fca0000f0f070 */
[----:B------:R-:W-:Y:S01]  /*1b7b0*/  @!P1 SYNCS.ARRIVE.TRANS64.RED.A0T1 RZ, [UR4+0x28800], RZ ;  /* 0x028800ffffff99a7 */ /* 0x000fe20008200404 */
[----:B------:R-:W-:Y:S07]  /*1b7c0*/  @!P1 ARRIVES.LDGSTSBAR.64.TRANSCNT [UR4+0x28800] ;  /* 0x02880000ff0099b0 */ /* 0x000fee0008000a84 */
[----:B------:R-:W-:Y:S05]  /*1b7d0*/  @P0 BRA.U.ANY `(.L_x_3169) ;  /* 0xfffffffd00e80947 */ /* 0x000fea000393ffff */
[----:B0-----:R-:W3:Y:S02]  /*1b7e0*/  LDL.LU R2, [R1+0x24] ;  /* 0x0000240001027983 */ /* 0x001ee40000300800 */
[----:B---3--:R-:W-:-:S04]  /*1b7f0*/  IADD3 R2, R2, 0x1, RZ ;  /* 0x0000000102027810 */ /* 0x008fc80007ffe0ff */
[----:B------:R-:W-:Y:S01]  /*1b800*/  LEA.HI R0, R2, R2, RZ, 0x1 ;  /* 0x0000000202007211 */ /* 0x000fe200078f08ff */
[----:B------:R0:W-:Y:S03]  /*1b810*/  STL [R1+0x24], R2 ;  /* 0x0000240201007387 */ /* 0x0001e60000100800 */
        /* <DEDUP_REMOVED lines=10> */
.L_x_3385:
[----:B------:R-:W-:Y:S05]  /*1b8c0*/  BSYNC B0 ;  /* 0x0000000000007941 */ /* 0x000fea0003800000 */
.L_x_3170:
        /* <DEDUP_REMOVED lines=8> */
[----:B------:R-:W-:Y:S01]  /*1b950*/  MOV R10, R25 ;  /* 0x00000019000a7202 */ /* 0x000fe20000000f00 */
[----:B---3--:R-:W-:-:S10]  /*1b960*/  VIADD R6, R0, 0xfffffffe ;  /* 0xfffffffe00067836 */ /* 0x008fd40000000000 */
.L_x_3186:
[----:B------:R-:W3:Y:S01]  /*1b970*/  LDL R7, [R1] ;  /* 0x0000000001077983 */ /* 0x000ee20000100800 */
[----:B------:R-:W1:Y:S03]  /*1b980*/  LDC R0, c[0x0][0x430] ;  /* 0x00010c00ff007b82 */ /* 0x000e660000000800 */
[----:B------:R-:W4:Y:S01]  /*1b990*/  LDL R5, [R1+0x4] ;  /* 0x0000040001057983 */ /* 0x000f220000100800 */
[----:B------:R-:W-:Y:S05]  /*1b9a0*/  YIELD ;  /* 0x0000000000007946 */ /* 0x000fea0003800000 */
[----:B------:R-:W5:Y:S01]  /*1b9b0*/  S2R R2, SR_TID.X ;  /* 0x0000000000027919 */ /* 0x000f620000002100 */
[----:B------:R-:W-:Y:S01]  /*1b9c0*/  ULDC.64 UR4, c[0x0][0x428] ;  /* 0x00010a0000047ab9 */ /* 0x000fe20000000a00 */
[----:B------:R-:W2:Y:S01]  /*1b9d0*/  S2R R4, SR_TID.X ;  /* 0x0000000000047919 */ /* 0x000ea20000002100 */
[----:B-1----:R-:W-:-:S13]  /*1b9e0*/  ISETP.NE.AND P0, PT, R0, 0x1, PT ;  /* 0x000000010000780c */ /* 0x002fda0003f05270 */
[----:B0-----:R-:W0:Y:S01]  /*1b9f0*/  @P0 LDC R3, c[0x0][0x434] ;  /* 0x00010d00ff030b82 */ /* 0x001e220000000800 */
[----:B-----5:R-:W-:-:S07]  /*1ba00*/  LOP3.LUT R2, R2, 0x7f, RZ, 0xc0, !PT ;  /* 0x0000007f02027812 */ /* 0x020fce00078ec0ff */
[----:B------:R-:W1:Y:S01]  /*1ba10*/  @P0 LDC R8, c[0x0][0x438] ;  /* 0x00010e00ff080b82 */ /* 0x000e620000000800 */
[----:B------:R-:W-:Y:S01]  /*1ba20*/  SHF.R.U32.HI R2, RZ, 0x3, R2 ;  /* 0x00000003ff027819 */ /* 0x000fe20000011602 */
[----:B--2---:R-:W-:-:S04]  /*1ba30*/  IMAD.SHL.U32 R4, R4, 0x10, RZ ;  /* 0x0000001004047824 */ /* 0x004fc800078e00ff */
        /* <DEDUP_REMOVED lines=17> */
[----:B------:R-:W-:Y:S01]  /*1bb50*/  MOV R7, UR38 ;  /* 0x0000002600077c02 */ /* 0x000fe20008000f00 */
[----:B------:R-:W-:Y:S02]  /*1bb60*/  VIADD R25, R10, 0x1 ;  /* 0x000000010a197836 */ /* 0x000fe40000000000 */
[----:B------:R-:W-:Y:S01]  /*1bb70*/  IMAD.MOV.U32 R26, RZ, RZ, R6 ;  /* 0x000000ffff1a7224 */ /* 0x000fe200078e0006 */
        /* <DEDUP_REMOVED lines=8> */
.L_x_3174:
[----:B------:R-:W-:Y:S01]  /*1bc00*/  IMAD R6, R25, 0x8, R22 ;  /* 0x0000000819067824 */ /* 0x000fe200078e0216 */
[----:B------:R-:W-:Y:S01]  /*1bc10*/  SHF.L.U32 R3, R28, 0x1f, RZ ;  /* 0x0000001f1c037819 */ /* 0x000fe200000006ff */
[----:B------:R-:W-:Y:S03]  /*1bc20*/  BSSY B1, `(.L_x_3175) ;  /* 0x0000003000017945 */ /* 0x000fe60003800000 */
[----:B------:R-:W0:Y:S02]  /*1bc30*/  SYNCS.PHASECHK.TRANS64.TRYWAIT P0, [R6+URZ+0x28840], R3 ;  /* 0x02884003060075a7 */ /* 0x000e24000800017f */
[----:B0-----:R-:W-:Y:S05]  /*1bc40*/  @!P0 BRA `(.L_x_3176) ;  /* 0x0000006400d88947 */ /* 0x001fea0003800000 */
.L_x_3386:
[----:B------:R-:W-:Y:S05]  /*1bc50*/  BSYNC B1 ;  /* 0x0000000000017941 */ /* 0x000fea0003800000 */
.L_x_3175:
        /* <DEDUP_REMOVED lines=13> */
[----:B------:R-:W-:-:S04]  /*1bd30*/  ULDC.64 UR4, c[0x0][0x308] ;  /* 0x0000c20000047ab9 */ /* 0x000fc80000000a00 */
[----:B------:R-:W-:Y:S01]  /*1bd40*/  IADD3 R3, R3, R5, RZ ;  /* 0x0000000503037210 */ /* 0x000fe20007ffe0ff */
[----:B------:R-:W-:-:S04]  /*1bd50*/  IMAD R5, R35, UR4, RZ ;  /* 0x0000000423057c24 */ /* 0x000fc8000f8e02ff */
[C---:B------:R-:W-:Y:S02]  /*1bd60*/  IMAD R5, R18.reuse, UR5, R5 ;  /* 0x0000000512057c24 */ /* 0x040fe4000f8e0205 */
[----:B------:R-:W-:Y:S01]  /*1bd70*/  IMAD.WIDE.U32 R2, R18, UR4, R2 ;  /* 0x0000000412027c25 */ /* 0x000fe2000f8e0002 */
[----:B------:R-:W-:-:S03]  /*1bd80*/  ULDC.64 UR4, c[0x0][0x2e8] ;  /* 0x0000ba0000047ab9 */ /* 0x000fc60000000a00 */
[----:B------:R-:W-:Y:S01]  /*1bd90*/  IMAD.IADD R5, R5, 0x1, R3 ;  /* 0x0000000105057824 */ /* 0x000fe200078e0203 */
[----:B------:R-:W-:Y:S01]  /*1bda0*/  LEA R7, P0, R2, UR4, 0x1 ;  /* 0x0000000402077c11 */ /* 0x000fe2000f8008ff */
[----:B------:R-:W-:-:S03]  /*1bdb0*/  UMOV UR4, 0xffffffff ;  /* 0xffffffff00047882 */ /* 0x000fc60000000000 */
[----:B------:R-:W-:Y:S01]  /*1bdc0*/  LEA.HI.X R9, R2, UR5, R5, 0x1, P0 ;  /* 0x0000000502097c11 */ /* 0x000fe200080f0c05 */
[----:B------:R-:W-:Y:S08]  /*1bdd0*/  BRA.DIV UR4, `(.L_x_3177) ;  /* 0x0000006604887947 */ /* 0x000ff0000b800000 */
        /* <DEDUP_REMOVED lines=44> */
[----:B------:R-:W-:Y:S04]  /*1c0a0*/  LDGSTS.E.BYPASS.LTC128B.128 [R8+0x1b400], desc[UR42][R2.64], !P4 ;  /* 0x1b40000002087fae */ /* 0x000fe8000e101d6a */
[----:B------:R0:W-:Y:S04]  /*1c0b0*/  LDGSTS.E.BYPASS.LTC128B.128 [R8+0x1f400], desc[UR42][R2.64+0x80], !P3 ;  /* 0x1f40008002087fae */ /* 0x0001e8000d901d6a */
[----:B0-2---:R0:W1:Y:S02]  /*1c0c0*/  SHFL.IDX PT, R2, R7, 0x7, 0x181f ;  /* 0x00f81f0007027f89 */ /* 0x00506400000e0000 */
.L_x_3404:
[----:B-1----:R-:W-:-:S04]  /*1c0d0*/  IADD3 R2, P0, R2, R5, RZ ;  /* 0x0000000502027210 */ /* 0x002fc80007f1e0ff */
        /* <DEDUP_REMOVED lines=8> */
.L_x_3178:
        /* <DEDUP_REMOVED lines=11> */
.L_x_3179:
[----:B------:R1:W-:Y:S01]  /*1c210*/  SYNCS.ARRIVE.TRANS64.A1T0 RZ, [R6+URZ+0x28830], RZ ;  /* 0x028830ff06ff79a7 */ /* 0x0003e2000810003f */
[----:B------:R-:W-:Y:S05]  /*1c220*/  @!P4 BRA `(.L_x_3180) ;  /* 0x000000000004c947 */ /* 0x000fea0003800000 */
[----:B------:R-:W-:Y:S01]  /*1c230*/  BPT.TRAP 0x1 ;  /* 0x000000040000795c */ /* 0x000fe20000300000 */
.L_x_3180:
[----:B------:R-:W-:Y:S01]  /*1c240*/  SHF.L.U32 R2, R17, 0x1f, RZ ;  /* 0x0000001f11027819 */ /* 0x000fe200000006ff */
[----:B-1----:R-:W-:Y:S01]  /*1c250*/  IMAD R6, R10, 0x8, R22 ;  /* 0x000000080a067824 */ /* 0x002fe200078e0216 */
[----:B------:R-:W-:Y:S03]  /*1c260*/  BSSY B1, `(.L_x_3181) ;  /* 0x0000003000017945 */ /* 0x000fe60003800000 */
[----:B------:R-:W1:Y:S02]  /*1c270*/  SYNCS.PHASECHK.TRANS64.TRYWAIT P0, [R6+URZ+0x28860], R2 ;  /* 0x02886002060075a7 */ /* 0x000e64000800017f */
[----:B-1----:R-:W-:Y:S05]  /*1c280*/  @!P0 BRA `(.L_x_3182) ;  /* 0x0000006800a88947 */ /* 0x002fea0003800000 */
.L_x_3405:
[----:B------:R-:W-:Y:S05]  /*1c290*/  BSYNC B1 ;  /* 0x0000000000017941 */ /* 0x000fea0003800000 */
.L_x_3181:
[----:B------:R-:W2:Y:S01]  /*1c2a0*/  S2R R3, SR_TID.X ;  /* 0x0000000000037919 */ /* 0x000ea20000002100 */
[----:B------:R-:W-:Y:S01]  /*1c2b0*/  IMAD R8, R33, -0x80, R37 ;  /* 0xffffff8021087824 */ /* 0x000fe200078e0225 */
[----:B------:R-:W-:Y:S01]  /*1c2c0*/  UMOV UR4, 0xffffffff ;  /* 0xffffffff00047882 */ /* 0x000fe20000000000 */
[----:B0-----:R-:W-:Y:S01]  /*1c2d0*/  IMAD R7, R10, 0x4000, R36 ;  /* 0x000040000a077824 */ /* 0x001fe200078e0224 */
[----:B--2---:R-:W-:-:S04]  /*1c2e0*/  LOP3.LUT R3, R3, 0x7f, RZ, 0xc0, !PT ;  /* 0x0000007f03037812 */ /* 0x004fc800078ec0ff */
[----:B------:R-:W-:-:S04]  /*1c2f0*/  SHF.R.U32.HI R3, RZ, 0x3, R3 ;  /* 0x00000003ff037819 */ /* 0x000fc80000011603 */
[----:B------:R-:W-:Y:S01]  /*1c300*/  IADD3 R8, -R3, R8, RZ ;  /* 0x0000000803087210 */ /* 0x000fe20007ffe1ff */
[----:B------:R-:W-:Y:S06]  /*1c310*/  BRA.DIV UR4, `(.L_x_3183) ;  /* 0x0000006a04987947 */ /* 0x000fec000b800000 */
[----:B-1----:R-:W0:Y:S01]  /*1c320*/  SHFL.IDX PT, R2, R23, RZ, 0x181f ;  /* 0x00181fff17027589 */ /* 0x002e2200000e0000 */
[----:B------:R-:W-:-:S03]  /*1c330*/  IMAD R7, R7, 0x2, R22 ;  /* 0x0000000207077824 */ /* 0x000fc600078e0216 */
        /* <DEDUP_REMOVED lines=57> */
.L_x_3423:
        /* <DEDUP_REMOVED lines=24> */
[----:B------:R-:W-:-:S04]  /*1c850*/  ULDC.64 UR4, c[0x0][0x318] ;  /* 0x0000c60000047ab9 */ /* 0x000fc80000000a00 */
[----:B------:R-:W-:Y:S02]  /*1c860*/  IADD3 R3, R5, R3, RZ ;  /* 0x0000000305037210 */ /* 0x000fe40007ffe0ff */
[----:B------:R-:W-:-:S04]  /*1c870*/  LEA R23, P0, R2, UR4, 0x1 ;  /* 0x0000000402177c11 */ /* 0x000fc8000f8008ff */
[----:B------:R-:W-:Y:S02]  /*1c880*/  LEA.HI.X R24, R2, UR5, R3, 0x1, P0 ;  /* 0x0000000502187c11 */ /* 0x000fe400080f0c03 */
[----:B------:R-:W-:-:S13]  /*1c890*/  PLOP3.LUT P0, PT, PT, PT, PT, 0x80, 0x0 ;  /* 0x000000000000781c */ /* 0x000fda0003f0f070 */
.L_x_3184:
        /* <DEDUP_REMOVED lines=11> */
.L_x_3185:
[C---:B------:R-:W-:Y:S01]  /*1c950*/  ISETP.GT.AND P0, PT, R26.reuse, RZ, PT ;  /* 0x000000ff1a00720c */ /* 0x040fe20003f04270 */
[----:B------:R0:W-:Y:S01]  /*1c960*/  SYNCS.ARRIVE.TRANS64.A1T0 RZ, [R6+URZ+0x28850], RZ ;  /* 0x028850ff06ff79a7 */ /* 0x0001e2000810003f */
[----:B------:R-:W-:Y:S01]  /*1c970*/  IMAD.MOV.U32 R17, RZ, RZ, R28 ;  /* 0x000000ffff117224 */ /* 0x000fe200078e001c */
[----:B------:R-:W-:Y:S01]  /*1c980*/  MOV R10, R25 ;  /* 0x00000019000a7202 */ /* 0x000fe20000000f00 */
[----:B------:R-:W-:Y:S02]  /*1c990*/  IMAD.MOV.U32 R33, RZ, RZ, R26 ;  /* 0x000000ffff217224 */ /* 0x000fe400078e001a */
[----:B0-----:R-:W-:-:S07]  /*1c9a0*/  VIADD R6, R26, 0xffffffff ;  /* 0xffffffff1a067836 */ /* 0x001fce0000000000 */
[----:B------:R-:W-:Y:S05]  /*1c9b0*/  @P0 BRA `(.L_x_3186) ;  /* 0xffffffec00ec0947 */ /* 0x000fea000383ffff */
.L_x_3173:
[----:B------:R-:W-:Y:S05]  /*1c9c0*/  BSYNC B0 ;  /* 0x0000000000007941 */ /* 0x000fea0003800000 */
.L_x_3172:
        /* <DEDUP_REMOVED lines=17> */
.L_x_3188:
[----:B------:R-:W-:Y:S05]  /*1cae0*/  BSYNC B0 ;  /* 0x0000000000007941 */ /* 0x000fea0003800000 */
.L_x_3187:
[----:B------:R-:W-:-:S05]  /*1caf0*/  IMAD.U32 R0, RZ, RZ, UR38 ;  /* 0x00000026ff007e24 */ /* 0x000fca000f8e00ff */
[----:B------:R-:W-:-:S13]  /*1cb00*/  ISETP.NE.AND P0, PT, R0, 0x3, PT ;  /* 0x000000030000780c */ /* 0x000fda0003f05270 */
[----:B------:R-:W-:Y:S05]  /*1cb10*/  @!P0 BRA `(.L_x_3189) ;  /* 0x0000000000048947 */ /* 0x000fea0003800000 */
[----:B------:R-:W-:Y:S01]  /*1cb20*/  BPT.TRAP 0x1 ;  /* 0x000000040000795c */ /* 0x000fe20000300000 */
.L_x_3189:
[----:B------:R-:W-:Y:S01]  /*1cb30*/  IMAD R0, R25, 0x8, R22 ;  /* 0x0000000819007824 */ /* 0x000fe200078e0216 */
[----:B0-----:R-:W-:Y:S01]  /*1cb40*/  SHF.L.U32 R3, R28, 0x1f, RZ ;  /* 0x0000001f1c037819 */ /* 0x001fe200000006ff */
[----:B------:R-:W-:Y:S01]  /*1cb50*/  BSSY B0, `(.L_x_3190) ;  /* 0x0000004000007945 */ /* 0x000fe20003800000 */
[----:B------:R-:W-:Y:S02]  /*1cb60*/  IMAD R6, R26, -0x80, R37 ;  /* 0xffffff801a067824 */ /* 0x000fe400078e0225 */
[----:B------:R-:W0:Y:S02]  /*1cb70*/  SYNCS.PHASECHK.TRANS64.TRYWAIT P0, [R0+URZ+0x28860], R3 ;  /* 0x02886003000075a7 */ /* 0x000e24000800017f */
[----:B0-----:R-:W-:Y:S05]  /*1cb80*/  @!P0 BRA `(.L_x_3191) ;  /* 0x0000006c00048947 */ /* 0x001fea0003800000 */
.L_x_3424:
[----:B------:R-:W-:Y:S05]  /*1cb90*/  BSYNC B0 ;  /* 0x0000000000007941 */ /* 0x000fea0003800000 */
.L_x_3190:
[----:B------:R-:W1:Y:S01]  /*1cba0*/  S2R R2, SR_TID.X ;  /* 0x0000000000027919 */ /* 0x000e620000002100 */
[----:B------:R-:W-:Y:S01]  /*1cbb0*/  UMOV UR4, 0xffffffff ;  /* 0xffffffff00047882 */ /* 0x000fe20000000000 */
[----:B------:R-:W-:Y:S01]  /*1cbc0*/  IMAD R9, R25, 0x4000, R36 ;  /* 0x0000400019097824 */ /* 0x000fe200078e0224 */
[----:B-1----:R-:W-:-:S04]  /*1cbd0*/  LOP3.LUT R2, R2, 0x7f, RZ, 0xc0, !PT ;  /* 0x0000007f02027812 */ /* 0x002fc800078ec0ff */
[----:B------:R-:W-:-:S04]  /*1cbe0*/  SHF.R.U32.HI R2, RZ, 0x3, R2 ;  /* 0x00000003ff027819 */ /* 0x000fc80000011602 */
[----:B------:R-:W-:Y:S01]  /*1cbf0*/  IADD3 R6, -R2, R6, RZ ;  /* 0x0000000602067210 */ /* 0x000fe20007ffe1ff */
        /* <DEDUP_REMOVED lines=64> */
.L_x_3442:
        /* <DEDUP_REMOVED lines=11> */
.L_x_3193:
        /* <DEDUP_REMOVED lines=11> */
.L_x_3194:
[----:B------:R0:W-:Y:S01]  /*1d160*/  SYNCS.ARRIVE.TRANS64.A1T0 RZ, [R0+URZ+0x28850], RZ ;  /* 0x028850ff00ff79a7 */ /* 0x0001e2000810003f */
[----:B------:R-:W-:-:S05]  /*1d170*/  VIADD R25, R25, 0x1 ;  /* 0x0000000119197836 */ /* 0x000fca0000000000 */
[----:B------:R-:W-:-:S04]  /*1d180*/  ISETP.NE.AND P0, PT, R25, 0x2, PT ;  /* 0x000000021900780c */ /* 0x000fc80003f05270 */
[----:B------:R-:W-:Y:S02]  /*1d190*/  SEL R3, RZ, 0x1, P0 ;  /* 0x00000001ff037807 */ /* 0x000fe40000000000 */
[----:B------:R-:W-:Y:S02]  /*1d1a0*/  SEL R25, R25, RZ, P0 ;  /* 0x000000ff19197207 */ /* 0x000fe40000000000 */
[----:B0-----:R-:W-:-:S07]  /*1d1b0*/  LOP3.LUT R28, R28, R3, RZ, 0x3c, !PT ;  /* 0x000000031c1c7212 */ /* 0x001fce00078e3cff */
.L_x_3151:
[----:B------:R-:W-:Y:S05]  /*1d1c0*/  BSYNC B7 ;  /* 0x0000000000077941 */ /* 0x000fea0003800000 */
.L_x_3149:
[----:B------:R-:W-:-:S13]  /*1d1d0*/  LOP3.LUT P0, RZ, R32, 0x8, RZ, 0xc0, !PT ;  /* 0x0000000820ff7812 */ /* 0x000fda000780c0ff */
[----:B------:R-:W-:Y:S05]  /*1d1e0*/  @!P0 BRA `(.L_x_3195) ;  /* 0x0000000000248947 */ /* 0x000fea0003800000 */
[----:B------:R-:W-:Y:S05]  /*1d1f0*/  WARPSYNC.ALL ;  /* 0x0000000000007948 */ /* 0x000fea0003800000 */
[----:B------:R-:W2:Y:S08]  /*1d200*/  S2UR UR5, SR_CgaCtaId ;  /* 0x00000000000579c3 */ /* 0x000eb00000008800 */
[----:B------:R-:W-:Y:S06]  /*1d210*/  BAR.SYNC.DEFER_BLOCKING 0x5, 0x180 ;  /* 0x0146000000007b1d */ /* 0x000fec0000010000 */
[----:B------:R-:W-:-:S02]  /*1d220*/  UMOV UR4, 0x400 ;  /* 0x0000040000047882 */ /* 0x000fc40000000000 */
[----:B--2---:R-:W-:-:S06]  /*1d230*/  ULEA UR4, UR5, UR4, 0x18 ;  /* 0x0000000405047291 */ /* 0x004fcc000f8ec03f */
[----:B------:R-:W-:-:S05]  /*1d240*/  IMAD.U32 R22, RZ, RZ, UR4 ;  /* 0x00000004ff167e24 */ /* 0x000fca000f8e00ff */
[----:B------:R4:W2:Y:S01]  /*1d250*/  LDS.128 R16, [R22+0x288d0] ;  /* 0x0288d00016107984 */ /* 0x0008a20000000c00 */
[----:B------:R-:W-:Y:S06]  /*1d260*/  BAR.ARV 0x4, 0x180 ;  /* 0x0106000000007b1d */ /* 0x000fec0000002000 */
[----:B------:R-:W-:Y:S05]  /*1d270*/  BRA `(.L_x_3196) ;  /* 0x0000000800cc7947 */ /* 0x000fea0003800000 */
.L_x_3195:
[----:B------:R-:W2:Y:S01]  /*1d280*/  S2R R8, SR_TID.X ;  /* 0x0000000000087919 */ /* 0x000ea20000002100 */
[----:B------:R-:W-:Y:S01]  /*1d290*/  UMOV UR4, 0xffffffff ;  /* 0xffffffff00047882 */ /* 0x000fe20000000000 */
[----:B--2---:R-:W-:-:S04]  /*1d2a0*/  LOP3.LUT R8, R8, 0x1f, RZ, 0xc0, !PT ;  /* 0x0000001f08087812 */ /* 0x004fc800078ec0ff */
[----:B------:R-:W-:Y:S01]  /*1d2b0*/  ISETP.NE.AND P0, PT, R8, 0x1f, PT ;  /* 0x0000001f0800780c */ /* 0x000fe20003f05270 */
[----:B------:R-:W-:-:S12]  /*1d2c0*/  BRA.DIV UR4, `(.L_x_3197) ;  /* 0x0000006e04c47947 */ /* 0x000fd8000b800000 */
[----:B------:R-:W-:Y:S01]  /*1d2d0*/  IMAD.IADD R5, R19, 0x1, R8 ;  /* 0x0000000113057824 */ /* 0x000fe200078e0208 */
[----:B------:R-:W-:-:S04]  /*1d2e0*/  ULDC UR4, c[0x0][0xc3c] ;  /* 0x00030f0000047ab9 */ /* 0x000fc80000000800 */
[----:B------:R-:W-:-:S13]  /*1d2f0*/  ISETP.GE.OR P1, PT, R5, UR4, !P0 ;  /* 0x0000000405007c0c */ /* 0x000fda000c726670 */
[----:B------:R-:W2:Y:S02]  /*1d300*/  @!P1 LDC.64 R2, c[0x0][0xc80] ;  /* 0x00032000ff029b82 */ /* 0x000ea40000000a00 */
[----:B--2---:R-:W-:-:S06]  /*1d310*/  @!P1 IMAD.WIDE R2, R5, 0x4, R2 ;  /* 0x0000000405029825 */ /* 0x004fcc00078e0202 */
[----:B------:R-:W2:Y:S01]  /*1d320*/  @!P1 LDG.E R2, desc[UR42][R2.64] ;  /* 0x0000002a02029981 */ /* 0x000ea2000c1e1900 */
[----:B------:R-:W-:Y:S02]  /*1d330*/  MOV R5, RZ ;  /* 0x000000ff00057202 */ /* 0x000fe40000000f00 */
[C---:B------:R-:W-:Y:S01]  /*1d340*/  ISETP.GE.U32.AND P2, PT, R8.reuse, 0x2, PT ;  /* 0x000000020800780c */ /* 0x040fe20003f46070 */
[----:B------:R-:W-:Y:S01]  /*1d350*/  SHFL.IDX PT, R0, R16, RZ, 0x1f ;  /* 0x00001fff10007589 */ /* 0x000fe200000e0000 */
[C---:B------:R-:W-:Y:S02]  /*1d360*/  ISETP.GE.U32.AND P3, PT, R8.reuse, 0x4, PT ;  /* 0x000000040800780c */ /* 0x040fe40003f66070 */
[C---:B------:R-:W-:Y:S01]  /*1d370*/  ISETP.GE.U32.AND P4, PT, R8.reuse, 0x8, PT ;  /* 0x000000080800780c */ /* 0x040fe20003f86070 */
[----:B------:R-:W-:Y:S01]  /*1d380*/  SHFL.IDX PT, R4, R16, 0x1, 0x1f ;  /* 0x00201f0010047f89 */ /* 0x000fe200000e0000 */
[C---:B------:R-:W-:Y:S01]  /*1d390*/  ISETP.GE.U32.AND P5, PT, R8.reuse, 0x10, PT ;  /* 0x000000100800780c */ /* 0x040fe20003fa6070 */
[----:B--2---:R-:W-:Y:S01]  /*1d3a0*/  @!P1 IMAD.MOV.U32 R5, RZ, RZ, R2 ;  /* 0x000000ffff059224 */ /* 0x004fe200078e0002 */
[----:B------:R-:W-:-:S04]  /*1d3b0*/  ISETP.NE.AND P1, PT, R8, RZ, PT ;  /* 0x000000ff0800720c */ /* 0x000fc80003f25270 */
        /* <DEDUP_REMOVED lines=11> */
[----:B------:R-:W-:-:S05]  /*1d470*/  IMAD.IADD R3, R2, 0x1, R3 ;  /* 0x0000000102037824 */ /* 0x000fca00078e0203 */
[----:B------:R-:W2:Y:S02]  /*1d480*/  SHFL.UP PT, R14, R3, 0x10, RZ ;  /* 0x06000000030e7989 */ /* 0x000ea400000e00ff */
[----:B--2---:R-:W-:-:S05]  /*1d490*/  SEL R6, R14, RZ, P5 ;  /* 0x000000ff0e067207 */ /* 0x004fca0002800000 */
[----:B------:R-:W-:-:S05]  /*1d4a0*/  IMAD.IADD R6, R3, 0x1, R6 ;  /* 0x0000000103067824 */ /* 0x000fca00078e0206 */
[----:B------:R2:W3:Y:S02]  /*1d4b0*/  SHFL.IDX PT, R14, R6, 0x1f, 0x1f ;  /* 0x03e01f00060e7f89 */ /* 0x0004e400000e0000 */
.L_x_3452:
[----:B------:R-:W-:Y:S02]  /*1d4c0*/  ULDC UR4, c[0x0][0xc38] ;  /* 0x00030e0000047ab9 */ /* 0x000fe40000000800 */
[----:B------:R-:W-:-:S04]  /*1d4d0*/  IMAD.U32 R7, RZ, RZ, UR4 ;  /* 0x00000004ff077e24 */ /* 0x000fc8000f8e00ff */
[----:B---3--:R-:W-:-:S05]  /*1d4e0*/  IMAD R14, R14, R7, RZ ;  /* 0x000000070e0e7224 */ /* 0x008fca00078e02ff */
[----:B------:R-:W-:-:S04]  /*1d4f0*/  IADD3 R9, R4, R14, RZ ;  /* 0x0000000e04097210 */ /* 0x000fc80007ffe0ff */
[----:B------:R-:W-:-:S13]  /*1d500*/  ISETP.GT.AND P6, PT, R9, R0, PT ;  /* 0x000000000900720c */ /* 0x000fda0003fc4270 */
[----:B------:R-:W-:Y:S05]  /*1d510*/  @P6 BRA `(.L_x_3198) ;  /* 0x00000000009c6947 */ /* 0x000fea0003800000 */
.L_x_3203:
[----:B------:R-:W3:Y:S01]  /*1d520*/  LDC R2, c[0x0][0xc3c] ;  /* 0x00030f00ff027b82 */ /* 0x000ee20000000800 */
[----:B------:R-:W-:-:S05]  /*1d530*/  VIADD R19, R19, 0x1f ;  /* 0x0000001f13137836 */ /* 0x000fca0000000000 */
[----:B---3--:R-:W-:-:S13]  /*1d540*/  ISETP.GE.AND P6, PT, R19, R2, PT ;  /* 0x000000021300720c */ /* 0x008fda0003fc6270 */
[----:B------:R-:W-:Y:S05]  /*1d550*/  @P6 BRA `(.L_x_3199) ;  /* 0x0000000400d06947 */ /* 0x000fea0003800000 */
[----:B------:R-:W3:Y:S01]  /*1d560*/  S2R R3, SR_TID.X ;  /* 0x0000000000037919 */ /* 0x000ee20000002100 */
[----:B------:R-:W-:Y:S01]  /*1d570*/  BSSY B0, `(.L_x_3200) ;  /* 0x0000009000007945 */ /* 0x000fe20003800000 */
[----:B------:R-:W-:Y:S01]  /*1d580*/  IMAD.MOV.U32 R5, RZ, RZ, RZ ;  /* 0x000000ffff057224 */ /* 0x000fe200078e00ff */
[----:B---3--:R-:W-:-:S05]  /*1d590*/  LOP3.LUT R3, R3, 0x1f, RZ, 0xc0, !PT ;  /* 0x0000001f03037812 */ /* 0x008fca00078ec0ff */
[----:B------:R-:W-:-:S05]  /*1d5a0*/  IMAD.IADD R7, R19, 0x1, R3 ;  /* 0x0000000113077824 */ /* 0x000fca00078e0203 */
[----:B------:R-:W-:-:S13]  /*1d5b0*/  ISETP.GE.OR P6, PT, R7, R2, !P0 ;  /* 0x000000020700720c */ /* 0x000fda00047c6670 */
[----:B------:R-:W-:Y:S05]  /*1d5c0*/  @P6 BRA `(.L_x_3201) ;  /* 0x00000000000c6947 */ /* 0x000fea0003800000 */
[----:B------:R-:W3:Y:S02]  /*1d5d0*/  LDC.64 R2, c[0x0][0xc80] ;  /* 0x00032000ff027b82 */ /* 0x000ee40000000a00 */
[----:B---3--:R-:W-:-:S05]  /*1d5e0*/  IMAD.WIDE R2, R7, 0x4, R2 ;  /* 0x0000000407027825 */ /* 0x008fca00078e0202 */
[----:B------:R3:W5:Y:S02]  /*1d5f0*/  LDG.E R5, desc[UR42][R2.64] ;  /* 0x0000002a02057981 */ /* 0x000764000c1e1900 */
.L_x_3201:
[----:B------:R-:W-:Y:S05]  /*1d600*/  BSYNC B0 ;  /* 0x0000000000007941 */ /* 0x000fea0003800000 */
.L_x_3200:
[----:B------:R-:W-:-:S03]  /*1d610*/  UMOV UR4, 0xffffffff ;  /* 0xffffffff00047882 */ /* 0x000fc60000000000 */
[----:B------:R-:W-:Y:S05]  /*1d620*/  BRA.DIV UR4, `(.L_x_3202) ;  /* 0x0000007204107947 */ /* 0x000fea000b800000 */
[----:B-----5:R-:W4:Y:S02]  /*1d630*/  SHFL.UP PT, R14, R5, 0x1, RZ ;  /* 0x04200000050e7989 */ /* 0x020f2400000e00ff */
[----:B----4-:R-:W-:-:S04]  /*1d640*/  SEL R14, R14, RZ, P1 ;  /* 0x000000ff0e0e7207 */ /* 0x010fc80000800000 */
[----:B------:R-:W-:-:S05]  /*1d650*/  IADD3 R13, R5, R14, RZ ;  /* 0x0000000e050d7210 */ /* 0x000fca0007ffe0ff */
[----:B------:R-:W3:Y:S02]  /*1d660*/  SHFL.UP PT, R14, R13, 0x2, RZ ;  /* 0x044000000d0e7989 */ /* 0x000ee400000e00ff */
[----:B---3--:R-:W-:-:S05]  /*1d670*/  SEL R2, R14, RZ, P2 ;  /* 0x000000ff0e027207 */ /* 0x008fca0001000000 */
[----:B------:R-:W-:-:S05]  /*1d680*/  IMAD.IADD R2, R13, 0x1, R2 ;  /* 0x000000010d027824 */ /* 0x000fca00078e0202 */
[----:B------:R-:W3:Y:S02]  /*1d690*/  SHFL.UP PT, R14, R2, 0x4, RZ ;  /* 0x04800000020e7989 */ /* 0x000ee400000e00ff */
[----:B---3--:R-:W-:-:S05]  /*1d6a0*/  SEL R3, R14, RZ, P3 ;  /* 0x000000ff0e037207 */ /* 0x008fca0001800000 */
[----:B------:R-:W-:-:S05]  /*1d6b0*/  IMAD.IADD R3, R2, 0x1, R3 ;  /* 0x0000000102037824 */ /* 0x000fca00078e0203 */
[----:B------:R-:W3:Y:S02]  /*1d6c0*/  SHFL.UP PT, R14, R3, 0x8, RZ ;  /* 0x05000000030e7989 */ /* 0x000ee400000e00ff */
[----:B---3--:R-:W-:-:S05]  /*1d6d0*/  SEL R4, R14, RZ, P4 ;  /* 0x000000ff0e047207 */ /* 0x008fca0002000000 */
[----:B------:R-:W-:-:S05]  /*1d6e0*/  IMAD.IADD R4, R3, 0x1, R4 ;  /* 0x0000000103047824 */ /* 0x000fca00078e0204 */
[----:B------:R-:W3:Y:S02]  /*1d6f0*/  SHFL.UP PT, R14, R4, 0x10, RZ ;  /* 0x06000000040e7989 */ /* 0x000ee400000e00ff */
[----:B---3--:R-:W-:-:S04]  /*1d700*/  SEL R7, R14, RZ, P5 ;  /* 0x000000ff0e077207 */ /* 0x008fc80002800000 */
[----:B--2---:R-:W-:-:S05]  /*1d710*/  IADD3 R6, R4, R7, RZ ;  /* 0x0000000704067210 */ /* 0x004fca0007ffe0ff */
[----:B------:R2:W3:Y:S02]  /*1d720*/  SHFL.IDX PT, R14, R6, 0x1f, 0x1f ;  /* 0x03e01f00060e7f89 */ /* 0x0004e400000e0000 */
.L_x_3460:
[----:B------:R-:W-:Y:S02]  /*1d730*/  ULDC UR4, c[0x0][0xc38] ;  /* 0x00030e0000047ab9 */ /* 0x000fe40000000800 */
[----:B------:R-:W-:-:S04]  /*1d740*/  IMAD.U32 R7, RZ, RZ, UR4 ;  /* 0x00000004ff077e24 */ /* 0x000fc8000f8e00ff */
[----:B---3--:R-:W-:-:S04]  /*1d750*/  IMAD R14, R14, R7, RZ ;  /* 0x000000070e0e7224 */ /* 0x008fc800078e02ff */
[----:B------:R-:W-:-:S05]  /*1d760*/  IMAD.IADD R9, R14, 0x1, R9 ;  /* 0x000000010e097824 */ /* 0x000fca00078e0209 */
[----:B------:R-:W-:-:S13]  /*1d770*/  ISETP.GT.AND P6, PT, R9, R0, PT ;  /* 0x000000000900720c */ /* 0x000fda0003fc4270 */
[----:B------:R-:W-:Y:S05]  /*1d780*/  @!P6 BRA `(.L_x_3203) ;  /* 0xfffffffc0064e947 */ /* 0x000fea000383ffff */
.L_x_3198:
[----:B------:R-:W-:Y:S01]  /*1d790*/  IMAD.IADD R16, R9, 0x1, -R14 ;  /* 0x0000000109107824 */ /* 0x000fe200078e0a0e */
[----:B------:R-:W-:-:S03]  /*1d7a0*/  UMOV UR4, 0xffffffff ;  /* 0xffffffff00047882 */ /* 0x000fc60000000000 */
[----:B------:R-:W-:-:S05]  /*1d7b0*/  IMAD R3, R6, R7, R16 ;  /* 0x0000000706037224 */ /* 0x000fca00078e0210 */
[----:B------:R-:W-:Y:S01]  /*1d7c0*/  ISETP.GT.AND P6, PT, R3, R0, PT ;  /* 0x000000000300720c */ /* 0x000fe20003fc4270 */
[----:B------:R-:W-:-:S12]  /*1d7d0*/  BRA.DIV UR4, `(.L_x_3204) ;  /* 0x0000007204607947 */ /* 0x000fd8000b800000 */
[----:B------:R-:W-:-:S04]  /*1d7e0*/  VOTE.ANY R2, PT, !P6 ;  /* 0x0000000000027806 */ /* 0x000fc800070e0100 */
[----:B------:R-:W3:Y:S02]  /*1d7f0*/  POPC R4, R2 ;  /* 0x0000000200047309 */ /* 0x000ee40000000000 */
[----:B---3--:R3:W4:Y:S02]  /*1d800*/  SHFL.IDX PT, R5, R5, R4, 0x1f ;  /* 0x00001f0405057589 */ /* 0x00872400000e0000 */
.L_x_3464:
[----:B------:R-:W-:Y:S02]  /*1d810*/  ISETP.NE.AND P0, PT, R2, RZ, PT ;  /* 0x000000ff0200720c */ /* 0x000fe40003f05270 */
[----:B------:R-:W-:-:S11]  /*1d820*/  MOV R14, RZ ;  /* 0x000000ff000e7202 */ /* 0x000fd60000000f00 */
[----:B------:R-:W-:Y:S05]  /*1d830*/  @!P0 BRA `(.L_x_3205) ;  /* 0x0000000000108947 */ /* 0x000fea0003800000 */
[----:B------:R-:W-:Y:S01]  /*1d840*/  UMOV UR4, 0xffffffff ;  /* 0xffffffff00047882 */ /* 0x000fe20000000000 */
[----:B------:R-:W-:Y:S02]  /*1d850*/  VIADD R12, R4, 0xffffffff ;  /* 0xffffffff040c7836 */ /* 0x000fe40000000000 */
[----:B------:R-:W-:Y:S05]  /*1d860*/  BRA.DIV UR4, `(.L_x_3206) ;  /* 0x0000007204847947 */ /* 0x000fea000b800000 */
[----:B------:R0:W0:Y:S02]  /*1d870*/  SHFL.IDX PT, R14, R6, R12, 0x1f ;  /* 0x00001f0c060e7589 */ /* 0x00002400000e0000 */
.L_x_3205:
[----:B------:R-:W5:Y:S01]  /*1d880*/  LDC.64 R2, c[0x0][0xc90] ;  /* 0x00032400ff027b82 */ /* 0x000f620000000a00 */
[----:B------:R-:W-:-:S04]  /*1d890*/  IMAD.IADD R19, R4, 0x1, R19 ;  /* 0x0000000104137824 */ /* 0x000fc800078e0213 */
[----:B-----5:R-:W-:-:S05]  /*1d8a0*/  IMAD.WIDE R2, R19, 0x4, R2 ;  /* 0x0000000413027825 */ /* 0x020fca00078e0202 */
[----:B0-2---:R0:W3:Y:S01]  /*1d8b0*/  LDG.E R6, desc[UR42][R2.64] ;  /* 0x0000002a02067981 */ /* 0x0050e2000c1e1900 */
[----:B------:R-:W-:Y:S02]  /*1d8c0*/  IMAD R16, R14, R7, R16 ;  /* 0x000000070e107224 */ /* 0x000fe400078e0210 */
[----:B0-----:R-:W-:Y:S02]  /*1d8d0*/  IMAD.MOV.U32 R2, RZ, RZ, RZ ;  /* 0x000000ffff027224 */ /* 0x001fe400078e00ff */
[----:B---34-:R-:W-:-:S05]  /*1d8e0*/  IMAD R4, R5, R6, RZ ;  /* 0x0000000605047224 */ /* 0x018fca00078e02ff */
[----:B------:R-:W-:-:S04]  /*1d8f0*/  IABS R8, R4 ;  /* 0x0000000400087213 */ /* 0x000fc80000000000 */
[----:B------:R-:W0:Y:S08]  /*1d900*/  I2F.RP R10, R8 ;  /* 0x00000008000a7306 */ /* 0x000e300000209400 */
[----:B0-----:R-:W1:Y:S02]  /*1d910*/  MUFU.RCP R10, R10 ;  /* 0x0000000a000a7308 */ /* 0x001e640000001000 */
[----:B-1----:R-:W-:-:S06]  /*1d920*/  VIADD R11, R10, 0xffffffe ;  /* 0x0ffffffe0a0b7836 */ /* 0x002fcc0000000000 */
[----:B------:R-:W0:Y:S02]  /*1d930*/  F2I.FTZ.U32.TRUNC.NTZ R3, R11 ;  /* 0x0000000b00037305 */ /* 0x000e24000021f000 */
[----:B0-----:R-:W-:-:S05]  /*1d940*/  IADD3 R9, RZ, -R3, RZ ;  /* 0x80000003ff097210 */ /* 0x001fca0007ffe0ff */
        /* <DEDUP_REMOVED lines=11> */
[-C--:B------:R-:W-:Y:S01]  /*1da00*/  @!P1 IADD3 R3, R3, -R8.reuse, RZ ;  /* 0x8000000803039210 */ /* 0x080fe20007ffe0ff */
[----:B------:R-:W-:Y:S01]  /*1da10*/  @!P1 VIADD R2, R2, 0x1 ;  /* 0x0000000102029836 */ /* 0x000fe20000000000 */
[----:B------:R-:W-:Y:S02]  /*1da20*/  ISETP.NE.AND P1, PT, R4, RZ, PT ;  /* 0x000000ff0400720c */ /* 0x000fe40003f25270 */
[----:B------:R-:W-:-:S13]  /*1da30*/  ISETP.GE.U32.AND P0, PT, R3, R8, PT ;  /* 0x000000080300720c */ /* 0x000fda0003f06070 */
[----:B------:R-:W-:-:S04]  /*1da40*/  @P0 VIADD R2, R2, 0x1 ;  /* 0x0000000102020836 */ /* 0x000fc80000000000 */
[----:B------:R-:W-:Y:S01]  /*1da50*/  @!P2 IMAD.MOV R2, RZ, RZ, -R2 ;  /* 0x000000ffff02a224 */ /* 0x000fe200078e0a02 */
[----:B------:R-:W-:-:S05]  /*1da60*/  @!P1 LOP3.LUT R2, RZ, R4, RZ, 0x33, !PT ;  /* 0x00000004ff029212 */ /* 0x000fca00078e33ff */
[----:B------:R-:W-:Y:S02]  /*1da70*/  IMAD R0, R6, R2, RZ ;  /* 0x0000000206007224 */ /* 0x000fe400078e02ff */
[----:B------:R-:W-:-:S03]  /*1da80*/  IMAD.MOV R2, RZ, RZ, -R2 ;  /* 0x000000ffff027224 */ /* 0x000fc600078e0a02 */
[----:B------:R-:W-:Y:S01]  /*1da90*/  IADD3 R3, -R0, RZ, RZ ;  /* 0x000000ff00037210 */ /* 0x000fe20007ffe1ff */
        /* <DEDUP_REMOVED lines=24> */
[----:B------:R-:W-:-:S05]  /*1dc20*/  @P0 IADD3 R2, R2, 0x1, RZ ;  /* 0x0000000102020810 */ /* 0x000fca0007ffe0ff */
[----:B------:R-:W-:Y:S01]  /*1dc30*/  @!P2 IMAD.MOV R2, RZ, RZ, -R2 ;  /* 0x000000ffff02a224 */ /* 0x000fe200078e0a02 */
[----:B------:R-:W-:Y:S01]  /*1dc40*/  @!P1 LOP3.LUT R2, RZ, R6, RZ, 0x33, !PT ;  /* 0x00000006ff029212 */ /* 0x000fe200078e33ff */
[----:B------:R-:W-:-:S04]  /*1dc50*/  IMAD.MOV R6, RZ, RZ, -R6 ;  /* 0x000000ffff067224 */ /* 0x000fc800078e0a06 */
[----:B------:R-:W-:Y:S01]  /*1dc60*/  IMAD R18, R2, R6, R9 ;  /* 0x0000000602127224 */ /* 0x000fe200078e0209 */
[----:B------:R-:W-:-:S04]  /*1dc70*/  LOP3.LUT R2, RZ, R2, RZ, 0x33, !PT ;  /* 0x00000002ff027212 */ /* 0x000fc800078e33ff */
[----:B------:R-:W-:Y:S01]  /*1dc80*/  IADD3 R17, R5, R2, RZ ;  /* 0x0000000205117210 */ /* 0x000fe20007ffe0ff */
[----:B------:R-:W-:Y:S06]  /*1dc90*/  BRA `(.L_x_3207) ;  /* 0x00000000001c7947 */ /* 0x000fec0003800000 */
.L_x_3199:
[----:B------:R-:W-:Y:S01]  /*1dca0*/  UMOV UR4, URZ ;  /* 0x0000003f00047c82 */ /* 0x000fe20008000000 */
[----:B------:R-:W-:Y:S01]  /*1dcb0*/  UMOV UR5, URZ ;  /* 0x0000003f00057c82 */ /* 0x000fe20008000000 */
[----:B------:R-:W-:Y:S01]  /*1dcc0*/  ULDC UR6, c[0x0][0xc3c] ;  /* 0x00030f0000067ab9 */ /* 0x000fe20000000800 */
[----:B------:R-:W-:Y:S01]  /*1dcd0*/  IMAD.MOV.U32 R16, RZ, RZ, R0 ;  /* 0x000000ffff107224 */ /* 0x000fe200078e0000 */
[----:B------:R-:W-:Y:S01]  /*1dce0*/  MOV R19, UR6 ;  /* 0x0000000600137c02 */ /* 0x000fe20008000f00 */
[----:B------:R-:W-:Y:S02]  /*1dcf0*/  IMAD.U32 R17, RZ, RZ, UR4 ;  /* 0x00000004ff117e24 */ /* 0x000fe4000f8e00ff */
[----:B------:R-:W-:-:S07]  /*1dd00*/  IMAD.U32 R18, RZ, RZ, UR5 ;  /* 0x00000005ff127e24 */ /* 0x000fce000f8e00ff */
.L_x_3207:
[----:B------:R-:W3:Y:S01]  /*1dd10*/  S2R R0, SR_TID.X ;  /* 0x0000000000007919 */ /* 0x000ee20000002100 */
[----:B------:R-:W-:Y:S05]  /*1dd20*/  WARPSYNC.ALL ;  /* 0x0000000000007948 */ /* 0x000fea0003800000 */
[----:B------:R-:W-:Y:S01]  /*1dd30*/  BAR.SYNC.DEFER_BLOCKING 0x4, 0x180 ;  /* 0x0106000000007b1d */ /* 0x000fe20000010000 */
[----:B---3--:R-:W-:-:S04]  /*1dd40*/  LOP3.LUT R0, R0, 0x1f, RZ, 0xc0, !PT ;  /* 0x0000001f00007812 */ /* 0x008fc800078ec0ff */
[----:B------:R-:W-:-:S13]  /*1dd50*/  ISETP.NE.AND P0, PT, R0, RZ, PT ;  /* 0x000000ff0000720c */ /* 0x000fda0003f05270 */
[----:B------:R-:W3:Y:S01]  /*1dd60*/  @!P0 S2R R3, SR_CgaCtaId ;  /* 0x0000000000038919 */ /* 0x000ee20000008800 */
[----:B------:R-:W-:-:S04]  /*1dd70*/  @!P0 MOV R0, 0x400 ;  /* 0x0000040000008802 */ /* 0x000fc80000000f00 */
[----:B---3--:R-:W-:-:S05]  /*1dd80*/  @!P0 LEA R22, R3, R0, 0x18 ;  /* 0x0000000003168211 */ /* 0x008fca00078ec0ff */
[----:B------:R3:W-:Y:S01]  /*1dd90*/  @!P0 STS.128 [R22+0x288d0], R16 ;  /* 0x0288d01016008388 */ /* 0x0007e20000000c00 */
[----:B------:R-:W-:Y:S06]  /*1dda0*/  BAR.ARV 0x5, 0x180 ;  /* 0x0146000000007b1d */ /* 0x000fec0000002000 */
.L_x_3196:
[----:B------:R-:W-:Y:S02]  /*1ddb0*/  ULDC UR4, c[0x0][0xc3c] ;  /* 0x00030f0000047ab9 */ /* 0x000fe40000000800 */
[----:B--2---:R-:W-:-:S13]  /*1ddc0*/  ISETP.GE.AND P0, PT, R19, UR4, PT ;  /* 0x0000000413007c0c */ /* 0x004fda000bf06270 */
[----:B------:R-:W-:Y:S05]  /*1ddd0*/  @!P0 BRA `(.L_x_3208) ;  /* 0xffffffa000f48947 */ /* 0x000fea000383ffff */
[----:B------:R-:W-:Y:S05]  /*1dde0*/  BSYNC B8 ;  /* 0x0000000000087941 */ /* 0x000fea0003800000 */
.L_x_3109:
[----:B------:R-:W2:Y:S01]  /*1ddf0*/  LDL.LU R0, [R1+0x24] ;  /* 0x0000240001007983 */ /* 0x000ea20000300800 */
[----:B------:R-:W-:Y:S01]  /*1de00*/  BSSY B0, `(.L_x_3209) ;  /* 0x000000b000007945 */ /* 0x000fe20003800000 */
[----:B------:R-:W5:Y:S01]  /*1de10*/  S2R R5, SR_CgaCtaId ;  /* 0x0000000000057919 */ /* 0x000f620000008800 */
[----:B--2---:R-:W-:-:S05]  /*1de20*/  VIADD R0, R0, 0x1 ;  /* 0x0000000100007836 */ /* 0x004fca0000000000 */
[----:B-1----:R-:W-:-:S04]  /*1de30*/  LEA.HI R2, R0, R0, RZ, 0x1 ;  /* 0x0000000000027211 */ /* 0x002fc800078f08ff */
[----:B------:R-:W-:Y:S02]  /*1de40*/  LOP3.LUT R3, R2, 0xfffffffe, RZ, 0xc0, !PT ;  /* 0xfffffffe02037812 */ /* 0x000fe400078ec0ff */
[----:B------:R-:W-:-:S03]  /*1de50*/  MOV R2, 0x400 ;  /* 0x0000040000027802 */ /* 0x000fc60000000f00 */
[----:B------:R-:W-:Y:S01]  /*1de60*/  IMAD.IADD R0, R0, 0x1, -R3 ;  /* 0x0000000100007824 */ /* 0x000fe200078e0a03 */
[----:B-----5:R-:W-:-:S04]  /*1de70*/  LEA R4, R5, R2, 0x18 ;  /* 0x0000000205047211 */ /* 0x020fc800078ec0ff */
[----:B------:R-:W-:-:S04]  /*1de80*/  SHF.L.U32 R0, R0, 0x1f, RZ ;  /* 0x0000001f00007819 */ /* 0x000fc800000006ff */
[----:B------:R-:W1:Y:S02]  /*1de90*/  SYNCS.PHASECHK.TRANS64.TRYWAIT P0, [R4+URZ+0x28820], R0 ;  /* 0x02882000040075a7 */ /* 0x000e64000800017f */
[----:B-1----:R-:W-:Y:S05]  /*1dea0*/  @!P0 BRA `(.L_x_3210) ;  /* 0x0000006c00188947 */ /* 0x002fea0003800000 */
.L_x_3467:
[----:B------:R-:W-:Y:S05]  /*1deb0*/  BSYNC B0 ;  /* 0x0000000000007941 */ /* 0x000fea0003800000 */
.L_x_3209:
[----:B------:R-:W-:-:S03]  /*1dec0*/  UMOV UR4, 0xffffffff ;  /* 0xffffffff00047882 */ /* 0x000fc60000000000 */
[----:B------:R-:W-:Y:S05]  /*1ded0*/  BRA.DIV UR4, `(.L_x_3211) ;  /* 0x0000006e04207947 */ /* 0x000fea000b800000 */
[----:B-1----:R-:W1:Y:S02]  /*1dee0*/  S2R R0, SR_TID.X ;  /* 0x0000000000007919 */ /* 0x002e640000002100 */
[----:B-1----:R-:W-:-:S04]  /*1def0*/  SHF.R.U32.HI R0, RZ, 0x5, R0 ;  /* 0x00000005ff007819 */ /* 0x002fc80000011600 */
[----:B------:R-:W-:-:S05]  /*1df00*/  LOP3.LUT R0, R0, 0x3, RZ, 0xc0, !PT ;  /* 0x0000000300007812 */ /* 0x000fca00078ec0ff */
[----:B------:R1:W2:Y:S02]  /*1df10*/  SHFL.IDX PT, R14, R0, RZ, 0x1f ;  /* 0x00001fff000e7589 */ /* 0x0002a400000e0000 */
.L_x_3470:
[----:B--2---:R-:W-:-:S13]  /*1df20*/  ISETP.NE.AND P0, PT, R14, RZ, PT ;  /* 0x000000ff0e00720c */ /* 0x004fda0003f05270 */
[----:B------:R-:W-:Y:S05]  /*1df30*/  @P0 BRA `(.L_x_2878) ;  /* 0x0000000000880947 */ /* 0x000fea0003800000 */
[----:B------:R-:W-:-:S03]  /*1df40*/  UMOV UR4, 0xffffffff ;  /* 0xffffffff00047882 */ /* 0x000fc60000000000 */
[----:B------:R-:W-:Y:S05]  /*1df50*/  BRA.DIV UR4, `(.L_x_3212) ;  /* 0x0000006e04347947 */ /* 0x000fea000b800000 */
[----:B------:R-:W-:-:S13]  /*1df60*/  ELECT P6, URZ, PT ;  /* 0x00000000003f782f */ /* 0x000fda00038c0000 */
.L_x_3473:
[----:B------:R-:W-:Y:S05]  /*1df70*/  @!P6 BRA `(.L_x_2878) ;  /* 0x000000000078e947 */ /* 0x000fea0003800000 */
[----:B------:R-:W-:-:S06]  /*1df80*/  ULOP3.LUT UR4, UR36, 0x2, URZ, 0xfc, !UPT ;  /* 0x0000000224047892 */ /* 0x000fcc000f8efc3f */
[----:B-1----:R-:W-:-:S05]  /*1df90*/  IMAD.U32 R0, RZ, RZ, UR4 ;  /* 0x00000004ff007e24 */ /* 0x002fca000f8e00ff */
[----:B------:R-:W-:-:S13]  /*1dfa0*/  ISETP.NE.AND P0, PT, R0, 0x3, PT ;  /* 0x000000030000780c */ /* 0x000fda0003f05270 */
[----:B------:R-:W-:Y:S05]  /*1dfb0*/  @!P0 BRA `(.L_x_3213) ;  /* 0x0000000000048947 */ /* 0x000fea0003800000 */
[----:B------:R-:W-:Y:S01]  /*1dfc0*/  BPT.TRAP 0x1 ;  /* 0x000000040000795c */ /* 0x000fe20000300000 */
.L_x_3213:
[C---:B------:R-:W-:Y:S01]  /*1dfd0*/  LEA R5, R25.reuse, R4, 0x3 ;  /* 0x0000000419057211 */ /* 0x040fe200078e18ff */
[----:B------:R-:W-:Y:S01]  /*1dfe0*/  VIADD R25, R25, 0x1 ;  /* 0x0000000119197836 */ /* 0x000fe20000000000 */
[----:B------:R-:W-:-:S04]  /*1dff0*/  SHF.L.U32 R0, R28, 0x1f, RZ ;  /* 0x0000001f1c007819 */ /* 0x000fc800000006ff */
[----:B------:R-:W1:Y:S01]  /*1e000*/  SYNCS.PHASECHK.TRANS64.TRYWAIT P1, [R5+URZ+0x28840], R0 ;  /* 0x02884000050075a7 */ /* 0x000e62000802017f */
[----:B------:R-:W-:-:S04]  /*1e010*/  ISETP.NE.AND P2, PT, R25, 0x2, PT ;  /* 0x000000021900780c */ /* 0x000fc80003f45270 */
[----:B------:R-:W-:Y:S01]  /*1e020*/  SEL R3, RZ, 0x1, P2 ;  /* 0x00000001ff037807 */ /* 0x000fe20001000000 */
[----:B-1----:R-:W-:Y:S08]  /*1e030*/  @!P1 BRA `(.L_x_3214) ;  /* 0x0000006c001c9947 */ /* 0x002ff00003800000 */
.L_x_3474:
[----:B------:R-:W-:Y:S02]  /*1e040*/  SEL R25, R25, RZ, P2 ;  /* 0x000000ff19197207 */ /* 0x000fe40001000000 */
[----:B------:R-:W-:Y:S01]  /*1e050*/  LOP3.LUT R2, R28, R3, RZ, 0x3c, !PT ;  /* 0x000000031c027212 */ /* 0x000fe200078e3cff */
[----:B------:R-:W-:Y:S06]  /*1e060*/  @!P0 BRA `(.L_x_3215) ;  /* 0x0000000000048947 */ /* 0x000fec0003800000 */
[----:B------:R-:W-:Y:S01]  /*1e070*/  BPT.TRAP 0x1 ;  /* 0x000000040000795c */ /* 0x000fe20000300000 */
.L_x_3215:
[----:B------:R-:W-:Y:S01]  /*1e080*/  IMAD R25, R25, 0x8, R4 ;  /* 0x0000000819197824 */ /* 0x000fe200078e0204 */
[----:B------:R-:W-:-:S04]  /*1e090*/  SHF.L.U32 R2, R2, 0x1f, RZ ;  /* 0x0000001f02027819 */ /* 0x000fc800000006ff */
[----:B------:R-:W2:Y:S02]  /*1e0a0*/  SYNCS.PHASECHK.TRANS64.TRYWAIT P1, [R25+URZ+0x28840], R2 ;  /* 0x02884002190075a7 */ /* 0x000ea4000802017f */
[----:B--2---:R-:W-:Y:S05]  /*1e0b0*/  @!P1 BRA `(.L_x_3216) ;  /* 0x0000006c00109947 */ /* 0x004fea0003800000 */
.L_x_3475:
[----:B------:R-:W-:Y:S05]  /*1e0c0*/  @!P0 BRA `(.L_x_3217) ;  /* 0x0000000000048947 */ /* 0x000fea0003800000 */
[----:B------:R-:W-:Y:S01]  /*1e0d0*/  BPT.TRAP 0x1 ;  /* 0x000000040000795c */ /* 0x000fe20000300000 */
.L_x_3217:
[----:B------:R-:W5:Y:S02]  /*1e0e0*/  SYNCS.PHASECHK.TRANS64.TRYWAIT P1, [R5+URZ+0x28860], R0 ;  /* 0x02886000050075a7 */ /* 0x000f64000802017f */
[----:B-----5:R-:W-:Y:S05]  /*1e0f0*/  @!P1 BRA `(.L_x_3218) ;  /* 0x0000006c00149947 */ /* 0x020fea0003800000 */
.L_x_3476:
[----:B------:R-:W-:Y:S05]  /*1e100*/  @!P0 BRA `(.L_x_3219) ;  /* 0x0000000000048947 */ /* 0x000fea0003800000 */
[----:B------:R-:W-:Y:S01]  /*1e110*/  BPT.TRAP 0x1 ;  /* 0x000000040000795c */ /* 0x000fe20000300000 */
.L_x_3219:
[----:B------:R0:W0:Y:S02]  /*1e120*/  SYNCS.PHASECHK.TRANS64.TRYWAIT P0, [R25+URZ+0x28860], R2 ;  /* 0x02886002190075a7 */ /* 0x000024000800017f */
[----:B0-----:R-:W-:Y:S05]  /*1e130*/  @!P0 NANOSLEEP.SYNCS 0x989680 ;  /* 0x009896800000895d */ /* 0x001fea0003900000 */
[----:B------:R-:W0:Y:S02]  /*1e140*/  @!P0 SYNCS.PHASECHK.TRANS64 P0, [R25+URZ+0x28860], R2 ;  /* 0x02886002190085a7 */ /* 0x000e24000800007f */
[----:B0-----:R-:W-:Y:S05]  /*1e150*/  @!P0 BRA `(.L_x_3219) ;  /* 0xfffffffc00f08947 */ /* 0x001fea000383ffff */
.L_x_2878:
[----:B------:R-:W-:Y:S05]  /*1e160*/  BSYNC B9 ;  /* 0x0000000000097941 */ /* 0x000fea0003800000 */
.L_x_2875:
[----:B------:R-:W-:Y:S05]  /*1e170*/  EXIT ;  /* 0x000000000000794d */ /* 0x000fea0003800000 */
.L_x_2900:
[----:B0-----:R0:W1:Y:S02]  /*1e180*/  SYNCS.PHASECHK.TRANS64.TRYWAIT P6, [R91+URZ+0x28890], R102 ;  /* 0x028890665b0075a7 */ /* 0x00106400080c017f */
[----:B-1----:R-:W-:Y:S05]  /*1e190*/  @!P6 NANOSLEEP.SYNCS 0x989680 ;  /* 0x009896800000e95d */ /* 0x002fea0003900000 */
[----:B------:R-:W1:Y:S02]  /*1e1a0*/  @!P6 SYNCS.PHASECHK.TRANS64 P6, [R91+URZ+0x28890], R102 ;  /* 0x028890665b00e5a7 */ /* 0x000e6400080c007f */
[----:B-1----:R-:W-:Y:S05]  /*1e1b0*/  @!P6 BRA `(.L_x_2900) ;  /* 0xfffffffc00f0e947 */ /* 0x002fea000383ffff */
[----:B------:R-:W-:Y:S05]  /*1e1c0*/  BRA `(.L_x_3220) ;  /* 0xfffffe4c00807947 */ /* 0x000fea000383ffff */
.L_x_2901:
        /* <DEDUP_REMOVED lines=8> */
.L_x_3222:
[----:B------:R-:W-:Y:S05]  /*1e250*/  BSYNC B1 ;  /* 0x0000000000017941 */ /* 0x000fea0003800000 */
.L_x_3221:
[----:B------:R-:W-:Y:S01]  /*1e260*/  MOV R13, R108 ;  /* 0x0000006c000d7202 */ /* 0x000fe20000000f00 */
[----:B------:R-:W-:Y:S02]  /*1e270*/  IMAD.MOV.U32 R12, RZ, RZ, RZ ;  /* 0x000000ffff0c7224 */ /* 0x000fe400078e00ff */
[----:B------:R-:W-:Y:S02]  /*1e280*/  IMAD.MOV.U32 R11, RZ, RZ, 0x181f ;  /* 0x0000181fff0b7424 */ /* 0x000fe400078e00ff */
[----:B------:R-:W-:Y:S02]  /*1e290*/  IMAD.MOV.U32 R15, RZ, RZ, -0x1 ;  /* 0xffffffffff0f7424 */ /* 0x000fe400078e00ff */
[----:B------:R-:W-:-:S07]  /*1e2a0*/  IMAD.MOV.U32 R79, RZ, RZ, R14 ;  /* 0x000000ffff4f7224 */ /* 0x000fce00078e000e */
[----:B------:R-:W-:Y:S05]  /*1e2b0*/  WARPSYNC.COLLECTIVE R15, `(.L_x_3223) ;  /* 0x000000000f087348 */ /* 0x000fea0003c00000 */
[----:B------:R0:W1:Y:S02]  /*1e2c0*/  SHFL.IDX P6, R14, R13, R12, R11 ;  /* 0x0000000c0d0e7389 */ /* 0x00006400000c000b */
[----:B01----:R-:W-:Y:S01]  /*1e2d0*/  ENDCOLLECTIVE ;  /* 0x000000000000791b */ /* 0x003fe20003800000 */
.L_x_3223:
[----:B------:R-:W-:Y:S01]  /*1e2e0*/  MOV R105, R14 ;  /* 0x0000000e00697202 */ /* 0x000fe20000000f00 */
[----:B------:R-:W-:Y:S06]  /*1e2f0*/  BRA `(.L_x_3224) ;  /* 0xfffffe4c00487947 */ /* 0x000fec000383ffff */
.L_x_2910:
        /* <DEDUP_REMOVED lines=8> */
.L_x_3226:
[----:B------:R-:W-:Y:S05]  /*1e380*/  BSYNC B1 ;  /* 0x0000000000017941 */ /* 0x000fea0003800000 */
.L_x_3225:
        /* <DEDUP_REMOVED lines=8> */
.L_x_3227:
[----:B------:R-:W-:Y:S01]  /*1e410*/  IMAD.MOV.U32 R73, RZ, RZ, R14 ;  /* 0x000000ffff497224 */ /* 0x000fe200078e000e */
[----:B------:R-:W-:Y:S06]  /*1e420*/  BRA `(.L_x_3228) ;  /* 0xfffffe5000ac7947 */ /* 0x000fec000383ffff */
.L_x_2919:
        /* <DEDUP_REMOVED lines=8> */
.L_x_3230:
[----:B------:R-:W-:Y:S05]  /*1e4b0*/  BSYNC B1 ;  /* 0x0000000000017941 */ /* 0x000fea0003800000 */
.L_x_3229:
        /* <DEDUP_REMOVED lines=8> */
.L_x_3231:
[----:B------:R-:W-:Y:S01]  /*1e540*/  MOV R65, R14 ;  /* 0x0000000e00417202 */ /* 0x000fe20000000f00 */
[----:B------:R-:W-:Y:S06]  /*1e550*/  BRA `(.L_x_3232) ;  /* 0xfffffe5800107947 */ /* 0x000fec000383ffff */
.L_x_2928:
        /* <DEDUP_REMOVED lines=8> */
.L_x_3234:
[----:B------:R-:W-:Y:S05]  /*1e5e0*/  BSYNC B1 ;  /* 0x0000000000017941 */ /* 0x000fea0003800000 */
.L_x_3233:
        /* <DEDUP_REMOVED lines=8> */
.L_x_3235:
[----:B------:R-:W-:Y:S01]  /*1e670*/  IMAD.MOV.U32 R53, RZ, RZ, R14 ;  /* 0x000000ffff357224 */ /* 0x000fe200078e000e */
[----:B------:R-:W-:Y:S06]  /*1e680*/  BRA `(.L_x_3236) ;  /* 0xfffffe5c00707947 */ /* 0x000fec000383ffff */
.L_x_2940:
[----:B-1----:R1:W2:Y:S02]  /*1e690*/  SYNCS.PHASECHK.TRANS64.TRYWAIT P4, [R91+URZ+0x28890], R102 ;  /* 0x028890665b0075a7 */ /* 0x0022a4000808017f */
[----:B--2---:R-:W-:Y:S05]  /*1e6a0*/  @!P4 NANOSLEEP.SYNCS 0x989680 ;  /* 0x009896800000c95d */ /* 0x004fea0003900000 */
[----:B------:R-:W2:Y:S02]  /*1e6b0*/  @!P4 SYNCS.PHASECHK.TRANS64 P4, [R91+URZ+0x28890], R102 ;  /* 0x028890665b00c5a7 */ /* 0x000ea4000808007f */
[----:B--2---:R-:W-:Y:S05]  /*1e6c0*/  @!P4 BRA `(.L_x_2940) ;  /* 0xfffffffc00f0c947 */ /* 0x004fea000383ffff */
[----:B------:R-:W-:Y:S05]  /*1e6d0*/  BRA `(.L_x_3237) ;  /* 0xfffffe6c003c7947 */ /* 0x000fea000383ffff */
.L_x_2941:
        /* <DEDUP_REMOVED lines=8> */
.L_x_3239:
[----:B------:R-:W-:Y:S05]  /*1e760*/  BSYNC B1 ;  /* 0x0000000000017941 */ /* 0x000fea0003800000 */
.L_x_3238:
        /* <DEDUP_REMOVED lines=8> */
.L_x_3240:
[----:B------:R-:W-:Y:S01]  /*1e7f0*/  MOV R106, R14 ;  /* 0x0000000e006a7202 */ /* 0x000fe20000000f00 */
[----:B------:R-:W-:Y:S06]  /*1e800*/  BRA `(.L_x_3241) ;  /* 0xfffffe6c00087947 */ /* 0x000fec000383ffff */
.L_x_2946:
[----:B------:R-:W-:Y:S01]  /*1e810*/  BSSY B1, `(.L_x_3242) ;  /* 0x0000008000017945 */ /* 0x000fe20003800000 */
[----:B----4-:R-:W-:Y:S01]  /*1e820*/  IMAD.MOV.U32 R13, RZ, RZ, R103 ;  /* 0x000000ffff0d7224 */ /* 0x010fe200078e0067 */
[----:B------:R-:W-:Y:S01]  /*1e830*/  MOV R15, 0xffffffff ;  /* 0xffffffff000f7802 */ /* 0x000fe20000000f00 */
[----:B------:R-:W-:Y:S02]  /*1e840*/  IMAD.MOV.U32 R12, RZ, RZ, 0x1 ;  /* 0x00000001ff0c7424 */ /* 0x000fe400078e00ff */
[----:B------:R-:W-:-:S07]  /*1e850*/  IMAD.MOV.U32 R11, RZ, RZ, 0x181f ;  /* 0x0000181fff0b7424 */ /* 0x000fce00078e00ff */
[----:B0123--:R-:W-:Y:S05]  /*1e860*/  WARPSYNC.COLLECTIVE R15, `(.L_x_3243) ;  /* 0x000000000f087348 */ /* 0x00ffea0003c00000 */
[----:B------:R4:W0:Y:S02]  /*1e870*/  SHFL.IDX P6, R14, R13, R12, R11 ;  /* 0x0000000c0d0e7389 */ /* 0x00082400000c000b */
[----:B01234-:R-:W-:Y:S01]  /*1e880*/  ENDCOLLECTIVE ;  /* 0x000000000000791b */ /* 0x01ffe20003800000 */
.L_x_3243:
[----:B------:R-:W-:Y:S05]  /*1e890*/  BSYNC B1 ;  /* 0x0000000000017941 */ /* 0x000fea0003800000 */
.L_x_3242:
        /* <DEDUP_REMOVED lines=8> */
.L_x_3244:
[----:B------:R-:W-:Y:S01]  /*1e920*/  IMAD.MOV.U32 R50, RZ, RZ, R14 ;  /* 0x000000ffff327224 */ /* 0x000fe200078e000e */
[----:B------:R-:W-:Y:S06]  /*1e930*/  BRA `(.L_x_3245) ;  /* 0xfffffe7000a47947 */ /* 0x000fec000383ffff */
.L_x_2951:
        /* <DEDUP_REMOVED lines=8> */
.L_x_3247:
[----:B------:R-:W-:Y:S05]  /*1e9c0*/  BSYNC B1 ;  /* 0x0000000000017941 */ /* 0x000fea0003800000 */
.L_x_3246:
        /* <DEDUP_REMOVED lines=8> */
.L_x_3248:
[----:B------:R-:W-:Y:S01]  /*1ea50*/  MOV R50, R14 ;  /* 0x0000000e00327202 */ /* 0x000fe20000000f00 */
[----:B------:R-:W-:Y:S06]  /*1ea60*/  BRA `(.L_x_3249) ;  /* 0xfffffe7800407947 */ /* 0x000fec000383ffff */
.L_x_2956:
        /* <DEDUP_REMOVED lines=8> */
.L_x_3251:
[----:B------:R-:W-:Y:S05]  /*1eaf0*/  BSYNC B1 ;  /* 0x0000000000017941 */ /* 0x000fea0003800000 */
.L_x_3250:
        /* <DEDUP_REMOVED lines=8> */
.L_x_3252:
[----:B------:R-:W-:Y:S01]  /*1eb80*/  IMAD.MOV.U32 R108, RZ, RZ, R14 ;  /* 0x000000ffff6c7224 */ /* 0x000fe200078e000e */
[----:B------:R-:W-:Y:S06]  /*1eb90*/  BRA `(.L_x_3253) ;  /* 0xfffffe7c00d87947 */ /* 0x000fec000383ffff */
.L_x_2961:
[----:B0-----:R0:W1:Y:S02]  /*1eba0*/  SYNCS.PHASECHK.TRANS64.TRYWAIT P3, [R91+URZ+0x28890], R102 ;  /* 0x028890665b0075a7 */ /* 0x001064000806017f */
[----:B-1----:R-:W-:Y:S05]  /*1ebb0*/  @!P3 NANOSLEEP.SYNCS 0x989680 ;  /* 0x009896800000b95d */ /* 0x002fea0003900000 */
[----:B------:R-:W1:Y:S02]  /*1ebc0*/  @!P3 SYNCS.PHASECHK.TRANS64 P3, [R91+URZ+0x28890], R102 ;  /* 0x028890665b00b5a7 */ /* 0x000e64000806007f */
[----:B-1----:R-:W-:Y:S05]  /*1ebd0*/  @!P3 BRA `(.L_x_2961) ;  /* 0xfffffffc00f0b947 */ /* 0x002fea000383ffff */
[----:B------:R-:W-:Y:S05]  /*1ebe0*/  BRA `(.L_x_3254) ;  /* 0xfffffe8400c47947 */ /* 0x000fea000383ffff */
.L_x_2962:
        /* <DEDUP_REMOVED lines=8> */
.L_x_3256:
[----:B------:R-:W-:Y:S05]  /*1ec70*/  BSYNC B1 ;  /* 0x0000000000017941 */ /* 0x000fea0003800000 */
.L_x_3255:
        /* <DEDUP_REMOVED lines=8> */
.L_x_3257:
[----:B------:R-:W-:Y:S05]  /*1ed00*/  BRA `(.L_x_3258) ;  /* 0xfffffe8400ec7947 */ /* 0x000fea000383ffff */
.L_x_2965:
[----:B------:R-:W-:Y:S01]  /*1ed10*/  BSSY B1, `(.L_x_3259) ;  /* 0x0000008000017945 */ /* 0x000fe20003800000 */
[----:B----4-:R-:W-:Y:S01]  /*1ed20*/  MOV R13, R46 ;  /* 0x0000002e000d7202 */ /* 0x010fe20000000f00 */
[----:B------:R-:W-:Y:S02]  /*1ed30*/  IMAD.MOV.U32 R12, RZ, RZ, 0x1 ;  /* 0x00000001ff0c7424 */ /* 0x000fe400078e00ff */
[----:B------:R-:W-:Y:S02]  /*1ed40*/  IMAD.MOV.U32 R11, RZ, RZ, 0x181f ;  /* 0x0000181fff0b7424 */ /* 0x000fe400078e00ff */
[----:B------:R-:W-:-:S07]  /*1ed50*/  IMAD.MOV.U32 R15, RZ, RZ, -0x1 ;  /* 0xffffffffff0f7424 */ /* 0x000fce00078e00ff */
[----:B0123--:R-:W-:Y:S05]  /*1ed60*/  WARPSYNC.COLLECTIVE R15, `(.L_x_3260) ;  /* 0x000000000f087348 */ /* 0x00ffea0003c00000 */
[----:B---3--:R3:W4:Y:S02]  /*1ed70*/  SHFL.IDX P6, R14, R13, R12, R11 ;  /* 0x0000000c0d0e7389 */ /* 0x00872400000c000b */
[----:B01234-:R-:W-:Y:S01]  /*1ed80*/  ENDCOLLECTIVE ;  /* 0x000000000000791b */ /* 0x01ffe20003800000 */
.L_x_3260:
[----:B------:R-:W-:Y:S05]  /*1ed90*/  BSYNC B1 ;  /* 0x0000000000017941 */ /* 0x000fea0003800000 */
.L_x_3259:
[----:B------:R-:W-:Y:S01]  /*1eda0*/  IMAD.MOV.U32 R13, RZ, RZ, R44 ;  /* 0x000000ffff0d7224 */ /* 0x000fe200078e002c */
[----:B------:R-:W-:Y:S01]  /*1edb0*/  MOV R15, 0xffffffff ;  /* 0xffffffff000f7802 */ /* 0x000fe20000000f00 */
[----:B------:R-:W-:Y:S01]  /*1edc0*/  IMAD.MOV.U32 R12, RZ, RZ, 0x1 ;  /* 0x00000001ff0c7424 */ /* 0x000fe200078e00ff */
[----:B------:R-:W-:Y:S01]  /*1edd0*/  MOV R45, R14 ;  /* 0x0000000e002d7202 */ /* 0x000fe20000000f00 */
[----:B------:R-:W-:-:S07]  /*1ede0*/  IMAD.MOV.U32 R11, RZ, RZ, 0x181f ;  /* 0x0000181fff0b7424 */ /* 0x000fce00078e00ff */
[----:B------:R-:W-:Y:S05]  /*1edf0*/  WARPSYNC.COLLECTIVE R15, `(.L_x_3261) ;  /* 0x000000000f087348 */ /* 0x000fea0003c00000 */
[----:B------:R0:W1:Y:S02]  /*1ee00*/  SHFL.IDX P6, R14, R13, R12, R11 ;  /* 0x0000000c0d0e7389 */ /* 0x00006400000c000b */
[----:B01----:R-:W-:Y:S01]  /*1ee10*/  ENDCOLLECTIVE ;  /* 0x000000000000791b */ /* 0x003fe20003800000 */
.L_x_3261:
[----:B------:R-:W-:Y:S05]  /*1ee20*/  BRA `(.L_x_3262) ;  /* 0xfffffe8400ec7947 */ /* 0x000fea000383ffff */
.L_x_2968:
        /* <DEDUP_REMOVED lines=8> */
.L_x_3264:
[----:B------:R-:W-:Y:S05]  /*1eeb0*/  BSYNC B1 ;  /* 0x0000000000017941 */ /* 0x000fea0003800000 */
.L_x_3263:
        /* <DEDUP_REMOVED lines=8> */
.L_x_3265:
[----:B------:R-:W-:Y:S05]  /*1ef40*/  BRA `(.L_x_3266) ;  /* 0xfffffe8400f07947 */ /* 0x000fea000383ffff */
.L_x_2971:
        /* <DEDUP_REMOVED lines=8> */
.L_x_3268:
[----:B------:R-:W-:Y:S05]  /*1efd0*/  BSYNC B1 ;  /* 0x0000000000017941 */ /* 0x000fea0003800000 */
.L_x_3267:
        /* <DEDUP_REMOVED lines=8> */
.L_x_3269:
[----:B------:R-:W-:Y:S05]  /*1f060*/  BRA `(.L_x_3270) ;  /* 0xfffffe8400f47947 */ /* 0x000fea000383ffff */
.L_x_2975:
[----:B------:R0:W0:Y:S02]  /*1f070*/  SYNCS.PHASECHK.TRANS64.TRYWAIT P4, [R91+URZ+0x288b0], R102 ;  /* 0x0288b0665b0075a7 */ /* 0x000024000808017f */
[----:B0-----:R-:W-:Y:S05]  /*1f080*/  @!P4 NANOSLEEP.SYNCS 0x989680 ;  /* 0x009896800000c95d */ /* 0x001fea0003900000 */
[----:B------:R-:W0:Y:S02]  /*1f090*/  @!P4 SYNCS.PHASECHK.TRANS64 P4, [R91+URZ+0x288b0], R102 ;  /* 0x0288b0665b00c5a7 */ /* 0x000e24000808007f */
[----:B0-----:R-:W-:Y:S05]  /*1f0a0*/  @!P4 BRA `(.L_x_2975) ;  /* 0xfffffffc00f0c947 */ /* 0x001fea000383ffff */
[----:B------:R-:W-:Y:S05]  /*1f0b0*/  BRA `(.L_x_3271) ;  /* 0xfffffe8800707947 */ /* 0x000fea000383ffff */
.L_x_2987:
[----:B------:R-:W-:Y:S01]  /*1f0c0*/  BSSY B0, `(.L_x_3272) ;  /* 0x0000008000007945 */ /* 0x000fe20003800000 */
[----:B----4-:R-:W-:Y:S01]  /*1f0d0*/  IMAD.MOV.U32 R13, RZ, RZ, R220 ;  /* 0x000000ffff0d7224 */ /* 0x010fe200078e00dc */
[----:B------:R-:W-:Y:S01]  /*1f0e0*/  MOV R12, RZ ;  /* 0x000000ff000c7202 */ /* 0x000fe20000000f00 */
[----:B------:R-:W-:Y:S02]  /*1f0f0*/  IMAD.MOV.U32 R11, RZ, RZ, 0x1f ;  /* 0x0000001fff0b7424 */ /* 0x000fe400078e00ff */
[----:B------:R-:W-:-:S07]  /*1f100*/  IMAD.MOV.U32 R15, RZ, RZ, -0x1 ;  /* 0xffffffffff0f7424 */ /* 0x000fce00078e00ff */
[----:B--2--5:R-:W-:Y:S05]  /*1f110*/  WARPSYNC.COLLECTIVE R15, `(.L_x_3273) ;  /* 0x000000000f087348 */ /* 0x024fea0003c00000 */
[----:B------:R0:W1:Y:S02]  /*1f120*/  SHFL.IDX P6, R14, R13, R12, R11 ;  /* 0x0000000c0d0e7389 */ /* 0x00006400000c000b */
[----:B012--5:R-:W-:Y:S01]  /*1f130*/  ENDCOLLECTIVE ;  /* 0x000000000000791b */ /* 0x027fe20003800000 */
.L_x_3273:
[----:B------:R-:W-:Y:S05]  /*1f140*/  BSYNC B0 ;  /* 0x0000000000007941 */ /* 0x000fea0003800000 */
.L_x_3272:
[----:B------:R-:W-:Y:S01]  /*1f150*/  IMAD.MOV.U32 R190, RZ, RZ, R14 ;  /* 0x000000ffffbe7224 */ /* 0x000fe200078e000e */
[----:B------:R-:W-:Y:S06]  /*1f160*/  BRA `(.L_x_3274) ;  /* 0xfffffe9000dc7947 */ /* 0x000fec000383ffff */
.L_x_2997:
[----:B------:R-:W-:Y:S01]  /*1f170*/  BSSY B1, `(.L_x_3275) ;  /* 0x0000008000017945 */ /* 0x000fe20003800000 */
[----:B------:R-:W-:Y:S01]  /*1f180*/  MOV R13, R6 ;  /* 0x00000006000d7202 */ /* 0x000fe20000000f00 */
[----:B------:R-:W-:Y:S02]  /*1f190*/  IMAD.MOV.U32 R12, RZ, RZ, RZ ;  /* 0x000000ffff0c7224 */ /* 0x000fe400078e00ff */
[----:B------:R-:W-:Y:S02]  /*1f1a0*/  IMAD.MOV.U32 R11, RZ, RZ, 0x181f ;  /* 0x0000181fff0b7424 */ /* 0x000fe400078e00ff */
[----:B------:R-:W-:-:S07]  /*1f1b0*/  IMAD.MOV.U32 R15, RZ, RZ, -0x1 ;  /* 0xffffffffff0f7424 */ /* 0x000fce00078e00ff */
[----:B0-2---:R-:W-:Y:S05]  /*1f1c0*/  WARPSYNC.COLLECTIVE R15, `(.L_x_3276) ;  /* 0x000000000f087348 */ /* 0x005fea0003c00000 */
[----:B------:R1:W3:Y:S02]  /*1f1d0*/  SHFL.IDX P6, R14, R13, R12, R11 ;  /* 0x0000000c0d0e7389 */ /* 0x0002e400000c000b */
[----:B0123--:R-:W-:Y:S01]  /*1f1e0*/  ENDCOLLECTIVE ;  /* 0x000000000000791b */ /* 0x00ffe20003800000 */
.L_x_3276:
[----:B------:R-:W-:Y:S05]  /*1f1f0*/  BSYNC B1 ;  /* 0x0000000000017941 */ /* 0x000fea0003800000 */
.L_x_3275:
[----:B------:R-:W-:Y:S01]  /*1f200*/  IMAD.MOV.U32 R13, RZ, RZ, R5 ;  /* 0x000000ffff0d7224 */ /* 0x000fe200078e0005 */
[----:B------:R-:W-:Y:S01]  /*1f210*/  MOV R15, 0xffffffff ;  /* 0xffffffff000f7802 */ /* 0x000fe20000000f00 */
[----:B------:R-:W-:Y:S01]  /*1f220*/  IMAD.MOV.U32 R12, RZ, RZ, RZ ;  /* 0x000000ffff0c7224 */ /* 0x000fe200078e00ff */
[----:B------:R-:W-:Y:S01]  /*1f230*/  MOV R0, R14 ;  /* 0x0000000e00007202 */ /* 0x000fe20000000f00 */
[----:B------:R-:W-:-:S07]  /*1f240*/  IMAD.MOV.U32 R11, RZ, RZ, 0x181f ;  /* 0x0000181fff0b7424 */ /* 0x000fce00078e00ff */
[----:B------:R-:W-:Y:S05]  /*1f250*/  WARPSYNC.COLLECTIVE R15, `(.L_x_3277) ;  /* 0x000000000f087348 */ /* 0x000fea0003c00000 */
[----:B------:R0:W1:Y:S02]  /*1f260*/  SHFL.IDX P6, R14, R13, R12, R11 ;  /* 0x0000000c0d0e7389 */ /* 0x00006400000c000b */
[----:B01----:R-:W-:Y:S01]  /*1f270*/  ENDCOLLECTIVE ;  /* 0x000000000000791b */ /* 0x003fe20003800000 */
.L_x_3277:
[----:B------:R-:W-:Y:S02]  /*1f280*/  IMAD.MOV.U32 R13, RZ, RZ, R8 ;  /* 0x000000ffff0d7224 */ /* 0x000fe400078e0008 */
[----:B------:R-:W-:-:S07]  /*1f290*/  IMAD.MOV.U32 R3, RZ, RZ, R14 ;  /* 0x000000ffff037224 */ /* 0x000fce00078e000e */
[----:B------:R-:W-:Y:S05]  /*1f2a0*/  WARPSYNC.COLLECTIVE R15, `(.L_x_3278) ;  /* 0x000000000f087348 */ /* 0x000fea0003c00000 */
[----:B------:R0:W1:Y:S02]  /*1f2b0*/  SHFL.IDX P6, R14, R13, R12, R11 ;  /* 0x0000000c0d0e7389 */ /* 0x00006400000c000b */
[----:B01----:R-:W-:Y:S01]  /*1f2c0*/  ENDCOLLECTIVE ;  /* 0x000000000000791b */ /* 0x003fe20003800000 */
.L_x_3278:
[----:B------:R-:W-:Y:S01]  /*1f2d0*/  MOV R13, R7 ;  /* 0x00000007000d7202 */ /* 0x000fe20000000f00 */
[----:B------:R-:W-:-:S07]  /*1f2e0*/  IMAD.MOV.U32 R4, RZ, RZ, R14 ;  /* 0x000000ffff047224 */ /* 0x000fce00078e000e */
[----:B------:R-:W-:Y:S05]  /*1f2f0*/  WARPSYNC.COLLECTIVE R15, `(.L_x_3279) ;  /* 0x000000000f087348 */ /* 0x000fea0003c00000 */
[----:B------:R0:W1:Y:S02]  /*1f300*/  SHFL.IDX P6, R14, R13, R12, R11 ;  /* 0x0000000c0d0e7389 */ /* 0x00006400000c000b */
[----:B01----:R-:W-:Y:S01]  /*1f310*/  ENDCOLLECTIVE ;  /* 0x000000000000791b */ /* 0x003fe20003800000 */
.L_x_3279:
[----:B------:R-:W-:Y:S05]  /*1f320*/  BRA `(.L_x_3280) ;  /* 0xfffffe9800307947 */ /* 0x000fea000383ffff */
.L_x_3000:
[----:B------:R-:W-:Y:S01]  /*1f330*/  BSSY B1, `(.L_x_3281) ;  /* 0x0000008000017945 */ /* 0x000fe20003800000 */
[----:B--2---:R-:W-:Y:S01]  /*1f340*/  IMAD.MOV.U32 R13, RZ, RZ, R6 ;  /* 0x000000ffff0d7224 */ /* 0x004fe200078e0006 */
[----:B------:R-:W-:Y:S01]  /*1f350*/  MOV R15, 0xffffffff ;  /* 0xffffffff000f7802 */ /* 0x000fe20000000f00 */
[----:B------:R-:W-:Y:S02]  /*1f360*/  IMAD.MOV.U32 R12, RZ, RZ, 0x1 ;  /* 0x00000001ff0c7424 */ /* 0x000fe400078e00ff */
[----:B------:R-:W-:-:S07]  /*1f370*/  IMAD.MOV.U32 R11, RZ, RZ, 0x181f ;  /* 0x0000181fff0b7424 */ /* 0x000fce00078e00ff */
[----:B-1----:R-:W-:Y:S05]  /*1f380*/  WARPSYNC.COLLECTIVE R15, `(.L_x_3282) ;  /* 0x000000000f087348 */ /* 0x002fea0003c00000 */
[----:B------:R0:W2:Y:S02]  /*1f390*/  SHFL.IDX P6, R14, R13, R12, R11 ;  /* 0x0000000c0d0e7389 */ /* 0x0000a400000c000b */
[----:B012---:R-:W-:Y:S01]  /*1f3a0*/  ENDCOLLECTIVE ;  /* 0x000000000000791b */ /* 0x007fe20003800000 */
.L_x_3282:
[----:B------:R-:W-:Y:S05]  /*1f3b0*/  BSYNC B1 ;  /* 0x0000000000017941 */ /* 0x000fea0003800000 */
.L_x_3281:
        /* <DEDUP_REMOVED lines=8> */
.L_x_3283:
[----:B------:R-:W-:Y:S02]  /*1f440*/  IMAD.MOV.U32 R13, RZ, RZ, R8 ;  /* 0x000000ffff0d7224 */ /* 0x000fe400078e0008 */
[----:B------:R-:W-:-:S07]  /*1f450*/  IMAD.MOV.U32 R3, RZ, RZ, R14 ;  /* 0x000000ffff037224 */ /* 0x000fce00078e000e */
[----:B------:R-:W-:Y:S05]  /*1f460*/  WARPSYNC.COLLECTIVE R15, `(.L_x_3284) ;  /* 0x000000000f087348 */ /* 0x000fea0003c00000 */
[----:B------:R0:W1:Y:S02]  /*1f470*/  SHFL.IDX P6, R14, R13, R12, R11 ;  /* 0x0000000c0d0e7389 */ /* 0x00006400000c000b */
[----:B01----:R-:W-:Y:S01]  /*1f480*/  ENDCOLLECTIVE ;  /* 0x000000000000791b */ /* 0x003fe20003800000 */
.L_x_3284:
[----:B------:R-:W-:Y:S01]  /*1f490*/  IMAD.MOV.U32 R13, RZ, RZ, R7 ;  /* 0x000000ffff0d7224 */ /* 0x000fe200078e0007 */
[----:B------:R-:W-:-:S07]  /*1f4a0*/  MOV R4, R14 ;  /* 0x0000000e00047202 */ /* 0x000fce0000000f00 */
[----:B------:R-:W-:Y:S05]  /*1f4b0*/  WARPSYNC.COLLECTIVE R15, `(.L_x_3285) ;  /* 0x000000000f087348 */ /* 0x000fea0003c00000 */
[----:B------:R0:W1:Y:S02]  /*1f4c0*/  SHFL.IDX P6, R14, R13, R12, R11 ;  /* 0x0000000c0d0e7389 */ /* 0x00006400000c000b */
[----:B01----:R-:W-:Y:S01]  /*1f4d0*/  ENDCOLLECTIVE ;  /* 0x000000000000791b */ /* 0x003fe20003800000 */
.L_x_3285:
[----:B------:R-:W-:Y:S05]  /*1f4e0*/  BRA `(.L_x_3286) ;  /* 0xfffffe98009c7947 */ /* 0x000fea000383ffff */
.L_x_3003:
[----:B------:R-:W-:Y:S01]  /*1f4f0*/  BSSY B1, `(.L_x_3287) ;  /* 0x0000008000017945 */ /* 0x000fe20003800000 */
[----:B------:R-:W-:Y:S01]  /*1f500*/  IMAD.MOV.U32 R13, RZ, RZ, R6 ;  /* 0x000000ffff0d7224 */ /* 0x000fe200078e0006 */
[----:B------:R-:W-:Y:S01]  /*1f510*/  MOV R11, 0x181f ;  /* 0x0000181f000b7802 */ /* 0x000fe20000000f00 */
[----:B------:R-:W-:Y:S02]  /*1f520*/  IMAD.MOV.U32 R12, RZ, RZ, 0x2 ;  /* 0x00000002ff0c7424 */ /* 0x000fe400078e00ff */
[----:B------:R-:W-:-:S07]  /*1f530*/  IMAD.MOV.U32 R15, RZ, RZ, -0x1 ;  /* 0xffffffffff0f7424 */ /* 0x000fce00078e00ff */
[----:B-12---:R-:W-:Y:S05]  /*1f540*/  WARPSYNC.COLLECTIVE R15, `(.L_x_3288) ;  /* 0x000000000f087348 */ /* 0x006fea0003c00000 */
[----:B------:R0:W3:Y:S02]  /*1f550*/  SHFL.IDX P6, R14, R13, R12, R11 ;  /* 0x0000000c0d0e7389 */ /* 0x0000e400000c000b */
[----:B0123--:R-:W-:Y:S01]  /*1f560*/  ENDCOLLECTIVE ;  /* 0x000000000000791b */ /* 0x00ffe20003800000 */
.L_x_3288:
[----:B------:R-:W-:Y:S05]  /*1f570*/  BSYNC B1 ;  /* 0x0000000000017941 */ /* 0x000fea0003800000 */
.L_x_3287:
        /* <DEDUP_REMOVED lines=8> */
.L_x_3289:
[----:B------:R-:W-:Y:S01]  /*1f600*/  MOV R13, R8 ;  /* 0x00000008000d7202 */ /* 0x000fe20000000f00 */
[----:B------:R-:W-:-:S07]  /*1f610*/  IMAD.MOV.U32 R3, RZ, RZ, R14 ;  /* 0x000000ffff037224 */ /* 0x000fce00078e000e */
[----:B------:R-:W-:Y:S05]  /*1f620*/  WARPSYNC.COLLECTIVE R15, `(.L_x_3290) ;  /* 0x000000000f087348 */ /* 0x000fea0003c00000 */
[----:B------:R0:W1:Y:S02]  /*1f630*/  SHFL.IDX P6, R14, R13, R12, R11 ;  /* 0x0000000c0d0e7389 */ /* 0x00006400000c000b */
[----:B01----:R-:W-:Y:S01]  /*1f640*/  ENDCOLLECTIVE ;  /* 0x000000000000791b */ /* 0x003fe20003800000 */
.L_x_3290:
[----:B------:R-:W-:Y:S02]  /*1f650*/  IMAD.MOV.U32 R13, RZ, RZ, R7 ;  /* 0x000000ffff0d7224 */ /* 0x000fe400078e0007 */
[----:B------:R-:W-:-:S07]  /*1f660*/  IMAD.MOV.U32 R4, RZ, RZ, R14 ;  /* 0x000000ffff047224 */ /* 0x000fce00078e000e */
[----:B------:R-:W-:Y:S05]  /*1f670*/  WARPSYNC.COLLECTIVE R15, `(.L_x_3291) ;  /* 0x000000000f087348 */ /* 0x000fea0003c00000 */
[----:B------:R0:W1:Y:S02]  /*1f680*/  SHFL.IDX P6, R14, R13, R12, R11 ;  /* 0x0000000c0d0e7389 */ /* 0x00006400000c000b */
[----:B01----:R-:W-:Y:S01]  /*1f690*/  ENDCOLLECTIVE ;  /* 0x000000000000791b */ /* 0x003fe20003800000 */
.L_x_3291:
[----:B------:R-:W-:Y:S05]  /*1f6a0*/  BRA `(.L_x_3292) ;  /* 0xfffffe9800f87947 */ /* 0x000fea000383ffff */
.L_x_3006:
        /* <DEDUP_REMOVED lines=8> */
.L_x_3294:
[----:B------:R-:W-:Y:S05]  /*1f730*/  BSYNC B1 ;  /* 0x0000000000017941 */ /* 0x000fea0003800000 */
.L_x_3293:
        /* <DEDUP_REMOVED lines=8> */
.L_x_3295:
[----:B------:R-:W-:Y:S01]  /*1f7c0*/  IMAD.MOV.U32 R13, RZ, RZ, R8 ;  /* 0x000000ffff0d7224 */ /* 0x000fe200078e0008 */
[----:B------:R-:W-:-:S07]  /*1f7d0*/  MOV R3, R14 ;  /* 0x0000000e00037202 */ /* 0x000fce0000000f00 */
[----:B------:R-:W-:Y:S05]  /*1f7e0*/  WARPSYNC.COLLECTIVE R15, `(.L_x_3296) ;  /* 0x000000000f087348 */ /* 0x000fea0003c00000 */
[----:B------:R0:W1:Y:S02]  /*1f7f0*/  SHFL.IDX P6, R14, R13, R12, R11 ;  /* 0x0000000c0d0e7389 */ /* 0x00006400000c000b */
[----:B01----:R-:W-:Y:S01]  /*1f800*/  ENDCOLLECTIVE ;  /* 0x000000000000791b */ /* 0x003fe20003800000 */
.L_x_3296:
[----:B------:R-:W-:Y:S02]  /*1f810*/  IMAD.MOV.U32 R13, RZ, RZ, R7 ;  /* 0x000000ffff0d7224 */ /* 0x000fe400078e0007 */
[----:B------:R-:W-:-:S07]  /*1f820*/  IMAD.MOV.U32 R4, RZ, RZ, R14 ;  /* 0x000000ffff047224 */ /* 0x000fce00078e000e */
[----:B------:R-:W-:Y:S05]  /*1f830*/  WARPSYNC.COLLECTIVE R15, `(.L_x_3297) ;  /* 0x000000000f087348 */ /* 0x000fea0003c00000 */
[----:B------:R0:W1:Y:S02]  /*1f840*/  SHFL.IDX P6, R14, R13, R12, R11 ;  /* 0x0000000c0d0e7389 */ /* 0x00006400000c000b */
[----:B01----:R-:W-:Y:S01]  /*1f850*/  ENDCOLLECTIVE ;  /* 0x000000000000791b */ /* 0x003fe20003800000 */
.L_x_3297:
[----:B------:R-:W-:Y:S05]  /*1f860*/  BRA `(.L_x_3298) ;  /* 0xfffffe9c00547947 */ /* 0x000fea000383ffff */
.L_x_3010:
[----:B0-----:R0:W1:Y:S02]  /*1f870*/  SYNCS.PHASECHK.TRANS64.TRYWAIT P0, [R18+URZ+0x28800], R5 ;  /* 0x02880005120075a7 */ /* 0x001064000800017f */
[----:B-1----:R-:W-:Y:S05]  /*1f880*/  @!P0 NANOSLEEP.SYNCS 0x989680 ;  /* 0x009896800000895d */ /* 0x002fea0003900000 */
[----:B------:R-:W1:Y:S02]  /*1f890*/  @!P0 SYNCS.PHASECHK.TRANS64 P0, [R18+URZ+0x28800], R5 ;  /* 0x02880005120085a7 */ /* 0x000e64000800007f */
[----:B-1----:R-:W-:Y:S05]  /*1f8a0*/  @!P0 BRA `(.L_x_3010) ;  /* 0xfffffffc00f08947 */ /* 0x002fea000383ffff */
[----:B------:R-:W-:Y:S05]  /*1f8b0*/  BRA `(.L_x_3299) ;  /* 0xfffffea000107947 */ /* 0x000fea000383ffff */
.L_x_3026:
[----:B------:R-:W1:Y:S01]  /*1f8c0*/  LDC R45, c[0x0][0x3f4] ;  /* 0x0000fd00ff2d7b82 */ /* 0x000e620000000800 */
[----:B------:R-:W-:Y:S01]  /*1f8d0*/  BSSY B1, `(.L_x_3300) ;  /* 0x0000008000017945 */ /* 0x000fe20003800000 */
[----:B----4-:R-:W-:Y:S01]  /*1f8e0*/  MOV R13, R35 ;  /* 0x00000023000d7202 */ /* 0x010fe20000000f00 */
[----:B------:R-:W-:Y:S02]  /*1f8f0*/  IMAD.MOV.U32 R12, RZ, RZ, RZ ;  /* 0x000000ffff0c7224 */ /* 0x000fe400078e00ff */
[----:B------:R-:W-:Y:S02]  /*1f900*/  IMAD.MOV.U32 R11, RZ, RZ, 0x181f ;  /* 0x0000181fff0b7424 */ /* 0x000fe400078e00ff */
[----:B------:R-:W-:-:S07]  /*1f910*/  IMAD.MOV.U32 R15, RZ, RZ, -0x1 ;  /* 0xffffffffff0f7424 */ /* 0x000fce00078e00ff */
[----:B012---:R-:W-:Y:S05]  /*1f920*/  WARPSYNC.COLLECTIVE R15, `(.L_x_3301) ;  /* 0x000000000f087348 */ /* 0x007fea0003c00000 */
[----:B------:R3:W4:Y:S02]  /*1f930*/  SHFL.IDX P6, R14, R13, R12, R11 ;  /* 0x0000000c0d0e7389 */ /* 0x00072400000c000b */
[----:B01234-:R-:W-:Y:S01]  /*1f940*/  ENDCOLLECTIVE ;  /* 0x000000000000791b */ /* 0x01ffe20003800000 */
.L_x_3301:
[----:B------:R-:W-:Y:S05]  /*1f950*/  BSYNC B1 ;  /* 0x0000000000017941 */ /* 0x000fea0003800000 */
.L_x_3300:
[----:B------:R-:W-:Y:S01]  /*1f960*/  IMAD.MOV.U32 R13, RZ, RZ, R32 ;  /* 0x000000ffff0d7224 */ /* 0x000fe200078e0020 */
[----:B------:R-:W-:Y:S01]  /*1f970*/  MOV R15, 0xffffffff ;  /* 0xffffffff000f7802 */ /* 0x000fe20000000f00 */
[----:B------:R-:W-:Y:S01]  /*1f980*/  IMAD.MOV.U32 R12, RZ, RZ, RZ ;  /* 0x000000ffff0c7224 */ /* 0x000fe200078e00ff */
[----:B------:R-:W-:Y:S01]  /*1f990*/  MOV R3, R14 ;  /* 0x0000000e00037202 */ /* 0x000fe20000000f00 */
[----:B------:R-:W-:Y:S01]  /*1f9a0*/  IMAD.MOV.U32 R11, RZ, RZ, 0x181f ;  /* 0x0000181fff0b7424 */ /* 0x000fe200078e00ff */
[----:B------:R-:W-:Y:S01]  /*1f9b0*/  ISETP.GE.AND P0, PT, R16, R45, PT ;  /* 0x0000002d1000720c */ /* 0x000fe20003f06270 */
[----:B------:R-:W-:-:S12]  /*1f9c0*/  IMAD R0, R192, R5, RZ ;  /* 0x00000005c0007224 */ /* 0x000fd800078e02ff */
[----:B------:R-:W-:Y:S05]  /*1f9d0*/  WARPSYNC.COLLECTIVE R15, `(.L_x_3302) ;  /* 0x000000000f087348 */ /* 0x000fea0003c00000 */
[----:B------:R0:W1:Y:S02]  /*1f9e0*/  SHFL.IDX P6, R14, R13, R12, R11 ;  /* 0x0000000c0d0e7389 */ /* 0x00006400000c000b */
[----:B01----:R-:W-:Y:S01]  /*1f9f0*/  ENDCOLLECTIVE ;  /* 0x000000000000791b */ /* 0x003fe20003800000 */
.L_x_3302:
[----:B------:R-:W-:Y:S01]  /*1fa00*/  ISETP.GE.OR P1, PT, R55, R0, P0 ;  /* 0x000000003700720c */ /* 0x000fe20000726670 */
[----:B------:R-:W-:-:S12]  /*1fa10*/  IMAD.MOV.U32 R13, RZ, RZ, R33 ;  /* 0x000000ffff0d7224 */ /* 0x000fd800078e0021 */
[C---:B------:R-:W-:Y:S01]  /*1fa20*/  @!P1 SHF.L.U64.HI R6, R16.reuse, 0x1, R17 ;  /* 0x0000000110069819 */ /* 0x040fe20000010211 */
[----:B------:R-:W-:Y:S02]  /*1fa30*/  @!P1 IMAD.SHL.U32 R7, R16, 0x2, RZ ;  /* 0x0000000210079824 */ /* 0x000fe400078e00ff */
[----:B------:R-:W-:-:S07]  /*1fa40*/  IMAD.MOV.U32 R4, RZ, RZ, R14 ;  /* 0x000000ffff047224 */ /* 0x000fce00078e000e */
[----:B------:R-:W-:Y:S05]  /*1fa50*/  WARPSYNC.COLLECTIVE R15, `(.L_x_3303) ;  /* 0x000000000f087348 */ /* 0x000fea0003c00000 */
[----:B------:R0:W1:Y:S02]  /*1fa60*/  SHFL.IDX P6, R14, R13, R12, R11 ;  /* 0x0000000c0d0e7389 */ /* 0x00006400000c000b */
[----:B01----:R-:W-:Y:S01]  /*1fa70*/  ENDCOLLECTIVE ;  /* 0x000000000000791b */ /* 0x003fe20003800000 */
.L_x_3303:
[----:B------:R-:W-:-:S05]  /*1fa80*/  @!P1 IADD3 R4, P2, R4, R7, RZ ;  /* 0x0000000704049210 */ /* 0x000fca0007f5e0ff */
[----:B------:R-:W-:Y:S02]  /*1fa90*/  @!P1 IMAD.X R3, R3, 0x1, R6, P2 ;  /* 0x0000000103039824 */ /* 0x000fe400010e0606 */
[----:B------:R-:W-:-:S03]  /*1faa0*/  @!P1 IMAD.MOV.U32 R24, RZ, RZ, R4 ;  /* 0x000000ffff189224 */ /* 0x000fc600078e0004 */
[----:B------:R-:W-:Y:S02]  /*1fab0*/  @!P1 MOV R25, R3 ;  /* 0x0000000300199202 */ /* 0x000fe40000000f00 */
[----:B------:R-:W-:-:S04]  /*1fac0*/  MOV R13, R34 ;  /* 0x00000022000d7202 */ /* 0x000fc80000000f00 */
[----:B------:R-:W5:Y:S01]  /*1fad0*/  @!P1 LD.E.128 R24, desc[UR42][R24.64] ;  /* 0x0000002a18189980 */ /* 0x000f62000c101d00 */
[----:B------:R-:W-:-:S07]  /*1fae0*/  IMAD.MOV.U32 R5, RZ, RZ, R14 ;  /* 0x000000ffff057224 */ /* 0x000fce00078e000e */
[----:B-----5:R-:W-:Y:S05]  /*1faf0*/  WARPSYNC.COLLECTIVE R15, `(.L_x_3304) ;  /* 0x000000000f087348 */ /* 0x020fea0003c00000 */
[----:B------:R0:W1:Y:S02]  /*1fb00*/  SHFL.IDX P6, R14, R13, R12, R11 ;  /* 0x0000000c0d0e7389 */ /* 0x00006400000c000b */
[----:B01---5:R-:W-:Y:S01]  /*1fb10*/  ENDCOLLECTIVE ;  /* 0x000000000000791b */ /* 0x023fe20003800000 */
.L_x_3304:
[----:B------:R-:W-:-:S05]  /*1fb20*/  @!P1 IADD3 R14, P2, R14, R7, RZ ;  /* 0x000000070e0e9210 */ /* 0x000fca0007f5e0ff */
[----:B------:R-:W-:Y:S02]  /*1fb30*/  @!P1 IMAD.X R5, R5, 0x1, R6, P2 ;  /* 0x0000000105059824 */ /* 0x000fe400010e0606 */
[----:B------:R-:W-:-:S06]  /*1fb40*/  @!P1 IMAD.MOV.U32 R4, RZ, RZ, R14 ;  /* 0x000000ffff049224 */ /* 0x000fcc00078e000e */
[----:B------:R-:W5:Y:S01]  /*1fb50*/  @!P1 LD.E.128 R4, desc[UR42][R4.64] ;  /* 0x0000002a04049980 */ /* 0x000f62000c101d00 */
[----:B------:R-:W-:Y:S02]  /*1fb60*/  IMAD.MOV.U32 R13, RZ, RZ, R35 ;  /* 0x000000ffff0d7224 */ /* 0x000fe400078e0023 */
[----:B------:R-:W-:-:S07]  /*1fb70*/  IMAD.MOV.U32 R12, RZ, RZ, 0x1 ;  /* 0x00000001ff0c7424 */ /* 0x000fce00078e00ff */
[----:B-----5:R-:W-:Y:S05]  /*1fb80*/  WARPSYNC.COLLECTIVE R15, `(.L_x_3305) ;  /* 0x000000000f087348 */ /* 0x020fea0003c00000 */
[----:B------:R0:W1:Y:S02]  /*1fb90*/  SHFL.IDX P6, R14, R13, R12, R11 ;  /* 0x0000000c0d0e7389 */ /* 0x00006400000c000b */
[----:B01---5:R-:W-:Y:S01]  /*1fba0*/  ENDCOLLECTIVE ;  /* 0x000000000000791b */ /* 0x023fe20003800000 */
.L_x_3305:
[----:B------:R-:W-:Y:S02]  /*1fbb0*/  CS2R R46, SRZ ;  /* 0x00000000002e7805 */ /* 0x000fe4000001ff00 */
[----:B------:R-:W-:Y:S02]  /*1fbc0*/  MOV R13, R32 ;  /* 0x00000020000d7202 */ /* 0x000fe40000000f00 */
[----:B------:R-:W-:Y:S02]  /*1fbd0*/  CS2R R48, SRZ ;  /* 0x0000000000307805 */ /* 0x000fe4000001ff00 */
[----:B------:R-:W-:Y:S02]  /*1fbe0*/  CS2R R20, SRZ ;  /* 0x0000000000147805 */ /* 0x000fe4000001ff00 */
[----:B------:R-:W-:Y:S01]  /*1fbf0*/  CS2R R36, SRZ ;  /* 0x0000000000247805 */ /* 0x000fe2000001ff00 */
[----:B------:R-:W-:-:S04]  /*1fc00*/  @!P1 IMAD.MOV.U32 R46, RZ, RZ, R24 ;  /* 0x000000ffff2e9224 */ /* 0x000fc800078e0018 */
[----:B------:R-:W-:-:S05]  /*1fc10*/  IMAD.MOV.U32 R3, RZ, RZ, R46 ;  /* 0x000000ffff037224 */ /* 0x000fca00078e002e */
[----:B------:R-:W-:Y:S01]  /*1fc20*/  PRMT R64, R64, 0x5410, R3 ;  /* 0x0000541040407816 */ /* 0x000fe20000000003 */
[----:B------:R-:W-:-:S07]  /*1fc30*/  IMAD.MOV.U32 R3, RZ, RZ, R14 ;  /* 0x000000ffff037224 */ /* 0x000fce00078e000e */
[----:B------:R-:W-:Y:S05]  /*1fc40*/  WARPSYNC.COLLECTIVE R15, `(.L_x_3306) ;  /* 0x000000000f087348 */ /* 0x000fea0003c00000 */
[----:B------:R0:W1:Y:S02]  /*1fc50*/  SHFL.IDX P6, R14, R13, R12, R11 ;  /* 0x0000000c0d0e7389 */ /* 0x00006400000c000b */
[----:B01----:R-:W-:Y:S01]  /*1fc60*/  ENDCOLLECTIVE ;  /* 0x000000000000791b */ /* 0x003fe20003800000 */
.L_x_3306:
[----:B------:R-:W-:-:S05]  /*1fc70*/  @!P1 MOV R47, R25 ;  /* 0x00000019002f9202 */ /* 0x000fca0000000f00 */
[----:B------:R-:W-:-:S05]  /*1fc80*/  IMAD.MOV.U32 R8, RZ, RZ, R47 ;  /* 0x000000ffff087224 */ /* 0x000fca00078e002f */
[----:B------:R-:W-:Y:S01]  /*1fc90*/  PRMT R66, R8, 0x7610, R66 ;  /* 0x0000761008427816 */ /* 0x000fe20000000042 */
[----:B------:R-:W-:Y:S02]  /*1fca0*/  IMAD.MOV.U32 R13, RZ, RZ, R33 ;  /* 0x000000ffff0d7224 */ /* 0x000fe400078e0021 */
[----:B------:R-:W-:-:S07]  /*1fcb0*/  IMAD.MOV.U32 R8, RZ, RZ, R14 ;  /* 0x000000ffff087224 */ /* 0x000fce00078e000e */
[----:B------:R-:W-:Y:S05]  /*1fcc0*/  WARPSYNC.COLLECTIVE R15, `(.L_x_3307) ;  /* 0x000000000f087348 */ /* 0x000fea0003c00000 */
[----:B------:R0:W1:Y:S02]  /*1fcd0*/  SHFL.IDX P6, R14, R13, R12, R11 ;  /* 0x0000000c0d0e7389 */ /* 0x00006400000c000b */
[----:B01----:R-:W-:Y:S01]  /*1fce0*/  ENDCOLLECTIVE ;  /* 0x000000000000791b */ /* 0x003fe20003800000 */
.L_x_3307:
[----:B------:R-:W-:Y:S01]  /*1fcf0*/  MOV R13, R34 ;  /* 0x00000022000d7202 */ /* 0x000fe20000000f00 */
[----:B------:R-:W-:-:S07]  /*1fd00*/  IMAD.MOV.U32 R9, RZ, RZ, R14 ;  /* 0x000000ffff097224 */ /* 0x000fce00078e000e */
[----:B------:R-:W-:Y:S05]  /*1fd10*/  WARPSYNC.COLLECTIVE R15, `(.L_x_3308) ;  /* 0x000000000f087348 */ /* 0x000fea0003c00000 */
[----:B------:R0:W1:Y:S02]  /*1fd20*/  SHFL.IDX P6, R14, R13, R12, R11 ;  /* 0x0000000c0d0e7389 */ /* 0x00006400000c000b */
[----:B01----:R-:W-:Y:S01]  /*1fd30*/  ENDCOLLECTIVE ;  /* 0x000000000000791b */ /* 0x003fe20003800000 */
.L_x_3308:
[----:B------:R-:W-:Y:S01]  /*1fd40*/  @!P1 MOV R49, R27 ;  /* 0x0000001b00319202 */ /* 0x000fe20000000f00 */
[----:B------:R-:W-:Y:S01]  /*1fd50*/  @!P1 IMAD.MOV.U32 R48, RZ, RZ, R26 ;  /* 0x000000ffff309224 */ /* 0x000fe200078e001a */
[----:B------:R-:W-:Y:S01]  /*1fd60*/  @!P1 MOV R21, R5 ;  /* 0x0000000500159202 */ /* 0x000fe20000000f00 */
[----:B------:R-:W-:Y:S02]  /*1fd70*/  @!P1 IMAD.MOV.U32 R20, RZ, RZ, R4 ;  /* 0x000000ffff149224 */ /* 0x000fe400078e0004 */
[----:B------:R-:W-:Y:S02]  /*1fd80*/  @!P1 IMAD.MOV.U32 R36, RZ, RZ, R6 ;  /* 0x000000ffff249224 */ /* 0x000fe400078e0006 */
[----:B------:R-:W-:Y:S02]  /*1fd90*/  @!P1 IMAD.MOV.U32 R37, RZ, RZ, R7 ;  /* 0x000000ffff259224 */ /* 0x000fe400078e0007 */
[----:B------:R-:W-:Y:S02]  /*1fda0*/  IMAD.MOV.U32 R10, RZ, RZ, R48 ;  /* 0x000000ffff0a7224 */ /* 0x000fe400078e0030 */
        /* <DEDUP_REMOVED lines=11> */
.L_x_3029:
[----:B------:R-:W-:Y:S01]  /*1fe60*/  BSSY B1, `(.L_x_3310) ;  /* 0x0000008000017945 */ /* 0x000fe20003800000 */
[----:B----4-:R-:W-:Y:S01]  /*1fe70*/  IMAD.MOV.U32 R13, RZ, RZ, R35 ;  /* 0x000000ffff0d7224 */ /* 0x010fe200078e0023 */
[----:B------:R-:W-:Y:S01]  /*1fe80*/  MOV R12, 0x2 ;  /* 0x00000002000c7802 */ /* 0x000fe20000000f00 */
[----:B------:R-:W-:Y:S02]  /*1fe90*/  IMAD.MOV.U32 R11, RZ, RZ, 0x181f ;  /* 0x0000181fff0b7424 */ /* 0x000fe400078e00ff */
[----:B-1----:R-:W-:-:S07]  /*1fea0*/  IMAD.MOV.U32 R15, RZ, RZ, -0x1 ;  /* 0xffffffffff0f7424 */ /* 0x002fce00078e00ff */
[----:B------:R-:W-:Y:S05]  /*1feb0*/  WARPSYNC.COLLECTIVE R15, `(.L_x_3311) ;  /* 0x000000000f087348 */ /* 0x000fea0003c00000 */
[----:B------:R0:W1:Y:S02]  /*1fec0*/  SHFL.IDX P6, R14, R13, R12, R11 ;  /* 0x0000000c0d0e7389 */ /* 0x00006400000c000b */
[----:B01----:R-:W-:Y:S01]  /*1fed0*/  ENDCOLLECTIVE ;  /* 0x000000000000791b */ /* 0x003fe20003800000 */
.L_x_3311:
[----:B------:R-:W-:Y:S05]  /*1fee0*/  BSYNC B1 ;  /* 0x0000000000017941 */ /* 0x000fea0003800000 */
.L_x_3310:
[----:B------:R-:W-:Y:S01]  /*1fef0*/  MOV R13, R32 ;  /* 0x00000020000d7202 */ /* 0x000fe20000000f00 */
[----:B------:R-:W-:Y:S02]  /*1ff00*/  IMAD.MOV.U32 R12, RZ, RZ, 0x2 ;  /* 0x00000002ff0c7424 */ /* 0x000fe400078e00ff */
[----:B------:R-:W-:Y:S02]  /*1ff10*/  IMAD.MOV.U32 R11, RZ, RZ, 0x181f ;  /* 0x0000181fff0b7424 */ /* 0x000fe400078e00ff */
[----:B------:R-:W-:Y:S02]  /*1ff20*/  IMAD.MOV.U32 R15, RZ, RZ, -0x1 ;  /* 0xffffffffff0f7424 */ /* 0x000fe400078e00ff */
[----:B------:R-:W-:Y:S02]  /*1ff30*/  IMAD.MOV.U32 R3, RZ, RZ, R14 ;  /* 0x000000ffff037224 */ /* 0x000fe400078e000e */
[----:B------:R-:W-:-:S07]  /*1ff40*/  VIADD R9, R55, 0x40 ;  /* 0x0000004037097836 */ /* 0x000fce0000000000 */
[----:B------:R-:W-:Y:S05]  /*1ff50*/  WARPSYNC.COLLECTIVE R15, `(.L_x_3312) ;  /* 0x000000000f087348 */ /* 0x000fea0003c00000 */
[----:B------:R0:W1:Y:S02]  /*1ff60*/  SHFL.IDX P6, R14, R13, R12, R11 ;  /* 0x0000000c0d0e7389 */ /* 0x00006400000c000b */
[----:B01----:R-:W-:Y:S01]  /*1ff70*/  ENDCOLLECTIVE ;  /* 0x000000000000791b */ /* 0x003fe20003800000 */
.L_x_3312:
[----:B------:R-:W-:Y:S01]  /*1ff80*/  ISETP.GE.OR P1, PT, R9, R0, P0 ;  /* 0x000000000900720c */ /* 0x000fe20000726670 */
[----:B------:R-:W-:-:S12]  /*1ff90*/  IMAD.MOV.U32 R13, RZ, RZ, R33 ;  /* 0x000000ffff0d7224 */ /* 0x000fd800078e0021 */
[C---:B------:R-:W-:Y:S01]  /*1ffa0*/  @!P1 IMAD.SHL.U32 R31, R16.reuse, 0x2, RZ ;  /* 0x00000002101f9824 */ /* 0x040fe200078e00ff */
[----:B------:R-:W-:Y:S02]  /*1ffb0*/  @!P1 SHF.L.U64.HI R29, R16, 0x1, R17 ;  /* 0x00000001101d9819 */ /* 0x000fe40000010211 */
[----:B------:R-:W-:-:S07]  /*1ffc0*/  MOV R8, R14 ;  /* 0x0000000e00087202 */ /* 0x000fce0000000f00 */
[----:B------:R-:W-:Y:S05]  /*1ffd0*/  WARPSYNC.COLLECTIVE R15, `(.L_x_3313) ;  /* 0x000000000f087348 */ /* 0x000fea0003c00000 */
[----:B------:R0:W1:Y:S02]  /*1ffe0*/  SHFL.IDX P6, R14, R13, R12, R11 ;  /* 0x0000000c0d0e7389 */ /* 0x00006400000c000b */
[----:B01----:R-:W-:Y:S01]  /*1fff0*/  ENDCOLLECTIVE ;  /* 0x000000000000791b */ /* 0x003fe20003800000 */
.L_x_3313:
[----:B------:R-:W-:-:S05]  /*20000*/  @!P1 IADD3 R8, P2, R8, R31, RZ ;  /* 0x0000001f08089210 */ /* 0x000fca0007f5e0ff */
[----:B------:R-:W-:Y:S01]  /*20010*/  @!P1 IMAD.X R9, R3, 0x1, R29, P2 ;  /* 0x0000000103099824 */ /* 0x000fe200010e061d */
[----:B------:R-:W-:Y:S01]  /*20020*/  MOV R13, R34 ;  /* 0x00000022000d7202 */ /* 0x000fe20000000f00 */
[----:B------:R-:W-:-:S07]  /*20030*/  IMAD.MOV.U32 R28, RZ, RZ, R14 ;  /* 0x000000ffff1c7224 */ /* 0x000fce00078e000e */
[----:B------:R-:W-:Y:S05]  /*20040*/  WARPSYNC.COLLECTIVE R15, `(.L_x_3314) ;  /* 0x000000000f087348 */ /* 0x000fea0003c00000 */
[----:B------:R0:W1:Y:S02]  /*20050*/  SHFL.IDX P6, R14, R13, R12, R11 ;  /* 0x0000000c0d0e7389 */ /* 0x00006400000c000b */
[----:B01----:R-:W-:Y:S01]  /*20060*/  ENDCOLLECTIVE ;  /* 0x000000000000791b */ /* 0x003fe20003800000 */
.L_x_3314:
[----:B------:R-:W2:Y:S01]  /*20070*/  @!P1 LD.E.128 R8, desc[UR42][R8.64] ;  /* 0x0000002a08089980 */ /* 0x000ea2000c101d00 */
[----:B------:R-:W-:-:S05]  /*20080*/  @!P1 IADD3 R14, P2, R14, R31, RZ ;  /* 0x0000001f0e0e9210 */ /* 0x000fca0007f5e0ff */
[----:B------:R-:W-:-:S05]  /*20090*/  @!P1 IMAD.X R3, R28, 0x1, R29, P2 ;  /* 0x000000011c039824 */ /* 0x000fca00010e061d */
[----:B------:R-:W-:-:S05]  /*200a0*/  @!P1 MOV R15, R3 ;  /* 0x00000003000f9202 */ /* 0x000fca0000000f00 */
[----:B------:R0:W5:Y:S01]  /*200b0*/  @!P1 LD.E.128 R28, desc[UR42][R14.64] ;  /* 0x0000002a0e1c9980 */ /* 0x000162000c101d00 */
[----:B------:R-:W-:Y:S02]  /*200c0*/  CS2R R50, SRZ ;  /* 0x0000000000327805 */ /* 0x000fe4000001ff00 */
[----:B------:R-:W-:Y:S01]  /*200d0*/  CS2R R52, SRZ ;  /* 0x0000000000347805 */ /* 0x000fe2000001ff00 */
[----:B------:R-:W-:Y:S01]  /*200e0*/  IMAD.MOV.U32 R13, RZ, RZ, R35 ;  /* 0x000000ffff0d7224 */ /* 0x000fe200078e0023 */
[----:B------:R-:W-:Y:S02]  /*200f0*/  CS2R R38, SRZ ;  /* 0x0000000000267805 */ /* 0x000fe4000001ff00 */
[----:B------:R-:W-:Y:S01]  /*20100*/  CS2R R40, SRZ ;  /* 0x0000000000287805 */ /* 0x000fe2000001ff00 */
[----:B0-----:R-:W-:Y:S02]  /*20110*/  IMAD.MOV.U32 R15, RZ, RZ, -0x1 ;  /* 0xffffffffff0f7424 */ /* 0x001fe400078e00ff */
[----:B--2---:R-:W-:-:S02]  /*20120*/  @!P1 IMAD.MOV.U32 R50, RZ, RZ, R8 ;  /* 0x000000ffff329224 */ /* 0x004fc400078e0008 */
[----:B------:R-:W-:Y:S02]  /*20130*/  @!P1 IMAD.MOV.U32 R51, RZ, RZ, R9 ;  /* 0x000000ffff339224 */ /* 0x000fe400078e0009 */
[----:B------:R-:W-:Y:S02]  /*20140*/  IMAD.MOV.U32 R3, RZ, RZ, R50 ;  /* 0x000000ffff037224 */ /* 0x000fe400078e0032 */
[----:B------:R-:W-:Y:S01]  /*20150*/  @!P1 IMAD.MOV.U32 R53, RZ, RZ, R11 ;  /* 0x000000ffff359224 */ /* 0x000fe200078e000b */
[----:B------:R-:W-:Y:S01]  /*20160*/  MOV R12, R51 ;  /* 0x00000033000c7202 */ /* 0x000fe20000000f00 */
[----:B------:R-:W-:Y:S02]  /*20170*/  IMAD.MOV.U32 R11, RZ, RZ, 0x181f ;  /* 0x0000181fff0b7424 */ /* 0x000fe400078e00ff */
[----:B------:R-:W-:Y:S01]  /*20180*/  @!P1 IMAD.MOV.U32 R52, RZ, RZ, R10 ;  /* 0x000000ffff349224 */ /* 0x000fe200078e000a */
[----:B------:R-:W-:Y:S01]  /*20190*/  PRMT R59, R3, 0x5410, R12 ;  /* 0x00005410033b7816 */ /* 0x000fe2000000000c */
[----:B------:R-:W-:Y:S01]  /*201a0*/  IMAD.MOV.U32 R9, RZ, RZ, R53 ;  /* 0x000000ffff097224 */ /* 0x000fe200078e0035 */
[----:B------:R-:W-:Y:S01]  /*201b0*/  MOV R12, 0x3 ;  /* 0x00000003000c7802 */ /* 0x000fe20000000f00 */
[----:B------:R-:W-:-:S07]  /*201c0*/  IMAD.MOV.U32 R8, RZ, RZ, R52 ;  /* 0x000000ffff087224 */ /* 0x000fce00078e0034 */
[----:B-----5:R-:W-:Y:S05]  /*201d0*/  WARPSYNC.COLLECTIVE R15, `(.L_x_3315) ;  /* 0x000000000f087348 */ /* 0x020fea0003c00000 */
[----:B------:R0:W1:Y:S02]  /*201e0*/  SHFL.IDX P6, R14, R13, R12, R11 ;  /* 0x0000000c0d0e7389 */ /* 0x00006400000c000b */
[----:B01---5:R-:W-:Y:S01]  /*201f0*/  ENDCOLLECTIVE ;  /* 0x000000000000791b */ /* 0x023fe20003800000 */
.L_x_3315:
[----:B------:R-:W-:Y:S01]  /*20200*/  PRMT R44, R8, 0x5410, R9 ;  /* 0x00005410082c7816 */ /* 0x000fe20000000009 */
[----:B------:R-:W-:Y:S01]  /*20210*/  @!P1 IMAD.MOV.U32 R39, RZ, RZ, R29 ;  /* 0x000000ffff279224 */ /* 0x000fe200078e001d */
[----:B------:R-:W-:Y:S01]  /*20220*/  @!P1 MOV R38, R28 ;  /* 0x0000001c00269202 */ /* 0x000fe20000000f00 */
[----:B------:R-:W-:Y:S02]  /*20230*/  @!P1 IMAD.MOV.U32 R40, RZ, RZ, R30 ;  /* 0x000000ffff289224 */ /* 0x000fe400078e001e */
[----:B------:R-:W-:Y:S01]  /*20240*/  @!P1 IMAD.MOV.U32 R41, RZ, RZ, R31 ;  /* 0x000000ffff299224 */ /* 0x000fe200078e001f */
[----:B------:R-:W-:Y:S01]  /*20250*/  MOV R8, R38 ;  /* 0x0000002600087202 */ /* 0x000fe20000000f00 */
[----:B------:R-:W-:Y:S01]  /*20260*/  IMAD.MOV.U32 R9, RZ, RZ, R39 ;  /* 0x000000ffff097224 */ /* 0x000fe200078e0027 */
[----:B------:R-:W-:Y:S01]  /*20270*/  MOV R13, R32 ;  /* 0x00000020000d7202 */ /* 0x000fe20000000f00 */
[----:B------:R-:W-:-:S03]  /*20280*/  IMAD.MOV.U32 R10, RZ, RZ, R40 ;  /* 0x000000ffff0a7224 */ /* 0x000fc600078e0028 */
[----:B------:R-:W-:Y:S02]  /*20290*/  PRMT R62, R8, 0x5410, R9 ;  /* 0x00005410083e7816 */ /* 0x000fe40000000009 */
[----:B------:R-:W-:Y:S01]  /*202a0*/  CS2R R8, SRZ ;  /* 0x0000000000087805 */ /* 0x000fe2000001ff00 */
[----:B------:R-:W-:-:S07]  /*202b0*/  IMAD.MOV.U32 R3, RZ, RZ, R14 ;  /* 0x000000ffff037224 */ /* 0x000fce00078e000e */
[----:B------:R-:W-:Y:S05]  /*202c0*/  WARPSYNC.COLLECTIVE R15, `(.L_x_3316) ;  /* 0x000000000f087348 */ /* 0x000fea0003c00000 */
[----:B------:R0:W1:Y:S02]  /*202d0*/  SHFL.IDX P6, R14, R13, R12, R11 ;  /* 0x0000000c0d0e7389 */ /* 0x00006400000c000b */
[----:B01----:R-:W-:Y:S01]  /*202e0*/  ENDCOLLECTIVE ;  /* 0x000000000000791b */ /* 0x003fe20003800000 */
.L_x_3316:
[----:B------:R-:W-:Y:S02]  /*202f0*/  IMAD.MOV.U32 R13, RZ, RZ, R33 ;  /* 0x000000ffff0d7224 */ /* 0x000fe400078e0021 */
[----:B------:R-:W-:-:S07]  /*20300*/  IMAD.MOV.U32 R32, RZ, RZ, R14 ;  /* 0x000000ffff207224 */ /* 0x000fce00078e000e */
[----:B------:R-:W-:Y:S05]  /*20310*/  WARPSYNC.COLLECTIVE R15, `(.L_x_3317) ;  /* 0x000000000f087348 */ /* 0x000fea0003c00000 */
[----:B------:R0:W1:Y:S02]  /*20320*/  SHFL.IDX P6, R14, R13, R12, R11 ;  /* 0x0000000c0d0e7389 */ /* 0x00006400000c000b */
[----:B01----:R-:W-:Y:S01]  /*20330*/  ENDCOLLECTIVE ;  /* 0x000000000000791b */ /* 0x003fe20003800000 */
.L_x_3317:
[----:B------:R-:W-:Y:S01]  /*20340*/  MOV R13, R34 ;  /* 0x00000022000d7202 */ /* 0x000fe20000000f00 */
[----:B------:R-:W-:-:S07]  /*20350*/  IMAD.MOV.U32 R33, RZ, RZ, R14 ;  /* 0x000000ffff217224 */ /* 0x000fce00078e000e */
[----:B------:R-:W-:Y:S05]  /*20360*/  WARPSYNC.COLLECTIVE R15, `(.L_x_3318) ;  /* 0x000000000f087348 */ /* 0x000fea0003c00000 */
[----:B------:R0:W1:Y:S02]  /*20370*/  SHFL.IDX P6, R14, R13, R12, R11 ;  /* 0x0000000c0d0e7389 */ /* 0x00006400000c000b */
[----:B01----:R-:W-:Y:S01]  /*20380*/  ENDCOLLECTIVE ;  /* 0x000000000000791b */ /* 0x003fe20003800000 */
.L_x_3318:
[----:B------:R-:W-:-:S05]  /*20390*/  IMAD.MOV.U32 R11, RZ, RZ, R41 ;  /* 0x000000ffff0b7224 */ /* 0x000fca00078e0029 */
[----:B------:R-:W-:Y:S01]  /*203a0*/  PRMT R63, R10, 0x5410, R11 ;  /* 0x000054100a3f7816 */ /* 0x000fe2000000000b */
[----:B------:R-:W-:Y:S01]  /*203b0*/  IMAD.MOV.U32 R34, RZ, RZ, R14 ;  /* 0x000000ffff227224 */ /* 0x000fe200078e000e */
[----:B------:R-:W-:Y:S06]  /*203c0*/  BRA `(.L_x_3319) ;  /* 0xfffffeb400a87947 */ /* 0x000fec000383ffff */
.L_x_3033:
[----:B0-----:R0:W1:Y:S02]  /*203d0*/  SYNCS.PHASECHK.TRANS64.TRYWAIT P4, [R18+URZ+0x28800], R29 ;  /* 0x0288001d120075a7 */ /* 0x001064000808017f */
[----:B-1----:R-:W-:Y:S05]  /*203e0*/  @!P4 NANOSLEEP.SYNCS 0x989680 ;  /* 0x009896800000c95d */ /* 0x002fea0003900000 */
[----:B------:R-:W1:Y:S02]  /*203f0*/  @!P4 SYNCS.PHASECHK.TRANS64 P4, [R18+URZ+0x28800], R29 ;  /* 0x0288001d1200c5a7 */ /* 0x000e64000808007f */
[----:B-1----:R-:W-:Y:S05]  /*20400*/  @!P4 BRA `(.L_x_3033) ;  /* 0xfffffffc00f0c947 */ /* 0x002fea000383ffff */
[----:B------:R-:W-:Y:S05]  /*20410*/  BRA `(.L_x_3320) ;  /* 0xfffffeb800447947 */ /* 0x000fea000383ffff */
.L_x_3043:
[----:B---3--:R3:W0:Y:S02]  /*20420*/  SYNCS.PHASECHK.TRANS64.TRYWAIT P1, [R0+URZ+0x28830], R3 ;  /* 0x02883003000075a7 */ /* 0x008624000802017f */
[----:B0-----:R-:W-:Y:S05]  /*20430*/  @!P1 NANOSLEEP.SYNCS 0x989680 ;  /* 0x009896800000995d */ /* 0x001fea0003900000 */
[----:B------:R-:W0:Y:S02]  /*20440*/  @!P1 SYNCS.PHASECHK.TRANS64 P1, [R0+URZ+0x28830], R3 ;  /* 0x02883003000095a7 */ /* 0x000e24000802007f */
[----:B0-----:R-:W-:Y:S05]  /*20450*/  @!P1 BRA `(.L_x_3043) ;  /* 0xfffffffc00f09947 */ /* 0x001fea000383ffff */
[----:B------:R-:W-:Y:S05]  /*20460*/  BRA `(.L_x_3042) ;  /* 0xfffffed000987947 */ /* 0x000fea000383ffff */
.L_x_3050:
[----:B-1----:R1:W2:Y:S02]  /*20470*/  SYNCS.PHASECHK.TRANS64.TRYWAIT P3, [R5+URZ+0x28830], R6 ;  /* 0x02883006050075a7 */ /* 0x0022a4000806017f */
[----:B--2---:R-:W-:Y:S05]  /*20480*/  @!P3 NANOSLEEP.SYNCS 0x989680 ;  /* 0x009896800000b95d */ /* 0x004fea0003900000 */
[----:B------:R-:W2:Y:S02]  /*20490*/  @!P3 SYNCS.PHASECHK.TRANS64 P3, [R5+URZ+0x28830], R6 ;  /* 0x028830060500b5a7 */ /* 0x000ea4000806007f */
[----:B--2---:R-:W-:Y:S05]  /*204a0*/  @!P3 BRA `(.L_x_3050) ;  /* 0xfffffffc00f0b947 */ /* 0x004fea000383ffff */
[----:B------:R-:W-:Y:S05]  /*204b0*/  BRA `(.L_x_3049) ;  /* 0xfffffef400ec7947 */ /* 0x000fea000383ffff */
.L_x_3054:
[----:B-1----:R1:W2:Y:S02]  /*204c0*/  SYNCS.PHASECHK.TRANS64.TRYWAIT P2, [R6+URZ+0x28850], R5 ;  /* 0x02885005060075a7 */ /* 0x0022a4000804017f */
[----:B--2---:R-:W-:Y:S05]  /*204d0*/  @!P2 NANOSLEEP.SYNCS 0x989680 ;  /* 0x009896800000a95d */ /* 0x004fea0003900000 */
[----:B------:R-:W2:Y:S02]  /*204e0*/  @!P2 SYNCS.PHASECHK.TRANS64 P2, [R6+URZ+0x28850], R5 ;  /* 0x028850050600a5a7 */ /* 0x000ea4000804007f */
[----:B--2---:R-:W-:Y:S05]  /*204f0*/  @!P2 BRA `(.L_x_3054) ;  /* 0xfffffffc00f0a947 */ /* 0x004fea000383ffff */
[----:B------:R-:W-:Y:S05]  /*20500*/  BRA `(.L_x_3051) ;  /* 0xfffffefc00087947 */ /* 0x000fea000383ffff */
.L_x_3063:
[----:B-1----:R1:W2:Y:S02]  /*20510*/  SYNCS.PHASECHK.TRANS64.TRYWAIT P1, [R5+URZ+0x28830], R6 ;  /* 0x02883006050075a7 */ /* 0x0022a4000802017f */
[----:B--2---:R-:W-:Y:S05]  /*20520*/  @!P1 NANOSLEEP.SYNCS 0x989680 ;  /* 0x009896800000995d */ /* 0x004fea0003900000 */
[----:B------:R-:W2:Y:S02]  /*20530*/  @!P1 SYNCS.PHASECHK.TRANS64 P1, [R5+URZ+0x28830], R6 ;  /* 0x02883006050095a7 */ /* 0x000ea4000802007f */
[----:B--2---:R-:W-:Y:S05]  /*20540*/  @!P1 BRA `(.L_x_3063) ;  /* 0xfffffffc00f09947 */ /* 0x004fea000383ffff */
[----:B------:R-:W-:Y:S05]  /*20550*/  BRA `(.L_x_3062) ;  /* 0xffffff2000c07947 */ /* 0x000fea000383ffff */
.L_x_3067:
[----:B-1----:R1:W2:Y:S02]  /*20560*/  SYNCS.PHASECHK.TRANS64.TRYWAIT P1, [R6+URZ+0x28850], R5 ;  /* 0x02885005060075a7 */ /* 0x0022a4000802017f */
[----:B--2---:R-:W-:Y:S05]  /*20570*/  @!P1 NANOSLEEP.SYNCS 0x989680 ;  /* 0x009896800000995d */ /* 0x004fea0003900000 */
[----:B------:R-:W2:Y:S02]  /*20580*/  @!P1 SYNCS.PHASECHK.TRANS64 P1, [R6+URZ+0x28850], R5 ;  /* 0x02885005060095a7 */ /* 0x000ea4000802007f */
[----:B--2---:R-:W-:Y:S05]  /*20590*/  @!P1 BRA `(.L_x_3067) ;  /* 0xfffffffc00f09947 */ /* 0x004fea000383ffff */
[----:B------:R-:W-:Y:S05]  /*205a0*/  BRA `(.L_x_3064) ;  /* 0xffffff2400d07947 */ /* 0x000fea000383ffff */
.L_x_3074:
[----:B-1----:R1:W2:Y:S02]  /*205b0*/  SYNCS.PHASECHK.TRANS64.TRYWAIT P1, [R13+URZ+0x28850], R4 ;  /* 0x028850040d0075a7 */ /* 0x0022a4000802017f */
[----:B--2---:R-:W-:Y:S05]  /*205c0*/  @!P1 NANOSLEEP.SYNCS 0x989680 ;  /* 0x009896800000995d */ /* 0x004fea0003900000 */
[----:B------:R-:W2:Y:S02]  /*205d0*/  @!P1 SYNCS.PHASECHK.TRANS64 P1, [R13+URZ+0x28850], R4 ;  /* 0x028850040d0095a7 */ /* 0x000ea4000802007f */
[----:B--2---:R-:W-:Y:S05]  /*205e0*/  @!P1 BRA `(.L_x_3074) ;  /* 0xfffffffc00f09947 */ /* 0x004fea000383ffff */
[----:B------:R-:W-:Y:S05]  /*205f0*/  BRA `(.L_x_3073) ;  /* 0xffffff4400187947 */ /* 0x000fea000383ffff */
.L_x_3089:
[----:B------:R-:W-:Y:S01]  /*20600*/  MOV R13, R4 ;  /* 0x00000004000d7202 */ /* 0x000fe20000000f00 */
[----:B------:R-:W-:Y:S02]  /*20610*/  IMAD.MOV.U32 R12, RZ, RZ, RZ ;  /* 0x000000ffff0c7224 */ /* 0x000fe400078e00ff */
[----:B------:R-:W-:Y:S02]  /*20620*/  IMAD.MOV.U32 R11, RZ, RZ, 0x181f ;  /* 0x0000181fff0b7424 */ /* 0x000fe400078e00ff */
[----:B------:R-:W-:-:S07]  /*20630*/  IMAD.MOV.U32 R15, RZ, RZ, -0x1 ;  /* 0xffffffffff0f7424 */ /* 0x000fce00078e00ff */
[----:B-12---:R-:W-:Y:S05]  /*20640*/  WARPSYNC.COLLECTIVE R15, `(.L_x_3321) ;  /* 0x000000000f087348 */ /* 0x006fea0003c00000 */
[----:B------:R0:W3:Y:S02]  /*20650*/  SHFL.IDX P6, R14, R13, R12, R11 ;  /* 0x0000000c0d0e7389 */ /* 0x0000e400000c000b */
[----:B0123--:R-:W-:Y:S01]  /*20660*/  ENDCOLLECTIVE ;  /* 0x000000000000791b */ /* 0x00ffe20003800000 */
.L_x_3321:
[----:B------:R-:W-:Y:S01]  /*20670*/  IMAD.MOV.U32 R13, RZ, RZ, R0 ;  /* 0x000000ffff0d7224 */ /* 0x000fe200078e0000 */
[----:B------:R-:W-:-:S07]  /*20680*/  MOV R3, R14 ;  /* 0x0000000e00037202 */ /* 0x000fce0000000f00 */
[----:B------:R-:W-:Y:S05]  /*20690*/  WARPSYNC.COLLECTIVE R15, `(.L_x_3322) ;  /* 0x000000000f087348 */ /* 0x000fea0003c00000 */
[----:B------:R0:W1:Y:S02]  /*206a0*/  SHFL.IDX P6, R14, R13, R12, R11 ;  /* 0x0000000c0d0e7389 */ /* 0x00006400000c000b */
[----:B01----:R-:W-:Y:S01]  /*206b0*/  ENDCOLLECTIVE ;  /* 0x000000000000791b */ /* 0x003fe20003800000 */
.L_x_3322:
[----:B------:R-:W-:Y:S05]  /*206c0*/  BRA `(.L_x_3323) ;  /* 0xffffff6800507947 */ /* 0x000fea000383ffff */
.L_x_3092:
[----:B------:R-:W-:Y:S01]  /*206d0*/  BSSY B1, `(.L_x_3324) ;  /* 0x0000008000017945 */ /* 0x000fe20003800000 */
[----:B------:R-:W-:Y:S01]  /*206e0*/  IMAD.MOV.U32 R13, RZ, RZ, R4 ;  /* 0x000000ffff0d7224 */ /* 0x000fe200078e0004 */
[----:B------:R-:W-:Y:S01]  /*206f0*/  MOV R11, 0x181f ;  /* 0x0000181f000b7802 */ /* 0x000fe20000000f00 */
[----:B------:R-:W-:Y:S02]  /*20700*/  IMAD.MOV.U32 R12, RZ, RZ, 0x1 ;  /* 0x00000001ff0c7424 */ /* 0x000fe400078e00ff */
[----:B---3--:R-:W-:-:S07]  /*20710*/  IMAD.MOV.U32 R15, RZ, RZ, -0x1 ;  /* 0xffffffffff0f7424 */ /* 0x008fce00078e00ff */
[----:B012-4-:R-:W-:Y:S05]  /*20720*/  WARPSYNC.COLLECTIVE R15, `(.L_x_3325) ;  /* 0x000000000f087348 */ /* 0x017fea0003c00000 */
[----:B----4-:R3:W4:Y:S02]  /*20730*/  SHFL.IDX P6, R14, R13, R12, R11 ;  /* 0x0000000c0d0e7389 */ /* 0x01072400000c000b */
[----:B01234-:R-:W-:Y:S01]  /*20740*/  ENDCOLLECTIVE ;  /* 0x000000000000791b */ /* 0x01ffe20003800000 */
.L_x_3325:
[----:B------:R-:W-:Y:S05]  /*20750*/  BSYNC B1 ;  /* 0x0000000000017941 */ /* 0x000fea0003800000 */
.L_x_3324:
        /* <DEDUP_REMOVED lines=8> */
.L_x_3326:
[----:B------:R-:W-:Y:S05]  /*207e0*/  BRA `(.L_x_3327) ;  /* 0xffffff6800507947 */ /* 0x000fea000383ffff */
.L_x_3095:
[----:B------:R-:W-:Y:S01]  /*207f0*/  BSSY B1, `(.L_x_3328) ;  /* 0x0000008000017945 */ /* 0x000fe20003800000 */
[----:B------:R-:W-:Y:S01]  /*20800*/  IMAD.MOV.U32 R13, RZ, RZ, R4 ;  /* 0x000000ffff0d7224 */ /* 0x000fe200078e0004 */
[----:B------:R-:W-:Y:S01]  /*20810*/  MOV R12, 0x2 ;  /* 0x00000002000c7802 */ /* 0x000fe20000000f00 */
[----:B------:R-:W-:Y:S02]  /*20820*/  IMAD.MOV.U32 R11, RZ, RZ, 0x181f ;  /* 0x0000181fff0b7424 */ /* 0x000fe400078e00ff */
[----:B0-----:R-:W-:-:S07]  /*20830*/  IMAD.MOV.U32 R15, RZ, RZ, -0x1 ;  /* 0xffffffffff0f7424 */ /* 0x001fce00078e00ff */
[----:B-1234-:R-:W-:Y:S05]  /*20840*/  WARPSYNC.COLLECTIVE R15, `(.L_x_3329) ;  /* 0x000000000f087348 */ /* 0x01efea0003c00000 */
[----:B----4-:R0:W4:Y:S02]  /*20850*/  SHFL.IDX P6, R14, R13, R12, R11 ;  /* 0x0000000c0d0e7389 */ /* 0x01012400000c000b */
[----:B01234-:R-:W-:Y:S01]  /*20860*/  ENDCOLLECTIVE ;  /* 0x000000000000791b */ /* 0x01ffe20003800000 */
.L_x_3329:
[----:B------:R-:W-:Y:S05]  /*20870*/  BSYNC B1 ;  /* 0x0000000000017941 */ /* 0x000fea0003800000 */
.L_x_3328:
        /* <DEDUP_REMOVED lines=8> */
.L_x_3330:
[----:B------:R-:W-:Y:S05]  /*20900*/  BRA `(.L_x_3331) ;  /* 0xffffff6800507947 */ /* 0x000fea000383ffff */
.L_x_3098:
[----:B------:R-:W-:Y:S01]  /*20910*/  BSSY B1, `(.L_x_3332) ;  /* 0x0000008000017945 */ /* 0x000fe20003800000 */
[----:B------:R-:W-:Y:S01]  /*20920*/  MOV R13, R4 ;  /* 0x00000004000d7202 */ /* 0x000fe20000000f00 */
[----:B------:R-:W-:Y:S02]  /*20930*/  IMAD.MOV.U32 R12, RZ, RZ, 0x3 ;  /* 0x00000003ff0c7424 */ /* 0x000fe400078e00ff */
[----:B------:R-:W-:Y:S02]  /*20940*/  IMAD.MOV.U32 R11, RZ, RZ, 0x181f ;  /* 0x0000181fff0b7424 */ /* 0x000fe400078e00ff */
[----:B0-----:R-:W-:-:S07]  /*20950*/  IMAD.MOV.U32 R15, RZ, RZ, -0x1 ;  /* 0xffffffffff0f7424 */ /* 0x001fce00078e00ff */
[----:B-1234-:R-:W-:Y:S05]  /*20960*/  WARPSYNC.COLLECTIVE R15, `(.L_x_3333) ;  /* 0x000000000f087348 */ /* 0x01efea0003c00000 */
[----:B------:R0:W0:Y:S02]  /*20970*/  SHFL.IDX P6, R14, R13, R12, R11 ;  /* 0x0000000c0d0e7389 */ /* 0x00002400000c000b */
[----:B01234-:R-:W-:Y:S01]  /*20980*/  ENDCOLLECTIVE ;  /* 0x000000000000791b */ /* 0x01ffe20003800000 */
.L_x_3333:
[----:B------:R-:W-:Y:S05]  /*20990*/  BSYNC B1 ;  /* 0x0000000000017941 */ /* 0x000fea0003800000 */
.L_x_3332:
        /* <DEDUP_REMOVED lines=8> */
.L_x_3334:
[----:B------:R-:W-:Y:S05]  /*20a20*/  BRA `(.L_x_3335) ;  /* 0xffffff6800507947 */ /* 0x000fea000383ffff */
.L_x_3115:
[----:B0-----:R-:W0:Y:S01]  /*20a30*/  S2R R10, SR_TID.X ;  /* 0x00000000000a7919 */ /* 0x001e220000002100 */
[----:B------:R-:W-:Y:S01]  /*20a40*/  BSSY B1, `(.L_x_3336) ;  /* 0x000000a000017945 */ /* 0x000fe20003800000 */
[----:B------:R-:W-:Y:S01]  /*20a50*/  IMAD.MOV.U32 R12, RZ, RZ, RZ ;  /* 0x000000ffff0c7224 */ /* 0x000fe200078e00ff */
[----:B------:R-:W-:Y:S01]  /*20a60*/  MOV R15, 0xffffffff ;  /* 0xffffffff000f7802 */ /* 0x000fe20000000f00 */
[----:B-1----:R-:W-:Y:S01]  /*20a70*/  IMAD.MOV.U32 R11, RZ, RZ, 0x1f ;  /* 0x0000001fff0b7424 */ /* 0x002fe200078e00ff */
[----:B0-----:R-:W-:-:S04]  /*20a80*/  SHF.R.U32.HI R10, RZ, 0x5, R10 ;  /* 0x00000005ff0a7819 */ /* 0x001fc8000001160a */
[----:B------:R-:W-:-:S05]  /*20a90*/  LOP3.LUT R10, R10, 0x3, RZ, 0xc0, !PT ;  /* 0x000000030a0a7812 */ /* 0x000fca00078ec0ff */
[----:B------:R-:W-:-:S07]  /*20aa0*/  IMAD.MOV.U32 R13, RZ, RZ, R10 ;  /* 0x000000ffff0d7224 */ /* 0x000fce00078e000a */
[----:B------:R-:W-:Y:S05]  /*20ab0*/  WARPSYNC.COLLECTIVE R15, `(.L_x_3337) ;  /* 0x000000000f087348 */ /* 0x000fea0003c00000 */
[----:B------:R0:W1:Y:S02]  /*20ac0*/  SHFL.IDX P6, R14, R13, R12, R11 ;  /* 0x0000000c0d0e7389 */ /* 0x00006400000c000b */
[----:B01----:R-:W-:Y:S01]  /*20ad0*/  ENDCOLLECTIVE ;  /* 0x000000000000791b */ /* 0x003fe20003800000 */
.L_x_3337:
[----:B------:R-:W-:Y:S05]  /*20ae0*/  BSYNC B1 ;  /* 0x0000000000017941 */ /* 0x000fea0003800000 */
.L_x_3336:
[----:B------:R-:W-:Y:S05]  /*20af0*/  BRA `(.L_x_3338) ;  /* 0xffffff7c00907947 */ /* 0x000fea000383ffff */
.L_x_3117:
[----:B------:R-:W-:Y:S01]  /*20b00*/  BSSY B1, `(.L_x_3339) ;  /* 0x0000006000017945 */ /* 0x000fe20003800000 */
[----:B------:R-:W-:-:S07]  /*20b10*/  IMAD.MOV.U32 R15, RZ, RZ, -0x1 ;  /* 0xffffffffff0f7424 */ /* 0x000fce00078e00ff */
[----:B012---:R-:W-:Y:S05]  /*20b20*/  WARPSYNC.COLLECTIVE R15, `(.L_x_3340) ;  /* 0x000000000f0c7348 */ /* 0x007fea0003c00000 */
[----:B------:R-:W-:Y:S02]  /*20b30*/  ELECT P6, UR62, PT ;  /* 0x00000000003e782f */ /* 0x000fe400038c0000 */
[----:B------:R-:W-:Y:S01]  /*20b40*/  MOV R14, UR62 ;  /* 0x0000003e000e7c02 */ /* 0x000fe20008000f00 */
[----:B012---:R-:W-:Y:S10]  /*20b50*/  ENDCOLLECTIVE ;  /* 0x000000000000791b */ /* 0x007ff40003800000 */
.L_x_3340:
[----:B------:R-:W-:Y:S05]  /*20b60*/  BSYNC B1 ;  /* 0x0000000000017941 */ /* 0x000fea0003800000 */
.L_x_3339:
[----:B------:R-:W-:Y:S05]  /*20b70*/  BRA `(.L_x_3116) ;  /* 0xffffff7c00887947 */ /* 0x000fea000383ffff */
.L_x_3119:
[----:B--2---:R2:W3:Y:S02]  /*20b80*/  SYNCS.PHASECHK.TRANS64.TRYWAIT P0, [R22+URZ+0x28820], R7 ;  /* 0x02882007160075a7 */ /* 0x0044e4000800017f */
[----:B---3--:R-:W-:Y:S05]  /*20b90*/  @!P0 NANOSLEEP.SYNCS 0x989680 ;  /* 0x009896800000895d */ /* 0x008fea0003900000 */
[----:B------:R-:W3:Y:S02]  /*20ba0*/  @!P0 SYNCS.PHASECHK.TRANS64 P0, [R22+URZ+0x28820], R7 ;  /* 0x02882007160085a7 */ /* 0x000ee4000800007f */
[----:B---3--:R-:W-:Y:S05]  /*20bb0*/  @!P0 BRA `(.L_x_3119) ;  /* 0xfffffffc00f08947 */ /* 0x008fea000383ffff */
[----:B------:R-:W-:Y:S05]  /*20bc0*/  BRA `(.L_x_3341) ;  /* 0xffffff7c00987947 */ /* 0x000fea000383ffff */
.L_x_3123:
[----:B--2---:R2:W3:Y:S02]  /*20bd0*/  SYNCS.PHASECHK.TRANS64.TRYWAIT P0, [R7+URZ+0x288a0], R8 ;  /* 0x0288a008070075a7 */ /* 0x0044e4000800017f */
[----:B---3--:R-:W-:Y:S05]  /*20be0*/  @!P0 NANOSLEEP.SYNCS 0x989680 ;  /* 0x009896800000895d */ /* 0x008fea0003900000 */
[----:B------:R-:W3:Y:S02]  /*20bf0*/  @!P0 SYNCS.PHASECHK.TRANS64 P0, [R7+URZ+0x288a0], R8 ;  /* 0x0288a008070085a7 */ /* 0x000ee4000800007f */
[----:B---3--:R-:W-:Y:S05]  /*20c00*/  @!P0 BRA `(.L_x_3123) ;  /* 0xfffffffc00f08947 */ /* 0x008fea000383ffff */
[----:B------:R-:W-:Y:S05]  /*20c10*/  BRA `(.L_x_3342) ;  /* 0xffffff7c00b07947 */ /* 0x000fea000383ffff */
.L_x_3129:
[----:B0-----:R0:W1:Y:S02]  /*20c20*/  SYNCS.PHASECHK.TRANS64.TRYWAIT P0, [R7+URZ+0x288c0], R8 ;  /* 0x0288c008070075a7 */ /* 0x001064000800017f */
[----:B-1----:R-:W-:Y:S05]  /*20c30*/  @!P0 NANOSLEEP.SYNCS 0x989680 ;  /* 0x009896800000895d */ /* 0x002fea0003900000 */
[----:B------:R-:W1:Y:S02]  /*20c40*/  @!P0 SYNCS.PHASECHK.TRANS64 P0, [R7+URZ+0x288c0], R8 ;  /* 0x0288c008070085a7 */ /* 0x000e64000800007f */
[----:B-1----:R-:W-:Y:S05]  /*20c50*/  @!P0 BRA `(.L_x_3129) ;  /* 0xfffffffc00f08947 */ /* 0x002fea000383ffff */
[----:B------:R-:W-:Y:S05]  /*20c60*/  BRA `(.L_x_3343) ;  /* 0xffffff8000707947 */ /* 0x000fea000383ffff */
.L_x_3137:
[----:B0-----:R0:W1:Y:S02]  /*20c70*/  SYNCS.PHASECHK.TRANS64.TRYWAIT P1, [R10+URZ+0x288a0], R9 ;  /* 0x0288a0090a0075a7 */ /* 0x001064000802017f */
[----:B-1----:R-:W-:Y:S05]  /*20c80*/  @!P1 NANOSLEEP.SYNCS 0x989680 ;  /* 0x009896800000995d */ /* 0x002fea0003900000 */
[----:B------:R-:W1:Y:S02]  /*20c90*/  @!P1 SYNCS.PHASECHK.TRANS64 P1, [R10+URZ+0x288a0], R9 ;  /* 0x0288a0090a0095a7 */ /* 0x000e64000802007f */
[----:B-1----:R-:W-:Y:S05]  /*20ca0*/  @!P1 BRA `(.L_x_3137) ;  /* 0xfffffffc00f09947 */ /* 0x002fea000383ffff */
[----:B------:R-:W-:Y:S05]  /*20cb0*/  BRA `(.L_x_3344) ;  /* 0xffffff84006c7947 */ /* 0x000fea000383ffff */
.L_x_3143:
[----:B-1----:R1:W2:Y:S02]  /*20cc0*/  SYNCS.PHASECHK.TRANS64.TRYWAIT P1, [R10+URZ+0x288c0], R9 ;  /* 0x0288c0090a0075a7 */ /* 0x0022a4000802017f */
[----:B--2---:R-:W-:Y:S05]  /*20cd0*/  @!P1 NANOSLEEP.SYNCS 0x989680 ;  /* 0x009896800000995d */ /* 0x004fea0003900000 */
[----:B------:R-:W2:Y:S02]  /*20ce0*/  @!P1 SYNCS.PHASECHK.TRANS64 P1, [R10+URZ+0x288c0], R9 ;  /* 0x0288c0090a0095a7 */ /* 0x000ea4000802007f */
[----:B--2---:R-:W-:Y:S05]  /*20cf0*/  @!P1 BRA `(.L_x_3143) ;  /* 0xfffffffc00f09947 */ /* 0x004fea000383ffff */
[----:B------:R-:W-:Y:S05]  /*20d00*/  BRA `(.L_x_3345) ;  /* 0xffffff8800247947 */ /* 0x000fea000383ffff */
.L_x_3157:
        /* <DEDUP_REMOVED lines=11> */
.L_x_3347:
[----:B------:R-:W-:Y:S05]  /*20dc0*/  BSYNC B0 ;  /* 0x0000000000007941 */ /* 0x000fea0003800000 */
.L_x_3346:
[----:B------:R-:W-:Y:S05]  /*20dd0*/  BRA `(.L_x_3348) ;  /* 0xffffff9400187947 */ /* 0x000fea000383ffff */
.L_x_3160:
[----:B0-----:R0:W1:Y:S02]  /*20de0*/  SYNCS.PHASECHK.TRANS64.TRYWAIT P0, [R7+URZ+0x28840], R2 ;  /* 0x02884002070075a7 */ /* 0x001064000800017f */
[----:B-1----:R-:W-:Y:S05]  /*20df0*/  @!P0 NANOSLEEP.SYNCS 0x989680 ;  /* 0x009896800000895d */ /* 0x002fea0003900000 */
[----:B------:R-:W1:Y:S02]  /*20e00*/  @!P0 SYNCS.PHASECHK.TRANS64 P0, [R7+URZ+0x28840], R2 ;  /* 0x02884002070085a7 */ /* 0x000e64000800007f */
[----:B-1----:R-:W-:Y:S05]  /*20e10*/  @!P0 BRA `(.L_x_3160) ;  /* 0xfffffffc00f08947 */ /* 0x002fea000383ffff */
[----:B------:R-:W-:Y:S05]  /*20e20*/  BRA `(.L_x_3349) ;  /* 0xffffff9400747947 */ /* 0x000fea000383ffff */
.L_x_3161:
        /* <DEDUP_REMOVED lines=8> */
.L_x_3351:
[----:B------:R-:W-:Y:S05]  /*20eb0*/  BSYNC B0 ;  /* 0x0000000000007941 */ /* 0x000fea0003800000 */
.L_x_3350:
[----:B------:R-:W-:Y:S01]  /*20ec0*/  IMAD.MOV.U32 R13, RZ, RZ, R4 ;  /* 0x000000ffff0d7224 */ /* 0x000fe200078e0004 */
[----:B------:R-:W-:Y:S01]  /*20ed0*/  MOV R12, RZ ;  /* 0x000000ff000c7202 */ /* 0x000fe20000000f00 */
[----:B------:R-:W-:Y:S02]  /*20ee0*/  IMAD.MOV.U32 R11, RZ, RZ, 0x181f ;  /* 0x0000181fff0b7424 */ /* 0x000fe400078e00ff */
[----:B------:R-:W-:Y:S02]  /*20ef0*/  IMAD.MOV.U32 R15, RZ, RZ, -0x1 ;  /* 0xffffffffff0f7424 */ /* 0x000fe400078e00ff */
[----:B------:R-:W-:Y:S02]  /*20f00*/  IMAD.MOV.U32 R2, RZ, RZ, R14 ;  /* 0x000000ffff027224 */ /* 0x000fe400078e000e */
[----:B------:R-:W-:-:S07]  /*20f10*/  @P0 IMAD R8, R5, 0x2, R22 ;  /* 0x0000000205080824 */ /* 0x000fce00078e0216 */
[----:B------:R-:W-:Y:S05]  /*20f20*/  WARPSYNC.COLLECTIVE R15, `(.L_x_3352) ;  /* 0x000000000f087348 */ /* 0x000fea0003c00000 */
[----:B------:R0:W1:Y:S02]  /*20f30*/  SHFL.IDX P6, R14, R13, R12, R11 ;  /* 0x0000000c0d0e7389 */ /* 0x00006400000c000b */
[----:B01----:R-:W-:Y:S01]  /*20f40*/  ENDCOLLECTIVE ;  /* 0x000000000000791b */ /* 0x003fe20003800000 */
.L_x_3352:
[----:B------:R-:W-:Y:S02]  /*20f50*/  IMAD.MOV.U32 R13, RZ, RZ, R0 ;  /* 0x000000ffff0d7224 */ /* 0x000fe400078e0000 */
[----:B------:R-:W-:Y:S02]  /*20f60*/  IMAD.MOV.U32 R12, RZ, RZ, 0x1 ;  /* 0x00000001ff0c7424 */ /* 0x000fe400078e00ff */
[----:B------:R-:W-:-:S07]  /*20f70*/  IMAD.MOV.U32 R3, RZ, RZ, R14 ;  /* 0x000000ffff037224 */ /* 0x000fce00078e000e */
[----:B------:R-:W-:Y:S05]  /*20f80*/  WARPSYNC.COLLECTIVE R15, `(.L_x_3353) ;  /* 0x000000000f087348 */ /* 0x000fea0003c00000 */
[----:B------:R0:W1:Y:S02]  /*20f90*/  SHFL.IDX P6, R14, R13, R12, R11 ;  /* 0x0000000c0d0e7389 */ /* 0x00006400000c000b */
[----:B01----:R-:W-:Y:S01]  /*20fa0*/  ENDCOLLECTIVE ;  /* 0x000000000000791b */ /* 0x003fe20003800000 */
.L_x_3353:
        /* <DEDUP_REMOVED lines=16> */
.L_x_3354:
[----:B------:R-:W-:Y:S01]  /*210b0*/  @P0 LEA R8, R5, R22, 0x1 ;  /* 0x0000001605080211 */ /* 0x000fe200078e08ff */
[----:B------:R-:W-:Y:S02]  /*210c0*/  IMAD.MOV.U32 R13, RZ, RZ, R0 ;  /* 0x000000ffff0d7224 */ /* 0x000fe400078e0000 */
[----:B------:R-:W-:Y:S02]  /*210d0*/  IMAD.MOV.U32 R12, RZ, RZ, 0x2 ;  /* 0x00000002ff0c7424 */ /* 0x000fe400078e00ff */
[----:B------:R-:W-:-:S07]  /*210e0*/  IMAD.MOV.U32 R3, RZ, RZ, R14 ;  /* 0x000000ffff037224 */ /* 0x000fce00078e000e */
[----:B------:R-:W-:Y:S05]  /*210f0*/  WARPSYNC.COLLECTIVE R15, `(.L_x_3355) ;  /* 0x000000000f087348 */ /* 0x000fea0003c00000 */
[----:B------:R0:W1:Y:S02]  /*21100*/  SHFL.IDX P6, R14, R13, R12, R11 ;  /* 0x0000000c0d0e7389 */ /* 0x00006400000c000b */
[----:B01----:R-:W-:Y:S01]  /*21110*/  ENDCOLLECTIVE ;  /* 0x000000000000791b */ /* 0x003fe20003800000 */
.L_x_3355:
        /* <DEDUP_REMOVED lines=16> */
.L_x_3356:
[----:B------:R-:W-:Y:S01]  /*21220*/  @P0 IMAD R8, R5, 0x2, R22 ;  /* 0x0000000205080824 */ /* 0x000fe200078e0216 */
[----:B------:R-:W-:Y:S01]  /*21230*/  MOV R13, R0 ;  /* 0x00000000000d7202 */ /* 0x000fe20000000f00 */
[----:B------:R-:W-:Y:S02]  /*21240*/  IMAD.MOV.U32 R12, RZ, RZ, 0x3 ;  /* 0x00000003ff0c7424 */ /* 0x000fe400078e00ff */
[----:B------:R-:W-:-:S07]  /*21250*/  IMAD.MOV.U32 R3, RZ, RZ, R14 ;  /* 0x000000ffff037224 */ /* 0x000fce00078e000e */
[----:B------:R-:W-:Y:S05]  /*21260*/  WARPSYNC.COLLECTIVE R15, `(.L_x_3357) ;  /* 0x000000000f087348 */ /* 0x000fea0003c00000 */
[----:B------:R0:W1:Y:S02]  /*21270*/  SHFL.IDX P6, R14, R13, R12, R11 ;  /* 0x0000000c0d0e7389 */ /* 0x00006400000c000b */
[----:B01----:R-:W-:Y:S01]  /*21280*/  ENDCOLLECTIVE ;  /* 0x000000000000791b */ /* 0x003fe20003800000 */
.L_x_3357:
        /* <DEDUP_REMOVED lines=16> */
.L_x_3358:
[----:B------:R-:W-:Y:S02]  /*21390*/  @P0 IMAD R8, R5, 0x2, R22 ;  /* 0x0000000205080824 */ /* 0x000fe400078e0216 */
[----:B------:R-:W-:Y:S01]  /*213a0*/  IMAD.MOV.U32 R13, RZ, RZ, R0 ;  /* 0x000000ffff0d7224 */ /* 0x000fe200078e0000 */
[----:B------:R-:W-:Y:S02]  /*213b0*/  MOV R12, 0x4 ;  /* 0x00000004000c7802 */ /* 0x000fe40000000f00 */
[----:B------:R-:W-:-:S07]  /*213c0*/  MOV R3, R14 ;  /* 0x0000000e00037202 */ /* 0x000fce0000000f00 */
[----:B------:R-:W-:Y:S05]  /*213d0*/  WARPSYNC.COLLECTIVE R15, `(.L_x_3359) ;  /* 0x000000000f087348 */ /* 0x000fea0003c00000 */
[----:B------:R0:W1:Y:S02]  /*213e0*/  SHFL.IDX P6, R14, R13, R12, R11 ;  /* 0x0000000c0d0e7389 */ /* 0x00006400000c000b */
[----:B01----:R-:W-:Y:S01]  /*213f0*/  ENDCOLLECTIVE ;  /* 0x000000000000791b */ /* 0x003fe20003800000 */
.L_x_3359:
        /* <DEDUP_REMOVED lines=16> */
.L_x_3360:
[----:B------:R-:W-:Y:S02]  /*21500*/  @P0 IMAD R8, R5, 0x2, R22 ;  /* 0x0000000205080824 */ /* 0x000fe400078e0216 */
[----:B------:R-:W-:Y:S02]  /*21510*/  IMAD.MOV.U32 R13, RZ, RZ, R0 ;  /* 0x000000ffff0d7224 */ /* 0x000fe400078e0000 */
[----:B------:R-:W-:Y:S02]  /*21520*/  IMAD.MOV.U32 R12, RZ, RZ, 0x5 ;  /* 0x00000005ff0c7424 */ /* 0x000fe400078e00ff */
[----:B------:R-:W-:-:S07]  /*21530*/  IMAD.MOV.U32 R3, RZ, RZ, R14 ;  /* 0x000000ffff037224 */ /* 0x000fce00078e000e */
[----:B------:R-:W-:Y:S05]  /*21540*/  WARPSYNC.COLLECTIVE R15, `(.L_x_3361) ;  /* 0x000000000f087348 */ /* 0x000fea0003c00000 */
[----:B------:R0:W1:Y:S02]  /*21550*/  SHFL.IDX P6, R14, R13, R12, R11 ;  /* 0x0000000c0d0e7389 */ /* 0x00006400000c000b */
[----:B01----:R-:W-:Y:S01]  /*21560*/  ENDCOLLECTIVE ;  /* 0x000000000000791b */ /* 0x003fe20003800000 */
.L_x_3361:
        /* <DEDUP_REMOVED lines=16> */
.L_x_3362:
[----:B------:R-:W-:Y:S01]  /*21670*/  @P0 LEA R8, R5, R22, 0x1 ;  /* 0x0000001605080211 */ /* 0x000fe200078e08ff */
[----:B------:R-:W-:Y:S02]  /*21680*/  IMAD.MOV.U32 R13, RZ, RZ, R0 ;  /* 0x000000ffff0d7224 */ /* 0x000fe400078e0000 */
[----:B------:R-:W-:Y:S02]  /*21690*/  IMAD.MOV.U32 R12, RZ, RZ, 0x6 ;  /* 0x00000006ff0c7424 */ /* 0x000fe400078e00ff */
[----:B------:R-:W-:-:S07]  /*216a0*/  IMAD.MOV.U32 R3, RZ, RZ, R14 ;  /* 0x000000ffff037224 */ /* 0x000fce00078e000e */
[----:B------:R-:W-:Y:S05]  /*216b0*/  WARPSYNC.COLLECTIVE R15, `(.L_x_3363) ;  /* 0x000000000f087348 */ /* 0x000fea0003c00000 */
[----:B------:R0:W1:Y:S02]  /*216c0*/  SHFL.IDX P6, R14, R13, R12, R11 ;  /* 0x0000000c0d0e7389 */ /* 0x00006400000c000b */
[----:B01----:R-:W-:Y:S01]  /*216d0*/  ENDCOLLECTIVE ;  /* 0x000000000000791b */ /* 0x003fe20003800000 */
.L_x_3363:
        /* <DEDUP_REMOVED lines=16> */
.L_x_3364:
[----:B------:R-:W-:Y:S01]  /*217e0*/  @P0 IMAD R8, R5, 0x2, R22 ;  /* 0x0000000205080824 */ /* 0x000fe200078e0216 */
[----:B------:R-:W-:Y:S01]  /*217f0*/  MOV R13, R0 ;  /* 0x00000000000d7202 */ /* 0x000fe20000000f00 */
[----:B------:R-:W-:Y:S02]  /*21800*/  IMAD.MOV.U32 R12, RZ, RZ, 0x7 ;  /* 0x00000007ff0c7424 */ /* 0x000fe400078e00ff */
[----:B------:R-:W-:-:S07]  /*21810*/  IMAD.MOV.U32 R3, RZ, RZ, R14 ;  /* 0x000000ffff037224 */ /* 0x000fce00078e000e */
[----:B------:R-:W-:Y:S05]  /*21820*/  WARPSYNC.COLLECTIVE R15, `(.L_x_3365) ;  /* 0x000000000f087348 */ /* 0x000fea0003c00000 */
[----:B------:R0:W1:Y:S02]  /*21830*/  SHFL.IDX P6, R14, R13, R12, R11 ;  /* 0x0000000c0d0e7389 */ /* 0x00006400000c000b */
[----:B01----:R-:W-:Y:S01]  /*21840*/  ENDCOLLECTIVE ;  /* 0x000000000000791b */ /* 0x003fe20003800000 */
.L_x_3365:
        /* <DEDUP_REMOVED lines=10> */
.L_x_3366:
[----:B------:R-:W-:Y:S01]  /*218f0*/  @!PT LDS RZ, [RZ] ;  /* 0x00000000fffff984 */ /* 0x000fe20000000800 */
[----:B------:R-:W-:Y:S01]  /*21900*/  @!PT LDS RZ, [RZ] ;  /* 0x00000000fffff984 */ /* 0x000fe20000000800 */
[----:B------:R-:W-:Y:S01]  /*21910*/  @!PT LDS RZ, [RZ] ;  /* 0x00000000fffff984 */ /* 0x000fe20000000800 */
[----:B------:R-:W-:Y:S04]  /*21920*/  @P0 LDGSTS.E.BYPASS.LTC128B.128 [R8+0x1b400], desc[UR42][R2.64], !P3 ;  /* 0x1b40000002080fae */ /* 0x000fe8000d901d6a */
[----:B------:R0:W-:Y:S02]  /*21930*/  @P0 LDGSTS.E.BYPASS.LTC128B.128 [R8+0x1f400], desc[UR42][R2.64+0x80], !P2 ;  /* 0x1f40008002080fae */ /* 0x0001e4000d101d6a */
[----:B0-----:R-:W-:Y:S01]  /*21940*/  MOV R2, R14 ;  /* 0x0000000e00027202 */ /* 0x001fe20000000f00 */
[----:B------:R-:W-:Y:S06]  /*21950*/  BRA `(.L_x_3367) ;  /* 0xffffff9000587947 */ /* 0x000fec000383ffff */
.L_x_3166:
[----:B------:R-:W-:Y:S01]  /*21960*/  IMAD.MOV.U32 R13, RZ, RZ, R4 ;  /* 0x000000ffff0d7224 */ /* 0x000fe200078e0004 */
[----:B------:R-:W-:Y:S01]  /*21970*/  MOV R15, 0xffffffff ;  /* 0xffffffff000f7802 */ /* 0x000fe20000000f00 */
[----:B------:R-:W-:Y:S02]  /*21980*/  IMAD.MOV.U32 R12, RZ, RZ, RZ ;  /* 0x000000ffff0c7224 */ /* 0x000fe400078e00ff */
[----:B------:R-:W-:Y:S02]  /*21990*/  IMAD.MOV.U32 R11, RZ, RZ, 0x181f ;  /* 0x0000181fff0b7424 */ /* 0x000fe400078e00ff */
[----:B-----5:R-:W-:Y:S02]  /*219a0*/  IMAD R5, R10, R6, RZ ;  /* 0x000000060a057224 */ /* 0x020fe400078e02ff */
[----:B------:R-:W-:-:S07]  /*219b0*/  IMAD R17, R17, 0x80, R9 ;  /* 0x0000008011117824 */ /* 0x000fce00078e0209 */
[----:B------:R-:W-:Y:S05]  /*219c0*/  WARPSYNC.COLLECTIVE R15, `(.L_x_3368) ;  /* 0x000000000f087348 */ /* 0x000fea0003c00000 */
[----:B------:R0:W1:Y:S02]  /*219d0*/  SHFL.IDX P6, R14, R13, R12, R11 ;  /* 0x0000000c0d0e7389 */ /* 0x00006400000c000b */
[----:B01----:R-:W-:Y:S01]  /*219e0*/  ENDCOLLECTIVE ;  /* 0x000000000000791b */ /* 0x003fe20003800000 */
.L_x_3368:
[C---:B------:R-:W-:Y:S01]  /*219f0*/  VIADD R6, R17.reuse, 0x10 ;  /* 0x0000001011067836 */ /* 0x040fe20000000000 */
[----:B------:R-:W-:Y:S01]  /*21a00*/  ISETP.GE.AND P3, PT, R17, R5, PT ;  /* 0x000000051100720c */ /* 0x000fe20003f66270 */
[----:B------:R-:W-:Y:S02]  /*21a10*/  IMAD.MOV.U32 R13, RZ, RZ, R0 ;  /* 0x000000ffff0d7224 */ /* 0x000fe400078e0000 */
[----:B------:R-:W-:-:S10]  /*21a20*/  IMAD.MOV.U32 R2, RZ, RZ, R14 ;  /* 0x000000ffff027224 */ /* 0x000fd400078e000e */
[----:B------:R-:W-:Y:S05]  /*21a30*/  WARPSYNC.COLLECTIVE R15, `(.L_x_3369) ;  /* 0x000000000f087348 */ /* 0x000fea0003c00000 */
[----:B------:R0:W1:Y:S02]  /*21a40*/  SHFL.IDX P6, R14, R13, R12, R11 ;  /* 0x0000000c0d0e7389 */ /* 0x00006400000c000b */
[----:B01----:R-:W-:Y:S01]  /*21a50*/  ENDCOLLECTIVE ;  /* 0x000000000000791b */ /* 0x003fe20003800000 */
.L_x_3369:
[----:B------:R-:W-:Y:S01]  /*21a60*/  IMAD.MOV.U32 R13, RZ, RZ, R4 ;  /* 0x000000ffff0d7224 */ /* 0x000fe200078e0004 */
[----:B------:R-:W-:Y:S02]  /*21a70*/  MOV R12, 0x1 ;  /* 0x00000001000c7802 */ /* 0x000fe40000000f00 */
[----:B------:R-:W-:-:S04]  /*21a80*/  @!P3 LEA R14, P2, R31, R14, 0x1 ;  /* 0x0000000e1f0eb211 */ /* 0x000fc800078408ff */
[----:B------:R-:W-:Y:S01]  /*21a90*/  @!P3 IADD3.X R3, RZ, R2, RZ, P2, !PT ;  /* 0x00000002ff03b210 */ /* 0x000fe200017fe4ff */
[----:B------:R-:W-:-:S08]  /*21aa0*/  @!P3 IMAD.MOV.U32 R2, RZ, RZ, R14 ;  /* 0x000000ffff02b224 */ /* 0x000fd000078e000e */
[----:B------:R-:W-:Y:S05]  /*21ab0*/  WARPSYNC.COLLECTIVE R15, `(.L_x_3370) ;  /* 0x000000000f087348 */ /* 0x000fea0003c00000 */
[----:B------:R0:W1:Y:S02]  /*21ac0*/  SHFL.IDX P6, R14, R13, R12, R11 ;  /* 0x0000000c0d0e7389 */ /* 0x00006400000c000b */
[----:B01----:R-:W-:Y:S01]  /*21ad0*/  ENDCOLLECTIVE ;  /* 0x000000000000791b */ /* 0x003fe20003800000 */
.L_x_3370:
        /* <DEDUP_REMOVED lines=12> */
.L_x_3371:
        /* <DEDUP_REMOVED lines=8> */
.L_x_3372:
        /* <DEDUP_REMOVED lines=13> */
.L_x_3373:
        /* <DEDUP_REMOVED lines=8> */
.L_x_3374:
        /* <DEDUP_REMOVED lines=13> */
.L_x_3375:
        /* <DEDUP_REMOVED lines=8> */
.L_x_3376:
        /* <DEDUP_REMOVED lines=13> */
.L_x_3377:
        /* <DEDUP_REMOVED lines=8> */
.L_x_3378:
        /* <DEDUP_REMOVED lines=13> */
.L_x_3379:
[----:B------:R-:W-:Y:S02]  /*220e0*/  IMAD.MOV.U32 R13, RZ, RZ, R4 ;  /* 0x000000ffff0d7224 */ /* 0x000fe400078e0004 */
[----:B------:R-:W-:Y:S01]  /*220f0*/  IMAD.MOV.U32 R12, RZ, RZ, 0x6 ;  /* 0x00000006ff0c7424 */ /* 0x000fe200078e00ff */
[----:B------:R-:W-:-:S05]  /*22100*/  @!P3 LEA R14, P2, R31, R14, 0x1 ;  /* 0x0000000e1f0eb211 */ /* 0x000fca00078408ff */
[----:B------:R-:W-:Y:S01]  /*22110*/  @!P3 IMAD.X R7, RZ, RZ, R2, P2 ;  /* 0x000000ffff07b224 */ /* 0x000fe200010e0602 */
[----:B------:R-:W-:-:S07]  /*22120*/  @!P3 MOV R2, R14 ;  /* 0x0000000e0002b202 */ /* 0x000fce0000000f00 */
[----:B------:R-:W-:Y:S05]  /*22130*/  WARPSYNC.COLLECTIVE R15, `(.L_x_3380) ;  /* 0x000000000f087348 */ /* 0x000fea0003c00000 */
[----:B------:R0:W1:Y:S02]  /*22140*/  SHFL.IDX P6, R14, R13, R12, R11 ;  /* 0x0000000c0d0e7389 */ /* 0x00006400000c000b */
[----:B01----:R-:W-:Y:S01]  /*22150*/  ENDCOLLECTIVE ;  /* 0x000000000000791b */ /* 0x003fe20003800000 */
.L_x_3380:
[----:B------:R-:W-:-:S05]  /*22160*/  @!P3 IMAD.MOV.U32 R3, RZ, RZ, R7 ;  /* 0x000000ffff03b224 */ /* 0x000fca00078e0007 */
        /* <DEDUP_REMOVED lines=11> */
.L_x_3381:
        /* <DEDUP_REMOVED lines=8> */
.L_x_3382:
[----:B------:R-:W-:-:S05]  /*222a0*/  @!P3 IMAD.MOV.U32 R3, RZ, RZ, R7 ;  /* 0x000000ffff03b224 */ /* 0x000fca00078e0007 */
        /* <DEDUP_REMOVED lines=10> */
.L_x_3383:
[----:B------:R-:W-:Y:S05]  /*22350*/  BRA `(.L_x_3384) ;  /* 0xffffff9000d07947 */ /* 0x000fea000383ffff */
.L_x_3171:
[----:B0-----:R0:W1:Y:S02]  /*22360*/  SYNCS.PHASECHK.TRANS64.TRYWAIT P0, [R22+URZ+0x28820], R3 ;  /* 0x02882003160075a7 */ /* 0x001064000800017f */
[----:B-1----:R-:W-:Y:S05]  /*22370*/  @!P0 NANOSLEEP.SYNCS 0x989680 ;  /* 0x009896800000895d */ /* 0x002fea0003900000 */
[----:B------:R-:W1:Y:S02]  /*22380*/  @!P0 SYNCS.PHASECHK.TRANS64 P0, [R22+URZ+0x28820], R3 ;  /* 0x02882003160085a7 */ /* 0x000e64000800007f */
[----:B-1----:R-:W-:Y:S05]  /*22390*/  @!P0 BRA `(.L_x_3171) ;  /* 0xfffffffc00f08947 */ /* 0x002fea000383ffff */
[----:B------:R-:W-:Y:S05]  /*223a0*/  BRA `(.L_x_3385) ;  /* 0xffffff9400447947 */ /* 0x000fea000383ffff */
.L_x_3176:
[----:B0-----:R0:W1:Y:S02]  /*223b0*/  SYNCS.PHASECHK.TRANS64.TRYWAIT P0, [R6+URZ+0x28840], R3 ;  /* 0x02884003060075a7 */ /* 0x001064000800017f */
[----:B-1----:R-:W-:Y:S05]  /*223c0*/  @!P0 NANOSLEEP.SYNCS 0x989680 ;  /* 0x009896800000895d */ /* 0x002fea0003900000 */
[----:B------:R-:W1:Y:S02]  /*223d0*/  @!P0 SYNCS.PHASECHK.TRANS64 P0, [R6+URZ+0x28840], R3 ;  /* 0x02884003060085a7 */ /* 0x000e64000800007f */
[----:B-1----:R-:W-:Y:S05]  /*223e0*/  @!P0 BRA `(.L_x_3176) ;  /* 0xfffffffc00f08947 */ /* 0x002fea000383ffff */
[----:B------:R-:W-:Y:S05]  /*223f0*/  BRA `(.L_x_3386) ;  /* 0xffffff9800147947 */ /* 0x000fea000383ffff */
.L_x_3177:
        /* <DEDUP_REMOVED lines=8> */
.L_x_3388:
[----:B------:R-:W-:Y:S05]  /*22480*/  BSYNC B1 ;  /* 0x0000000000017941 */ /* 0x000fea0003800000 */
.L_x_3387:
        /* <DEDUP_REMOVED lines=10> */
.L_x_3389:
[----:B------:R-:W-:Y:S01]  /*22530*/  IMAD.MOV.U32 R13, RZ, RZ, R9 ;  /* 0x000000ffff0d7224 */ /* 0x000fe200078e0009 */
[----:B------:R-:W-:Y:S01]  /*22540*/  MOV R12, 0x1 ;  /* 0x00000001000c7802 */ /* 0x000fe20000000f00 */
[----:B------:R-:W-:-:S07]  /*22550*/  IMAD.MOV.U32 R2, RZ, RZ, R14 ;  /* 0x000000ffff027224 */ /* 0x000fce00078e000e */
[----:B------:R-:W-:Y:S05]  /*22560*/  WARPSYNC.COLLECTIVE R15, `(.L_x_3390) ;  /* 0x000000000f087348 */ /* 0x000fea0003c00000 */
[----:B------:R0:W1:Y:S02]  /*22570*/  SHFL.IDX P6, R14, R13, R12, R11 ;  /* 0x0000000c0d0e7389 */ /* 0x00006400000c000b */
[----:B01----:R-:W-:Y:S01]  /*22580*/  ENDCOLLECTIVE ;  /* 0x000000000000791b */ /* 0x003fe20003800000 */
.L_x_3390:
        /* <DEDUP_REMOVED lines=12> */
.L_x_3391:
[----:B------:R-:W-:Y:S02]  /*22650*/  IMAD.MOV.U32 R13, RZ, RZ, R9 ;  /* 0x000000ffff0d7224 */ /* 0x000fe400078e0009 */
[----:B------:R-:W-:Y:S02]  /*22660*/  IMAD.MOV.U32 R12, RZ, RZ, 0x2 ;  /* 0x00000002ff0c7424 */ /* 0x000fe400078e00ff */
[----:B------:R-:W-:-:S07]  /*22670*/  IMAD.MOV.U32 R2, RZ, RZ, R14 ;  /* 0x000000ffff027224 */ /* 0x000fce00078e000e */
[----:B------:R-:W-:Y:S05]  /*22680*/  WARPSYNC.COLLECTIVE R15, `(.L_x_3392) ;  /* 0x000000000f087348 */ /* 0x000fea0003c00000 */
[----:B------:R0:W1:Y:S02]  /*22690*/  SHFL.IDX P6, R14, R13, R12, R11 ;  /* 0x0000000c0d0e7389 */ /* 0x00006400000c000b */
[----:B01----:R-:W-:Y:S01]  /*226a0*/  ENDCOLLECTIVE ;  /* 0x000000000000791b */ /* 0x003fe20003800000 */
.L_x_3392:
[----:B------:R-:W-:-:S04]  /*226b0*/  IADD3 R2, P0, R2, R5, RZ ;  /* 0x0000000502027210 */ /* 0x000fc80007f1e0ff */
[----:B------:R-:W-:-:S05]  /*226c0*/  IADD3.X R3, RZ, R3, RZ, P0, !PT ;  /* 0x00000003ff037210 */ /* 0x000fca00007fe4ff */
        /* <DEDUP_REMOVED lines=10> */
.L_x_3393:
[----:B------:R-:W-:Y:S01]  /*22770*/  IMAD.MOV.U32 R13, RZ, RZ, R9 ;  /* 0x000000ffff0d7224 */ /* 0x000fe200078e0009 */
[----:B------:R-:W-:Y:S01]  /*22780*/  MOV R12, 0x3 ;  /* 0x00000003000c7802 */ /* 0x000fe20000000f00 */
[----:B------:R-:W-:-:S07]  /*22790*/  IMAD.MOV.U32 R2, RZ, RZ, R14 ;  /* 0x000000ffff027224 */ /* 0x000fce00078e000e */
[----:B------:R-:W-:Y:S05]  /*227a0*/  WARPSYNC.COLLECTIVE R15, `(.L_x_3394) ;  /* 0x000000000f087348 */ /* 0x000fea0003c00000 */
[----:B------:R0:W1:Y:S02]  /*227b0*/  SHFL.IDX P6, R14, R13, R12, R11 ;  /* 0x0000000c0d0e7389 */ /* 0x00006400000c000b */
[----:B01----:R-:W-:Y:S01]  /*227c0*/  ENDCOLLECTIVE ;  /* 0x000000000000791b */ /* 0x003fe20003800000 */
.L_x_3394:
        /* <DEDUP_REMOVED lines=12> */
.L_x_3395:
[----:B------:R-:W-:Y:S02]  /*22890*/  IMAD.MOV.U32 R13, RZ, RZ, R9 ;  /* 0x000000ffff0d7224 */ /* 0x000fe400078e0009 */
[----:B------:R-:W-:Y:S02]  /*228a0*/  IMAD.MOV.U32 R12, RZ, RZ, 0x4 ;  /* 0x00000004ff0c7424 */ /* 0x000fe400078e00ff */
[----:B------:R-:W-:-:S07]  /*228b0*/  IMAD.MOV.U32 R2, RZ, RZ, R14 ;  /* 0x000000ffff027224 */ /* 0x000fce00078e000e */
[----:B------:R-:W-:Y:S05]  /*228c0*/  WARPSYNC.COLLECTIVE R15, `(.L_x_3396) ;  /* 0x000000000f087348 */ /* 0x000fea0003c00000 */
[----:B------:R0:W1:Y:S02]  /*228d0*/  SHFL.IDX P6, R14, R13, R12, R11 ;  /* 0x0000000c0d0e7389 */ /* 0x00006400000c000b */
[----:B01----:R-:W-:Y:S01]  /*228e0*/  ENDCOLLECTIVE ;  /* 0x000000000000791b */ /* 0x003fe20003800000 */
.L_x_3396:
        /* <DEDUP_REMOVED lines=12> */
.L_x_3397:
[----:B------:R-:W-:Y:S01]  /*229b0*/  IMAD.MOV.U32 R13, RZ, RZ, R9 ;  /* 0x000000ffff0d7224 */ /* 0x000fe200078e0009 */
[----:B------:R-:W-:Y:S01]  /*229c0*/  MOV R12, 0x5 ;  /* 0x00000005000c7802 */ /* 0x000fe20000000f00 */
[----:B------:R-:W-:-:S07]  /*229d0*/  IMAD.MOV.U32 R2, RZ, RZ, R14 ;  /* 0x000000ffff027224 */ /* 0x000fce00078e000e */
[----:B------:R-:W-:Y:S05]  /*229e0*/  WARPSYNC.COLLECTIVE R15, `(.L_x_3398) ;  /* 0x000000000f087348 */ /* 0x000fea0003c00000 */
[----:B------:R0:W1:Y:S02]  /*229f0*/  SHFL.IDX P6, R14, R13, R12, R11 ;  /* 0x0000000c0d0e7389 */ /* 0x00006400000c000b */
[----:B01----:R-:W-:Y:S01]  /*22a00*/  ENDCOLLECTIVE ;  /* 0x000000000000791b */ /* 0x003fe20003800000 */
.L_x_3398:
        /* <DEDUP_REMOVED lines=12> */
.L_x_3399:
[----:B------:R-:W-:Y:S02]  /*22ad0*/  IMAD.MOV.U32 R13, RZ, RZ, R9 ;  /* 0x000000ffff0d7224 */ /* 0x000fe400078e0009 */
[----:B------:R-:W-:Y:S02]  /*22ae0*/  IMAD.MOV.U32 R12, RZ, RZ, 0x6 ;  /* 0x00000006ff0c7424 */ /* 0x000fe400078e00ff */
[----:B------:R-:W-:-:S07]  /*22af0*/  IMAD.MOV.U32 R2, RZ, RZ, R14 ;  /* 0x000000ffff027224 */ /* 0x000fce00078e000e */
[----:B------:R-:W-:Y:S05]  /*22b00*/  WARPSYNC.COLLECTIVE R15, `(.L_x_3400) ;  /* 0x000000000f087348 */ /* 0x000fea0003c00000 */
[----:B------:R0:W1:Y:S02]  /*22b10*/  SHFL.IDX P6, R14, R13, R12, R11 ;  /* 0x0000000c0d0e7389 */ /* 0x00006400000c000b */
[----:B01----:R-:W-:Y:S01]  /*22b20*/  ENDCOLLECTIVE ;  /* 0x000000000000791b */ /* 0x003fe20003800000 */
.L_x_3400:
        /* <DEDUP_REMOVED lines=12> */
.L_x_3401:
[----:B------:R-:W-:Y:S01]  /*22bf0*/  IMAD.MOV.U32 R13, RZ, RZ, R9 ;  /* 0x000000ffff0d7224 */ /* 0x000fe200078e0009 */
[----:B------:R-:W-:Y:S01]  /*22c00*/  MOV R12, 0x7 ;  /* 0x00000007000c7802 */ /* 0x000fe20000000f00 */
[----:B------:R-:W-:-:S07]  /*22c10*/  IMAD.MOV.U32 R2, RZ, RZ, R14 ;  /* 0x000000ffff027224 */ /* 0x000fce00078e000e */
[----:B------:R-:W-:Y:S05]  /*22c20*/  WARPSYNC.COLLECTIVE R15, `(.L_x_3402) ;  /* 0x000000000f087348 */ /* 0x000fea0003c00000 */
[----:B------:R0:W1:Y:S02]  /*22c30*/  SHFL.IDX P6, R14, R13, R12, R11 ;  /* 0x0000000c0d0e7389 */ /* 0x00006400000c000b */
[----:B01----:R-:W-:Y:S01]  /*22c40*/  ENDCOLLECTIVE ;  /* 0x000000000000791b */ /* 0x003fe20003800000 */
.L_x_3402:
        /* <DEDUP_REMOVED lines=12> */
.L_x_3403:
[----:B------:R-:W-:Y:S01]  /*22d10*/  IMAD.MOV.U32 R2, RZ, RZ, R14 ;  /* 0x000000ffff027224 */ /* 0x000fe200078e000e */
[----:B------:R-:W-:Y:S06]  /*22d20*/  BRA `(.L_x_3404) ;  /* 0xffffff9000e87947 */ /* 0x000fec000383ffff */
.L_x_3182:
[----:B-1----:R1:W2:Y:S02]  /*22d30*/  SYNCS.PHASECHK.TRANS64.TRYWAIT P0, [R6+URZ+0x28860], R2 ;  /* 0x02886002060075a7 */ /* 0x0022a4000800017f */
[----:B--2---:R-:W-:Y:S05]  /*22d40*/  @!P0 NANOSLEEP.SYNCS 0x989680 ;  /* 0x009896800000895d */ /* 0x004fea0003900000 */
[----:B------:R-:W2:Y:S02]  /*22d50*/  @!P0 SYNCS.PHASECHK.TRANS64 P0, [R6+URZ+0x28860], R2 ;  /* 0x02886002060085a7 */ /* 0x000ea4000800007f */
[----:B--2---:R-:W-:Y:S05]  /*22d60*/  @!P0 BRA `(.L_x_3182) ;  /* 0xfffffffc00f08947 */ /* 0x004fea000383ffff */
[----:B------:R-:W-:Y:S05]  /*22d70*/  BRA `(.L_x_3405) ;  /* 0xffffff9400447947 */ /* 0x000fea000383ffff */
.L_x_3183:
[----:B------:R-:W-:Y:S01]  /*22d80*/  BSSY B1, `(.L_x_3406) ;  /* 0x0000008000017945 */ /* 0x000fe20003800000 */
[----:B------:R-:W-:Y:S01]  /*22d90*/  MOV R13, R24 ;  /* 0x00000018000d7202 */ /* 0x000fe20000000f00 */
[----:B------:R-:W-:Y:S02]  /*22da0*/  IMAD.MOV.U32 R12, RZ, RZ, RZ ;  /* 0x000000ffff0c7224 */ /* 0x000fe400078e00ff */
[----:B------:R-:W-:Y:S02]  /*22db0*/  IMAD.MOV.U32 R11, RZ, RZ, 0x181f ;  /* 0x0000181fff0b7424 */ /* 0x000fe400078e00ff */
[----:B------:R-:W-:-:S07]  /*22dc0*/  IMAD.MOV.U32 R15, RZ, RZ, -0x1 ;  /* 0xffffffffff0f7424 */ /* 0x000fce00078e00ff */
[----:B-1----:R-:W-:Y:S05]  /*22dd0*/  WARPSYNC.COLLECTIVE R15, `(.L_x_3407) ;  /* 0x000000000f087348 */ /* 0x002fea0003c00000 */
[----:B------:R0:W2:Y:S02]  /*22de0*/  SHFL.IDX P6, R14, R13, R12, R11 ;  /* 0x0000000c0d0e7389 */ /* 0x0000a400000c000b */
[----:B012---:R-:W-:Y:S01]  /*22df0*/  ENDCOLLECTIVE ;  /* 0x000000000000791b */ /* 0x007fe20003800000 */
.L_x_3407:
[----:B------:R-:W-:Y:S05]  /*22e00*/  BSYNC B1 ;  /* 0x0000000000017941 */ /* 0x000fea0003800000 */
.L_x_3406:
[----:B------:R-:W-:Y:S01]  /*22e10*/  IMAD.MOV.U32 R13, RZ, RZ, R23 ;  /* 0x000000ffff0d7224 */ /* 0x000fe200078e0017 */
[----:B------:R-:W-:Y:S01]  /*22e20*/  MOV R15, 0xffffffff ;  /* 0xffffffff000f7802 */ /* 0x000fe20000000f00 */
[----:B------:R-:W-:Y:S01]  /*22e30*/  IMAD.MOV.U32 R12, RZ, RZ, RZ ;  /* 0x000000ffff0c7224 */ /* 0x000fe200078e00ff */
[----:B------:R-:W-:Y:S01]  /*22e40*/  MOV R3, R14 ;  /* 0x0000000e00037202 */ /* 0x000fe20000000f00 */
[----:B------:R-:W-:Y:S02]  /*22e50*/  IMAD.MOV.U32 R11, RZ, RZ, 0x181f ;  /* 0x0000181fff0b7424 */ /* 0x000fe400078e00ff */
[----:B------:R-:W-:-:S07]  /*22e60*/  IMAD R7, R7, 0x2, R22 ;  /* 0x0000000207077824 */ /* 0x000fce00078e0216 */
[----:B------:R-:W-:Y:S05]  /*22e70*/  WARPSYNC.COLLECTIVE R15, `(.L_x_3408) ;  /* 0x000000000f087348 */ /* 0x000fea0003c00000 */
[----:B------:R0:W1:Y:S02]  /*22e80*/  SHFL.IDX P6, R14, R13, R12, R11 ;  /* 0x0000000c0d0e7389 */ /* 0x00006400000c000b */
[----:B01----:R-:W-:Y:S01]  /*22e90*/  ENDCOLLECTIVE ;  /* 0x000000000000791b */ /* 0x003fe20003800000 */
.L_x_3408:
[----:B------:R-:W-:Y:S01]  /*22ea0*/  MOV R13, R24 ;  /* 0x00000018000d7202 */ /* 0x000fe20000000f00 */
[----:B------:R-:W-:Y:S02]  /*22eb0*/  IMAD.MOV.U32 R12, RZ, RZ, 0x1 ;  /* 0x00000001ff0c7424 */ /* 0x000fe400078e00ff */
[----:B------:R-:W-:-:S07]  /*22ec0*/  IMAD.MOV.U32 R2, RZ, RZ, R14 ;  /* 0x000000ffff027224 */ /* 0x000fce00078e000e */
[----:B------:R-:W-:Y:S05]  /*22ed0*/  WARPSYNC.COLLECTIVE R15, `(.L_x_3409) ;  /* 0x000000000f087348 */ /* 0x000fea0003c00000 */
[----:B------:R0:W1:Y:S02]  /*22ee0*/  SHFL.IDX P6, R14, R13, R12, R11 ;  /* 0x0000000c0d0e7389 */ /* 0x00006400000c000b */
[----:B01----:R-:W-:Y:S01]  /*22ef0*/  ENDCOLLECTIVE ;  /* 0x000000000000791b */ /* 0x003fe20003800000 */
.L_x_3409:
        /* <DEDUP_REMOVED lines=14> */
.L_x_3410:
[----:B------:R-:W-:Y:S02]  /*22fe0*/  IMAD.MOV.U32 R13, RZ, RZ, R24 ;  /* 0x000000ffff0d7224 */ /* 0x000fe400078e0018 */
[----:B------:R-:W-:Y:S01]  /*22ff0*/  IMAD.MOV.U32 R12, RZ, RZ, 0x2 ;  /* 0x00000002ff0c7424 */ /* 0x000fe200078e00ff */
[----:B------:R-:W-:-:S07]  /*23000*/  MOV R2, R14 ;  /* 0x0000000e00027202 */ /* 0x000fce0000000f00 */
[----:B------:R-:W-:Y:S05]  /*23010*/  WARPSYNC.COLLECTIVE R15, `(.L_x_3411) ;  /* 0x000000000f087348 */ /* 0x000fea0003c00000 */
[----:B------:R0:W1:Y:S02]  /*23020*/  SHFL.IDX P6, R14, R13, R12, R11 ;  /* 0x0000000c0d0e7389 */ /* 0x00006400000c000b */
[----:B01----:R-:W-:Y:S01]  /*23030*/  ENDCOLLECTIVE ;  /* 0x000000000000791b */ /* 0x003fe20003800000 */
.L_x_3411:
        /* <DEDUP_REMOVED lines=14> */
.L_x_3412:
[----:B------:R-:W-:Y:S01]  /*23120*/  MOV R13, R24 ;  /* 0x00000018000d7202 */ /* 0x000fe20000000f00 */
[----:B------:R-:W-:Y:S02]  /*23130*/  IMAD.MOV.U32 R12, RZ, RZ, 0x3 ;  /* 0x00000003ff0c7424 */ /* 0x000fe400078e00ff */
[----:B------:R-:W-:-:S07]  /*23140*/  IMAD.MOV.U32 R2, RZ, RZ, R14 ;  /* 0x000000ffff027224 */ /* 0x000fce00078e000e */
[----:B------:R-:W-:Y:S05]  /*23150*/  WARPSYNC.COLLECTIVE R15, `(.L_x_3413) ;  /* 0x000000000f087348 */ /* 0x000fea0003c00000 */
[----:B------:R0:W1:Y:S02]  /*23160*/  SHFL.IDX P6, R14, R13, R12, R11 ;  /* 0x0000000c0d0e7389 */ /* 0x00006400000c000b */
[----:B01----:R-:W-:Y:S01]  /*23170*/  ENDCOLLECTIVE ;  /* 0x000000000000791b */ /* 0x003fe20003800000 */
.L_x_3413:
        /* <DEDUP_REMOVED lines=14> */
.L_x_3414:
[----:B------:R-:W-:Y:S02]  /*23260*/  IMAD.MOV.U32 R13, RZ, RZ, R24 ;  /* 0x000000ffff0d7224 */ /* 0x000fe400078e0018 */
[----:B------:R-:W-:Y:S01]  /*23270*/  IMAD.MOV.U32 R12, RZ, RZ, 0x4 ;  /* 0x00000004ff0c7424 */ /* 0x000fe200078e00ff */
[----:B------:R-:W-:-:S07]  /*23280*/  MOV R2, R14 ;  /* 0x0000000e00027202 */ /* 0x000fce0000000f00 */
[----:B------:R-:W-:Y:S05]  /*23290*/  WARPSYNC.COLLECTIVE R15, `(.L_x_3415) ;  /* 0x000000000f087348 */ /* 0x000fea0003c00000 */
[----:B------:R0:W1:Y:S02]  /*232a0*/  SHFL.IDX P6, R14, R13, R12, R11 ;  /* 0x0000000c0d0e7389 */ /* 0x00006400000c000b */
[----:B01----:R-:W-:Y:S01]  /*232b0*/  ENDCOLLECTIVE ;  /* 0x000000000000791b */ /* 0x003fe20003800000 */
.L_x_3415:
        /* <DEDUP_REMOVED lines=14> */
.L_x_3416:
[----:B------:R-:W-:Y:S01]  /*233a0*/  MOV R13, R24 ;  /* 0x00000018000d7202 */ /* 0x000fe20000000f00 */
[----:B------:R-:W-:Y:S02]  /*233b0*/  IMAD.MOV.U32 R12, RZ, RZ, 0x5 ;  /* 0x00000005ff0c7424 */ /* 0x000fe400078e00ff */
[----:B------:R-:W-:-:S07]  /*233c0*/  IMAD.MOV.U32 R2, RZ, RZ, R14 ;  /* 0x000000ffff027224 */ /* 0x000fce00078e000e */
[----:B------:R-:W-:Y:S05]  /*233d0*/  WARPSYNC.COLLECTIVE R15, `(.L_x_3417) ;  /* 0x000000000f087348 */ /* 0x000fea0003c00000 */
[----:B------:R0:W1:Y:S02]  /*233e0*/  SHFL.IDX P6, R14, R13, R12, R11 ;  /* 0x0000000c0d0e7389 */ /* 0x00006400000c000b */
[----:B01----:R-:W-:Y:S01]  /*233f0*/  ENDCOLLECTIVE ;  /* 0x000000000000791b */ /* 0x003fe20003800000 */
.L_x_3417:
        /* <DEDUP_REMOVED lines=14> */
.L_x_3418:
[----:B------:R-:W-:Y:S02]  /*234e0*/  IMAD.MOV.U32 R13, RZ, RZ, R24 ;  /* 0x000000ffff0d7224 */ /* 0x000fe400078e0018 */
[----:B------:R-:W-:Y:S01]  /*234f0*/  IMAD.MOV.U32 R12, RZ, RZ, 0x6 ;  /* 0x00000006ff0c7424 */ /* 0x000fe200078e00ff */
[----:B------:R-:W-:-:S07]  /*23500*/  MOV R2, R14 ;  /* 0x0000000e00027202 */ /* 0x000fce0000000f00 */
[----:B------:R-:W-:Y:S05]  /*23510*/  WARPSYNC.COLLECTIVE R15, `(.L_x_3419) ;  /* 0x000000000f087348 */ /* 0x000fea0003c00000 */
[----:B------:R0:W1:Y:S02]  /*23520*/  SHFL.IDX P6, R14, R13, R12, R11 ;  /* 0x0000000c0d0e7389 */ /* 0x00006400000c000b */
[----:B01----:R-:W-:Y:S01]  /*23530*/  ENDCOLLECTIVE ;  /* 0x000000000000791b */ /* 0x003fe20003800000 */
.L_x_3419:
        /* <DEDUP_REMOVED lines=14> */
.L_x_3420:
[----:B------:R-:W-:Y:S01]  /*23620*/  MOV R13, R24 ;  /* 0x00000018000d7202 */ /* 0x000fe20000000f00 */
[----:B------:R-:W-:Y:S02]  /*23630*/  IMAD.MOV.U32 R12, RZ, RZ, 0x7 ;  /* 0x00000007ff0c7424 */ /* 0x000fe400078e00ff */
[----:B------:R-:W-:-:S07]  /*23640*/  IMAD.MOV.U32 R2, RZ, RZ, R14 ;  /* 0x000000ffff027224 */ /* 0x000fce00078e000e */
[----:B------:R-:W-:Y:S05]  /*23650*/  WARPSYNC.COLLECTIVE R15, `(.L_x_3421) ;  /* 0x000000000f087348 */ /* 0x000fea0003c00000 */
[----:B------:R0:W1:Y:S02]  /*23660*/  SHFL.IDX P6, R14, R13, R12, R11 ;  /* 0x0000000c0d0e7389 */ /* 0x00006400000c000b */
[----:B01----:R-:W-:Y:S01]  /*23670*/  ENDCOLLECTIVE ;  /* 0x000000000000791b */ /* 0x003fe20003800000 */
.L_x_3421:
        /* <DEDUP_REMOVED lines=13> */
.L_x_3422:
[----:B------:R-:W-:Y:S01]  /*23750*/  @!PT LDS RZ, [RZ] ;  /* 0x00000000fffff984 */ /* 0x000fe20000000800 */
[----:B------:R-:W-:Y:S01]  /*23760*/  @!PT LDS RZ, [RZ] ;  /* 0x00000000fffff984 */ /* 0x000fe20000000800 */
[----:B------:R-:W-:Y:S01]  /*23770*/  @!PT LDS RZ, [RZ] ;  /* 0x00000000fffff984 */ /* 0x000fe20000000800 */
[----:B------:R0:W-:Y:S01]  /*23780*/  LDGSTS.E.BYPASS.LTC128B.128 [R7+0x7400], desc[UR42][R2.64+0x80], !P0 ;  /* 0x0740008002077fae */ /* 0x0001e2000c101d6a */
[----:B------:R-:W-:Y:S05]  /*23790*/  BRA `(.L_x_3423) ;  /* 0xffffff8c00cc7947 */ /* 0x000fea000383ffff */
.L_x_3191:
[----:B0-----:R0:W1:Y:S02]  /*237a0*/  SYNCS.PHASECHK.TRANS64.TRYWAIT P0, [R0+URZ+0x28860], R3 ;  /* 0x02886003000075a7 */ /* 0x001064000800017f */
[----:B-1----:R-:W-:Y:S05]  /*237b0*/  @!P0 NANOSLEEP.SYNCS 0x989680 ;  /* 0x009896800000895d */ /* 0x002fea0003900000 */
[----:B------:R-:W1:Y:S02]  /*237c0*/  @!P0 SYNCS.PHASECHK.TRANS64 P0, [R0+URZ+0x28860], R3 ;  /* 0x02886003000085a7 */ /* 0x000e64000800007f */
[----:B-1----:R-:W-:Y:S05]  /*237d0*/  @!P0 BRA `(.L_x_3191) ;  /* 0xfffffffc00f08947 */ /* 0x002fea000383ffff */
[----:B------:R-:W-:Y:S05]  /*237e0*/  BRA `(.L_x_3424) ;  /* 0xffffff9000e87947 */ /* 0x000fea000383ffff */
.L_x_3192:
[----:B------:R-:W-:Y:S01]  /*237f0*/  BSSY B0, `(.L_x_3425) ;  /* 0x0000008000007945 */ /* 0x000fe20003800000 */
[----:B------:R-:W-:Y:S01]  /*23800*/  MOV R13, R24 ;  /* 0x00000018000d7202 */ /* 0x000fe20000000f00 */
[----:B------:R-:W-:Y:S02]  /*23810*/  IMAD.MOV.U32 R12, RZ, RZ, RZ ;  /* 0x000000ffff0c7224 */ /* 0x000fe400078e00ff */
[----:B------:R-:W-:Y:S02]  /*23820*/  IMAD.MOV.U32 R11, RZ, RZ, 0x181f ;  /* 0x0000181fff0b7424 */ /* 0x000fe400078e00ff */
[----:B------:R-:W-:-:S07]  /*23830*/  IMAD.MOV.U32 R15, RZ, RZ, -0x1 ;  /* 0xffffffffff0f7424 */ /* 0x000fce00078e00ff */
[----:B0-2---:R-:W-:Y:S05]  /*23840*/  WARPSYNC.COLLECTIVE R15, `(.L_x_3426) ;  /* 0x000000000f087348 */ /* 0x005fea0003c00000 */
[----:B--2---:R1:W2:Y:S02]  /*23850*/  SHFL.IDX P6, R14, R13, R12, R11 ;  /* 0x0000000c0d0e7389 */ /* 0x0042a400000c000b */
[----:B012---:R-:W-:Y:S01]  /*23860*/  ENDCOLLECTIVE ;  /* 0x000000000000791b */ /* 0x007fe20003800000 */
.L_x_3426:
[----:B------:R-:W-:Y:S05]  /*23870*/  BSYNC B0 ;  /* 0x0000000000007941 */ /* 0x000fea0003800000 */
.L_x_3425:
[----:B------:R-:W-:Y:S01]  /*23880*/  IMAD.MOV.U32 R13, RZ, RZ, R23 ;  /* 0x000000ffff0d7224 */ /* 0x000fe200078e0017 */
[----:B------:R-:W-:Y:S01]  /*23890*/  MOV R15, 0xffffffff ;  /* 0xffffffff000f7802 */ /* 0x000fe20000000f00 */
[----:B------:R-:W-:Y:S01]  /*238a0*/  IMAD.MOV.U32 R12, RZ, RZ, RZ ;  /* 0x000000ffff0c7224 */ /* 0x000fe200078e00ff */
[----:B------:R-:W-:Y:S01]  /*238b0*/  MOV R3, R14 ;  /* 0x0000000e00037202 */ /* 0x000fe20000000f00 */
[----:B------:R-:W-:Y:S02]  /*238c0*/  IMAD.MOV.U32 R11, RZ, RZ, 0x181f ;  /* 0x0000181fff0b7424 */ /* 0x000fe400078e00ff */
[----:B------:R-:W-:Y:S02]  /*238d0*/  IMAD.SHL.U32 R5, R31, 0x2, RZ ;  /* 0x000000021f057824 */ /* 0x000fe400078e00ff */
[----:B------:R-:W-:-:S07]  /*238e0*/  IMAD R4, R9, 0x2, R22 ;  /* 0x0000000209047824 */ /* 0x000fce00078e0216 */
[----:B------:R-:W-:Y:S05]  /*238f0*/  WARPSYNC.COLLECTIVE R15, `(.L_x_3427) ;  /* 0x000000000f087348 */ /* 0x000fea0003c00000 */
[----:B------:R0:W1:Y:S02]  /*23900*/  SHFL.IDX P6, R14, R13, R12, R11 ;  /* 0x0000000c0d0e7389 */ /* 0x00006400000c000b */
[----:B01----:R-:W-:Y:S01]  /*23910*/  ENDCOLLECTIVE ;  /* 0x000000000000791b */ /* 0x003fe20003800000 */
.L_x_3427:
        /* <DEDUP_REMOVED lines=11> */
.L_x_3428:
        /* <DEDUP_REMOVED lines=13> */
.L_x_3429:
[----:B------:R-:W-:Y:S02]  /*23aa0*/  IMAD.MOV.U32 R13, RZ, RZ, R24 ;  /* 0x000000ffff0d7224 */ /* 0x000fe400078e0018 */
[----:B------:R-:W-:Y:S01]  /*23ab0*/  IMAD.MOV.U32 R12, RZ, RZ, 0x2 ;  /* 0x00000002ff0c7424 */ /* 0x000fe200078e00ff */
[----:B------:R-:W-:-:S07]  /*23ac0*/  MOV R10, R14 ;  /* 0x0000000e000a7202 */ /* 0x000fce0000000f00 */
[----:B------:R-:W-:Y:S05]  /*23ad0*/  WARPSYNC.COLLECTIVE R15, `(.L_x_3430) ;  /* 0x000000000f087348 */ /* 0x000fea0003c00000 */
[----:B------:R0:W1:Y:S02]  /*23ae0*/  SHFL.IDX P6, R14, R13, R12, R11 ;  /* 0x0000000c0d0e7389 */ /* 0x00006400000c000b */
[----:B01----:R-:W-:Y:S01]  /*23af0*/  ENDCOLLECTIVE ;  /* 0x000000000000791b */ /* 0x003fe20003800000 */
.L_x_3430:
[----:B------:R-:W-:-:S05]  /*23b00*/  IADD3 R2, P2, R10, R5, RZ ;  /* 0x000000050a027210 */ /* 0x000fca0007f5e0ff */
[----:B------:R-:W-:-:S05]  /*23b10*/  IMAD.X R3, RZ, RZ, R7, P2 ;  /* 0x000000ffff037224 */ /* 0x000fca00010e0607 */
        /* <DEDUP_REMOVED lines=12> */
.L_x_3431:
[----:B------:R-:W-:Y:S01]  /*23be0*/  IMAD.MOV.U32 R13, RZ, RZ, R24 ;  /* 0x000000ffff0d7224 */ /* 0x000fe200078e0018 */
[----:B------:R-:W-:Y:S02]  /*23bf0*/  MOV R12, 0x3 ;  /* 0x00000003000c7802 */ /* 0x000fe40000000f00 */
[----:B------:R-:W-:-:S13]  /*23c00*/  IADD3 R2, P2, R14, R5, RZ ;  /* 0x000000050e027210 */ /* 0x000fda0007f5e0ff */
[----:B------:R-:W-:Y:S05]  /*23c10*/  WARPSYNC.COLLECTIVE R15, `(.L_x_3432) ;  /* 0x000000000f087348 */ /* 0x000fea0003c00000 */
[----:B------:R0:W1:Y:S02]  /*23c20*/  SHFL.IDX P6, R14, R13, R12, R11 ;  /* 0x0000000c0d0e7389 */ /* 0x00006400000c000b */
[----:B01----:R-:W-:Y:S01]  /*23c30*/  ENDCOLLECTIVE ;  /* 0x000000000000791b */ /* 0x003fe20003800000 */
.L_x_3432:
        /* <DEDUP_REMOVED lines=13> */
.L_x_3433:
[----:B------:R-:W-:Y:S01]  /*23d10*/  MOV R13, R24 ;  /* 0x00000018000d7202 */ /* 0x000fe20000000f00 */
[----:B------:R-:W-:Y:S01]  /*23d20*/  IMAD.MOV.U32 R12, RZ, RZ, 0x4 ;  /* 0x00000004ff0c7424 */ /* 0x000fe200078e00ff */
[----:B------:R-:W-:-:S13]  /*23d30*/  IADD3 R2, P2, R14, R5, RZ ;  /* 0x000000050e027210 */ /* 0x000fda0007f5e0ff */
[----:B------:R-:W-:Y:S05]  /*23d40*/  WARPSYNC.COLLECTIVE R15, `(.L_x_3434) ;  /* 0x000000000f087348 */ /* 0x000fea0003c00000 */
[----:B------:R0:W1:Y:S02]  /*23d50*/  SHFL.IDX P6, R14, R13, R12, R11 ;  /* 0x0000000c0d0e7389 */ /* 0x00006400000c000b */
[----:B01----:R-:W-:Y:S01]  /*23d60*/  ENDCOLLECTIVE ;  /* 0x000000000000791b */ /* 0x003fe20003800000 */
.L_x_3434:
        /* <DEDUP_REMOVED lines=13> */
.L_x_3435:
[----:B------:R-:W-:Y:S02]  /*23e40*/  IMAD.MOV.U32 R13, RZ, RZ, R24 ;  /* 0x000000ffff0d7224 */ /* 0x000fe400078e0018 */
[----:B------:R-:W-:Y:S01]  /*23e50*/  IMAD.MOV.U32 R12, RZ, RZ, 0x5 ;  /* 0x00000005ff0c7424 */ /* 0x000fe200078e00ff */
[----:B------:R-:W-:-:S07]  /*23e60*/  MOV R10, R14 ;  /* 0x0000000e000a7202 */ /* 0x000fce0000000f00 */
[----:B------:R-:W-:Y:S05]  /*23e70*/  WARPSYNC.COLLECTIVE R15, `(.L_x_3436) ;  /* 0x000000000f087348 */ /* 0x000fea0003c00000 */
[----:B------:R0:W1:Y:S02]  /*23e80*/  SHFL.IDX P6, R14, R13, R12, R11 ;  /* 0x0000000c0d0e7389 */ /* 0x00006400000c000b */
[----:B01----:R-:W-:Y:S01]  /*23e90*/  ENDCOLLECTIVE ;  /* 0x000000000000791b */ /* 0x003fe20003800000 */
.L_x_3436:
        /* <DEDUP_REMOVED lines=14> */
.L_x_3437:
[----:B------:R-:W-:Y:S01]  /*23f80*/  IMAD.MOV.U32 R13, RZ, RZ, R24 ;  /* 0x000000ffff0d7224 */ /* 0x000fe200078e0018 */
[----:B------:R-:W-:Y:S02]  /*23f90*/  MOV R12, 0x6 ;  /* 0x00000006000c7802 */ /* 0x000fe40000000f00 */
[----:B------:R-:W-:-:S13]  /*23fa0*/  IADD3 R2, P2, R14, R5, RZ ;  /* 0x000000050e027210 */ /* 0x000fda0007f5e0ff */
[----:B------:R-:W-:Y:S05]  /*23fb0*/  WARPSYNC.COLLECTIVE R15, `(.L_x_3438) ;  /* 0x000000000f087348 */ /* 0x000fea0003c00000 */
[----:B------:R0:W1:Y:S02]  /*23fc0*/  SHFL.IDX P6, R14, R13, R12, R11 ;  /* 0x0000000c0d0e7389 */ /* 0x00006400000c000b */
[----:B01----:R-:W-:Y:S01]  /*23fd0*/  ENDCOLLECTIVE ;  /* 0x000000000000791b */ /* 0x003fe20003800000 */
.L_x_3438:
        /* <DEDUP_REMOVED lines=13> */
.L_x_3439:
[----:B------:R-:W-:Y:S02]  /*240b0*/  IMAD.MOV.U32 R13, RZ, RZ, R24 ;  /* 0x000000ffff0d7224 */ /* 0x000fe400078e0018 */
[----:B------:R-:W-:Y:S02]  /*240c0*/  IMAD.MOV.U32 R12, RZ, RZ, 0x7 ;  /* 0x00000007ff0c7424 */ /* 0x000fe400078e00ff */
[----:B------:R-:W-:-:S07]  /*240d0*/  IMAD.MOV.U32 R10, RZ, RZ, R14 ;  /* 0x000000ffff0a7224 */ /* 0x000fce00078e000e */
[----:B------:R-:W-:Y:S05]  /*240e0*/  WARPSYNC.COLLECTIVE R15, `(.L_x_3440) ;  /* 0x000000000f087348 */ /* 0x000fea0003c00000 */
[----:B------:R0:W1:Y:S02]  /*240f0*/  SHFL.IDX P6, R14, R13, R12, R11 ;  /* 0x0000000c0d0e7389 */ /* 0x00006400000c000b */
[----:B01----:R-:W-:Y:S01]  /*24100*/  ENDCOLLECTIVE ;  /* 0x000000000000791b */ /* 0x003fe20003800000 */
.L_x_3440:
[----:B------:R-:W-:-:S04]  /*24110*/  IADD3 R2, P2, R10, R5, RZ ;  /* 0x000000050a027210 */ /* 0x000fc80007f5e0ff */
[----:B------:R-:W-:-:S05]  /*24120*/  IADD3.X R3, RZ, R8, RZ, P2, !PT ;  /* 0x00000008ff037210 */ /* 0x000fca00017fe4ff */
        /* <DEDUP_REMOVED lines=10> */
.L_x_3441:
[----:B------:R-:W-:Y:S05]  /*241d0*/  BRA `(.L_x_3442) ;  /* 0xffffff8c00887947 */ /* 0x000fea000383ffff */
.L_x_3197:
[----:B------:R-:W-:Y:S01]  /*241e0*/  BSSY B0, `(.L_x_3443) ;  /* 0x0000008000007945 */ /* 0x000fe20003800000 */
[----:B------:R-:W-:Y:S01]  /*241f0*/  IMAD.MOV.U32 R13, RZ, RZ, R16 ;  /* 0x000000ffff0d7224 */ /* 0x000fe200078e0010 */
[----:B------:R-:W-:Y:S01]  /*24200*/  MOV R15, 0xffffffff ;  /* 0xffffffff000f7802 */ /* 0x000fe20000000f00 */
[----:B------:R-:W-:Y:S02]  /*24210*/  IMAD.MOV.U32 R12, RZ, RZ, RZ ;  /* 0x000000ffff0c7224 */ /* 0x000fe400078e00ff */
[----:B-1----:R-:W-:-:S07]  /*24220*/  IMAD.MOV.U32 R11, RZ, RZ, 0x1f ;  /* 0x0000001fff0b7424 */ /* 0x002fce00078e00ff */
[----:B0-----:R-:W-:Y:S05]  /*24230*/  WARPSYNC.COLLECTIVE R15, `(.L_x_3444) ;  /* 0x000000000f087348 */ /* 0x001fea0003c00000 */
[----:B------:R1:W2:Y:S02]  /*24240*/  SHFL.IDX P6, R14, R13, R12, R11 ;  /* 0x0000000c0d0e7389 */ /* 0x0002a400000c000b */
[----:B012---:R-:W-:Y:S01]  /*24250*/  ENDCOLLECTIVE ;  /* 0x000000000000791b */ /* 0x007fe20003800000 */
.L_x_3444:
[----:B------:R-:W-:Y:S05]  /*24260*/  BSYNC B0 ;  /* 0x0000000000007941 */ /* 0x000fea0003800000 */
.L_x_3443:
[----:B------:R-:W-:Y:S01]  /*24270*/  IMAD.MOV.U32 R13, RZ, RZ, R16 ;  /* 0x000000ffff0d7224 */ /* 0x000fe200078e0010 */
[----:B------:R-:W-:Y:S01]  /*24280*/  MOV R11, 0x1f ;  /* 0x0000001f000b7802 */ /* 0x000fe20000000f00 */
[----:B------:R-:W-:Y:S02]  /*24290*/  IMAD.MOV.U32 R12, RZ, RZ, 0x1 ;  /* 0x00000001ff0c7424 */ /* 0x000fe400078e00ff */
[----:B------:R-:W-:Y:S02]  /*242a0*/  IMAD.MOV.U32 R15, RZ, RZ, -0x1 ;  /* 0xffffffffff0f7424 */ /* 0x000fe400078e00ff */
[----:B------:R-:W-:Y:S02]  /*242b0*/  IMAD.IADD R5, R19, 0x1, R8 ;  /* 0x0000000113057824 */ /* 0x000fe400078e0208 */
[----:B------:R-:W-:-:S07]  /*242c0*/  IMAD.MOV.U32 R0, RZ, RZ, R14 ;  /* 0x000000ffff007224 */ /* 0x000fce00078e000e */
[----:B------:R-:W-:Y:S05]  /*242d0*/  WARPSYNC.COLLECTIVE R15, `(.L_x_3445) ;  /* 0x000000000f087348 */ /* 0x000fea0003c00000 */
[----:B------:R0:W1:Y:S02]  /*242e0*/  SHFL.IDX P6, R14, R13, R12, R11 ;  /* 0x0000000c0d0e7389 */ /* 0x00006400000c000b */
[----:B01----:R-:W-:Y:S01]  /*242f0*/  ENDCOLLECTIVE ;  /* 0x000000000000791b */ /* 0x003fe20003800000 */
.L_x_3445:
[----:B------:R-:W-:Y:S02]  /*24300*/  ULDC UR4, c[0x0][0xc3c] ;  /* 0x00030f0000047ab9 */ /* 0x000fe40000000800 */
[----:B------:R-:W-:-:S13]  /*24310*/  ISETP.GE.OR P1, PT, R5, UR4, !P0 ;  /* 0x0000000405007c0c */ /* 0x000fda000c726670 */
[----:B------:R-:W0:Y:S01]  /*24320*/  @!P1 LDC.64 R2, c[0x0][0xc80] ;  /* 0x00032000ff029b82 */ /* 0x000e220000000a00 */
[----:B------:R-:W-:Y:S02]  /*24330*/  IMAD.MOV.U32 R11, RZ, RZ, RZ ;  /* 0x000000ffff0b7224 */ /* 0x000fe400078e00ff */
[----:B------:R-:W-:Y:S02]  /*24340*/  IMAD.MOV.U32 R4, RZ, RZ, R14 ;  /* 0x000000ffff047224 */ /* 0x000fe400078e000e */
[----:B0-----:R-:W-:-:S06]  /*24350*/  @!P1 IMAD.WIDE R2, R5, 0x4, R2 ;  /* 0x0000000405029825 */ /* 0x001fcc00078e0202 */
[----:B------:R-:W2:Y:S01]  /*24360*/  @!P1 LDG.E R2, desc[UR42][R2.64] ;  /* 0x0000002a02029981 */ /* 0x000ea2000c1e1900 */
[----:B------:R-:W-:Y:S02]  /*24370*/  MOV R5, RZ ;  /* 0x000000ff00057202 */ /* 0x000fe40000000f00 */
        /* <DEDUP_REMOVED lines=10> */
.L_x_3446:
[----:B------:R-:W-:Y:S01]  /*24420*/  IMAD.MOV.U32 R12, RZ, RZ, 0x2 ;  /* 0x00000002ff0c7424 */ /* 0x000fe200078e00ff */
[----:B------:R-:W-:-:S04]  /*24430*/  SEL R6, R14, RZ, P1 ;  /* 0x000000ff0e067207 */ /* 0x000fc80000800000 */
[----:B------:R-:W-:-:S05]  /*24440*/  IADD3 R6, R5, R6, RZ ;  /* 0x0000000605067210 */ /* 0x000fca0007ffe0ff */
[----:B------:R-:W-:-:S07]  /*24450*/  IMAD.MOV.U32 R13, RZ, RZ, R6 ;  /* 0x000000ffff0d7224 */ /* 0x000fce00078e0006 */
[----:B------:R-:W-:Y:S05]  /*24460*/  WARPSYNC.COLLECTIVE R15, `(.L_x_3447) ;  /* 0x000000000f087348 */ /* 0x000fea0003c00000 */
[----:B------:R0:W1:Y:S02]  /*24470*/  SHFL.UP P6, R14, R13, R12, R11 ;  /* 0x0400000c0d0e7389 */ /* 0x00006400000c000b */
[----:B01----:R-:W-:Y:S01]  /*24480*/  ENDCOLLECTIVE ;  /* 0x000000000000791b */ /* 0x003fe20003800000 */
.L_x_3447:
[----:B------:R-:W-:Y:S01]  /*24490*/  IMAD.MOV.U32 R12, RZ, RZ, 0x4 ;  /* 0x00000004ff0c7424 */ /* 0x000fe200078e00ff */
[----:B------:R-:W-:-:S05]  /*244a0*/  SEL R7, R14, RZ, P2 ;  /* 0x000000ff0e077207 */ /* 0x000fca0001000000 */
[----:B------:R-:W-:-:S05]  /*244b0*/  IMAD.IADD R7, R6, 0x1, R7 ;  /* 0x0000000106077824 */ /* 0x000fca00078e0207 */
[----:B------:R-:W-:-:S07]  /*244c0*/  MOV R13, R7 ;  /* 0x00000007000d7202 */ /* 0x000fce0000000f00 */
[----:B------:R-:W-:Y:S05]  /*244d0*/  WARPSYNC.COLLECTIVE R15, `(.L_x_3448) ;  /* 0x000000000f087348 */ /* 0x000fea0003c00000 */
[----:B------:R0:W1:Y:S02]  /*244e0*/  SHFL.UP P6, R14, R13, R12, R11 ;  /* 0x0400000c0d0e7389 */ /* 0x00006400000c000b */
[----:B01----:R-:W-:Y:S01]  /*244f0*/  ENDCOLLECTIVE ;  /* 0x000000000000791b */ /* 0x003fe20003800000 */
.L_x_3448:
[----:B------:R-:W-:Y:S02]  /*24500*/  MOV R12, 0x8 ;  /* 0x00000008000c7802 */ /* 0x000fe40000000f00 */
[----:B------:R-:W-:-:S05]  /*24510*/  SEL R2, R14, RZ, P3 ;  /* 0x000000ff0e027207 */ /* 0x000fca0001800000 */
[----:B------:R-:W-:-:S04]  /*24520*/  IMAD.IADD R2, R7, 0x1, R2 ;  /* 0x0000000107027824 */ /* 0x000fc800078e0202 */
[----:B------:R-:W-:-:S07]  /*24530*/  IMAD.MOV.U32 R13, RZ, RZ, R2 ;  /* 0x000000ffff0d7224 */ /* 0x000fce00078e0002 */
[----:B------:R-:W-:Y:S05]  /*24540*/  WARPSYNC.COLLECTIVE R15, `(.L_x_3449) ;  /* 0x000000000f087348 */ /* 0x000fea0003c00000 */
[----:B------:R0:W1:Y:S02]  /*24550*/  SHFL.UP P6, R14, R13, R12, R11 ;  /* 0x0400000c0d0e7389 */ /* 0x00006400000c000b */
[----:B01----:R-:W-:Y:S01]  /*24560*/  ENDCOLLECTIVE ;  /* 0x000000000000791b */ /* 0x003fe20003800000 */
.L_x_3449:
[----:B------:R-:W-:Y:S02]  /*24570*/  MOV R12, 0x10 ;  /* 0x00000010000c7802 */ /* 0x000fe40000000f00 */
[----:B------:R-:W-:-:S05]  /*24580*/  SEL R3, R14, RZ, P4 ;  /* 0x000000ff0e037207 */ /* 0x000fca0002000000 */
[----:B------:R-:W-:-:S04]  /*24590*/  IMAD.IADD R3, R2, 0x1, R3 ;  /* 0x0000000102037824 */ /* 0x000fc800078e0203 */
[----:B------:R-:W-:-:S07]  /*245a0*/  IMAD.MOV.U32 R13, RZ, RZ, R3 ;  /* 0x000000ffff0d7224 */ /* 0x000fce00078e0003 */
[----:B------:R-:W-:Y:S05]  /*245b0*/  WARPSYNC.COLLECTIVE R15, `(.L_x_3450) ;  /* 0x000000000f087348 */ /* 0x000fea0003c00000 */
[----:B------:R0:W1:Y:S02]  /*245c0*/  SHFL.UP P6, R14, R13, R12, R11 ;  /* 0x0400000c0d0e7389 */ /* 0x00006400000c000b */
[----:B01----:R-:W-:Y:S01]  /*245d0*/  ENDCOLLECTIVE ;  /* 0x000000000000791b */ /* 0x003fe20003800000 */
.L_x_3450:
        /* <DEDUP_REMOVED lines=8> */
.L_x_3451:
[----:B------:R-:W-:Y:S05]  /*24660*/  BRA `(.L_x_3452) ;  /* 0xffffff8c00947947 */ /* 0x000fea000383ffff */
.L_x_3202:
[----:B------:R-:W-:Y:S01]  /*24670*/  BSSY B0, `(.L_x_3453) ;  /* 0x0000008000007945 */ /* 0x000fe20003800000 */
[----:B-----5:R-:W-:Y:S01]  /*24680*/  IMAD.MOV.U32 R13, RZ, RZ, R5 ;  /* 0x000000ffff0d7224 */ /* 0x020fe200078e0005 */
[----:B------:R-:W-:Y:S01]  /*24690*/  MOV R12, 0x1 ;  /* 0x00000001000c7802 */ /* 0x000fe20000000f00 */
[----:B-1----:R-:W-:Y:S02]  /*246a0*/  IMAD.MOV.U32 R11, RZ, RZ, RZ ;  /* 0x000000ffff0b7224 */ /* 0x002fe400078e00ff */
[----:B------:R-:W-:-:S07]  /*246b0*/  IMAD.MOV.U32 R15, RZ, RZ, -0x1 ;  /* 0xffffffffff0f7424 */ /* 0x000fce00078e00ff */
[----:B0-23--:R-:W-:Y:S05]  /*246c0*/  WARPSYNC.COLLECTIVE R15, `(.L_x_3454) ;  /* 0x000000000f087348 */ /* 0x00dfea0003c00000 */
[----:B------:R1:W4:Y:S02]  /*246d0*/  SHFL.UP P6, R14, R13, R12, R11 ;  /* 0x0400000c0d0e7389 */ /* 0x00032400000c000b */
[----:B01234-:R-:W-:Y:S01]  /*246e0*/  ENDCOLLECTIVE ;  /* 0x000000000000791b */ /* 0x01ffe20003800000 */
.L_x_3454:
[----:B------:R-:W-:Y:S05]  /*246f0*/  BSYNC B0 ;  /* 0x0000000000007941 */ /* 0x000fea0003800000 */
.L_x_3453:
        /* <DEDUP_REMOVED lines=8> */
.L_x_3455:
[----:B------:R-:W-:Y:S02]  /*24780*/  MOV R12, 0x4 ;  /* 0x00000004000c7802 */ /* 0x000fe40000000f00 */
[----:B------:R-:W-:-:S05]  /*24790*/  SEL R2, R14, RZ, P2 ;  /* 0x000000ff0e027207 */ /* 0x000fca0001000000 */
[----:B------:R-:W-:-:S04]  /*247a0*/  IMAD.IADD R2, R13, 0x1, R2 ;  /* 0x000000010d027824 */ /* 0x000fc800078e0202 */
[----:B------:R-:W-:-:S07]  /*247b0*/  IMAD.MOV.U32 R13, RZ, RZ, R2 ;  /* 0x000000ffff0d7224 */ /* 0x000fce00078e0002 */
[----:B------:R-:W-:Y:S05]  /*247c0*/  WARPSYNC.COLLECTIVE R15, `(.L_x_3456) ;  /* 0x000000000f087348 */ /* 0x000fea0003c00000 */
[----:B------:R0:W1:Y:S02]  /*247d0*/  SHFL.UP P6, R14, R13, R12, R11 ;  /* 0x0400000c0d0e7389 */ /* 0x00006400000c000b */
[----:B01----:R-:W-:Y:S01]  /*247e0*/  ENDCOLLECTIVE ;  /* 0x000000000000791b */ /* 0x003fe20003800000 */
.L_x_3456:
[----:B------:R-:W-:Y:S02]  /*247f0*/  MOV R12, 0x8 ;  /* 0x00000008000c7802 */ /* 0x000fe40000000f00 */
[----:B------:R-:W-:-:S05]  /*24800*/  SEL R3, R14, RZ, P3 ;  /* 0x000000ff0e037207 */ /* 0x000fca0001800000 */
[----:B------:R-:W-:-:S04]  /*24810*/  IMAD.IADD R3, R2, 0x1, R3 ;  /* 0x0000000102037824 */ /* 0x000fc800078e0203 */
[----:B------:R-:W-:-:S07]  /*24820*/  IMAD.MOV.U32 R13, RZ, RZ, R3 ;  /* 0x000000ffff0d7224 */ /* 0x000fce00078e0003 */
[----:B------:R-:W-:Y:S05]  /*24830*/  WARPSYNC.COLLECTIVE R15, `(.L_x_3457) ;  /* 0x000000000f087348 */ /* 0x000fea0003c00000 */
[----:B------:R0:W1:Y:S02]  /*24840*/  SHFL.UP P6, R14, R13, R12, R11 ;  /* 0x0400000c0d0e7389 */ /* 0x00006400000c000b */
[----:B01----:R-:W-:Y:S01]  /*24850*/  ENDCOLLECTIVE ;  /* 0x000000000000791b */ /* 0x003fe20003800000 */
.L_x_3457:
[----:B------:R-:W-:Y:S02]  /*24860*/  MOV R12, 0x10 ;  /* 0x00000010000c7802 */ /* 0x000fe40000000f00 */
[----:B------:R-:W-:-:S05]  /*24870*/  SEL R4, R14, RZ, P4 ;  /* 0x000000ff0e047207 */ /* 0x000fca0002000000 */
[----:B------:R-:W-:-:S04]  /*24880*/  IMAD.IADD R4, R3, 0x1, R4 ;  /* 0x0000000103047824 */ /* 0x000fc800078e0204 */
[----:B------:R-:W-:-:S07]  /*24890*/  IMAD.MOV.U32 R13, RZ, RZ, R4 ;  /* 0x000000ffff0d7224 */ /* 0x000fce00078e0004 */
[----:B------:R-:W-:Y:S05]  /*248a0*/  WARPSYNC.COLLECTIVE R15, `(.L_x_3458) ;  /* 0x000000000f087348 */ /* 0x000fea0003c00000 */
[----:B------:R0:W1:Y:S02]  /*248b0*/  SHFL.UP P6, R14, R13, R12, R11 ;  /* 0x0400000c0d0e7389 */ /* 0x00006400000c000b */
[----:B01----:R-:W-:Y:S01]  /*248c0*/  ENDCOLLECTIVE ;  /* 0x000000000000791b */ /* 0x003fe20003800000 */
.L_x_3458:
        /* <DEDUP_REMOVED lines=8> */
.L_x_3459:
[----:B------:R-:W-:Y:S05]  /*24950*/  BRA `(.L_x_3460) ;  /* 0xffffff8c00747947 */ /* 0x000fea000383ffff */
.L_x_3204:
[----:B------:R-:W-:Y:S01]  /*24960*/  BSSY B0, `(.L_x_3461) ;  /* 0x0000006000007945 */ /* 0x000fe20003800000 */
[----:B------:R-:W-:Y:S01]  /*24970*/  PLOP3.LUT P6, PT, P6, PT, PT, 0x8, 0x0 ;  /* 0x000000000000781c */ /* 0x000fe200037ce170 */
[----:B------:R-:W-:-:S12]  /*24980*/  IMAD.MOV.U32 R15, RZ, RZ, -0x1 ;  /* 0xffffffffff0f7424 */ /* 0x000fd800078e00ff */
[----:B012---:R-:W-:Y:S05]  /*24990*/  WARPSYNC.COLLECTIVE R15, `(.L_x_3462) ;  /* 0x000000000f087348 */ /* 0x007fea0003c00000 */
[----:B------:R-:W-:Y:S01]  /*249a0*/  VOTE.ANY R14, PT, P6 ;  /* 0x00000000000e7806 */ /* 0x000fe200030e0100 */
[----:B012---:R-:W-:Y:S06]  /*249b0*/  ENDCOLLECTIVE ;  /* 0x000000000000791b */ /* 0x007fec0003800000 */
.L_x_3462:
[----:B------:R-:W-:Y:S05]  /*249c0*/  BSYNC B0 ;  /* 0x0000000000007941 */ /* 0x000fea0003800000 */
.L_x_3461:
        /* <DEDUP_REMOVED lines=9> */
.L_x_3463:
[----:B------:R-:W-:Y:S01]  /*24a60*/  IMAD.MOV.U32 R5, RZ, RZ, R14 ;  /* 0x000000ffff057224 */ /* 0x000fe200078e000e */
[----:B------:R-:W-:Y:S06]  /*24a70*/  BRA `(.L_x_3464) ;  /* 0xffffff8c00647947 */ /* 0x000fec000383ffff */
.L_x_3206:
[----:B------:R-:W-:Y:S01]  /*24a80*/  BSSY B0, `(.L_x_3465) ;  /* 0x0000007000007945 */ /* 0x000fe20003800000 */
[----:B------:R-:W-:Y:S01]  /*24a90*/  MOV R13, R6 ;  /* 0x00000006000d7202 */ /* 0x000fe20000000f00 */
[----:B-1----:R-:W-:Y:S02]  /*24aa0*/  IMAD.MOV.U32 R11, RZ, RZ, 0x1f ;  /* 0x0000001fff0b7424 */ /* 0x002fe400078e00ff */
[----:B------:R-:W-:-:S07]  /*24ab0*/  IMAD.MOV.U32 R15, RZ, RZ, -0x1 ;  /* 0xffffffffff0f7424 */ /* 0x000fce00078e00ff */
[----:B0-234-:R-:W-:Y:S05]  /*24ac0*/  WARPSYNC.COLLECTIVE R15, `(.L_x_3466) ;  /* 0x000000000f087348 */ /* 0x01dfea0003c00000 */
[----:B------:R1:W0:Y:S02]  /*24ad0*/  SHFL.IDX P6, R14, R13, R12, R11 ;  /* 0x0000000c0d0e7389 */ /* 0x00022400000c000b */
[----:B01234-:R-:W-:Y:S01]  /*24ae0*/  ENDCOLLECTIVE ;  /* 0x000000000000791b */ /* 0x01ffe20003800000 */
.L_x_3466:
[----:B------:R-:W-:Y:S05]  /*24af0*/  BSYNC B0 ;  /* 0x0000000000007941 */ /* 0x000fea0003800000 */
.L_x_3465:
[----:B------:R-:W-:Y:S05]  /*24b00*/  BRA `(.L_x_3205) ;  /* 0xffffff8c005c7947 */ /* 0x000fea000383ffff */
.L_x_3210:
[----:B-1----:R1:W2:Y:S02]  /*24b10*/  SYNCS.PHASECHK.TRANS64.TRYWAIT P0, [R4+URZ+0x28820], R0 ;  /* 0x02882000040075a7 */ /* 0x0022a4000800017f */
[----:B--2---:R-:W-:Y:S05]  /*24b20*/  @!P0 NANOSLEEP.SYNCS 0x989680 ;  /* 0x009896800000895d */ /* 0x004fea0003900000 */
[----:B------:R-:W2:Y:S02]  /*24b30*/  @!P0 SYNCS.PHASECHK.TRANS64 P0, [R4+URZ+0x28820], R0 ;  /* 0x02882000040085a7 */ /* 0x000ea4000800007f */
[----:B--2---:R-:W-:Y:S05]  /*24b40*/  @!P0 BRA `(.L_x_3210) ;  /* 0xfffffffc00f08947 */ /* 0x004fea000383ffff */
[----:B------:R-:W-:Y:S05]  /*24b50*/  BRA `(.L_x_3467) ;  /* 0xffffff9000d47947 */ /* 0x000fea000383ffff */
.L_x_3211:
[----:B------:R-:W2:Y:S01]  /*24b60*/  S2R R2, SR_TID.X ;  /* 0x0000000000027919 */ /* 0x000ea20000002100 */
[----:B------:R-:W-:Y:S01]  /*24b70*/  BSSY B0, `(.L_x_3468) ;  /* 0x000000a000007945 */ /* 0x000fe20003800000 */
[----:B------:R-:W-:Y:S01]  /*24b80*/  IMAD.MOV.U32 R12, RZ, RZ, RZ ;  /* 0x000000ffff0c7224 */ /* 0x000fe200078e00ff */
[----:B------:R-:W-:Y:S01]  /*24b90*/  MOV R15, 0xffffffff ;  /* 0xffffffff000f7802 */ /* 0x000fe20000000f00 */
[----:B------:R-:W-:Y:S01]  /*24ba0*/  IMAD.MOV.U32 R11, RZ, RZ, 0x1f ;  /* 0x0000001fff0b7424 */ /* 0x000fe200078e00ff */
[----:B--2---:R-:W-:-:S04]  /*24bb0*/  SHF.R.U32.HI R2, RZ, 0x5, R2 ;  /* 0x00000005ff027819 */ /* 0x004fc80000011602 */
[----:B------:R-:W-:-:S04]  /*24bc0*/  LOP3.LUT R2, R2, 0x3, RZ, 0xc0, !PT ;  /* 0x0000000302027812 */ /* 0x000fc800078ec0ff */
[----:B------:R-:W-:-:S07]  /*24bd0*/  MOV R13, R2 ;  /* 0x00000002000d7202 */ /* 0x000fce0000000f00 */
[----:B01-34-:R-:W-:Y:S05]  /*24be0*/  WARPSYNC.COLLECTIVE R15, `(.L_x_3469) ;  /* 0x000000000f087348 */ /* 0x01bfea0003c00000 */
[----:B------:R2:W0:Y:S02]  /*24bf0*/  SHFL.IDX P6, R14, R13, R12, R11 ;  /* 0x0000000c0d0e7389 */ /* 0x00042400000c000b */
[----:B01234-:R-:W-:Y:S01]  /*24c00*/  ENDCOLLECTIVE ;  /* 0x000000000000791b */ /* 0x01ffe20003800000 */
.L_x_3469:
[----:B------:R-:W-:Y:S05]  /*24c10*/  BSYNC B0 ;  /* 0x0000000000007941 */ /* 0x000fea0003800000 */
.L_x_3468:
[----:B------:R-:W-:Y:S05]  /*24c20*/  BRA `(.L_x_3470) ;  /* 0xffffff9000bc7947 */ /* 0x000fea000383ffff */
.L_x_3212:
[----:B------:R-:W-:Y:S01]  /*24c30*/  BSSY B0, `(.L_x_3471) ;  /* 0x0000006000007945 */ /* 0x000fe20003800000 */
[----:B------:R-:W-:-:S07]  /*24c40*/  IMAD.MOV.U32 R15, RZ, RZ, -0x1 ;  /* 0xffffffffff0f7424 */ /* 0x000fce00078e00ff */
[----:B01-34-:R-:W-:Y:S05]  /*24c50*/  WARPSYNC.COLLECTIVE R15, `(.L_x_3472) ;  /* 0x000000000f0c7348 */ /* 0x01bfea0003c00000 */
[----:B------:R-:W-:Y:S02]  /*24c60*/  ELECT P6, UR62, PT ;  /* 0x00000000003e782f */ /* 0x000fe400038c0000 */
[----:B------:R-:W-:Y:S01]  /*24c70*/  MOV R14, UR62 ;  /* 0x0000003e000e7c02 */ /* 0x000fe20008000f00 */
[----:B01-34-:R-:W-:Y:S10]  /*24c80*/  ENDCOLLECTIVE ;  /* 0x000000000000791b */ /* 0x01bff40003800000 */
.L_x_3472:
[----:B------:R-:W-:Y:S05]  /*24c90*/  BSYNC B0 ;  /* 0x0000000000007941 */ /* 0x000fea0003800000 */
.L_x_3471:
[----:B------:R-:W-:Y:S05]  /*24ca0*/  BRA `(.L_x_3473) ;  /* 0xffffff9000b07947 */ /* 0x000fea000383ffff */
.L_x_3214:
[----:B-1----:R1:W2:Y:S02]  /*24cb0*/  SYNCS.PHASECHK.TRANS64.TRYWAIT P1, [R5+URZ+0x28840], R0 ;  /* 0x02884000050075a7 */ /* 0x0022a4000802017f */
[----:B--2---:R-:W-:Y:S05]  /*24cc0*/  @!P1 NANOSLEEP.SYNCS 0x989680 ;  /* 0x009896800000995d */ /* 0x004fea0003900000 */
[----:B------:R-:W2:Y:S02]  /*24cd0*/  @!P1 SYNCS.PHASECHK.TRANS64 P1, [R5+URZ+0x28840], R0 ;  /* 0x02884000050095a7 */ /* 0x000ea4000802007f */
[----:B--2---:R-:W-:Y:S05]  /*24ce0*/  @!P1 BRA `(.L_x_3214) ;  /* 0xfffffffc00f09947 */ /* 0x004fea000383ffff */
[----:B------:R-:W-:Y:S05]  /*24cf0*/  BRA `(.L_x_3474) ;  /* 0xffffff9000d07947 */ /* 0x000fea000383ffff */
.L_x_3216:
[----:B--2---:R2:W0:Y:S02]  /*24d00*/  SYNCS.PHASECHK.TRANS64.TRYWAIT P1, [R25+URZ+0x28840], R2 ;  /* 0x02884002190075a7 */ /* 0x004424000802017f */
[----:B0-----:R-:W-:Y:S05]  /*24d10*/  @!P1 NANOSLEEP.SYNCS 0x989680 ;  /* 0x009896800000995d */ /* 0x001fea0003900000 */
[----:B------:R-:W0:Y:S02]  /*24d20*/  @!P1 SYNCS.PHASECHK.TRANS64 P1, [R25+URZ+0x28840], R2 ;  /* 0x02884002190095a7 */ /* 0x000e24000802007f */
[----:B0-----:R-:W-:Y:S05]  /*24d30*/  @!P1 BRA `(.L_x_3216) ;  /* 0xfffffffc00f09947 */ /* 0x001fea000383ffff */
[----:B------:R-:W-:Y:S05]  /*24d40*/  BRA `(.L_x_3475) ;  /* 0xffffff9000dc7947 */ /* 0x000fea000383ffff */
.L_x_3218:
[----:B------:R0:W0:Y:S02]  /*24d50*/  SYNCS.PHASECHK.TRANS64.TRYWAIT P1, [R5+URZ+0x28860], R0 ;  /* 0x02886000050075a7 */ /* 0x000024000802017f */
[----:B0-----:R-:W-:Y:S05]  /*24d60*/  @!P1 NANOSLEEP.SYNCS 0x989680 ;  /* 0x009896800000995d */ /* 0x001fea0003900000 */
[----:B------:R-:W0:Y:S02]  /*24d70*/  @!P1 SYNCS.PHASECHK.TRANS64 P1, [R5+URZ+0x28860], R0 ;  /* 0x02886000050095a7 */ /* 0x000e24000802007f */
[----:B0-----:R-:W-:Y:S05]  /*24d80*/  @!P1 BRA `(.L_x_3218) ;  /* 0xfffffffc00f09947 */ /* 0x001fea000383ffff */
[----:B------:R-:W-:Y:S05]  /*24d90*/  BRA `(.L_x_3476) ;  /* 0xffffff9000d87947 */ /* 0x000fea000383ffff */
.L_x_3477:
        /* <DEDUP_REMOVED lines=14> */
.L_x_3486:


//--------------------- .nv.global.init           --------------------------
	.section	.nv.global.init,"aw",@progbits
.nv.global.init:
	.type		$str$23,@object
	.size		$str$23,($str$24 - $str$23)
$str$23:
        /*0000*/ 	.byte	0x28, 0x61, 0x64, 0x64, 0x72, 0x65, 0x73, 0x73, 0x20, 0x26, 0x20, 0x6d, 0x61, 0x73, 0x6b, 0x29
        /*0010*/ 	.byte	0x20, 0x3d, 0x3d, 0x20, 0x30, 0x00
	.type		$str$24,@object
	.size		$str$24,(__unnamed_4 - $str$24)
$str$24:
        /*0016*/ 	.byte	0x2f, 0x74, 0x6d, 0x70, 0x2f, 0x6f, 0x73, 0x73, 0x5f, 0x6b, 0x65, 0x72, 0x6e, 0x65, 0x6c, 0x73
        /*0026*/ 	.byte	0x5f, 0x73, 0x72, 0x63, 0x2f, 0x66, 0x6c, 0x61, 0x73, 0x68, 0x5f, 0x61, 0x74, 0x74, 0x65, 0x6e
        /*0036*/ 	.byte	0x74, 0x69, 0x6f, 0x6e, 0x2f, 0x63, 0x73, 0x72, 0x63, 0x2f, 0x63, 0x75, 0x74, 0x6c, 0x61, 0x73
        /*0046*/ 	.byte	0x73, 0x2f, 0x69, 0x6e, 0x63, 0x6c, 0x75, 0x64, 0x65, 0x2f, 0x63, 0x75, 0x74, 0x65, 0x2f, 0x70
        /*0056*/ 	.byte	0x6f, 0x69, 0x6e, 0x74, 0x65, 0x72, 0x5f, 0x66, 0x6c, 0x61, 0x67, 0x67, 0x65, 0x64, 0x2e, 0x68
        /*0066*/ 	.byte	0x70, 0x70, 0x00
	.type		__unnamed_4,@object
	.size		__unnamed_4,(__unnamed_3 - __unnamed_4)
__unnamed_4:
        /* <DEDUP_REMOVED lines=24> */
	.type		__unnamed_3,@object
	.size		__unnamed_3,(__unnamed_2 - __unnamed_3)
__unnamed_3:
        /* <DEDUP_REMOVED lines=29> */
	.type		__unnamed_2,@object
	.size		__unnamed_2,(__unnamed_1 - __unnamed_2)
__unnamed_2:
        /* <DEDUP_REMOVED lines=29> */
	.type		__unnamed_1,@object
	.size		__unnamed_1,(.L_0 - __unnamed_1)
__unnamed_1:
        /* <DEDUP_REMOVED lines=28> */
        /*0741*/ 	.byte	0x31, 0x36, 0x33, 0x38, 0x34, 0x3e, 0x3e, 0x3e, 0x3e, 0x3e, 0x20, 0x26, 0x5d, 0x00
.L_0:


//--------------------- .nv.shared._ZN7cutlass13device_kernelIN5flash11enable_sm90INS1_16FlashAttnFwdSm90INS1_25CollectiveMainloopFwdSm90ILi2EN4cute5tupleIJNS5_1CILi1EEES8_S8_EEENS6_IJNS7_ILi128EEESA_SA_EEELi128ENS_6half_tEfNS_4arch4Sm90ELb0ELb0ELb0ELb0ELb1ELb0ELb0ELb1ELb1ELb1ELb0ELb0EEENS1_21CollectiveEpilogueFwdISB_S9_SC_SE_Li256ELb0ELb1ELb0ELb0EEENS1_29StaticPersistentTileSchedulerILb0EEEEEEEEEvNT_6ParamsE --------------------------
	.section	.nv.shared._ZN7cutlass13device_kernelIN5flash11enable_sm90INS1_16FlashAttnFwdSm90INS1_25CollectiveMainloopFwdSm90ILi2EN4cute5tupleIJNS5_1CILi1EEES8_S8_EEENS6_IJNS7_ILi128EEESA_SA_EEELi128ENS_6half_tEfNS_4arch4Sm90ELb0ELb0ELb0ELb0ELb1ELb0ELb0ELb1ELb1ELb1ELb0ELb0EEENS1_21CollectiveEpilogueFwdISB_S9_SC_SE_Li256ELb0ELb1ELb0ELb0EEENS1_29StaticPersistentTileSchedulerILb0EEEEEEEEEvNT_6ParamsE,"aw",@nobits
	.sectionflags	@""
	.align	16
	.zero		1024


//--------------------- .nv.shared.reserved.0     --------------------------
	.section	.nv.shared.reserved.0,"aw",@nobits
	.weak		__nv_reservedSMEM_offset_0_alias
	.size		__nv_reservedSMEM_offset_0_alias, 0, 0
	.other		__nv_reservedSMEM_offset_0_alias,@"STO_CUDA_RESERVED_SHARED STV_DEFAULT"
__nv_reservedSMEM_offset_0_alias:
	.zero		0


//--------------------- .nv.global                --------------------------
	.section	.nv.global,"aw",@nobits
.nv.global:
	.type		_ZN72_INTERNAL_352a07ce_36_flash_fwd_hdim128_fp16_paged_sm90_cu_cf07d2ef_35094cute1_E,@object
	.size		_ZN72_INTERNAL_352a07ce_36_flash_fwd_hdim128_fp16_paged_sm90_cu_cf07d2ef_35094cute1_E,(_ZN72_INTERNAL_352a07ce_36_flash_fwd_hdim128_fp16_paged_sm90_cu_cf07d2ef_35094cuda3std3__45__cpo6cbeginE - _ZN72_INTERNAL_352a07ce_36_flash_fwd_hdim128_fp16_paged_sm90_cu_cf07d2ef_35094cute1_E)
_ZN72_INTERNAL_352a07ce_36_flash_fwd_hdim128_fp16_paged_sm90_cu_cf07d2ef_35094cute1_E:
	.zero		1
	.type		_ZN72_INTERNAL_352a07ce_36_flash_fwd_hdim128_fp16_paged_sm90_cu_cf07d2ef_35094cuda3std3__45__cpo6cbeginE,@object
	.size		_ZN72_INTERNAL_352a07ce_36_flash_fwd_hdim128_fp16_paged_sm90_cu_cf07d2ef_35094cuda3std3__45__cpo6cbeginE,(_ZN72_INTERNAL_352a07ce_36_flash_fwd_hdim128_fp16_paged_sm90_cu_cf07d2ef_35094cuda3std3__48in_placeE - _ZN72_INTERNAL_352a07ce_36_flash_fwd_hdim128_fp16_paged_sm90_cu_cf07d2ef_35094cuda3std3__45__cpo6cbeginE)
_ZN72_INTERNAL_352a07ce_36_flash_fwd_hdim128_fp16_paged_sm90_cu_cf07d2ef_35094cuda3std3__45__cpo6cbeginE:
	.zero		1
	.type		_ZN72_INTERNAL_352a07ce_36_flash_fwd_hdim128_fp16_paged_sm90_cu_cf07d2ef_35094cuda3std3__48in_placeE,@object
	.size		_ZN72_INTERNAL_352a07ce_36_flash_fwd_hdim128_fp16_paged_sm90_cu_cf07d2ef_35094cuda3std3__48in_placeE,(_ZN72_INTERNAL_352a07ce_36_flash_fwd_hdim128_fp16_paged_sm90_cu_cf07d2ef_35094cuda3std6ranges3__45__cpo9iter_moveE - _ZN72_INTERNAL_352a07ce_36_flash_fwd_hdim128_fp16_paged_sm90_cu_cf07d2ef_35094cuda3std3__48in_placeE)
_ZN72_INTERNAL_352a07ce_36_flash_fwd_hdim128_fp16_paged_sm90_cu_cf07d2ef_35094cuda3std3__48in_placeE:
	.zero		1
	.type		_ZN72_INTERNAL_352a07ce_36_flash_fwd_hdim128_fp16_paged_sm90_cu_cf07d2ef_35094cuda3std6ranges3__45__cpo9iter_moveE,@object
	.size		_ZN72_INTERNAL_352a07ce_36_flash_fwd_hdim128_fp16_paged_sm90_cu_cf07d2ef_35094cuda3std6ranges3__45__cpo9iter_moveE,(_ZN72_INTERNAL_352a07ce_36_flash_fwd_hdim128_fp16_paged_sm90_cu_cf07d2ef_35094cuda3std3__45__cpo5beginE - _ZN72_INTERNAL_352a07ce_36_flash_fwd_hdim128_fp16_paged_sm90_cu_cf07d2ef_35094cuda3std6ranges3__45__cpo9iter_moveE)
_ZN72_INTERNAL_352a07ce_36_flash_fwd_hdim128_fp16_paged_sm90_cu_cf07d2ef_35094cuda3std6ranges3__45__cpo9iter_moveE:
	.zero		1
	.type		_ZN72_INTERNAL_352a07ce_36_flash_fwd_hdim128_fp16_paged_sm90_cu_cf07d2ef_35094cuda3std3__45__cpo5beginE,@object
	.size		_ZN72_INTERNAL_352a07ce_36_flash_fwd_hdim128_fp16_paged_sm90_cu_cf07d2ef_35094cuda3std3__45__cpo5beginE,(_ZN72_INTERNAL_352a07ce_36_flash_fwd_hdim128_fp16_paged_sm90_cu_cf07d2ef_35094cuda3std3__474_GLOBAL__N__352a07ce_36_flash_fwd_hdim128_fp16_paged_sm90_cu_cf07d2ef_35096ignoreE - _ZN72_INTERNAL_352a07ce_36_flash_fwd_hdim128_fp16_paged_sm90_cu_cf07d2ef_35094cuda3std3__45__cpo5beginE)
_ZN72_INTERNAL_352a07ce_36_flash_fwd_hdim128_fp16_paged_sm90_cu_cf07d2ef_35094cuda3std3__45__cpo5beginE:
	.zero		1
	.type		_ZN72_INTERNAL_352a07ce_36_flash_fwd_hdim128_fp16_paged_sm90_cu_cf07d2ef_35094cuda3std3__474_GLOBAL__N__352a07ce_36_flash_fwd_hdim128_fp16_paged_sm90_cu_cf07d2ef_35096ignoreE,@object
	.size		_ZN72_INTERNAL_352a07ce_36_flash_fwd_hdim128_fp16_paged_sm90_cu_cf07d2ef_35094cuda3std3__474_GLOBAL__N__352a07ce_36_flash_fwd_hdim128_fp16_paged_sm90_cu_cf07d2ef_35096ignoreE,(_ZN72_INTERNAL_352a07ce_36_flash_fwd_hdim128_fp16_paged_sm90_cu_cf07d2ef_35094cute7productE - _ZN72_INTERNAL_352a07ce_36_flash_fwd_hdim128_fp16_paged_sm90_cu_cf07d2ef_35094cuda3std3__474_GLOBAL__N__352a07ce_36_flash_fwd_hdim128_fp16_paged_sm90_cu_cf07d2ef_35096ignoreE)
_ZN72_INTERNAL_352a07ce_36_flash_fwd_hdim128_fp16_paged_sm90_cu_cf07d2ef_35094cuda3std3__474_GLOBAL__N__352a07ce_36_flash_fwd_hdim128_fp16_paged_sm90_cu_cf07d2ef_35096ignoreE:
	.zero		1
	.type		_ZN72_INTERNAL_352a07ce_36_flash_fwd_hdim128_fp16_paged_sm90_cu_cf07d2ef_35094cute7productE,@object
	.size		_ZN72_INTERNAL_352a07ce_36_flash_fwd_hdim128_fp16_paged_sm90_cu_cf07d2ef_35094cute7productE,(_ZN72_INTERNAL_352a07ce_36_flash_fwd_hdim128_fp16_paged_sm90_cu_cf07d2ef_35094cuda3std3__45__cpo3endE - _ZN72_INTERNAL_352a07ce_36_flash_fwd_hdim128_fp16_paged_sm90_cu_cf07d2ef_35094cute7productE)
_ZN72_INTERNAL_352a07ce_36_flash_fwd_hdim128_fp16_paged_sm90_cu_cf07d2ef_35094cute7productE:
	.zero		1
	.type		_ZN72_INTERNAL_352a07ce_36_flash_fwd_hdim128_fp16_paged_sm90_cu_cf07d2ef_35094cuda3std3__45__cpo3endE,@object
	.size		_ZN72_INTERNAL_352a07ce_36_flash_fwd_hdim128_fp16_paged_sm90_cu_cf07d2ef_35094cuda3std3__45__cpo3endE,(_ZN72_INTERNAL_352a07ce_36_flash_fwd_hdim128_fp16_paged_sm90_cu_cf07d2ef_35094cuda3std3__419piecewise_constructE - _ZN72_INTERNAL_352a07ce_36_flash_fwd_hdim128_fp16_paged_sm90_cu_cf07d2ef_35094cuda3std3__45__cpo3endE)
_ZN72_INTERNAL_352a07ce_36_flash_fwd_hdim128_fp16_paged_sm90_cu_cf07d2ef_35094cuda3std3__45__cpo3endE:
	.zero		1
	.type		_ZN72_INTERNAL_352a07ce_36_flash_fwd_hdim128_fp16_paged_sm90_cu_cf07d2ef_35094cuda3std3__419piecewise_constructE,@object
	.size		_ZN72_INTERNAL_352a07ce_36_flash_fwd_hdim128_fp16_paged_sm90_cu_cf07d2ef_35094cuda3std3__419piecewise_constructE,(_ZN72_INTERNAL_352a07ce_36_flash_fwd_hdim128_fp16_paged_sm90_cu_cf07d2ef_35094cuda3std3__45__cpo4cendE - _ZN72_INTERNAL_352a07ce_36_flash_fwd_hdim128_fp16_paged_sm90_cu_cf07d2ef_35094cuda3std3__419piecewise_constructE)
_ZN72_INTERNAL_352a07ce_36_flash_fwd_hdim128_fp16_paged_sm90_cu_cf07d2ef_35094cuda3std3__419piecewise_constructE:
	.zero		1
	.type		_ZN72_INTERNAL_352a07ce_36_flash_fwd_hdim128_fp16_paged_sm90_cu_cf07d2ef_35094cuda3std3__45__cpo4cendE,@object
	.size		_ZN72_INTERNAL_352a07ce_36_flash_fwd_hdim128_fp16_paged_sm90_cu_cf07d2ef_35094cuda3std3__45__cpo4cendE,(_ZN72_INTERNAL_352a07ce_36_flash_fwd_hdim128_fp16_paged_sm90_cu_cf07d2ef_35094cuda3std6ranges3__45__cpo4swapE - _ZN72_INTERNAL_352a07ce_36_flash_fwd_hdim128_fp16_paged_sm90_cu_cf07d2ef_35094cuda3std3__45__cpo4cendE)
_ZN72_INTERNAL_352a07ce_36_flash_fwd_hdim128_fp16_paged_sm90_cu_cf07d2ef_35094cuda3std3__45__cpo4cendE:
	.zero		1
	.type		_ZN72_INTERNAL_352a07ce_36_flash_fwd_hdim128_fp16_paged_sm90_cu_cf07d2ef_35094cuda3std6ranges3__45__cpo4swapE,@object
	.size		_ZN72_INTERNAL_352a07ce_36_flash_fwd_hdim128_fp16_paged_sm90_cu_cf07d2ef_35094cuda3std6ranges3__45__cpo4swapE,(.L_11 - _ZN72_INTERNAL_352a07ce_36_flash_fwd_hdim128_fp16_paged_sm90_cu_cf07d2ef_35094cuda3std6ranges3__45__cpo4swapE)
_ZN72_INTERNAL_352a07ce_36_flash_fwd_hdim128_fp16_paged_sm90_cu_cf07d2ef_35094cuda3std6ranges3__45__cpo4swapE:
	.zero		1
.L_11:


//--------------------- .nv.shared._ZN7cutlass13device_kernelIN5flash11enable_sm90INS1_16FlashAttnFwdSm90INS1_25CollectiveMainloopFwdSm90ILi2EN4cute5tupleIJNS5_1CILi1EEES8_S8_EEENS6_IJNS7_ILi128EEESA_SA_EEELi128ENS_6half_tEfNS_4arch4Sm90ELb0ELb0ELb0ELb1ELb1ELb0ELb0ELb1ELb1ELb1ELb0ELb0EEENS1_21CollectiveEpilogueFwdISB_S9_SC_SE_Li256ELb1ELb1ELb0ELb0EEENS1_36VarlenDynamicPersistentTileSchedulerILi128ELi128ELi256ELi128ELb0ELb1ELb1ELb0ELb1ELb1EEEEEEEEEvNT_6ParamsE --------------------------
	.section	.nv.shared._ZN7cutlass13device_kernelIN5flash11enable_sm90INS1_16FlashAttnFwdSm90INS1_25CollectiveMainloopFwdSm90ILi2EN4cute5tupleIJNS5_1CILi1EEES8_S8_EEENS6_IJNS7_ILi128EEESA_SA_EEELi128ENS_6half_tEfNS_4arch4Sm90ELb0ELb0ELb0ELb1ELb1ELb0ELb0ELb1ELb1ELb1ELb0ELb0EEENS1_21CollectiveEpilogueFwdISB_S9_SC_SE_Li256ELb1ELb1ELb0ELb0EEENS1_36VarlenDynamicPersistentTileSchedulerILi128ELi128ELi256ELi128ELb0ELb1ELb1ELb0ELb1ELb1EEEEEEEEEvNT_6ParamsE,"aw",@nobits
	.sectionflags	@""
	.align	16
	.zero		1024


//--------------------- .nv.shared._ZN7cutlass13device_kernelIN5flash11enable_sm90INS1_16FlashAttnFwdSm90INS1_25CollectiveMainloopFwdSm90ILi2EN4cute5tupleIJNS5_1CILi1EEES8_S8_EEENS6_IJNS7_ILi128EEESA_SA_EEELi128ENS_6half_tEfNS_4arch4Sm90ELb0ELb0ELb0ELb1ELb1ELb1ELb0ELb1ELb1ELb1ELb0ELb0EEENS1_21CollectiveEpilogueFwdISB_S9_SC_SE_Li256ELb1ELb1ELb0ELb0EEENS1_36VarlenDynamicPersistentTileSchedulerILi128ELi128ELi256ELi128ELb0ELb1ELb1ELb0ELb1ELb1EEEEEEEEEvNT_6ParamsE --------------------------
	.section	.nv.shared._ZN7cutlass13device_kernelIN5flash11enable_sm90INS1_16FlashAttnFwdSm90INS1_25CollectiveMainloopFwdSm90ILi2EN4cute5tupleIJNS5_1CILi1EEES8_S8_EEENS6_IJNS7_ILi128EEESA_SA_EEELi128ENS_6half_tEfNS_4arch4Sm90ELb0ELb0ELb0ELb1ELb1ELb1ELb0ELb1ELb1ELb1ELb0ELb0EEENS1_21CollectiveEpilogueFwdISB_S9_SC_SE_Li256ELb1ELb1ELb0ELb0EEENS1_36VarlenDynamicPersistentTileSchedulerILi128ELi128ELi256ELi128ELb0ELb1ELb1ELb0ELb1ELb1EEEEEEEEEvNT_6ParamsE,"aw",@nobits
	.sectionflags	@""
	.align	16
	.zero		1024


//--------------------- .nv.shared._ZN7cutlass13device_kernelIN5flash11enable_sm90INS1_16FlashAttnFwdSm90INS1_25CollectiveMainloopFwdSm90ILi2EN4cute5tupleIJNS5_1CILi1EEES8_S8_EEENS6_IJNS7_ILi128EEESA_SA_EEELi128ENS_6half_tEfNS_4arch4Sm90ELb0ELb1ELb0ELb0ELb1ELb0ELb0ELb1ELb1ELb1ELb0ELb0EEENS1_21CollectiveEpilogueFwdISB_S9_SC_SE_Li256ELb0ELb1ELb0ELb0EEENS1_30DynamicPersistentTileSchedulerILi256ELi128ELb0ELb1ELb1EEEEEEEEEvNT_6ParamsE --------------------------
	.section	.nv.shared._ZN7cutlass13device_kernelIN5flash11enable_sm90INS1_16FlashAttnFwdSm90INS1_25CollectiveMainloopFwdSm90ILi2EN4cute5tupleIJNS5_1CILi1EEES8_S8_EEENS6_IJNS7_ILi128EEESA_SA_EEELi128ENS_6half_tEfNS_4arch4Sm90ELb0ELb1ELb0ELb0ELb1ELb0ELb0ELb1ELb1ELb1ELb0ELb0EEENS1_21CollectiveEpilogueFwdISB_S9_SC_SE_Li256ELb0ELb1ELb0ELb0EEENS1_30DynamicPersistentTileSchedulerILi256ELi128ELb0ELb1ELb1EEEEEEEEEvNT_6ParamsE,"aw",@nobits
	.sectionflags	@""
	.align	16
	.zero		1024


//--------------------- .nv.shared._ZN7cutlass13device_kernelIN5flash11enable_sm90INS1_16FlashAttnFwdSm90INS1_25CollectiveMainloopFwdSm90ILi2EN4cute5tupleIJNS5_1CILi1EEES8_S8_EEENS6_IJNS7_ILi128EEESA_SA_EEELi128ENS_6half_tEfNS_4arch4Sm90ELb0ELb1ELb0ELb1ELb1ELb0ELb0ELb1ELb1ELb1ELb0ELb0EEENS1_21CollectiveEpilogueFwdISB_S9_SC_SE_Li256ELb1ELb1ELb0ELb0EEENS1_36VarlenDynamicPersistentTileSchedulerILi128ELi128ELi256ELi128ELb0ELb1ELb1ELb1ELb0ELb1EEEEEEEEEvNT_6ParamsE --------------------------
	.section	.nv.shared._ZN7cutlass13device_kernelIN5flash11enable_sm90INS1_16FlashAttnFwdSm90INS1_25CollectiveMainloopFwdSm90ILi2EN4cute5tupleIJNS5_1CILi1EEES8_S8_EEENS6_IJNS7_ILi128EEESA_SA_EEELi128ENS_6half_tEfNS_4arch4Sm90ELb0ELb1ELb0ELb1ELb1ELb0ELb0ELb1ELb1ELb1ELb0ELb0EEENS1_21CollectiveEpilogueFwdISB_S9_SC_SE_Li256ELb1ELb1ELb0ELb0EEENS1_36VarlenDynamicPersistentTileSchedulerILi128ELi128ELi256ELi128ELb0ELb1ELb1ELb1ELb0ELb1EEEEEEEEEvNT_6ParamsE,"aw",@nobits
	.sectionflags	@""
	.align	16
	.zero		1024


//--------------------- .nv.shared._ZN7cutlass13device_kernelIN5flash11enable_sm90INS1_16FlashAttnFwdSm90INS1_25CollectiveMainloopFwdSm90ILi2EN4cute5tupleIJNS5_1CILi1EEES8_S8_EEENS6_IJNS7_ILi128EEESA_SA_EEELi128ENS_6half_tEfNS_4arch4Sm90ELb0ELb1ELb0ELb1ELb1ELb1ELb0ELb1ELb1ELb1ELb0ELb0EEENS1_21CollectiveEpilogueFwdISB_S9_SC_SE_Li256ELb1ELb1ELb0ELb0EEENS1_36VarlenDynamicPersistentTileSchedulerILi128ELi128ELi256ELi128ELb0ELb1ELb1ELb1ELb0ELb1EEEEEEEEEvNT_6ParamsE --------------------------
	.section	.nv.shared._ZN7cutlass13device_kernelIN5flash11enable_sm90INS1_16FlashAttnFwdSm90INS1_25CollectiveMainloopFwdSm90ILi2EN4cute5tupleIJNS5_1CILi1EEES8_S8_EEENS6_IJNS7_ILi128EEESA_SA_EEELi128ENS_6half_tEfNS_4arch4Sm90ELb0ELb1ELb0ELb1ELb1ELb1ELb0ELb1ELb1ELb1ELb0ELb0EEENS1_21CollectiveEpilogueFwdISB_S9_SC_SE_Li256ELb1ELb1ELb0ELb0EEENS1_36VarlenDynamicPersistentTileSchedulerILi128ELi128ELi256ELi128ELb0ELb1ELb1ELb1ELb0ELb1EEEEEEEEEvNT_6ParamsE,"aw",@nobits
	.sectionflags	@""
	.align	16
	.zero		1024


//--------------------- .nv.shared._ZN7cutlass13device_kernelIN5flash11enable_sm90INS1_16FlashAttnFwdSm90INS1_25CollectiveMainloopFwdSm90ILi2EN4cute5tupleIJNS5_1CILi1EEES8_S8_EEENS6_IJNS7_ILi128EEESA_SA_EEELi128ENS_6half_tEfNS_4arch4Sm90ELb1ELb0ELb0ELb0ELb1ELb0ELb0ELb1ELb1ELb1ELb0ELb0EEENS1_21CollectiveEpilogueFwdISB_S9_SC_SE_Li256ELb0ELb1ELb0ELb0EEENS1_30DynamicPersistentTileSchedulerILi256ELi128ELb0ELb1ELb1EEEEEEEEEvNT_6ParamsE --------------------------
	.section	.nv.shared._ZN7cutlass13device_kernelIN5flash11enable_sm90INS1_16FlashAttnFwdSm90INS1_25CollectiveMainloopFwdSm90ILi2EN4cute5tupleIJNS5_1CILi1EEES8_S8_EEENS6_IJNS7_ILi128EEESA_SA_EEELi128ENS_6half_tEfNS_4arch4Sm90ELb1ELb0ELb0ELb0ELb1ELb0ELb0ELb1ELb1ELb1ELb0ELb0EEENS1_21CollectiveEpilogueFwdISB_S9_SC_SE_Li256ELb0ELb1ELb0ELb0EEENS1_30DynamicPersistentTileSchedulerILi256ELi128ELb0ELb1ELb1EEEEEEEEEvNT_6ParamsE,"aw",@nobits
	.sectionflags	@""
	.align	16
	.zero		1024


//--------------------- .nv.shared._ZN7cutlass13device_kernelIN5flash11enable_sm90INS1_16FlashAttnFwdSm90INS1_25CollectiveMainloopFwdSm90ILi2EN4cute5tupleIJNS5_1CILi1EEES8_S8_EEENS6_IJNS7_ILi128EEESA_SA_EEELi128ENS_6half_tEfNS_4arch4Sm90ELb1ELb0ELb0ELb1ELb1ELb0ELb0ELb1ELb1ELb1ELb0ELb0EEENS1_21CollectiveEpilogueFwdISB_S9_SC_SE_Li256ELb1ELb1ELb0ELb0EEENS1_36VarlenDynamicPersistentTileSchedulerILi128ELi128ELi256ELi128ELb0ELb1ELb1ELb1ELb1ELb1EEEEEEEEEvNT_6ParamsE --------------------------
	.section	.nv.shared._ZN7cutlass13device_kernelIN5flash11enable_sm90INS1_16FlashAttnFwdSm90INS1_25CollectiveMainloopFwdSm90ILi2EN4cute5tupleIJNS5_1CILi1EEES8_S8_EEENS6_IJNS7_ILi128EEESA_SA_EEELi128ENS_6half_tEfNS_4arch4Sm90ELb1ELb0ELb0ELb1ELb1ELb0ELb0ELb1ELb1ELb1ELb0ELb0EEENS1_21CollectiveEpilogueFwdISB_S9_SC_SE_Li256ELb1ELb1ELb0ELb0EEENS1_36VarlenDynamicPersistentTileSchedulerILi128ELi128ELi256ELi128ELb0ELb1ELb1ELb1ELb1ELb1EEEEEEEEEvNT_6ParamsE,"aw",@nobits
	.sectionflags	@""
	.align	16
	.zero		1024


//--------------------- .nv.shared._ZN7cutlass13device_kernelIN5flash11enable_sm90INS1_16FlashAttnFwdSm90INS1_25CollectiveMainloopFwdSm90ILi2EN4cute5tupleIJNS5_1CILi1EEES8_S8_EEENS6_IJNS7_ILi128EEESA_SA_EEELi128ENS_6half_tEfNS_4arch4Sm90ELb1ELb0ELb0ELb1ELb1ELb1ELb0ELb1ELb1ELb1ELb0ELb0EEENS1_21CollectiveEpilogueFwdISB_S9_SC_SE_Li256ELb1ELb1ELb0ELb0EEENS1_36VarlenDynamicPersistentTileSchedulerILi128ELi128ELi256ELi128ELb0ELb1ELb1ELb1ELb1ELb1EEEEEEEEEvNT_6ParamsE --------------------------
	.section	.nv.shared._ZN7cutlass13device_kernelIN5flash11enable_sm90INS1_16FlashAttnFwdSm90INS1_25CollectiveMainloopFwdSm90ILi2EN4cute5tupleIJNS5_1CILi1EEES8_S8_EEENS6_IJNS7_ILi128EEESA_SA_EEELi128ENS_6half_tEfNS_4arch4Sm90ELb1ELb0ELb0ELb1ELb1ELb1ELb0ELb1ELb1ELb1ELb0ELb0EEENS1_21CollectiveEpilogueFwdISB_S9_SC_SE_Li256ELb1ELb1ELb0ELb0EEENS1_36VarlenDynamicPersistentTileSchedulerILi128ELi128ELi256ELi128ELb0ELb1ELb1ELb1ELb1ELb1EEEEEEEEEvNT_6ParamsE,"aw",@nobits
	.sectionflags	@""
	.align	16
	.zero		1024


//--------------------- .nv.constant0._ZN7cutlass13device_kernelIN5flash11enable_sm90INS1_16FlashAttnFwdSm90INS1_25CollectiveMainloopFwdSm90ILi2EN4cute5tupleIJNS5_1CILi1EEES8_S8_EEENS6_IJNS7_ILi128EEESA_SA_EEELi128ENS_6half_tEfNS_4arch4Sm90ELb0ELb0ELb0ELb0ELb1ELb0ELb0ELb1ELb1ELb1ELb0ELb0EEENS1_21CollectiveEpilogueFwdISB_S9_SC_SE_Li256ELb0ELb1ELb0ELb0EEENS1_29StaticPersistentTileSchedulerILb0EEEEEEEEEvNT_6ParamsE --------------------------
	.section	.nv.constant0._ZN7cutlass13device_kernelIN5flash11enable_sm90INS1_16FlashAttnFwdSm90INS1_25CollectiveMainloopFwdSm90ILi2EN4cute5tupleIJNS5_1CILi1EEES8_S8_EEENS6_IJNS7_ILi128EEESA_SA_EEELi128ENS_6half_tEfNS_4arch4Sm90ELb0ELb0ELb0ELb0ELb1ELb0ELb0ELb1ELb1ELb1ELb0ELb0EEENS1_21CollectiveEpilogueFwdISB_S9_SC_SE_Li256ELb0ELb1ELb0ELb0EEENS1_29StaticPersistentTileSchedulerILb0EEEEEEEEEvNT_6ParamsE,"a",@progbits
	.sectionflags	@""
	.align	4
.nv.constant0._ZN7cutlass13device_kernelIN5flash11enable_sm90INS1_16FlashAttnFwdSm90INS1_25CollectiveMainloopFwdSm90ILi2EN4cute5tupleIJNS5_1CILi1EEES8_S8_EEENS6_IJNS7_ILi128EEESA_SA_EEELi128ENS_6half_tEfNS_4arch4Sm90ELb0ELb0ELb0ELb0ELb1ELb0ELb0ELb1ELb1ELb1ELb0ELb0EEENS1_21CollectiveEpilogueFwdISB_S9_SC_SE_Li256ELb0ELb1ELb0ELb0EEENS1_29StaticPersistentTileSchedulerILb0EEEEEEEEEvNT_6ParamsE:
	.zero		3200


//--------------------- .nv.constant0._ZN7cutlass13device_kernelIN5flash11enable_sm90INS1_16FlashAttnFwdSm90INS1_25CollectiveMainloopFwdSm90ILi2EN4cute5tupleIJNS5_1CILi1EEES8_S8_EEENS6_IJNS7_ILi128EEESA_SA_EEELi128ENS_6half_tEfNS_4arch4Sm90ELb0ELb0ELb0ELb1ELb1ELb0ELb0ELb1ELb1ELb1ELb0ELb0EEENS1_21CollectiveEpilogueFwdISB_S9_SC_SE_Li256ELb1ELb1ELb0ELb0EEENS1_36VarlenDynamicPersistentTileSchedulerILi128ELi128ELi256ELi128ELb0ELb1ELb1ELb0ELb1ELb1EEEEEEEEEvNT_6ParamsE --------------------------
	.section	.nv.constant0._ZN7cutlass13device_kernelIN5flash11enable_sm90INS1_16FlashAttnFwdSm90INS1_25CollectiveMainloopFwdSm90ILi2EN4cute5tupleIJNS5_1CILi1EEES8_S8_EEENS6_IJNS7_ILi128EEESA_SA_EEELi128ENS_6half_tEfNS_4arch4Sm90ELb0ELb0ELb0ELb1ELb1ELb0ELb0ELb1ELb1ELb1ELb0ELb0EEENS1_21CollectiveEpilogueFwdISB_S9_SC_SE_Li256ELb1ELb1ELb0ELb0EEENS1_36VarlenDynamicPersistentTileSchedulerILi128ELi128ELi256ELi128ELb0ELb1ELb1ELb0ELb1ELb1EEEEEEEEEvNT_6ParamsE,"a",@progbits
	.sectionflags	@""
	.align	4
.nv.constant0._ZN7cutlass13device_kernelIN5flash11enable_sm90INS1_16FlashAttnFwdSm90INS1_25CollectiveMainloopFwdSm90ILi2EN4cute5tupleIJNS5_1CILi1EEES8_S8_EEENS6_IJNS7_ILi128EEESA_SA_EEELi128ENS_6half_tEfNS_4arch4Sm90ELb0ELb0ELb0ELb1ELb1ELb0ELb0ELb1ELb1ELb1ELb0ELb0EEENS1_21CollectiveEpilogueFwdISB_S9_SC_SE_Li256ELb1ELb1ELb0ELb0EEENS1_36VarlenDynamicPersistentTileSchedulerILi128ELi128ELi256ELi128ELb0ELb1ELb1ELb0ELb1ELb1EEEEEEEEEvNT_6ParamsE:
	.zero		3328


//--------------------- .nv.constant0._ZN7cutlass13device_kernelIN5flash11enable_sm90INS1_16FlashAttnFwdSm90INS1_25CollectiveMainloopFwdSm90ILi2EN4cute5tupleIJNS5_1CILi1EEES8_S8_EEENS6_IJNS7_ILi128EEESA_SA_EEELi128ENS_6half_tEfNS_4arch4Sm90ELb0ELb0ELb0ELb1ELb1ELb1ELb0ELb1ELb1ELb1ELb0ELb0EEENS1_21CollectiveEpilogueFwdISB_S9_SC_SE_Li256ELb1ELb1ELb0ELb0EEENS1_36VarlenDynamicPersistentTileSchedulerILi128ELi128ELi256ELi128ELb0ELb1ELb1ELb0ELb1ELb1EEEEEEEEEvNT_6ParamsE --------------------------
	.section	.nv.constant0._ZN7cutlass13device_kernelIN5flash11enable_sm90INS1_16FlashAttnFwdSm90INS1_25CollectiveMainloopFwdSm90ILi2EN4cute5tupleIJNS5_1CILi1EEES8_S8_EEENS6_IJNS7_ILi128EEESA_SA_EEELi128ENS_6half_tEfNS_4arch4Sm90ELb0ELb0ELb0ELb1ELb1ELb1ELb0ELb1ELb1ELb1ELb0ELb0EEENS1_21CollectiveEpilogueFwdISB_S9_SC_SE_Li256ELb1ELb1ELb0ELb0EEENS1_36VarlenDynamicPersistentTileSchedulerILi128ELi128ELi256ELi128ELb0ELb1ELb1ELb0ELb1ELb1EEEEEEEEEvNT_6ParamsE,"a",@progbits
	.sectionflags	@""
	.align	4
.nv.constant0._ZN7cutlass13device_kernelIN5flash11enable_sm90INS1_16FlashAttnFwdSm90INS1_25CollectiveMainloopFwdSm90ILi2EN4cute5tupleIJNS5_1CILi1EEES8_S8_EEENS6_IJNS7_ILi128EEESA_SA_EEELi128ENS_6half_tEfNS_4arch4Sm90ELb0ELb0ELb0ELb1ELb1ELb1ELb0ELb1ELb1ELb1ELb0ELb0EEENS1_21CollectiveEpilogueFwdISB_S9_SC_SE_Li256ELb1ELb1ELb0ELb0EEENS1_36VarlenDynamicPersistentTileSchedulerILi128ELi128ELi256ELi128ELb0ELb1ELb1ELb0ELb1ELb1EEEEEEEEEvNT_6ParamsE:
	.zero		3328


//--------------------- .nv.constant0._ZN7cutlass13device_kernelIN5flash11enable_sm90INS1_16FlashAttnFwdSm90INS1_25CollectiveMainloopFwdSm90ILi2EN4cute5tupleIJNS5_1CILi1EEES8_S8_EEENS6_IJNS7_ILi128EEESA_SA_EEELi128ENS_6half_tEfNS_4arch4Sm90ELb0ELb1ELb0ELb0ELb1ELb0ELb0ELb1ELb1ELb1ELb0ELb0EEENS1_21CollectiveEpilogueFwdISB_S9_SC_SE_Li256ELb0ELb1ELb0ELb0EEENS1_30DynamicPersistentTileSchedulerILi256ELi128ELb0ELb1ELb1EEEEEEEEEvNT_6ParamsE --------------------------
	.section	.nv.constant0._ZN7cutlass13device_kernelIN5flash11enable_sm90INS1_16FlashAttnFwdSm90INS1_25CollectiveMainloopFwdSm90ILi2EN4cute5tupleIJNS5_1CILi1EEES8_S8_EEENS6_IJNS7_ILi128EEESA_SA_EEELi128ENS_6half_tEfNS_4arch4Sm90ELb0ELb1ELb0ELb0ELb1ELb0ELb0ELb1ELb1ELb1ELb0ELb0EEENS1_21CollectiveEpilogueFwdISB_S9_SC_SE_Li256ELb0ELb1ELb0ELb0EEENS1_30DynamicPersistentTileSchedulerILi256ELi128ELb0ELb1ELb1EEEEEEEEEvNT_6ParamsE,"a",@progbits
	.sectionflags	@""
	.align	4
.nv.constant0._ZN7cutlass13device_kernelIN5flash11enable_sm90INS1_16FlashAttnFwdSm90INS1_25CollectiveMainloopFwdSm90ILi2EN4cute5tupleIJNS5_1CILi1EEES8_S8_EEENS6_IJNS7_ILi128EEESA_SA_EEELi128ENS_6half_tEfNS_4arch4Sm90ELb0ELb1ELb0ELb0ELb1ELb0ELb0ELb1ELb1ELb1ELb0ELb0EEENS1_21CollectiveEpilogueFwdISB_S9_SC_SE_Li256ELb0ELb1ELb0ELb0EEENS1_30DynamicPersistentTileSchedulerILi256ELi128ELb0ELb1ELb1EEEEEEEEEvNT_6ParamsE:
	.zero		3328


//--------------------- .nv.constant0._ZN7cutlass13device_kernelIN5flash11enable_sm90INS1_16FlashAttnFwdSm90INS1_25CollectiveMainloopFwdSm90ILi2EN4cute5tupleIJNS5_1CILi1EEES8_S8_EEENS6_IJNS7_ILi128EEESA_SA_EEELi128ENS_6half_tEfNS_4arch4Sm90ELb0ELb1ELb0ELb1ELb1ELb0ELb0ELb1ELb1ELb1ELb0ELb0EEENS1_21CollectiveEpilogueFwdISB_S9_SC_SE_Li256ELb1ELb1ELb0ELb0EEENS1_36VarlenDynamicPersistentTileSchedulerILi128ELi128ELi256ELi128ELb0ELb1ELb1ELb1ELb0ELb1EEEEEEEEEvNT_6ParamsE --------------------------
	.section	.nv.constant0._ZN7cutlass13device_kernelIN5flash11enable_sm90INS1_16FlashAttnFwdSm90INS1_25CollectiveMainloopFwdSm90ILi2EN4cute5tupleIJNS5_1CILi1EEES8_S8_EEENS6_IJNS7_ILi128EEESA_SA_EEELi128ENS_6half_tEfNS_4arch4Sm90ELb0ELb1ELb0ELb1ELb1ELb0ELb0ELb1ELb1ELb1ELb0ELb0EEENS1_21CollectiveEpilogueFwdISB_S9_SC_SE_Li256ELb1ELb1ELb0ELb0EEENS1_36VarlenDynamicPersistentTileSchedulerILi128ELi128ELi256ELi128ELb0ELb1ELb1ELb1ELb0ELb1EEEEEEEEEvNT_6ParamsE,"a",@progbits
	.sectionflags	@""
	.align	4
.nv.constant0._ZN7cutlass13device_kernelIN5flash11enable_sm90INS1_16FlashAttnFwdSm90INS1_25CollectiveMainloopFwdSm90ILi2EN4cute5tupleIJNS5_1CILi1EEES8_S8_EEENS6_IJNS7_ILi128EEESA_SA_EEELi128ENS_6half_tEfNS_4arch4Sm90ELb0ELb1ELb0ELb1ELb1ELb0ELb0ELb1ELb1ELb1ELb0ELb0EEENS1_21CollectiveEpilogueFwdISB_S9_SC_SE_Li256ELb1ELb1ELb0ELb0EEENS1_36VarlenDynamicPersistentTileSchedulerILi128ELi128ELi256ELi128ELb0ELb1ELb1ELb1ELb0ELb1EEEEEEEEEvNT_6ParamsE:
	.zero		3328


//--------------------- .nv.constant0._ZN7cutlass13device_kernelIN5flash11enable_sm90INS1_16FlashAttnFwdSm90INS1_25CollectiveMainloopFwdSm90ILi2EN4cute5tupleIJNS5_1CILi1EEES8_S8_EEENS6_IJNS7_ILi128EEESA_SA_EEELi128ENS_6half_tEfNS_4arch4Sm90ELb0ELb1ELb0ELb1ELb1ELb1ELb0ELb1ELb1ELb1ELb0ELb0EEENS1_21CollectiveEpilogueFwdISB_S9_SC_SE_Li256ELb1ELb1ELb0ELb0EEENS1_36VarlenDynamicPersistentTileSchedulerILi128ELi128ELi256ELi128ELb0ELb1ELb1ELb1ELb0ELb1EEEEEEEEEvNT_6ParamsE --------------------------
	.section	.nv.constant0._ZN7cutlass13device_kernelIN5flash11enable_sm90INS1_16FlashAttnFwdSm90INS1_25CollectiveMainloopFwdSm90ILi2EN4cute5tupleIJNS5_1CILi1EEES8_S8_EEENS6_IJNS7_ILi128EEESA_SA_EEELi128ENS_6half_tEfNS_4arch4Sm90ELb0ELb1ELb0ELb1ELb1ELb1ELb0ELb1ELb1ELb1ELb0ELb0EEENS1_21CollectiveEpilogueFwdISB_S9_SC_SE_Li256ELb1ELb1ELb0ELb0EEENS1_36VarlenDynamicPersistentTileSchedulerILi128ELi128ELi256ELi128ELb0ELb1ELb1ELb1ELb0ELb1EEEEEEEEEvNT_6ParamsE,"a",@progbits
	.sectionflags	@""
	.align	4
.nv.constant0._ZN7cutlass13device_kernelIN5flash11enable_sm90INS1_16FlashAttnFwdSm90INS1_25CollectiveMainloopFwdSm90ILi2EN4cute5tupleIJNS5_1CILi1EEES8_S8_EEENS6_IJNS7_ILi128EEESA_SA_EEELi128ENS_6half_tEfNS_4arch4Sm90ELb0ELb1ELb0ELb1ELb1ELb1ELb0ELb1ELb1ELb1ELb0ELb0EEENS1_21CollectiveEpilogueFwdISB_S9_SC_SE_Li256ELb1ELb1ELb0ELb0EEENS1_36VarlenDynamicPersistentTileSchedulerILi128ELi128ELi256ELi128ELb0ELb1ELb1ELb1ELb0ELb1EEEEEEEEEvNT_6ParamsE:
	.zero		3328


//--------------------- .nv.constant0._ZN7cutlass13device_kernelIN5flash11enable_sm90INS1_16FlashAttnFwdSm90INS1_25CollectiveMainloopFwdSm90ILi2EN4cute5tupleIJNS5_1CILi1EEES8_S8_EEENS6_IJNS7_ILi128EEESA_SA_EEELi128ENS_6half_tEfNS_4arch4Sm90ELb1ELb0ELb0ELb0ELb1ELb0ELb0ELb1ELb1ELb1ELb0ELb0EEENS1_21CollectiveEpilogueFwdISB_S9_SC_SE_Li256ELb0ELb1ELb0ELb0EEENS1_30DynamicPersistentTileSchedulerILi256ELi128ELb0ELb1ELb1EEEEEEEEEvNT_6ParamsE --------------------------
	.section	.nv.constant0._ZN7cutlass13device_kernelIN5flash11enable_sm90INS1_16FlashAttnFwdSm90INS1_25CollectiveMainloopFwdSm90ILi2EN4cute5tupleIJNS5_1CILi1EEES8_S8_EEENS6_IJNS7_ILi128EEESA_SA_EEELi128ENS_6half_tEfNS_4arch4Sm90ELb1ELb0ELb0ELb0ELb1ELb0ELb0ELb1ELb1ELb1ELb0ELb0EEENS1_21CollectiveEpilogueFwdISB_S9_SC_SE_Li256ELb0ELb1ELb0ELb0EEENS1_30DynamicPersistentTileSchedulerILi256ELi128ELb0ELb1ELb1EEEEEEEEEvNT_6ParamsE,"a",@progbits
	.sectionflags	@""
	.align	4
.nv.constant0._ZN7cutlass13device_kernelIN5flash11enable_sm90INS1_16FlashAttnFwdSm90INS1_25CollectiveMainloopFwdSm90ILi2EN4cute5tupleIJNS5_1CILi1EEES8_S8_EEENS6_IJNS7_ILi128EEESA_SA_EEELi128ENS_6half_tEfNS_4arch4Sm90ELb1ELb0ELb0ELb0ELb1ELb0ELb0ELb1ELb1ELb1ELb0ELb0EEENS1_21CollectiveEpilogueFwdISB_S9_SC_SE_Li256ELb0ELb1ELb0ELb0EEENS1_30DynamicPersistentTileSchedulerILi256ELi128ELb0ELb1ELb1EEEEEEEEEvNT_6ParamsE:
	.zero		3328


//--------------------- .nv.constant0._ZN7cutlass13device_kernelIN5flash11enable_sm90INS1_16FlashAttnFwdSm90INS1_25CollectiveMainloopFwdSm90ILi2EN4cute5tupleIJNS5_1CILi1EEES8_S8_EEENS6_IJNS7_ILi128EEESA_SA_EEELi128ENS_6half_tEfNS_4arch4Sm90ELb1ELb0ELb0ELb1ELb1ELb0ELb0ELb1ELb1ELb1ELb0ELb0EEENS1_21CollectiveEpilogueFwdISB_S9_SC_SE_Li256ELb1ELb1ELb0ELb0EEENS1_36VarlenDynamicPersistentTileSchedulerILi128ELi128ELi256ELi128ELb0ELb1ELb1ELb1ELb1ELb1EEEEEEEEEvNT_6ParamsE --------------------------
	.section	.nv.constant0._ZN7cutlass13device_kernelIN5flash11enable_sm90INS1_16FlashAttnFwdSm90INS1_25CollectiveMainloopFwdSm90ILi2EN4cute5tupleIJNS5_1CILi1EEES8_S8_EEENS6_IJNS7_ILi128EEESA_SA_EEELi128ENS_6half_tEfNS_4arch4Sm90ELb1ELb0ELb0ELb1ELb1ELb0ELb0ELb1ELb1ELb1ELb0ELb0EEENS1_21CollectiveEpilogueFwdISB_S9_SC_SE_Li256ELb1ELb1ELb0ELb0EEENS1_36VarlenDynamicPersistentTileSchedulerILi128ELi128ELi256ELi128ELb0ELb1ELb1ELb1ELb1ELb1EEEEEEEEEvNT_6ParamsE,"a",@progbits
	.sectionflags	@""
	.align	4
.nv.constant0._ZN7cutlass13device_kernelIN5flash11enable_sm90INS1_16FlashAttnFwdSm90INS1_25CollectiveMainloopFwdSm90ILi2EN4cute5tupleIJNS5_1CILi1EEES8_S8_EEENS6_IJNS7_ILi128EEESA_SA_EEELi128ENS_6half_tEfNS_4arch4Sm90ELb1ELb0ELb0ELb1ELb1ELb0ELb0ELb1ELb1ELb1ELb0ELb0EEENS1_21CollectiveEpilogueFwdISB_S9_SC_SE_Li256ELb1ELb1ELb0ELb0EEENS1_36VarlenDynamicPersistentTileSchedulerILi128ELi128ELi256ELi128ELb0ELb1ELb1ELb1ELb1ELb1EEEEEEEEEvNT_6ParamsE:
	.zero		3328


//--------------------- .nv.constant0._ZN7cutlass13device_kernelIN5flash11enable_sm90INS1_16FlashAttnFwdSm90INS1_25CollectiveMainloopFwdSm90ILi2EN4cute5tupleIJNS5_1CILi1EEES8_S8_EEENS6_IJNS7_ILi128EEESA_SA_EEELi128ENS_6half_tEfNS_4arch4Sm90ELb1ELb0ELb0ELb1ELb1ELb1ELb0ELb1ELb1ELb1ELb0ELb0EEENS1_21CollectiveEpilogueFwdISB_S9_SC_SE_Li256ELb1ELb1ELb0ELb0EEENS1_36VarlenDynamicPersistentTileSchedulerILi128ELi128ELi256ELi128ELb0ELb1ELb1ELb1ELb1ELb1EEEEEEEEEvNT_6ParamsE --------------------------
	.section	.nv.constant0._ZN7cutlass13device_kernelIN5flash11enable_sm90INS1_16FlashAttnFwdSm90INS1_25CollectiveMainloopFwdSm90ILi2EN4cute5tupleIJNS5_1CILi1EEES8_S8_EEENS6_IJNS7_ILi128EEESA_SA_EEELi128ENS_6half_tEfNS_4arch4Sm90ELb1ELb0ELb0ELb1ELb1ELb1ELb0ELb1ELb1ELb1ELb0ELb0EEENS1_21CollectiveEpilogueFwdISB_S9_SC_SE_Li256ELb1ELb1ELb0ELb0EEENS1_36VarlenDynamicPersistentTileSchedulerILi128ELi128ELi256ELi128ELb0ELb1ELb1ELb1ELb1ELb1EEEEEEEEEvNT_6ParamsE,"a",@progbits
	.sectionflags	@""
	.align	4
.nv.constant0._ZN7cutlass13device_kernelIN5flash11enable_sm90INS1_16FlashAttnFwdSm90INS1_25CollectiveMainloopFwdSm90ILi2EN4cute5tupleIJNS5_1CILi1EEES8_S8_EEENS6_IJNS7_ILi128EEESA_SA_EEELi128ENS_6half_tEfNS_4arch4Sm90ELb1ELb0ELb0ELb1ELb1ELb1ELb0ELb1ELb1ELb1ELb0ELb0EEENS1_21CollectiveEpilogueFwdISB_S9_SC_SE_Li256ELb1ELb1ELb0ELb0EEENS1_36VarlenDynamicPersistentTileSchedulerILi128ELi128ELi256ELi128ELb0ELb1ELb1ELb1ELb1ELb1EEEEEEEEEvNT_6ParamsE:
	.zero		3328


//--------------------- SYMBOLS --------------------------

	.type		.nv.reservedSmem.offset0,@object
	.size		.nv.reservedSmem.offset0,0x4
	.type		__assertfail,@function
